// Copyright (c) 2024, Jay Shah, Ganesh Bikshandi, Ying Zhang, Vijay Thakkar, Pradeep Ramani, Tri Dao.
// Splitting the different template instantiations to different files to speed up compilation.
// This file is auto-generated. See "generate_kernels.py"

#include "flash_fwd_launch_template.h"

#ifndef FLASHATTENTION_DISABLE_HDIM64
template void run_mha_fwd_<90, cutlass::bfloat16_t, 64, 64, true, true, true, true>(Flash_fwd_params &params, cudaStream_t stream);
#endif


// ===== COMPILED SASS (sm_90a) =====

	.target	sm_90a

	.elftype	@"ET_EXEC"


//--------------------- .note.nv.tkinfo           --------------------------
	.section	.note.nv.tkinfo,"",@"SHT_NOTE"
	.sectionflags	@"SHF_NOTE_NV_TKINFO"
	.tkinfo
        /*0018*/ 	.word	0x00000002
        /*0030*/ 	.string	""
        /*0030*/ 	.string	"ptxas"
        /*0030*/ 	.string	"Cuda compilation tools, release 13.0, V13.0.88"
        /*0030*/ 	.string	"Build cuda_13.0.r13.0/compiler.36424714_0"
        /*0030*/ 	.string	"-arch sm_90a -m 64 "



//--------------------- .note.nv.cuinfo           --------------------------
	.section	.note.nv.cuinfo,"",@"SHT_NOTE"
	.sectionflags	@"SHF_NOTE_NV_CUINFO"
        /*0018*/ 	.short	0x0002
        /*001a*/ 	.short	0x005a
        /*001c*/ 	.short	0x0082
	.zero		2


//--------------------- .nv.info                  --------------------------
	.section	.nv.info,"",@"SHT_CUDA_INFO"
	.align	4


	//----- nvinfo : EIATTR_REGCOUNT
	.align		4
        /*0000*/ 	.byte	0x04, 0x2f
        /*0002*/ 	.short	(.L_19 - .L_18)
	.align		4
.L_18:
        /*0004*/ 	.word	index@(_ZN7cutlass13device_kernelIN5flash11enable_sm90INS1_16FlashAttnFwdSm90INS1_25CollectiveMainloopFwdSm90ILi2EN4cute5tupleIJNS5_1CILi1EEES8_S8_EEENS6_IJNS7_ILi192EEENS7_ILi128EEENS7_ILi64EEEEEELi64ENS_10bfloat16_tEfNS_4arch4Sm90ELb1ELb0ELb1ELb1ELb1ELb1ELb0ELb1ELb1ELb1ELb1ELb0EEENS1_21CollectiveEpilogueFwdINS6_IJSA_SC_SB_EEES9_SE_SG_Li384ELb1ELb1ELb1ELb0EEENS1_36VarlenDynamicPersistentTileSchedulerILi192ELi128ELi384ELi128ELb1ELb1ELb1ELb1ELb1ELb1EEEEEEEEEvNT_6ParamsE)
        /*0008*/ 	.word	0x00000080


	//----- nvinfo : EIATTR_FRAME_SIZE
	.align		4
.L_19:
        /*000c*/ 	.byte	0x04, 0x11
        /*000e*/ 	.short	(.L_21 - .L_20)
	.align		4
.L_20:
        /*0010*/ 	.word	index@(_ZN7cutlass13device_kernelIN5flash11enable_sm90INS1_16FlashAttnFwdSm90INS1_25CollectiveMainloopFwdSm90ILi2EN4cute5tupleIJNS5_1CILi1EEES8_S8_EEENS6_IJNS7_ILi192EEENS7_ILi128EEENS7_ILi64EEEEEELi64ENS_10bfloat16_tEfNS_4arch4Sm90ELb1ELb0ELb1ELb1ELb1ELb1ELb0ELb1ELb1ELb1ELb1ELb0EEENS1_21CollectiveEpilogueFwdINS6_IJSA_SC_SB_EEES9_SE_SG_Li384ELb1ELb1ELb1ELb0EEENS1_36VarlenDynamicPersistentTileSchedulerILi192ELi128ELi384ELi128ELb1ELb1ELb1ELb1ELb1ELb1EEEEEEEEEvNT_6ParamsE)
        /*0014*/ 	.word	0x00000068


	//----- nvinfo : EIATTR_REGCOUNT
	.align		4
.L_21:
        /*0018*/ 	.byte	0x04, 0x2f
        /*001a*/ 	.short	(.L_23 - .L_22)
	.align		4
.L_22:
        /*001c*/ 	.word	index@(_ZN7cutlass13device_kernelIN5flash11enable_sm90INS1_16FlashAttnFwdSm90INS1_25CollectiveMainloopFwdSm90ILi2EN4cute5tupleIJNS5_1CILi1EEES8_S8_EEENS6_IJNS7_ILi192EEENS7_ILi128EEENS7_ILi64EEEEEELi64ENS_10bfloat16_tEfNS_4arch4Sm90ELb1ELb0ELb1ELb1ELb1ELb0ELb0ELb1ELb1ELb1ELb1ELb0EEENS1_21CollectiveEpilogueFwdINS6_IJSA_SC_SB_EEES9_SE_SG_Li384ELb1ELb1ELb1ELb0EEENS1_36VarlenDynamicPersistentTileSchedulerILi192ELi128ELi384ELi128ELb1ELb1ELb1ELb1ELb1ELb1EEEEEEEEEvNT_6ParamsE)
        /*0020*/ 	.word	0x00000080


	//----- nvinfo : EIATTR_FRAME_SIZE
	.align		4
.L_23:
        /*0024*/ 	.byte	0x04, 0x11
        /*0026*/ 	.short	(.L_25 - .L_24)
	.align		4
.L_24:
        /*0028*/ 	.word	index@(_ZN7cutlass13device_kernelIN5flash11enable_sm90INS1_16FlashAttnFwdSm90INS1_25CollectiveMainloopFwdSm90ILi2EN4cute5tupleIJNS5_1CILi1EEES8_S8_EEENS6_IJNS7_ILi192EEENS7_ILi128EEENS7_ILi64EEEEEELi64ENS_10bfloat16_tEfNS_4arch4Sm90ELb1ELb0ELb1ELb1ELb1ELb0ELb0ELb1ELb1ELb1ELb1ELb0EEENS1_21CollectiveEpilogueFwdINS6_IJSA_SC_SB_EEES9_SE_SG_Li384ELb1ELb1ELb1ELb0EEENS1_36VarlenDynamicPersistentTileSchedulerILi192ELi128ELi384ELi128ELb1ELb1ELb1ELb1ELb1ELb1EEEEEEEEEvNT_6ParamsE)
        /*002c*/ 	.word	0x00000040


	//----- nvinfo : EIATTR_REGCOUNT
	.align		4
.L_25:
        /*0030*/ 	.byte	0x04, 0x2f
        /*0032*/ 	.short	(.L_27 - .L_26)
	.align		4
.L_26:
        /*0034*/ 	.word	index@(_ZN7cutlass13device_kernelIN5flash11enable_sm90INS1_16FlashAttnFwdSm90INS1_25CollectiveMainloopFwdSm90ILi2EN4cute5tupleIJNS5_1CILi1EEES8_S8_EEENS6_IJNS7_ILi192EEENS7_ILi128EEENS7_ILi64EEEEEELi64ENS_10bfloat16_tEfNS_4arch4Sm90ELb1ELb0ELb1ELb0ELb1ELb0ELb0ELb1ELb1ELb1ELb1ELb0EEENS1_21CollectiveEpilogueFwdINS6_IJSA_SC_SB_EEES9_SE_SG_Li384ELb0ELb1ELb1ELb0EEENS1_19SingleTileSchedulerILb0ELb1ELb1ELi192EEEEEEEEEvNT_6ParamsE)
        /*0038*/ 	.word	0x00000080


	//----- nvinfo : EIATTR_FRAME_SIZE
	.align		4
.L_27:
        /*003c*/ 	.byte	0x04, 0x11
        /*003e*/ 	.short	(.L_29 - .L_28)
	.align		4
.L_28:
        /*0040*/ 	.word	index@(_ZN7cutlass13device_kernelIN5flash11enable_sm90INS1_16FlashAttnFwdSm90INS1_25CollectiveMainloopFwdSm90ILi2EN4cute5tupleIJNS5_1CILi1EEES8_S8_EEENS6_IJNS7_ILi192EEENS7_ILi128EEENS7_ILi64EEEEEELi64ENS_10bfloat16_tEfNS_4arch4Sm90ELb1ELb0ELb1ELb0ELb1ELb0ELb0ELb1ELb1ELb1ELb1ELb0EEENS1_21CollectiveEpilogueFwdINS6_IJSA_SC_SB_EEES9_SE_SG_Li384ELb0ELb1ELb1ELb0EEENS1_19SingleTileSchedulerILb0ELb1ELb1ELi192EEEEEEEEEvNT_6ParamsE)
        /*0044*/ 	.word	0x00000008


	//----- nvinfo : EIATTR_REGCOUNT
	.align		4
.L_29:
        /*0048*/ 	.byte	0x04, 0x2f
        /*004a*/ 	.short	(.L_31 - .L_30)
	.align		4
.L_30:
        /*004c*/ 	.word	index@(_ZN7cutlass13device_kernelIN5flash11enable_sm90INS1_16FlashAttnFwdSm90INS1_25CollectiveMainloopFwdSm90ILi2EN4cute5tupleIJNS5_1CILi1EEES8_S8_EEENS6_IJNS7_ILi192EEENS7_ILi128EEENS7_ILi64EEEEEELi64ENS_10bfloat16_tEfNS_4arch4Sm90ELb0ELb1ELb1ELb1ELb1ELb1ELb0ELb1ELb1ELb1ELb1ELb0EEENS1_21CollectiveEpilogueFwdINS6_IJSA_SC_SB_EEES9_SE_SG_Li384ELb1ELb1ELb1ELb0EEENS1_36VarlenDynamicPersistentTileSchedulerILi192ELi128ELi384ELi128ELb1ELb1ELb1ELb1ELb0ELb1EEEEEEEEEvNT_6ParamsE)
        /*0050*/ 	.word	0x00000080


	//----- nvinfo : EIATTR_FRAME_SIZE
	.align		4
.L_31:
        /*0054*/ 	.byte	0x04, 0x11
        /*0056*/ 	.short	(.L_33 - .L_32)
	.align		4
.L_32:
        /*0058*/ 	.word	index@(_ZN7cutlass13device_kernelIN5flash11enable_sm90INS1_16FlashAttnFwdSm90INS1_25CollectiveMainloopFwdSm90ILi2EN4cute5tupleIJNS5_1CILi1EEES8_S8_EEENS6_IJNS7_ILi192EEENS7_ILi128EEENS7_ILi64EEEEEELi64ENS_10bfloat16_tEfNS_4arch4Sm90ELb0ELb1ELb1ELb1ELb1ELb1ELb0ELb1ELb1ELb1ELb1ELb0EEENS1_21CollectiveEpilogueFwdINS6_IJSA_SC_SB_EEES9_SE_SG_Li384ELb1ELb1ELb1ELb0EEENS1_36VarlenDynamicPersistentTileSchedulerILi192ELi128ELi384ELi128ELb1ELb1ELb1ELb1ELb0ELb1EEEEEEEEEvNT_6ParamsE)
        /*005c*/ 	.word	0x00000068


	//----- nvinfo : EIATTR_REGCOUNT
	.align		4
.L_33:
        /*0060*/ 	.byte	0x04, 0x2f
        /*0062*/ 	.short	(.L_35 - .L_34)
	.align		4
.L_34:
        /*0064*/ 	.word	index@(_ZN7cutlass13device_kernelIN5flash11enable_sm90INS1_16FlashAttnFwdSm90INS1_25CollectiveMainloopFwdSm90ILi2EN4cute5tupleIJNS5_1CILi1EEES8_S8_EEENS6_IJNS7_ILi192EEENS7_ILi128EEENS7_ILi64EEEEEELi64ENS_10bfloat16_tEfNS_4arch4Sm90ELb0ELb1ELb1ELb1ELb1ELb0ELb0ELb1ELb1ELb1ELb1ELb0EEENS1_21CollectiveEpilogueFwdINS6_IJSA_SC_SB_EEES9_SE_SG_Li384ELb1ELb1ELb1ELb0EEENS1_36VarlenDynamicPersistentTileSchedulerILi192ELi128ELi384ELi128ELb1ELb1ELb1ELb1ELb0ELb1EEEEEEEEEvNT_6ParamsE)
        /*0068*/ 	.word	0x00000080


	//----- nvinfo : EIATTR_FRAME_SIZE
	.align		4
.L_35:
        /*006c*/ 	.byte	0x04, 0x11
        /*006e*/ 	.short	(.L_37 - .L_36)
	.align		4
.L_36:
        /*0070*/ 	.word	index@(_ZN7cutlass13device_kernelIN5flash11enable_sm90INS1_16FlashAttnFwdSm90INS1_25CollectiveMainloopFwdSm90ILi2EN4cute5tupleIJNS5_1CILi1EEES8_S8_EEENS6_IJNS7_ILi192EEENS7_ILi128EEENS7_ILi64EEEEEELi64ENS_10bfloat16_tEfNS_4arch4Sm90ELb0ELb1ELb1ELb1ELb1ELb0ELb0ELb1ELb1ELb1ELb1ELb0EEENS1_21CollectiveEpilogueFwdINS6_IJSA_SC_SB_EEES9_SE_SG_Li384ELb1ELb1ELb1ELb0EEENS1_36VarlenDynamicPersistentTileSchedulerILi192ELi128ELi384ELi128ELb1ELb1ELb1ELb1ELb0ELb1EEEEEEEEEvNT_6ParamsE)
        /*0074*/ 	.word	0x00000040


	//----- nvinfo : EIATTR_REGCOUNT
	.align		4
.L_37:
        /*0078*/ 	.byte	0x04, 0x2f
        /*007a*/ 	.short	(.L_39 - .L_38)
	.align		4
.L_38:
        /*007c*/ 	.word	index@(_ZN7cutlass13device_kernelIN5flash11enable_sm90INS1_16FlashAttnFwdSm90INS1_25CollectiveMainloopFwdSm90ILi2EN4cute5tupleIJNS5_1CILi1EEES8_S8_EEENS6_IJNS7_ILi192EEENS7_ILi128EEENS7_ILi64EEEEEELi64ENS_10bfloat16_tEfNS_4arch4Sm90ELb0ELb1ELb1ELb0ELb1ELb0ELb0ELb1ELb1ELb1ELb1ELb0EEENS1_21CollectiveEpilogueFwdINS6_IJSA_SC_SB_EEES9_SE_SG_Li384ELb0ELb1ELb1ELb0EEENS1_19SingleTileSchedulerILb0ELb1ELb1ELi192EEEEEEEEEvNT_6ParamsE)
        /*0080*/ 	.word	0x00000080


	//----- nvinfo : EIATTR_FRAME_SIZE
	.align		4
.L_39:
        /*0084*/ 	.byte	0x04, 0x11
        /*0086*/ 	.short	(.L_41 - .L_40)
	.align		4
.L_40:
        /*0088*/ 	.word	index@(_ZN7cutlass13device_kernelIN5flash11enable_sm90INS1_16FlashAttnFwdSm90INS1_25CollectiveMainloopFwdSm90ILi2EN4cute5tupleIJNS5_1CILi1EEES8_S8_EEENS6_IJNS7_ILi192EEENS7_ILi128EEENS7_ILi64EEEEEELi64ENS_10bfloat16_tEfNS_4arch4Sm90ELb0ELb1ELb1ELb0ELb1ELb0ELb0ELb1ELb1ELb1ELb1ELb0EEENS1_21CollectiveEpilogueFwdINS6_IJSA_SC_SB_EEES9_SE_SG_Li384ELb0ELb1ELb1ELb0EEENS1_19SingleTileSchedulerILb0ELb1ELb1ELi192EEEEEEEEEvNT_6ParamsE)
        /*008c*/ 	.word	0x00000008


	//----- nvinfo : EIATTR_REGCOUNT
	.align		4
.L_41:
        /*0090*/ 	.byte	0x04, 0x2f
        /*0092*/ 	.short	(.L_43 - .L_42)
	.align		4
.L_42:
        /*0094*/ 	.word	index@(_ZN7cutlass13device_kernelIN5flash11enable_sm90INS1_16FlashAttnFwdSm90INS1_25CollectiveMainloopFwdSm90ILi2EN4cute5tupleIJNS5_1CILi1EEES8_S8_EEENS6_IJNS7_ILi192EEENS7_ILi128EEENS7_ILi64EEEEEELi64ENS_10bfloat16_tEfNS_4arch4Sm90ELb0ELb0ELb1ELb1ELb1ELb1ELb0ELb1ELb1ELb1ELb1ELb0EEENS1_21CollectiveEpilogueFwdINS6_IJSA_SC_SB_EEES9_SE_SG_Li384ELb1ELb1ELb1ELb0EEENS1_36VarlenDynamicPersistentTileSchedulerILi192ELi128ELi384ELi128ELb1ELb1ELb1ELb0ELb1ELb1EEEEEEEEEvNT_6ParamsE)
        /*0098*/ 	.word	0x00000080


	//----- nvinfo : EIATTR_FRAME_SIZE
	.align		4
.L_43:
        /*009c*/ 	.byte	0x04, 0x11
        /*009e*/ 	.short	(.L_45 - .L_44)
	.align		4
.L_44:
        /*00a0*/ 	.word	index@(_ZN7cutlass13device_kernelIN5flash11enable_sm90INS1_16FlashAttnFwdSm90INS1_25CollectiveMainloopFwdSm90ILi2EN4cute5tupleIJNS5_1CILi1EEES8_S8_EEENS6_IJNS7_ILi192EEENS7_ILi128EEENS7_ILi64EEEEEELi64ENS_10bfloat16_tEfNS_4arch4Sm90ELb0ELb0ELb1ELb1ELb1ELb1ELb0ELb1ELb1ELb1ELb1ELb0EEENS1_21CollectiveEpilogueFwdINS6_IJSA_SC_SB_EEES9_SE_SG_Li384ELb1ELb1ELb1ELb0EEENS1_36VarlenDynamicPersistentTileSchedulerILi192ELi128ELi384ELi128ELb1ELb1ELb1ELb0ELb1ELb1EEEEEEEEEvNT_6ParamsE)
        /*00a4*/ 	.word	0x00000068


	//----- nvinfo : EIATTR_REGCOUNT
	.align		4
.L_45:
        /*00a8*/ 	.byte	0x04, 0x2f
        /*00aa*/ 	.short	(.L_47 - .L_46)
	.align		4
.L_46:
        /*00ac*/ 	.word	index@(_ZN7cutlass13device_kernelIN5flash11enable_sm90INS1_16FlashAttnFwdSm90INS1_25CollectiveMainloopFwdSm90ILi2EN4cute5tupleIJNS5_1CILi1EEES8_S8_EEENS6_IJNS7_ILi192EEENS7_ILi128EEENS7_ILi64EEEEEELi64ENS_10bfloat16_tEfNS_4arch4Sm90ELb0ELb0ELb1ELb1ELb1ELb0ELb0ELb1ELb1ELb1ELb1ELb0EEENS1_21CollectiveEpilogueFwdINS6_IJSA_SC_SB_EEES9_SE_SG_Li384ELb1ELb1ELb1ELb0EEENS1_36VarlenDynamicPersistentTileSchedulerILi192ELi128ELi384ELi128ELb1ELb1ELb1ELb0ELb1ELb1EEEEEEEEEvNT_6ParamsE)
        /*00b0*/ 	.word	0x00000080


	//----- nvinfo : EIATTR_FRAME_SIZE
	.align		4
.L_47:
        /*00b4*/ 	.byte	0x04, 0x11
        /*00b6*/ 	.short	(.L_49 - .L_48)
	.align		4
.L_48:
        /*00b8*/ 	.word	index@(_ZN7cutlass13device_kernelIN5flash11enable_sm90INS1_16FlashAttnFwdSm90INS1_25CollectiveMainloopFwdSm90ILi2EN4cute5tupleIJNS5_1CILi1EEES8_S8_EEENS6_IJNS7_ILi192EEENS7_ILi128EEENS7_ILi64EEEEEELi64ENS_10bfloat16_tEfNS_4arch4Sm90ELb0ELb0ELb1ELb1ELb1ELb0ELb0ELb1ELb1ELb1ELb1ELb0EEENS1_21CollectiveEpilogueFwdINS6_IJSA_SC_SB_EEES9_SE_SG_Li384ELb1ELb1ELb1ELb0EEENS1_36VarlenDynamicPersistentTileSchedulerILi192ELi128ELi384ELi128ELb1ELb1ELb1ELb0ELb1ELb1EEEEEEEEEvNT_6ParamsE)
        /*00bc*/ 	.word	0x00000050


	//----- nvinfo : EIATTR_REGCOUNT
	.align		4
.L_49:
        /*00c0*/ 	.byte	0x04, 0x2f
        /*00c2*/ 	.short	(.L_51 - .L_50)
	.align		4
.L_50:
        /*00c4*/ 	.word	index@(_ZN7cutlass13device_kernelIN5flash11enable_sm90INS1_16FlashAttnFwdSm90INS1_25CollectiveMainloopFwdSm90ILi2EN4cute5tupleIJNS5_1CILi1EEES8_S8_EEENS6_IJNS7_ILi192EEENS7_ILi128EEENS7_ILi64EEEEEELi64ENS_10bfloat16_tEfNS_4arch4Sm90ELb0ELb0ELb1ELb0ELb1ELb0ELb0ELb1ELb1ELb1ELb1ELb0EEENS1_21CollectiveEpilogueFwdINS6_IJSA_SC_SB_EEES9_SE_SG_Li384ELb0ELb1ELb1ELb0EEENS1_19SingleTileSchedulerILb0ELb1ELb1ELi192EEEEEEEEEvNT_6ParamsE)
        /*00c8*/ 	.word	0x00000080


	//----- nvinfo : EIATTR_FRAME_SIZE
	.align		4
.L_51:
        /*00cc*/ 	.byte	0x04, 0x11
        /*00ce*/ 	.short	(.L_53 - .L_52)
	.align		4
.L_52:
        /*00d0*/ 	.word	index@(_ZN7cutlass13device_kernelIN5flash11enable_sm90INS1_16FlashAttnFwdSm90INS1_25CollectiveMainloopFwdSm90ILi2EN4cute5tupleIJNS5_1CILi1EEES8_S8_EEENS6_IJNS7_ILi192EEENS7_ILi128EEENS7_ILi64EEEEEELi64ENS_10bfloat16_tEfNS_4arch4Sm90ELb0ELb0ELb1ELb0ELb1ELb0ELb0ELb1ELb1ELb1ELb1ELb0EEENS1_21CollectiveEpilogueFwdINS6_IJSA_SC_SB_EEES9_SE_SG_Li384ELb0ELb1ELb1ELb0EEENS1_19SingleTileSchedulerILb0ELb1ELb1ELi192EEEEEEEEEvNT_6ParamsE)
        /*00d4*/ 	.word	0x00000008


	//----- nvinfo : EIATTR_MIN_STACK_SIZE
	.align		4
.L_53:
        /*00d8*/ 	.byte	0x04, 0x12
        /*00da*/ 	.short	(.L_55 - .L_54)
	.align		4
.L_54:
        /*00dc*/ 	.word	index@(_ZN7cutlass13device_kernelIN5flash11enable_sm90INS1_16FlashAttnFwdSm90INS1_25CollectiveMainloopFwdSm90ILi2EN4cute5tupleIJNS5_1CILi1EEES8_S8_EEENS6_IJNS7_ILi192EEENS7_ILi128EEENS7_ILi64EEEEEELi64ENS_10bfloat16_tEfNS_4arch4Sm90ELb0ELb0ELb1ELb0ELb1ELb0ELb0ELb1ELb1ELb1ELb1ELb0EEENS1_21CollectiveEpilogueFwdINS6_IJSA_SC_SB_EEES9_SE_SG_Li384ELb0ELb1ELb1ELb0EEENS1_19SingleTileSchedulerILb0ELb1ELb1ELi192EEEEEEEEEvNT_6ParamsE)
        /*00e0*/ 	.word	0x00000008


	//----- nvinfo : EIATTR_MIN_STACK_SIZE
	.align		4
.L_55:
        /*00e4*/ 	.byte	0x04, 0x12
        /*00e6*/ 	.short	(.L_57 - .L_56)
	.align		4
.L_56:
        /*00e8*/ 	.word	index@(_ZN7cutlass13device_kernelIN5flash11enable_sm90INS1_16FlashAttnFwdSm90INS1_25CollectiveMainloopFwdSm90ILi2EN4cute5tupleIJNS5_1CILi1EEES8_S8_EEENS6_IJNS7_ILi192EEENS7_ILi128EEENS7_ILi64EEEEEELi64ENS_10bfloat16_tEfNS_4arch4Sm90ELb0ELb0ELb1ELb1ELb1ELb0ELb0ELb1ELb1ELb1ELb1ELb0EEENS1_21CollectiveEpilogueFwdINS6_IJSA_SC_SB_EEES9_SE_SG_Li384ELb1ELb1ELb1ELb0EEENS1_36VarlenDynamicPersistentTileSchedulerILi192ELi128ELi384ELi128ELb1ELb1ELb1ELb0ELb1ELb1EEEEEEEEEvNT_6ParamsE)
        /*00ec*/ 	.word	0x00000050


	//----- nvinfo : EIATTR_MIN_STACK_SIZE
	.align		4
.L_57:
        /*00f0*/ 	.byte	0x04, 0x12
        /*00f2*/ 	.short	(.L_59 - .L_58)
	.align		4
.L_58:
        /*00f4*/ 	.word	index@(_ZN7cutlass13device_kernelIN5flash11enable_sm90INS1_16FlashAttnFwdSm90INS1_25CollectiveMainloopFwdSm90ILi2EN4cute5tupleIJNS5_1CILi1EEES8_S8_EEENS6_IJNS7_ILi192EEENS7_ILi128EEENS7_ILi64EEEEEELi64ENS_10bfloat16_tEfNS_4arch4Sm90ELb0ELb0ELb1ELb1ELb1ELb1ELb0ELb1ELb1ELb1ELb1ELb0EEENS1_21CollectiveEpilogueFwdINS6_IJSA_SC_SB_EEES9_SE_SG_Li384ELb1ELb1ELb1ELb0EEENS1_36VarlenDynamicPersistentTileSchedulerILi192ELi128ELi384ELi128ELb1ELb1ELb1ELb0ELb1ELb1EEEEEEEEEvNT_6ParamsE)
        /*00f8*/ 	.word	0x00000068


	//----- nvinfo : EIATTR_MIN_STACK_SIZE
	.align		4
.L_59:
        /*00fc*/ 	.byte	0x04, 0x12
        /*00fe*/ 	.short	(.L_61 - .L_60)
	.align		4
.L_60:
        /*0100*/ 	.word	index@(_ZN7cutlass13device_kernelIN5flash11enable_sm90INS1_16FlashAttnFwdSm90INS1_25CollectiveMainloopFwdSm90ILi2EN4cute5tupleIJNS5_1CILi1EEES8_S8_EEENS6_IJNS7_ILi192EEENS7_ILi128EEENS7_ILi64EEEEEELi64ENS_10bfloat16_tEfNS_4arch4Sm90ELb0ELb1ELb1ELb0ELb1ELb0ELb0ELb1ELb1ELb1ELb1ELb0EEENS1_21CollectiveEpilogueFwdINS6_IJSA_SC_SB_EEES9_SE_SG_Li384ELb0ELb1ELb1ELb0EEENS1_19SingleTileSchedulerILb0ELb1ELb1ELi192EEEEEEEEEvNT_6ParamsE)
        /*0104*/ 	.word	0x00000008


	//----- nvinfo : EIATTR_MIN_STACK_SIZE
	.align		4
.L_61:
        /*0108*/ 	.byte	0x04, 0x12
        /*010a*/ 	.short	(.L_63 - .L_62)
	.align		4
.L_62:
        /*010c*/ 	.word	index@(_ZN7cutlass13device_kernelIN5flash11enable_sm90INS1_16FlashAttnFwdSm90INS1_25CollectiveMainloopFwdSm90ILi2EN4cute5tupleIJNS5_1CILi1EEES8_S8_EEENS6_IJNS7_ILi192EEENS7_ILi128EEENS7_ILi64EEEEEELi64ENS_10bfloat16_tEfNS_4arch4Sm90ELb0ELb1ELb1ELb1ELb1ELb0ELb0ELb1ELb1ELb1ELb1ELb0EEENS1_21CollectiveEpilogueFwdINS6_IJSA_SC_SB_EEES9_SE_SG_Li384ELb1ELb1ELb1ELb0EEENS1_36VarlenDynamicPersistentTileSchedulerILi192ELi128ELi384ELi128ELb1ELb1ELb1ELb1ELb0ELb1EEEEEEEEEvNT_6ParamsE)
        /*0110*/ 	.word	0x00000040


	//----- nvinfo : EIATTR_MIN_STACK_SIZE
	.align		4
.L_63:
        /*0114*/ 	.byte	0x04, 0x12
        /*0116*/ 	.short	(.L_65 - .L_64)
	.align		4
.L_64:
        /*0118*/ 	.word	index@(_ZN7cutlass13device_kernelIN5flash11enable_sm90INS1_16FlashAttnFwdSm90INS1_25CollectiveMainloopFwdSm90ILi2EN4cute5tupleIJNS5_1CILi1EEES8_S8_EEENS6_IJNS7_ILi192EEENS7_ILi128EEENS7_ILi64EEEEEELi64ENS_10bfloat16_tEfNS_4arch4Sm90ELb0ELb1ELb1ELb1ELb1ELb1ELb0ELb1ELb1ELb1ELb1ELb0EEENS1_21CollectiveEpilogueFwdINS6_IJSA_SC_SB_EEES9_SE_SG_Li384ELb1ELb1ELb1ELb0EEENS1_36VarlenDynamicPersistentTileSchedulerILi192ELi128ELi384ELi128ELb1ELb1ELb1ELb1ELb0ELb1EEEEEEEEEvNT_6ParamsE)
        /*011c*/ 	.word	0x00000068


	//----- nvinfo : EIATTR_MIN_STACK_SIZE
	.align		4
.L_65:
        /*0120*/ 	.byte	0x04, 0x12
        /*0122*/ 	.short	(.L_67 - .L_66)
	.align		4
.L_66:
        /*0124*/ 	.word	index@(_ZN7cutlass13device_kernelIN5flash11enable_sm90INS1_16FlashAttnFwdSm90INS1_25CollectiveMainloopFwdSm90ILi2EN4cute5tupleIJNS5_1CILi1EEES8_S8_EEENS6_IJNS7_ILi192EEENS7_ILi128EEENS7_ILi64EEEEEELi64ENS_10bfloat16_tEfNS_4arch4Sm90ELb1ELb0ELb1ELb0ELb1ELb0ELb0ELb1ELb1ELb1ELb1ELb0EEENS1_21CollectiveEpilogueFwdINS6_IJSA_SC_SB_EEES9_SE_SG_Li384ELb0ELb1ELb1ELb0EEENS1_19SingleTileSchedulerILb0ELb1ELb1ELi192EEEEEEEEEvNT_6ParamsE)
        /*0128*/ 	.word	0x00000008


	//----- nvinfo : EIATTR_MIN_STACK_SIZE
	.align		4
.L_67:
        /*012c*/ 	.byte	0x04, 0x12
        /*012e*/ 	.short	(.L_69 - .L_68)
	.align		4
.L_68:
        /*0130*/ 	.word	index@(_ZN7cutlass13device_kernelIN5flash11enable_sm90INS1_16FlashAttnFwdSm90INS1_25CollectiveMainloopFwdSm90ILi2EN4cute5tupleIJNS5_1CILi1EEES8_S8_EEENS6_IJNS7_ILi192EEENS7_ILi128EEENS7_ILi64EEEEEELi64ENS_10bfloat16_tEfNS_4arch4Sm90ELb1ELb0ELb1ELb1ELb1ELb0ELb0ELb1ELb1ELb1ELb1ELb0EEENS1_21CollectiveEpilogueFwdINS6_IJSA_SC_SB_EEES9_SE_SG_Li384ELb1ELb1ELb1ELb0EEENS1_36VarlenDynamicPersistentTileSchedulerILi192ELi128ELi384ELi128ELb1ELb1ELb1ELb1ELb1ELb1EEEEEEEEEvNT_6ParamsE)
        /*0134*/ 	.word	0x00000040


	//----- nvinfo : EIATTR_MIN_STACK_SIZE
	.align		4
.L_69:
        /*0138*/ 	.byte	0x04, 0x12
        /*013a*/ 	.short	(.L_71 - .L_70)
	.align		4
.L_70:
        /*013c*/ 	.word	index@(_ZN7cutlass13device_kernelIN5flash11enable_sm90INS1_16FlashAttnFwdSm90INS1_25CollectiveMainloopFwdSm90ILi2EN4cute5tupleIJNS5_1CILi1EEES8_S8_EEENS6_IJNS7_ILi192EEENS7_ILi128EEENS7_ILi64EEEEEELi64ENS_10bfloat16_tEfNS_4arch4Sm90ELb1ELb0ELb1ELb1ELb1ELb1ELb0ELb1ELb1ELb1ELb1ELb0EEENS1_21CollectiveEpilogueFwdINS6_IJSA_SC_SB_EEES9_SE_SG_Li384ELb1ELb1ELb1ELb0EEENS1_36VarlenDynamicPersistentTileSchedulerILi192ELi128ELi384ELi128ELb1ELb1ELb1ELb1ELb1ELb1EEEEEEEEEvNT_6ParamsE)
        /*0140*/ 	.word	0x00000068
.L_71:


//--------------------- .nv.compat                --------------------------
	.section	.nv.compat,"",@"SHT_CUDA_COMPAT_INFO"
	.align	4
        /*0000*/ 	.byte	0x02, 0x09, 0x01, 0x00, 0x02, 0x02, 0x04, 0x00, 0x02, 0x05, 0x05, 0x00, 0x03, 0x07, 0x01, 0x01
        /*0010*/ 	.byte	0x02, 0x03, 0x01, 0x00, 0x02, 0x06, 0x01, 0x00, 0x04, 0x0b, 0x08, 0x00, 0x00, 0x00, 0x00, 0x00
        /*0020*/ 	.byte	0x00, 0x00, 0x00, 0x00


//--------------------- .nv.info._ZN7cutlass13device_kernelIN5flash11enable_sm90INS1_16FlashAttnFwdSm90INS1_25CollectiveMainloopFwdSm90ILi2EN4cute5tupleIJNS5_1CILi1EEES8_S8_EEENS6_IJNS7_ILi192EEENS7_ILi128EEENS7_ILi64EEEEEELi64ENS_10bfloat16_tEfNS_4arch4Sm90ELb0ELb0ELb1ELb0ELb1ELb0ELb0ELb1ELb1ELb1ELb1ELb0EEENS1_21CollectiveEpilogueFwdINS6_IJSA_SC_SB_EEES9_SE_SG_Li384ELb0ELb1ELb1ELb0EEENS1_19SingleTileSchedulerILb0ELb1ELb1ELi192EEEEEEEEEvNT_6ParamsE --------------------------
	.section	.nv.info._ZN7cutlass13device_kernelIN5flash11enable_sm90INS1_16FlashAttnFwdSm90INS1_25CollectiveMainloopFwdSm90ILi2EN4cute5tupleIJNS5_1CILi1EEES8_S8_EEENS6_IJNS7_ILi192EEENS7_ILi128EEENS7_ILi64EEEEEELi64ENS_10bfloat16_tEfNS_4arch4Sm90ELb0ELb0ELb1ELb0ELb1ELb0ELb0ELb1ELb1ELb1ELb1ELb0EEENS1_21CollectiveEpilogueFwdINS6_IJSA_SC_SB_EEES9_SE_SG_Li384ELb0ELb1ELb1ELb0EEENS1_19SingleTileSchedulerILb0ELb1ELb1ELi192EEEEEEEEEvNT_6ParamsE,"",@"SHT_CUDA_INFO"
	.sectionflags	@""
	.align	4


	//----- nvinfo : EIATTR_CUDA_API_VERSION
	.align		4
        /*0000*/ 	.byte	0x04, 0x37
        /*0002*/ 	.short	(.L_73 - .L_72)
.L_72:
        /*0004*/ 	.word	0x00000082


	//----- nvinfo : EIATTR_KPARAM_INFO
	.align		4
.L_73:
        /*0008*/ 	.byte	0x04, 0x17
        /*000a*/ 	.short	(.L_75 - .L_74)
.L_74:
        /*000c*/ 	.word	0x00000000
        /*0010*/ 	.short	0x0000
        /*0012*/ 	.short	0x0070
        /*0014*/ 	.byte	0x00, 0xf0, 0x01, 0x28


	//----- nvinfo : EIATTR_SPARSE_MMA_MASK
	.align		4
.L_75:
        /*0018*/ 	.byte	0x03, 0x50
        /*001a*/ 	.short	0x0000


	//----- nvinfo : EIATTR_MAXREG_COUNT
	.align		4
        /*001c*/ 	.byte	0x03, 0x1b
        /*001e*/ 	.short	0x0080


	//----- nvinfo : EIATTR_NUM_BARRIERS
	.align		4
        /*0020*/ 	.byte	0x02, 0x4c
        /*0022*/ 	.byte	0x10
	.zero		1


	//----- nvinfo : EIATTR_EXTERNS
	.align		4
        /*0024*/ 	.byte	0x04, 0x0f
        /*0026*/ 	.short	(.L_77 - .L_76)


	//   ....[0]....
	.align		4
.L_76:
        /*0028*/ 	.word	index@(__assertfail)


	//----- nvinfo : EIATTR_ANNOTATIONS
	.align		4
.L_77:
        /*002c*/ 	.byte	0x04, 0x55
        /*002e*/ 	.short	(.L_79 - .L_78)


	//   ....[0]....
.L_78:
        /*0030*/ 	.word	0x00000001
        /*0034*/ 	.byte	0xb0, 0x85, 0x00, 0x00, 0x01, 0x00, 0x00, 0x00, 0x10, 0x9e, 0x00, 0x00


	//----- nvinfo : EIATTR_MERCURY_ISA_VERSION
	.align		4
.L_79:
        /*0040*/ 	.byte	0x03, 0x5f
        /*0042*/ 	.short	0x0101


	//----- nvinfo : EIATTR_INT_WARP_WIDE_INSTR_OFFSETS
	.align		4
        /*0044*/ 	.byte	0x04, 0x31
        /*0046*/ 	.short	(.L_81 - .L_80)


	//   ....[0]....
.L_80:
        /*0048*/ 	.word	0x000000c0


	//   ....[1]....
        /*004c*/ 	.word	0x000000d0


	//   ....[2]....
        /*0050*/ 	.word	0x00000170


	//----- nvinfo : EIATTR_COOP_GROUP_MASK_REGIDS
	.align		4
.L_81:
        /*0054*/ 	.byte	0x04, 0x29
        /*0056*/ 	.short	(.L_83 - .L_82)


	//   ....[0]....
.L_82:
        /*0058*/ 	.word	0xffffffff


	//   ....[1]....
        /*005c*/ 	.word	0xffffffff


	//   ....[2]....
        /*0060*/ 	.word	0xffffffff


	//   ....[3]....
        /*0064*/ 	.word	0xffffffff


	//   ....[4]....
        /*0068*/ 	.word	0xffffffff


	//   ....[5]....
        /*006c*/ 	.word	0xffffffff


	//   ....[6]....
        /*0070*/ 	.word	0xffffffff


	//   ....[7]....
        /*0074*/ 	.word	0xffffffff


	//   ....[8]....
        /*0078*/ 	.word	0xffffffff


	//   ....[9]....
        /*007c*/ 	.word	0xffffffff


	//   ....[10]....
        /*0080*/ 	.word	0xffffffff


	//   ....[11]....
        /*0084*/ 	.word	0xffffffff


	//   ....[12]....
        /*0088*/ 	.word	0xffffffff


	//   ....[13]....
        /*008c*/ 	.word	0xffffffff


	//   ....[14]....
        /*0090*/ 	.word	0xffffffff


	//   ....[15]....
        /*0094*/ 	.word	0xffffffff


	//   ....[16]....
        /*0098*/ 	.word	0xffffffff


	//   ....[17]....
        /*009c*/ 	.word	0xffffffff


	//   ....[18]....
        /*00a0*/ 	.word	0xffffffff


	//   ....[19]....
        /*00a4*/ 	.word	0xffffffff


	//   ....[20]....
        /*00a8*/ 	.word	0xffffffff


	//   ....[21]....
        /*00ac*/ 	.word	0xffffffff


	//   ....[22]....
        /*00b0*/ 	.word	0xffffffff


	//   ....[23]....
        /*00b4*/ 	.word	0xffffffff


	//   ....[24]....
        /*00b8*/ 	.word	0xffffffff


	//   ....[25]....
        /*00bc*/ 	.word	0xffffffff


	//   ....[26]....
        /*00c0*/ 	.word	0xffffffff


	//   ....[27]....
        /*00c4*/ 	.word	0xffffffff


	//   ....[28]....
        /*00c8*/ 	.word	0xffffffff


	//   ....[29]....
        /*00cc*/ 	.word	0xffffffff


	//   ....[30]....
        /*00d0*/ 	.word	0xffffffff


	//   ....[31]....
        /*00d4*/ 	.word	0xffffffff


	//   ....[32]....
        /*00d8*/ 	.word	0xffffffff


	//   ....[33]....
        /*00dc*/ 	.word	0xffffffff


	//   ....[34]....
        /*00e0*/ 	.word	0xffffffff


	//   ....[35]....
        /*00e4*/ 	.word	0xffffffff


	//   ....[36]....
        /*00e8*/ 	.word	0xffffffff


	//   ....[37]....
        /*00ec*/ 	.word	0xffffffff


	//   ....[38]....
        /*00f0*/ 	.word	0xffffffff


	//   ....[39]....
        /*00f4*/ 	.word	0xffffffff


	//   ....[40]....
        /*00f8*/ 	.word	0xffffffff


	//   ....[41]....
        /*00fc*/ 	.word	0xffffffff


	//   ....[42]....
        /*0100*/ 	.word	0xffffffff


	//   ....[43]....
        /*0104*/ 	.word	0xffffffff


	//   ....[44]....
        /*0108*/ 	.word	0xffffffff


	//   ....[45]....
        /*010c*/ 	.word	0xffffffff


	//   ....[46]....
        /*0110*/ 	.word	0xffffffff


	//   ....[47]....
        /*0114*/ 	.word	0xffffffff


	//   ....[48]....
        /*0118*/ 	.word	0xffffffff


	//   ....[49]....
        /*011c*/ 	.word	0xffffffff


	//   ....[50]....
        /*0120*/ 	.word	0xffffffff


	//   ....[51]....
        /*0124*/ 	.word	0xffffffff


	//   ....[52]....
        /*0128*/ 	.word	0xffffffff


	//   ....[53]....
        /*012c*/ 	.word	0xffffffff


	//   ....[54]....
        /*0130*/ 	.word	0xffffffff


	//   ....[55]....
        /*0134*/ 	.word	0xffffffff


	//   ....[56]....
        /*0138*/ 	.word	0xffffffff


	//   ....[57]....
        /*013c*/ 	.word	0xffffffff


	//   ....[58]....
        /*0140*/ 	.word	0xffffffff


	//   ....[59]....
        /*0144*/ 	.word	0xffffffff


	//   ....[60]....
        /*0148*/ 	.word	0xffffffff


	//   ....[61]....
        /*014c*/ 	.word	0xffffffff


	//   ....[62]....
        /*0150*/ 	.word	0xffffffff


	//   ....[63]....
        /*0154*/ 	.word	0xffffffff


	//   ....[64]....
        /*0158*/ 	.word	0xffffffff


	//   ....[65]....
        /*015c*/ 	.word	0xffffffff


	//   ....[66]....
        /*0160*/ 	.word	0xffffffff


	//   ....[67]....
        /*0164*/ 	.word	0xffffffff


	//   ....[68]....
        /*0168*/ 	.word	0xffffffff


	//   ....[69]....
        /*016c*/ 	.word	0xffffffff


	//   ....[70]....
        /*0170*/ 	.word	0xffffffff


	//   ....[71]....
        /*0174*/ 	.word	0xffffffff


	//   ....[72]....
        /*0178*/ 	.word	0xffffffff


	//   ....[73]....
        /*017c*/ 	.word	0xffffffff


	//   ....[74]....
        /*0180*/ 	.word	0xffffffff


	//   ....[75]....
        /*0184*/ 	.word	0xffffffff


	//   ....[76]....
        /*0188*/ 	.word	0xffffffff


	//   ....[77]....
        /*018c*/ 	.word	0xffffffff


	//   ....[78]....
        /*0190*/ 	.word	0xffffffff


	//   ....[79]....
        /*0194*/ 	.word	0xffffffff


	//   ....[80]....
        /*0198*/ 	.word	0xffffffff


	//   ....[81]....
        /*019c*/ 	.word	0xffffffff


	//   ....[82]....
        /*01a0*/ 	.word	0xffffffff


	//   ....[83]....
        /*01a4*/ 	.word	0xffffffff


	//   ....[84]....
        /*01a8*/ 	.word	0xffffffff


	//   ....[85]....
        /*01ac*/ 	.word	0xffffffff


	//   ....[86]....
        /*01b0*/ 	.word	0xffffffff


	//   ....[87]....
        /*01b4*/ 	.word	0xffffffff


	//   ....[88]....
        /*01b8*/ 	.word	0xffffffff


	//   ....[89]....
        /*01bc*/ 	.word	0xffffffff


	//   ....[90]....
        /*01c0*/ 	.word	0xffffffff


	//   ....[91]....
        /*01c4*/ 	.word	0xffffffff


	//   ....[92]....
        /*01c8*/ 	.word	0xffffffff


	//   ....[93]....
        /*01cc*/ 	.word	0xffffffff


	//   ....[94]....
        /*01d0*/ 	.word	0xffffffff


	//   ....[95]....
        /*01d4*/ 	.word	0xffffffff


	//   ....[96]....
        /*01d8*/ 	.word	0xffffffff


	//   ....[97]....
        /*01dc*/ 	.word	0xffffffff


	//   ....[98]....
        /*01e0*/ 	.word	0xffffffff


	//   ....[99]....
        /*01e4*/ 	.word	0xffffffff


	//   ....[100]....
        /*01e8*/ 	.word	0xffffffff


	//   ....[101]....
        /*01ec*/ 	.word	0xffffffff


	//   ....[102]....
        /*01f0*/ 	.word	0xffffffff


	//   ....[103]....
        /*01f4*/ 	.word	0xffffffff


	//   ....[104]....
        /*01f8*/ 	.word	0xffffffff


	//   ....[105]....
        /*01fc*/ 	.word	0xffffffff


	//   ....[106]....
        /*0200*/ 	.word	0xffffffff


	//   ....[107]....
        /*0204*/ 	.word	0xffffffff


	//   ....[108]....
        /*0208*/ 	.word	0xffffffff


	//   ....[109]....
        /*020c*/ 	.word	0xffffffff


	//   ....[110]....
        /*0210*/ 	.word	0xffffffff


	//   ....[111]....
        /*0214*/ 	.word	0xffffffff


	//   ....[112]....
        /*0218*/ 	.word	0xffffffff


	//   ....[113]....
        /*021c*/ 	.word	0xffffffff


	//   ....[114]....
        /*0220*/ 	.word	0xffffffff


	//   ....[115]....
        /*0224*/ 	.word	0xffffffff


	//   ....[116]....
        /*0228*/ 	.word	0xffffffff


	//   ....[117]....
        /*022c*/ 	.word	0x0500000f


	//   ....[118]....
        /*0230*/ 	.word	0x0500000f


	//   ....[119]....
        /*0234*/ 	.word	0x0500000f


	//   ....[120]....
        /*0238*/ 	.word	0x0500000f


	//   ....[121]....
        /*023c*/ 	.word	0x0500000f


	//   ....[122]....
        /*0240*/ 	.word	0x0500000f


	//   ....[123]....
        /*0244*/ 	.word	0x0500000f


	//   ....[124]....
        /*0248*/ 	.word	0x0500000f


	//   ....[125]....
        /*024c*/ 	.word	0x0500000f


	//   ....[126]....
        /*0250*/ 	.word	0x0500000f


	//   ....[127]....
        /*0254*/ 	.word	0x0500000f


	//   ....[128]....
        /*0258*/ 	.word	0x0500000f


	//   ....[129]....
        /*025c*/ 	.word	0x0500000f


	//   ....[130]....
        /*0260*/ 	.word	0x0500000f


	//   ....[131]....
        /*0264*/ 	.word	0x0500000f


	//   ....[132]....
        /*0268*/ 	.word	0x0500000f


	//   ....[133]....
        /*026c*/ 	.word	0x0500000f


	//   ....[134]....
        /*0270*/ 	.word	0x0500000f


	//   ....[135]....
        /*0274*/ 	.word	0x0500000f


	//   ....[136]....
        /*0278*/ 	.word	0x0500000f


	//   ....[137]....
        /*027c*/ 	.word	0x0500000f


	//   ....[138]....
        /*0280*/ 	.word	0x0500000f


	//   ....[139]....
        /*0284*/ 	.word	0x0500000f


	//   ....[140]....
        /*0288*/ 	.word	0x0500000f


	//   ....[141]....
        /*028c*/ 	.word	0x0500000f


	//   ....[142]....
        /*0290*/ 	.word	0x0500000f


	//   ....[143]....
        /*0294*/ 	.word	0x0500000f


	//   ....[144]....
        /*0298*/ 	.word	0x0500000f


	//   ....[145]....
        /*029c*/ 	.word	0x0500000f


	//   ....[146]....
        /*02a0*/ 	.word	0x0500000f


	//   ....[147]....
        /*02a4*/ 	.word	0x0500000f


	//   ....[148]....
        /*02a8*/ 	.word	0x0500000f


	//   ....[149]....
        /*02ac*/ 	.word	0x0500000f


	//   ....[150]....
        /*02b0*/ 	.word	0x0500000f


	//   ....[151]....
        /*02b4*/ 	.word	0x0500000f


	//   ....[152]....
        /*02b8*/ 	.word	0x0500000f


	//   ....[153]....
        /*02bc*/ 	.word	0x0500000f


	//   ....[154]....
        /*02c0*/ 	.word	0x0500000f


	//   ....[155]....
        /*02c4*/ 	.word	0x0500000f


	//   ....[156]....
        /*02c8*/ 	.word	0x0500000f


	//   ....[157]....
        /*02cc*/ 	.word	0x0500000f


	//   ....[158]....
        /*02d0*/ 	.word	0x0500000f


	//   ....[159]....
        /*02d4*/ 	.word	0x0500000f


	//   ....[160]....
        /*02d8*/ 	.word	0x0500000f


	//   ....[161]....
        /*02dc*/ 	.word	0x0500000f


	//   ....[162]....
        /*02e0*/ 	.word	0x0500000f


	//   ....[163]....
        /*02e4*/ 	.word	0x0500000f


	//   ....[164]....
        /*02e8*/ 	.word	0x0500000f


	//   ....[165]....
        /*02ec*/ 	.word	0x0500000f


	//   ....[166]....
        /*02f0*/ 	.word	0x0500000f


	//   ....[167]....
        /*02f4*/ 	.word	0x0500000f


	//   ....[168]....
        /*02f8*/ 	.word	0x0500000f


	//   ....[169]....
        /*02fc*/ 	.word	0x0500000f


	//   ....[170]....
        /*0300*/ 	.word	0x0500000f


	//   ....[171]....
        /*0304*/ 	.word	0x0500000f


	//   ....[172]....
        /*0308*/ 	.word	0x0500000f


	//   ....[173]....
        /*030c*/ 	.word	0x0500000f


	//   ....[174]....
        /*0310*/ 	.word	0x0500000f


	//   ....[175]....
        /*0314*/ 	.word	0x0500000f


	//   ....[176]....
        /*0318*/ 	.word	0x0500000f


	//   ....[177]....
        /*031c*/ 	.word	0x0500000f


	//   ....[178]....
        /*0320*/ 	.word	0x0500000f


	//   ....[179]....
        /*0324*/ 	.word	0x0500000f


	//   ....[180]....
        /*0328*/ 	.word	0x0500000f


	//   ....[181]....
        /*032c*/ 	.word	0x0500000f


	//   ....[182]....
        /*0330*/ 	.word	0x0500000f


	//   ....[183]....
        /*0334*/ 	.word	0x0500000f


	//   ....[184]....
        /*0338*/ 	.word	0x0500000f


	//   ....[185]....
        /*033c*/ 	.word	0x0500000f


	//   ....[186]....
        /*0340*/ 	.word	0x0500000f


	//   ....[187]....
        /*0344*/ 	.word	0x0500000f


	//   ....[188]....
        /*0348*/ 	.word	0x0500000f


	//   ....[189]....
        /*034c*/ 	.word	0x0500000f


	//   ....[190]....
        /*0350*/ 	.word	0x0500000f


	//   ....[191]....
        /*0354*/ 	.word	0x0500000f


	//   ....[192]....
        /*0358*/ 	.word	0x0500000f


	//   ....[193]....
        /*035c*/ 	.word	0x0500000f


	//   ....[194]....
        /*0360*/ 	.word	0x0500000f


	//   ....[195]....
        /*0364*/ 	.word	0x0500000f


	//   ....[196]....
        /*0368*/ 	.word	0x0500000f


	//   ....[197]....
        /*036c*/ 	.word	0x0500000f


	//   ....[198]....
        /*0370*/ 	.word	0x0500000f


	//   ....[199]....
        /*0374*/ 	.word	0x0500000f


	//   ....[200]....
        /*0378*/ 	.word	0x0500000f


	//   ....[201]....
        /*037c*/ 	.word	0x0500000f


	//   ....[202]....
        /*0380*/ 	.word	0x0500000f


	//   ....[203]....
        /*0384*/ 	.word	0x0500000f


	//   ....[204]....
        /*0388*/ 	.word	0x0500000f


	//   ....[205]....
        /*038c*/ 	.word	0x0500000f


	//   ....[206]....
        /*0390*/ 	.word	0x0500000f


	//----- nvinfo : EIATTR_COOP_GROUP_INSTR_OFFSETS
	.align		4
.L_83:
        /*0394*/ 	.byte	0x04, 0x28
        /*0396*/ 	.short	(.L_85 - .L_84)


	//   ....[0]....
.L_84:
        /*0398*/ 	.word	0x00000080


	//   ....[1]....
        /*039c*/ 	.word	0x00000090


	//   ....[2]....
        /*03a0*/ 	.word	0x000002d0


	//   ....[3]....
        /*03a4*/ 	.word	0x00000430


	//   ....[4]....
        /*03a8*/ 	.word	0x00000550


	//   ....[5]....
        /*03ac*/ 	.word	0x000006b0


	//   ....[6]....
        /*03b0*/ 	.word	0x00000f50


	//   ....[7]....
        /*03b4*/ 	.word	0x00002640


	//   ....[8]....
        /*03b8*/ 	.word	0x00002690


	//   ....[9]....
        /*03bc*/ 	.word	0x00002c80


	//   ....[10]....
        /*03c0*/ 	.word	0x00002ce0


	//   ....[11]....
        /*03c4*/ 	.word	0x00004d20


	//   ....[12]....
        /*03c8*/ 	.word	0x00004d50


	//   ....[13]....
        /*03cc*/ 	.word	0x00004d80


	//   ....[14]....
        /*03d0*/ 	.word	0x00004d90


	//   ....[15]....
        /*03d4*/ 	.word	0x00006040


	//   ....[16]....
        /*03d8*/ 	.word	0x00006070


	//   ....[17]....
        /*03dc*/ 	.word	0x00006140


	//   ....[18]....
        /*03e0*/ 	.word	0x00006150


	//   ....[19]....
        /*03e4*/ 	.word	0x00006ee0


	//   ....[20]....
        /*03e8*/ 	.word	0x00006f20


	//   ....[21]....
        /*03ec*/ 	.word	0x00006f60


	//   ....[22]....
        /*03f0*/ 	.word	0x00006fa0


	//   ....[23]....
        /*03f4*/ 	.word	0x00006fc0


	//   ....[24]....
        /*03f8*/ 	.word	0x00006fe0


	//   ....[25]....
        /*03fc*/ 	.word	0x00007320


	//   ....[26]....
        /*0400*/ 	.word	0x00007330


	//   ....[27]....
        /*0404*/ 	.word	0x00007a50


	//   ....[28]....
        /*0408*/ 	.word	0x00008b20


	//   ....[29]....
        /*040c*/ 	.word	0x00008b40


	//   ....[30]....
        /*0410*/ 	.word	0x00008b50


	//   ....[31]....
        /*0414*/ 	.word	0x00008b60


	//   ....[32]....
        /*0418*/ 	.word	0x00008b70


	//   ....[33]....
        /*041c*/ 	.word	0x00008bc0


	//   ....[34]....
        /*0420*/ 	.word	0x00008bf0


	//   ....[35]....
        /*0424*/ 	.word	0x00008c20


	//   ....[36]....
        /*0428*/ 	.word	0x00008c40


	//   ....[37]....
        /*042c*/ 	.word	0x00008ca0


	//   ....[38]....
        /*0430*/ 	.word	0x00008cf0


	//   ....[39]....
        /*0434*/ 	.word	0x00008d20


	//   ....[40]....
        /*0438*/ 	.word	0x00008d50


	//   ....[41]....
        /*043c*/ 	.word	0x00008d80


	//   ....[42]....
        /*0440*/ 	.word	0x00008db0


	//   ....[43]....
        /*0444*/ 	.word	0x00008dd0


	//   ....[44]....
        /*0448*/ 	.word	0x00009570


	//   ....[45]....
        /*044c*/ 	.word	0x00009580


	//   ....[46]....
        /*0450*/ 	.word	0x00009590


	//   ....[47]....
        /*0454*/ 	.word	0x000095d0


	//   ....[48]....
        /*0458*/ 	.word	0x00009620


	//   ....[49]....
        /*045c*/ 	.word	0x00009670


	//   ....[50]....
        /*0460*/ 	.word	0x000096d0


	//   ....[51]....
        /*0464*/ 	.word	0x00009700


	//   ....[52]....
        /*0468*/ 	.word	0x00009730


	//   ....[53]....
        /*046c*/ 	.word	0x000097a0


	//   ....[54]....
        /*0470*/ 	.word	0x000097e0


	//   ....[55]....
        /*0474*/ 	.word	0x00009800


	//   ....[56]....
        /*0478*/ 	.word	0x00009830


	//   ....[57]....
        /*047c*/ 	.word	0x000098a0


	//   ....[58]....
        /*0480*/ 	.word	0x000098b0


	//   ....[59]....
        /*0484*/ 	.word	0x000098e0


	//   ....[60]....
        /*0488*/ 	.word	0x00009930


	//   ....[61]....
        /*048c*/ 	.word	0x000099a0


	//   ....[62]....
        /*0490*/ 	.word	0x000099e0


	//   ....[63]....
        /*0494*/ 	.word	0x00009a00


	//   ....[64]....
        /*0498*/ 	.word	0x00009a30


	//   ....[65]....
        /*049c*/ 	.word	0x00009a40


	//   ....[66]....
        /*04a0*/ 	.word	0x00009a80


	//   ....[67]....
        /*04a4*/ 	.word	0x00009b00


	//   ....[68]....
        /*04a8*/ 	.word	0x0000a210


	//   ....[69]....
        /*04ac*/ 	.word	0x0000a240


	//   ....[70]....
        /*04b0*/ 	.word	0x0000a250


	//   ....[71]....
        /*04b4*/ 	.word	0x0000a290


	//   ....[72]....
        /*04b8*/ 	.word	0x0000a2a0


	//   ....[73]....
        /*04bc*/ 	.word	0x0000a2e0


	//   ....[74]....
        /*04c0*/ 	.word	0x0000a2f0


	//   ....[75]....
        /*04c4*/ 	.word	0x0000a330


	//   ....[76]....
        /*04c8*/ 	.word	0x0000a340


	//   ....[77]....
        /*04cc*/ 	.word	0x0000a380


	//   ....[78]....
        /*04d0*/ 	.word	0x0000a390


	//   ....[79]....
        /*04d4*/ 	.word	0x0000a3d0


	//   ....[80]....
        /*04d8*/ 	.word	0x0000a3e0


	//   ....[81]....
        /*04dc*/ 	.word	0x0000a420


	//   ....[82]....
        /*04e0*/ 	.word	0x0000a430


	//   ....[83]....
        /*04e4*/ 	.word	0x0000a440


	//   ....[84]....
        /*04e8*/ 	.word	0x0000a6a0


	//   ....[85]....
        /*04ec*/ 	.word	0x0000a6d0


	//   ....[86]....
        /*04f0*/ 	.word	0x0000a6e0


	//   ....[87]....
        /*04f4*/ 	.word	0x0000a6f0


	//   ....[88]....
        /*04f8*/ 	.word	0x0000a700


	//   ....[89]....
        /*04fc*/ 	.word	0x0000a710


	//   ....[90]....
        /*0500*/ 	.word	0x0000a730


	//   ....[91]....
        /*0504*/ 	.word	0x0000a780


	//   ....[92]....
        /*0508*/ 	.word	0x0000a7a0


	//   ....[93]....
        /*050c*/ 	.word	0x0000a7e0


	//   ....[94]....
        /*0510*/ 	.word	0x0000a800


	//   ....[95]....
        /*0514*/ 	.word	0x0000a840


	//   ....[96]....
        /*0518*/ 	.word	0x0000a860


	//   ....[97]....
        /*051c*/ 	.word	0x0000a8a0


	//   ....[98]....
        /*0520*/ 	.word	0x0000a8c0


	//   ....[99]....
        /*0524*/ 	.word	0x0000a8f0


	//   ....[100]....
        /*0528*/ 	.word	0x0000ae00


	//   ....[101]....
        /*052c*/ 	.word	0x0000ae30


	//   ....[102]....
        /*0530*/ 	.word	0x0000ae60


	//   ....[103]....
        /*0534*/ 	.word	0x0000ae80


	//   ....[104]....
        /*0538*/ 	.word	0x0000ae90


	//   ....[105]....
        /*053c*/ 	.word	0x0000aea0


	//   ....[106]....
        /*0540*/ 	.word	0x0000aec0


	//   ....[107]....
        /*0544*/ 	.word	0x0000aee0


	//   ....[108]....
        /*0548*/ 	.word	0x0000af00


	//   ....[109]....
        /*054c*/ 	.word	0x0000af20


	//   ....[110]....
        /*0550*/ 	.word	0x0000af40


	//   ....[111]....
        /*0554*/ 	.word	0x0000af60


	//   ....[112]....
        /*0558*/ 	.word	0x0000af90


	//   ....[113]....
        /*055c*/ 	.word	0x0000afb0


	//   ....[114]....
        /*0560*/ 	.word	0x0000b010


	//   ....[115]....
        /*0564*/ 	.word	0x0000b040


	//   ....[116]....
        /*0568*/ 	.word	0x0000b350


	//   ....[117]....
        /*056c*/ 	.word	0x0000b7f0


	//   ....[118]....
        /*0570*/ 	.word	0x0000b8e0


	//   ....[119]....
        /*0574*/ 	.word	0x0000b980


	//   ....[120]....
        /*0578*/ 	.word	0x0000ba00


	//   ....[121]....
        /*057c*/ 	.word	0x0000bac0


	//   ....[122]....
        /*0580*/ 	.word	0x0000bb20


	//   ....[123]....
        /*0584*/ 	.word	0x0000bbc0


	//   ....[124]....
        /*0588*/ 	.word	0x0000bc20


	//   ....[125]....
        /*058c*/ 	.word	0x0000bd10


	//   ....[126]....
        /*0590*/ 	.word	0x0000bd80


	//   ....[127]....
        /*0594*/ 	.word	0x0000be20


	//   ....[128]....
        /*0598*/ 	.word	0x0000be80


	//   ....[129]....
        /*059c*/ 	.word	0x0000bf50


	//   ....[130]....
        /*05a0*/ 	.word	0x0000bfb0


	//   ....[131]....
        /*05a4*/ 	.word	0x0000c060


	//   ....[132]....
        /*05a8*/ 	.word	0x0000c0c0


	//   ....[133]....
        /*05ac*/ 	.word	0x0000c180


	//   ....[134]....
        /*05b0*/ 	.word	0x0000c210


	//   ....[135]....
        /*05b4*/ 	.word	0x0000c260


	//   ....[136]....
        /*05b8*/ 	.word	0x0000c330


	//   ....[137]....
        /*05bc*/ 	.word	0x0000c3f0


	//   ....[138]....
        /*05c0*/ 	.word	0x0000c450


	//   ....[139]....
        /*05c4*/ 	.word	0x0000c510


	//   ....[140]....
        /*05c8*/ 	.word	0x0000c580


	//   ....[141]....
        /*05cc*/ 	.word	0x0000c660


	//   ....[142]....
        /*05d0*/ 	.word	0x0000c6c0


	//   ....[143]....
        /*05d4*/ 	.word	0x0000c780


	//   ....[144]....
        /*05d8*/ 	.word	0x0000c7f0


	//   ....[145]....
        /*05dc*/ 	.word	0x0000c8d0


	//   ....[146]....
        /*05e0*/ 	.word	0x0000c930


	//   ....[147]....
        /*05e4*/ 	.word	0x0000c9f0


	//   ....[148]....
        /*05e8*/ 	.word	0x0000ca60


	//   ....[149]....
        /*05ec*/ 	.word	0x0000cb20


	//   ....[150]....
        /*05f0*/ 	.word	0x0000cba0


	//   ....[151]....
        /*05f4*/ 	.word	0x0000cc60


	//   ....[152]....
        /*05f8*/ 	.word	0x0000ccc0


	//   ....[153]....
        /*05fc*/ 	.word	0x0000cd90


	//   ....[154]....
        /*0600*/ 	.word	0x0000cdf0


	//   ....[155]....
        /*0604*/ 	.word	0x0000ceb0


	//   ....[156]....
        /*0608*/ 	.word	0x0000cf30


	//   ....[157]....
        /*060c*/ 	.word	0x0000cfe0


	//   ....[158]....
        /*0610*/ 	.word	0x0000d120


	//   ....[159]....
        /*0614*/ 	.word	0x0000d1c0


	//   ....[160]....
        /*0618*/ 	.word	0x0000d260


	//   ....[161]....
        /*061c*/ 	.word	0x0000d2f0


	//   ....[162]....
        /*0620*/ 	.word	0x0000d390


	//   ....[163]....
        /*0624*/ 	.word	0x0000d420


	//   ....[164]....
        /*0628*/ 	.word	0x0000d4c0


	//   ....[165]....
        /*062c*/ 	.word	0x0000d550


	//   ....[166]....
        /*0630*/ 	.word	0x0000d5f0


	//   ....[167]....
        /*0634*/ 	.word	0x0000d680


	//   ....[168]....
        /*0638*/ 	.word	0x0000d720


	//   ....[169]....
        /*063c*/ 	.word	0x0000d7b0


	//   ....[170]....
        /*0640*/ 	.word	0x0000d850


	//   ....[171]....
        /*0644*/ 	.word	0x0000d8e0


	//   ....[172]....
        /*0648*/ 	.word	0x0000d980


	//   ....[173]....
        /*064c*/ 	.word	0x0000da10


	//   ....[174]....
        /*0650*/ 	.word	0x0000daf0


	//   ....[175]....
        /*0654*/ 	.word	0x0000dba0


	//   ....[176]....
        /*0658*/ 	.word	0x0000dc00


	//   ....[177]....
        /*065c*/ 	.word	0x0000dcb0


	//   ....[178]....
        /*0660*/ 	.word	0x0000dd40


	//   ....[179]....
        /*0664*/ 	.word	0x0000dde0


	//   ....[180]....
        /*0668*/ 	.word	0x0000de60


	//   ....[181]....
        /*066c*/ 	.word	0x0000df00


	//   ....[182]....
        /*0670*/ 	.word	0x0000df90


	//   ....[183]....
        /*0674*/ 	.word	0x0000e030


	//   ....[184]....
        /*0678*/ 	.word	0x0000e0b0


	//   ....[185]....
        /*067c*/ 	.word	0x0000e150


	//   ....[186]....
        /*0680*/ 	.word	0x0000e1e0


	//   ....[187]....
        /*0684*/ 	.word	0x0000e280


	//   ....[188]....
        /*0688*/ 	.word	0x0000e300


	//   ....[189]....
        /*068c*/ 	.word	0x0000e390


	//   ....[190]....
        /*0690*/ 	.word	0x0000e470


	//   ....[191]....
        /*0694*/ 	.word	0x0000e530


	//   ....[192]....
        /*0698*/ 	.word	0x0000e590


	//   ....[193]....
        /*069c*/ 	.word	0x0000e640


	//   ....[194]....
        /*06a0*/ 	.word	0x0000e6a0


	//   ....[195]....
        /*06a4*/ 	.word	0x0000e760


	//   ....[196]....
        /*06a8*/ 	.word	0x0000e7c0


	//   ....[197]....
        /*06ac*/ 	.word	0x0000e880


	//   ....[198]....
        /*06b0*/ 	.word	0x0000e8e0


	//   ....[199]....
        /*06b4*/ 	.word	0x0000e9a0


	//   ....[200]....
        /*06b8*/ 	.word	0x0000ea00


	//   ....[201]....
        /*06bc*/ 	.word	0x0000eac0


	//   ....[202]....
        /*06c0*/ 	.word	0x0000eb20


	//   ....[203]....
        /*06c4*/ 	.word	0x0000ebe0


	//   ....[204]....
        /*06c8*/ 	.word	0x0000ec40


	//   ....[205]....
        /*06cc*/ 	.word	0x0000ecf0


	//   ....[206]....
        /*06d0*/ 	.word	0x0000ee00


	//----- nvinfo : EIATTR_REG_RECONFIG
	.align		4
.L_85:
        /*06d4*/ 	.byte	0x01, 0x54
	.zero		2


	//----- nvinfo : EIATTR_SYSCALL_OFFSETS
	.align		4
        /*06d8*/ 	.byte	0x04, 0x46
        /*06da*/ 	.short	(.L_87 - .L_86)


	//   ....[0]....
.L_86:
        /*06dc*/ 	.word	0x00001110


	//   ....[1]....
        /*06e0*/ 	.word	0x00008180


	//   ....[2]....
        /*06e4*/ 	.word	0x000082c0


	//   ....[3]....
        /*06e8*/ 	.word	0x000083b0


	//   ....[4]....
        /*06ec*/ 	.word	0x00009130


	//----- nvinfo : EIATTR_MBARRIER_INSTR_OFFSETS
	.align		4
.L_87:
        /*06f0*/ 	.byte	0x04, 0x39
        /*06f2*/ 	.short	(.L_89 - .L_88)


	//   ....[0]....
.L_88:
        /*06f4*/ 	.word	0x00000180
        /*06f8*/ 	.word	0x000000ff
        /*06fc*/ 	.word	0x00016800
        /*0700*/ 	.short	0x0100
        /*0702*/ 	.byte	0x08
	.zero		1


	//   ....[1]....
        /*0704*/ 	.word	0x00000190
        /*0708*/ 	.word	0x000000ff
        /*070c*/ 	.word	0x00016820
        /*0710*/ 	.short	0x0100
        /*0712*/ 	.byte	0x08
	.zero		1


	//   ....[2]....
        /*0714*/ 	.word	0x00000280
        /*0718*/ 	.word	0x000000ff
        /*071c*/ 	.word	0x00016830
        /*0720*/ 	.short	0x0100
        /*0722*/ 	.byte	0x08
	.zero		1


	//   ....[3]....
        /*0724*/ 	.word	0x00000290
        /*0728*/ 	.word	0x000000ff
        /*072c*/ 	.word	0x00016840
        /*0730*/ 	.short	0x0100
        /*0732*/ 	.byte	0x08
	.zero		1


	//   ....[4]....
        /*0734*/ 	.word	0x000002a0
        /*0738*/ 	.word	0x000000ff
        /*073c*/ 	.word	0x00016838
        /*0740*/ 	.short	0x0100
        /*0742*/ 	.byte	0x08
	.zero		1


	//   ....[5]....
        /*0744*/ 	.word	0x000002b0
        /*0748*/ 	.word	0x000000ff
        /*074c*/ 	.word	0x00016848
        /*0750*/ 	.short	0x0100
        /*0752*/ 	.byte	0x08
	.zero		1


	//   ....[6]....
        /*0754*/ 	.word	0x000003e0
        /*0758*/ 	.word	0x000000ff
        /*075c*/ 	.word	0x00016850
        /*0760*/ 	.short	0x0100
        /*0762*/ 	.byte	0x08
	.zero		1


	//   ....[7]....
        /*0764*/ 	.word	0x000003f0
        /*0768*/ 	.word	0x000000ff
        /*076c*/ 	.word	0x00016860
        /*0770*/ 	.short	0x0100
        /*0772*/ 	.byte	0x08
	.zero		1


	//   ....[8]....
        /*0774*/ 	.word	0x00000400
        /*0778*/ 	.word	0x000000ff
        /*077c*/ 	.word	0x00016858
        /*0780*/ 	.short	0x0100
        /*0782*/ 	.byte	0x08
	.zero		1


	//   ....[9]....
        /*0784*/ 	.word	0x00000410
        /*0788*/ 	.word	0x000000ff
        /*078c*/ 	.word	0x00016868
        /*0790*/ 	.short	0x0100
        /*0792*/ 	.byte	0x08
	.zero		1


	//   ....[10]....
        /*0794*/ 	.word	0x00000500
        /*0798*/ 	.word	0x000000ff
        /*079c*/ 	.word	0x00016870
        /*07a0*/ 	.short	0x0100
        /*07a2*/ 	.byte	0x06
	.zero		1


	//   ....[11]....
        /*07a4*/ 	.word	0x00000510
        /*07a8*/ 	.word	0x000000ff
        /*07ac*/ 	.word	0x00016880
        /*07b0*/ 	.short	0x0100
        /*07b2*/ 	.byte	0x06
	.zero		1


	//   ....[12]....
        /*07b4*/ 	.word	0x00000520
        /*07b8*/ 	.word	0x000000ff
        /*07bc*/ 	.word	0x00016878
        /*07c0*/ 	.short	0x0100
        /*07c2*/ 	.byte	0x06
	.zero		1


	//   ....[13]....
        /*07c4*/ 	.word	0x00000530
        /*07c8*/ 	.word	0x000000ff
        /*07cc*/ 	.word	0x00016888
        /*07d0*/ 	.short	0x0100
        /*07d2*/ 	.byte	0x06
	.zero		1


	//   ....[14]....
        /*07d4*/ 	.word	0x00000660
        /*07d8*/ 	.word	0x000000ff
        /*07dc*/ 	.word	0x00016890
        /*07e0*/ 	.short	0x0100
        /*07e2*/ 	.byte	0x08
	.zero		1


	//   ....[15]....
        /*07e4*/ 	.word	0x00000670
        /*07e8*/ 	.word	0x000000ff
        /*07ec*/ 	.word	0x000168a0
        /*07f0*/ 	.short	0x0100
        /*07f2*/ 	.byte	0x08
	.zero		1


	//   ....[16]....
        /*07f4*/ 	.word	0x00000680
        /*07f8*/ 	.word	0x000000ff
        /*07fc*/ 	.word	0x00016898
        /*0800*/ 	.short	0x0100
        /*0802*/ 	.byte	0x08
	.zero		1


	//   ....[17]....
        /*0804*/ 	.word	0x00000690
        /*0808*/ 	.word	0x000000ff
        /*080c*/ 	.word	0x000168a8
        /*0810*/ 	.short	0x0100
        /*0812*/ 	.byte	0x08
	.zero		1


	//   ....[18]....
        /*0814*/ 	.word	0x000007d0
        /*0818*/ 	.word	0x000000ff
        /*081c*/ 	.word	0x000168b0
        /*0820*/ 	.short	0x0100
        /*0822*/ 	.byte	0x08
	.zero		1


	//   ....[19]....
        /*0824*/ 	.word	0x000007e0
        /*0828*/ 	.word	0x000000ff
        /*082c*/ 	.word	0x000168c0
        /*0830*/ 	.short	0x0100
        /*0832*/ 	.byte	0x08
	.zero		1


	//   ....[20]....
        /*0834*/ 	.word	0x000007f0
        /*0838*/ 	.word	0x000000ff
        /*083c*/ 	.word	0x000168b8
        /*0840*/ 	.short	0x0100
        /*0842*/ 	.byte	0x08
	.zero		1


	//   ....[21]....
        /*0844*/ 	.word	0x00000800
        /*0848*/ 	.word	0x000000ff
        /*084c*/ 	.word	0x000168c8
        /*0850*/ 	.short	0x0100
        /*0852*/ 	.byte	0x08
	.zero		1


	//   ....[22]....
        /*0854*/ 	.word	0x00001130
        /*0858*/ 	.word	0x000000ff
        /*085c*/ 	.word	0x00016800
        /*0860*/ 	.short	0x010a
        /*0862*/ 	.byte	0x28
	.zero		1


	//   ....[23]....
        /*0864*/ 	.word	0x000011a0
        /*0868*/ 	.word	0x000000ff
        /*086c*/ 	.word	0x00016830
        /*0870*/ 	.short	0x010a
        /*0872*/ 	.byte	0x28
	.zero		1


	//   ....[24]....
        /*0874*/ 	.word	0x00001200
        /*0878*/ 	.word	0x000000ff
        /*087c*/ 	.word	0x00016830
        /*0880*/ 	.short	0x010a
        /*0882*/ 	.byte	0x28
	.zero		1


	//   ....[25]....
        /*0884*/ 	.word	0x00001d00
        /*0888*/ 	.word	0x000000ff
        /*088c*/ 	.word	0x00000000
        /*0890*/ 	.short	0x0101
        /*0892*/ 	.byte	0x04
	.zero		1


	//   ....[26]....
        /*0894*/ 	.word	0x00003ad0
        /*0898*/ 	.word	0x000000ff
        /*089c*/ 	.word	0x00016830
        /*08a0*/ 	.short	0x010a
        /*08a2*/ 	.byte	0x0a
	.zero		1


	//   ....[27]....
        /*08a4*/ 	.word	0x00003b10
        /*08a8*/ 	.word	0x000000ff
        /*08ac*/ 	.word	0x00016830
        /*08b0*/ 	.short	0x010a
        /*08b2*/ 	.byte	0x0a
	.zero		1


	//   ....[28]....
        /*08b4*/ 	.word	0x00003d50
        /*08b8*/ 	.word	0x000000ff
        /*08bc*/ 	.word	0x00016850
        /*08c0*/ 	.short	0x010a
        /*08c2*/ 	.byte	0x0a
	.zero		1


	//   ....[29]....
        /*08c4*/ 	.word	0x00003d90
        /*08c8*/ 	.word	0x000000ff
        /*08cc*/ 	.word	0x00016850
        /*08d0*/ 	.short	0x010a
        /*08d2*/ 	.byte	0x0a
	.zero		1


	//   ....[30]....
        /*08d4*/ 	.word	0x000046c0
        /*08d8*/ 	.word	0x000000ff
        /*08dc*/ 	.word	0x00000000
        /*08e0*/ 	.short	0x0101
        /*08e2*/ 	.byte	0x06
	.zero		1


	//   ....[31]....
        /*08e4*/ 	.word	0x00005b80
        /*08e8*/ 	.word	0x000000ff
        /*08ec*/ 	.word	0x00000000
        /*08f0*/ 	.short	0x0101
        /*08f2*/ 	.byte	0x05
	.zero		1


	//   ....[32]....
        /*08f4*/ 	.word	0x00005fa0
        /*08f8*/ 	.word	0x000000ff
        /*08fc*/ 	.word	0x00016850
        /*0900*/ 	.short	0x010a
        /*0902*/ 	.byte	0x05
	.zero		1


	//   ....[33]....
        /*0904*/ 	.word	0x00005fe0
        /*0908*/ 	.word	0x000000ff
        /*090c*/ 	.word	0x00016850
        /*0910*/ 	.short	0x010a
        /*0912*/ 	.byte	0x05
	.zero		1


	//   ....[34]....
        /*0914*/ 	.word	0x000065b0
        /*0918*/ 	.word	0x000000ff
        /*091c*/ 	.word	0x00000000
        /*0920*/ 	.short	0x0101
        /*0922*/ 	.byte	0x04
	.zero		1


	//   ....[35]....
        /*0924*/ 	.word	0x00006fd0
        /*0928*/ 	.word	0x000000ff
        /*092c*/ 	.word	0x00000000
        /*0930*/ 	.short	0x0101
        /*0932*/ 	.byte	0x04
	.zero		1


	//   ....[36]....
        /*0934*/ 	.word	0x00008820
        /*0938*/ 	.word	0x000000ff
        /*093c*/ 	.word	0x00016840
        /*0940*/ 	.short	0x010a
        /*0942*/ 	.byte	0x2d
	.zero		1


	//   ....[37]....
        /*0944*/ 	.word	0x00008ed0
        /*0948*/ 	.word	0x000000ff
        /*094c*/ 	.word	0x00016830
        /*0950*/ 	.short	0x0107
        /*0952*/ 	.byte	0x2d
	.zero		1


	//   ....[38]....
        /*0954*/ 	.word	0x00008f60
        /*0958*/ 	.word	0x000000ff
        /*095c*/ 	.word	0x00016830
        /*0960*/ 	.short	0x0101
        /*0962*/ 	.byte	0x2d
	.zero		1


	//   ....[39]....
        /*0964*/ 	.word	0x00009bf0
        /*0968*/ 	.word	0x000000ff
        /*096c*/ 	.word	0x00016800
        /*0970*/ 	.short	0x0107
        /*0972*/ 	.byte	0x2d
	.zero		1


	//   ....[40]....
        /*0974*/ 	.word	0x00009c30
        /*0978*/ 	.word	0x000000ff
        /*097c*/ 	.word	0x00016800
        /*0980*/ 	.short	0x0101
        /*0982*/ 	.byte	0x2d
	.zero		1


	//   ....[41]....
        /*0984*/ 	.word	0x00009c40
        /*0988*/ 	.word	0x000000ff
        /*098c*/ 	.word	0x00016820
        /*0990*/ 	.short	0x010a
        /*0992*/ 	.byte	0x2d
	.zero		1


	//   ....[42]....
        /*0994*/ 	.word	0x0000a020
        /*0998*/ 	.word	0x00000007
        /*099c*/ 	.word	0x00016840
        /*09a0*/ 	.short	0x010a
        /*09a2*/ 	.byte	0x3f
	.zero		1


	//   ....[43]....
        /*09a4*/ 	.word	0x0000a500
        /*09a8*/ 	.word	0x00000007
        /*09ac*/ 	.word	0x00016830
        /*09b0*/ 	.short	0x0107
        /*09b2*/ 	.byte	0x3f
	.zero		1


	//   ....[44]....
        /*09b4*/ 	.word	0x0000a5d0
        /*09b8*/ 	.word	0x00000007
        /*09bc*/ 	.word	0x00016830
        /*09c0*/ 	.short	0x0101
        /*09c2*/ 	.byte	0x3f
	.zero		1


	//   ....[45]....
        /*09c4*/ 	.word	0x0000a630
        /*09c8*/ 	.word	0x00000007
        /*09cc*/ 	.word	0x00016860
        /*09d0*/ 	.short	0x010a
        /*09d2*/ 	.byte	0x3f
	.zero		1


	//   ....[46]....
        /*09d4*/ 	.word	0x0000aa20
        /*09d8*/ 	.word	0x00000007
        /*09dc*/ 	.word	0x00016850
        /*09e0*/ 	.short	0x0107
        /*09e2*/ 	.byte	0x3f
	.zero		1


	//   ....[47]....
        /*09e4*/ 	.word	0x0000abb0
        /*09e8*/ 	.word	0x00000007
        /*09ec*/ 	.word	0x00016850
        /*09f0*/ 	.short	0x0101
        /*09f2*/ 	.byte	0x3f
	.zero		1


	//   ....[48]....
        /*09f4*/ 	.word	0x0000ad50
        /*09f8*/ 	.word	0x00000000
        /*09fc*/ 	.word	0x00016860
        /*0a00*/ 	.short	0x010a
        /*0a02*/ 	.byte	0x3f
	.zero		1


	//   ....[49]....
        /*0a04*/ 	.word	0x0000b170
        /*0a08*/ 	.word	0x00000000
        /*0a0c*/ 	.word	0x00016850
        /*0a10*/ 	.short	0x0107
        /*0a12*/ 	.byte	0x3f
	.zero		1


	//   ....[50]....
        /*0a14*/ 	.word	0x0000b250
        /*0a18*/ 	.word	0x00000000
        /*0a1c*/ 	.word	0x00016850
        /*0a20*/ 	.short	0x0101
        /*0a22*/ 	.byte	0x3f
	.zero		1


	//   ....[51]....
        /*0a24*/ 	.word	0x0000b2e0
        /*0a28*/ 	.word	0x00000007
        /*0a2c*/ 	.word	0x00016820
        /*0a30*/ 	.short	0x010a
        /*0a32*/ 	.byte	0x3f
	.zero		1


	//   ....[52]....
        /*0a34*/ 	.word	0x0000b440
        /*0a38*/ 	.word	0x00000005
        /*0a3c*/ 	.word	0x00016840
        /*0a40*/ 	.short	0x010a
        /*0a42*/ 	.byte	0x3f
	.zero		1


	//   ....[53]....
        /*0a44*/ 	.word	0x0000b4e0
        /*0a48*/ 	.word	0x00000003
        /*0a4c*/ 	.word	0x00016840
        /*0a50*/ 	.short	0x010a
        /*0a52*/ 	.byte	0x3f
	.zero		1


	//   ....[54]....
        /*0a54*/ 	.word	0x0000b520
        /*0a58*/ 	.word	0x00000005
        /*0a5c*/ 	.word	0x00016860
        /*0a60*/ 	.short	0x010a
        /*0a62*/ 	.byte	0x3f
	.zero		1


	//   ....[55]....
        /*0a64*/ 	.word	0x0000b560
        /*0a68*/ 	.word	0x00000003
        /*0a6c*/ 	.word	0x00016860
        /*0a70*/ 	.short	0x010a
        /*0a72*/ 	.byte	0x3f
	.zero		1


	//   ....[56]....
        /*0a74*/ 	.word	0x0000b5d0
        /*0a78*/ 	.word	0x00000003
        /*0a7c*/ 	.word	0x00016800
        /*0a80*/ 	.short	0x010a
        /*0a82*/ 	.byte	0x3f
	.zero		1


	//   ....[57]....
        /*0a84*/ 	.word	0x0000b630
        /*0a88*/ 	.word	0x00000003
        /*0a8c*/ 	.word	0x00016830
        /*0a90*/ 	.short	0x010a
        /*0a92*/ 	.byte	0x3f
	.zero		1


	//   ....[58]....
        /*0a94*/ 	.word	0x0000b690
        /*0a98*/ 	.word	0x00000009
        /*0a9c*/ 	.word	0x00016830
        /*0aa0*/ 	.short	0x010a
        /*0aa2*/ 	.byte	0x3f
	.zero		1


	//   ....[59]....
        /*0aa4*/ 	.word	0x0000b6f0
        /*0aa8*/ 	.word	0x00000009
        /*0aac*/ 	.word	0x00016850
        /*0ab0*/ 	.short	0x010a
        /*0ab2*/ 	.byte	0x3f
	.zero		1


	//   ....[60]....
        /*0ab4*/ 	.word	0x0000b750
        /*0ab8*/ 	.word	0x00000003
        /*0abc*/ 	.word	0x00016850
        /*0ac0*/ 	.short	0x010a
        /*0ac2*/ 	.byte	0x3f
	.zero		1


	//   ....[61]....
        /*0ac4*/ 	.word	0x0000b830
        /*0ac8*/ 	.word	0x00000002
        /*0acc*/ 	.word	0x00016840
        /*0ad0*/ 	.short	0x010a
        /*0ad2*/ 	.byte	0x3f
	.zero		1


	//   ....[62]....
        /*0ad4*/ 	.word	0x0000d020
        /*0ad8*/ 	.word	0x00000003
        /*0adc*/ 	.word	0x00016820
        /*0ae0*/ 	.short	0x010a
        /*0ae2*/ 	.byte	0x3f
	.zero		1


	//   ....[63]....
        /*0ae4*/ 	.word	0x0000d070
        /*0ae8*/ 	.word	0x00000007
        /*0aec*/ 	.word	0x00016840
        /*0af0*/ 	.short	0x010a
        /*0af2*/ 	.byte	0x3f
	.zero		1


	//   ....[64]....
        /*0af4*/ 	.word	0x0000da40
        /*0af8*/ 	.word	0x00000007
        /*0afc*/ 	.word	0x00016860
        /*0b00*/ 	.short	0x010a
        /*0b02*/ 	.byte	0x3f
	.zero		1


	//   ....[65]....
        /*0b04*/ 	.word	0x0000e3c0
        /*0b08*/ 	.word	0x00000000
        /*0b0c*/ 	.word	0x00016860
        /*0b10*/ 	.short	0x010a
        /*0b12*/ 	.byte	0x3f
	.zero		1


	//   ....[66]....
        /*0b14*/ 	.word	0x0000ed20
        /*0b18*/ 	.word	0x00000007
        /*0b1c*/ 	.word	0x00016820
        /*0b20*/ 	.short	0x010a
        /*0b22*/ 	.byte	0x3f
	.zero		1


	//   ....[67]....
        /*0b24*/ 	.word	0x0000eec0
        /*0b28*/ 	.word	0x00000005
        /*0b2c*/ 	.word	0x00016840
        /*0b30*/ 	.short	0x010a
        /*0b32*/ 	.byte	0x3f
	.zero		1


	//   ....[68]....
        /*0b34*/ 	.word	0x0000ef10
        /*0b38*/ 	.word	0x00000003
        /*0b3c*/ 	.word	0x00016840
        /*0b40*/ 	.short	0x010a
        /*0b42*/ 	.byte	0x3f
	.zero		1


	//   ....[69]....
        /*0b44*/ 	.word	0x0000ef60
        /*0b48*/ 	.word	0x00000005
        /*0b4c*/ 	.word	0x00016860
        /*0b50*/ 	.short	0x010a
        /*0b52*/ 	.byte	0x3f
	.zero		1


	//----- nvinfo : EIATTR_NUM_MBARRIERS
	.align		4
.L_89:
        /*0b54*/ 	.byte	0x03, 0x38
        /*0b56*/ 	.short	0x0016


	//----- nvinfo : EIATTR_EXIT_INSTR_OFFSETS
	.align		4
        /*0b58*/ 	.byte	0x04, 0x1c
        /*0b5a*/ 	.short	(.L_91 - .L_90)


	//   ....[0]....
.L_90:
        /*0b5c*/ 	.word	0x0000b5b0


	//----- nvinfo : EIATTR_MAX_THREADS
	.align		4
.L_91:
        /*0b60*/ 	.byte	0x04, 0x05
        /*0b62*/ 	.short	(.L_93 - .L_92)
.L_92:
        /*0b64*/ 	.word	0x00000200
        /*0b68*/ 	.word	0x00000001
        /*0b6c*/ 	.word	0x00000001


	//----- nvinfo : EIATTR_CRS_STACK_SIZE
	.align		4
.L_93:
        /*0b70*/ 	.byte	0x04, 0x1e
        /*0b72*/ 	.short	(.L_95 - .L_94)
.L_94:
        /*0b74*/ 	.word	0x00000000


	//----- nvinfo : EIATTR_CBANK_PARAM_SIZE
	.align		4
.L_95:
        /*0b78*/ 	.byte	0x03, 0x19
        /*0b7a*/ 	.short	0x0a70


	//----- nvinfo : EIATTR_PARAM_CBANK
	.align		4
        /*0b7c*/ 	.byte	0x04, 0x0a
        /*0b7e*/ 	.short	(.L_97 - .L_96)
	.align		4
.L_96:
        /*0b80*/ 	.word	index@(.nv.constant0._ZN7cutlass13device_kernelIN5flash11enable_sm90INS1_16FlashAttnFwdSm90INS1_25CollectiveMainloopFwdSm90ILi2EN4cute5tupleIJNS5_1CILi1EEES8_S8_EEENS6_IJNS7_ILi192EEENS7_ILi128EEENS7_ILi64EEEEEELi64ENS_10bfloat16_tEfNS_4arch4Sm90ELb0ELb0ELb1ELb0ELb1ELb0ELb0ELb1ELb1ELb1ELb1ELb0EEENS1_21CollectiveEpilogueFwdINS6_IJSA_SC_SB_EEES9_SE_SG_Li384ELb0ELb1ELb1ELb0EEENS1_19SingleTileSchedulerILb0ELb1ELb1ELi192EEEEEEEEEvNT_6ParamsE)
        /*0b84*/ 	.short	0x0210
        /*0b86*/ 	.short	0x0a70


	//----- nvinfo : EIATTR_SW_WAR
	.align		4
.L_97:
        /*0b88*/ 	.byte	0x04, 0x36
        /*0b8a*/ 	.short	(.L_99 - .L_98)
.L_98:
        /*0b8c*/ 	.word	0x00000008
.L_99:


//--------------------- .nv.info._ZN7cutlass13device_kernelIN5flash11enable_sm90INS1_16FlashAttnFwdSm90INS1_25CollectiveMainloopFwdSm90ILi2EN4cute5tupleIJNS5_1CILi1EEES8_S8_EEENS6_IJNS7_ILi192EEENS7_ILi128EEENS7_ILi64EEEEEELi64ENS_10bfloat16_tEfNS_4arch4Sm90ELb0ELb0ELb1ELb1ELb1ELb0ELb0ELb1ELb1ELb1ELb1ELb0EEENS1_21CollectiveEpilogueFwdINS6_IJSA_SC_SB_EEES9_SE_SG_Li384ELb1ELb1ELb1ELb0EEENS1_36VarlenDynamicPersistentTileSchedulerILi192ELi128ELi384ELi128ELb1ELb1ELb1ELb0ELb1ELb1EEEEEEEEEvNT_6ParamsE --------------------------
	.section	.nv.info._ZN7cutlass13device_kernelIN5flash11enable_sm90INS1_16FlashAttnFwdSm90INS1_25CollectiveMainloopFwdSm90ILi2EN4cute5tupleIJNS5_1CILi1EEES8_S8_EEENS6_IJNS7_ILi192EEENS7_ILi128EEENS7_ILi64EEEEEELi64ENS_10bfloat16_tEfNS_4arch4Sm90ELb0ELb0ELb1ELb1ELb1ELb0ELb0ELb1ELb1ELb1ELb1ELb0EEENS1_21CollectiveEpilogueFwdINS6_IJSA_SC_SB_EEES9_SE_SG_Li384ELb1ELb1ELb1ELb0EEENS1_36VarlenDynamicPersistentTileSchedulerILi192ELi128ELi384ELi128ELb1ELb1ELb1ELb0ELb1ELb1EEEEEEEEEvNT_6ParamsE,"",@"SHT_CUDA_INFO"
	.sectionflags	@""
	.align	4


	//----- nvinfo : EIATTR_CUDA_API_VERSION
	.align		4
        /*0000*/ 	.byte	0x04, 0x37
        /*0002*/ 	.short	(.L_101 - .L_100)
.L_100:
        /*0004*/ 	.word	0x00000082


	//----- nvinfo : EIATTR_KPARAM_INFO
	.align		4
.L_101:
        /*0008*/ 	.byte	0x04, 0x17
        /*000a*/ 	.short	(.L_103 - .L_102)
.L_102:
        /*000c*/ 	.word	0x00000000
        /*0010*/ 	.short	0x0000
        /*0012*/ 	.short	0x0070
        /*0014*/ 	.byte	0x00, 0xf0, 0x01, 0x2a


	//----- nvinfo : EIATTR_SPARSE_MMA_MASK
	.align		4
.L_103:
        /*0018*/ 	.byte	0x03, 0x50
        /*001a*/ 	.short	0x0000


	//----- nvinfo : EIATTR_MAXREG_COUNT
	.align		4
        /*001c*/ 	.byte	0x03, 0x1b
        /*001e*/ 	.short	0x0080


	//----- nvinfo : EIATTR_NUM_BARRIERS
	.align		4
        /*0020*/ 	.byte	0x02, 0x4c
        /*0022*/ 	.byte	0x10
	.zero		1


	//----- nvinfo : EIATTR_EXTERNS
	.align		4
        /*0024*/ 	.byte	0x04, 0x0f
        /*0026*/ 	.short	(.L_105 - .L_104)


	//   ....[0]....
	.align		4
.L_104:
        /*0028*/ 	.word	index@(__assertfail)


	//----- nvinfo : EIATTR_ANNOTATIONS
	.align		4
.L_105:
        /*002c*/ 	.byte	0x04, 0x55
        /*002e*/ 	.short	(.L_107 - .L_106)


	//   ....[0]....
.L_106:
        /*0030*/ 	.word	0x00000001
        /*0034*/ 	.byte	0x60, 0x08, 0x00, 0x00, 0x01, 0x00, 0x00, 0x00, 0xb0, 0x09, 0x00, 0x00, 0x01, 0x00, 0x00, 0x00
        /* <DEDUP_REMOVED lines=44> */
        /*0304*/ 	.byte	0xb0, 0xec, 0x00, 0x00


	//----- nvinfo : EIATTR_MERCURY_ISA_VERSION
	.align		4
.L_107:
        /*0308*/ 	.byte	0x03, 0x5f
        /*030a*/ 	.short	0x0101


	//----- nvinfo : EIATTR_UNUSED_LOAD_BYTE_OFFSET
	.align		4
        /*030c*/ 	.byte	0x04, 0x44
        /*030e*/ 	.short	(.L_109 - .L_108)


	//   ....[0]....
.L_108:
        /*0310*/ 	.word	0x00000960
        /*0314*/ 	.word	0x0000fff0


	//   ....[1]....
        /*0318*/ 	.word	0x00006e90
        /*031c*/ 	.word	0x0000fff0


	//----- nvinfo : EIATTR_INT_WARP_WIDE_INSTR_OFFSETS
	.align		4
.L_109:
        /*0320*/ 	.byte	0x04, 0x31
        /*0322*/ 	.short	(.L_111 - .L_110)


	//   ....[0]....
.L_110:
        /*0324*/ 	.word	0x000000c0


	//   ....[1]....
        /*0328*/ 	.word	0x000000d0


	//   ....[2]....
        /*032c*/ 	.word	0x00000170


	//   ....[3]....
        /*0330*/ 	.word	0x0000a630


	//   ....[4]....
        /*0334*/ 	.word	0x0000a6c0


	//   ....[5]....
        /*0338*/ 	.word	0x0000d7e0


	//   ....[6]....
        /*033c*/ 	.word	0x0000d870


	//----- nvinfo : EIATTR_COOP_GROUP_MASK_REGIDS
	.align		4
.L_111:
        /*0340*/ 	.byte	0x04, 0x29
        /*0342*/ 	.short	(.L_113 - .L_112)


	//   ....[0]....
.L_112:
        /*0344*/ 	.word	0xffffffff


	//   ....[1]....
        /*0348*/ 	.word	0xffffffff


	//   ....[2]....
        /*034c*/ 	.word	0xffffffff


	//   ....[3]....
        /*0350*/ 	.word	0xffffffff


	//   ....[4]....
        /*0354*/ 	.word	0xffffffff


	//   ....[5]....
        /*0358*/ 	.word	0xffffffff


	//   ....[6]....
        /*035c*/ 	.word	0xffffffff


	//   ....[7]....
        /*0360*/ 	.word	0xffffffff


	//   ....[8]....
        /*0364*/ 	.word	0xffffffff


	//   ....[9]....
        /*0368*/ 	.word	0xffffffff


	//   ....[10]....
        /*036c*/ 	.word	0xffffffff


	//   ....[11]....
        /*0370*/ 	.word	0xffffffff


	//   ....[12]....
        /*0374*/ 	.word	0xffffffff


	//   ....[13]....
        /*0378*/ 	.word	0xffffffff


	//   ....[14]....
        /*037c*/ 	.word	0xffffffff


	//   ....[15]....
        /*0380*/ 	.word	0xffffffff


	//   ....[16]....
        /*0384*/ 	.word	0xffffffff


	//   ....[17]....
        /*0388*/ 	.word	0xffffffff


	//   ....[18]....
        /*038c*/ 	.word	0xffffffff


	//   ....[19]....
        /*0390*/ 	.word	0xffffffff


	//   ....[20]....
        /*0394*/ 	.word	0xffffffff


	//   ....[21]....
        /*0398*/ 	.word	0xffffffff


	//   ....[22]....
        /*039c*/ 	.word	0xffffffff


	//   ....[23]....
        /*03a0*/ 	.word	0xffffffff


	//   ....[24]....
        /*03a4*/ 	.word	0xffffffff


	//   ....[25]....
        /*03a8*/ 	.word	0xffffffff


	//   ....[26]....
        /*03ac*/ 	.word	0xffffffff


	//   ....[27]....
        /*03b0*/ 	.word	0xffffffff


	//   ....[28]....
        /*03b4*/ 	.word	0xffffffff


	//   ....[29]....
        /*03b8*/ 	.word	0xffffffff


	//   ....[30]....
        /*03bc*/ 	.word	0xffffffff


	//   ....[31]....
        /*03c0*/ 	.word	0xffffffff


	//   ....[32]....
        /*03c4*/ 	.word	0xffffffff


	//   ....[33]....
        /*03c8*/ 	.word	0xffffffff


	//   ....[34]....
        /*03cc*/ 	.word	0xffffffff


	//   ....[35]....
        /*03d0*/ 	.word	0xffffffff


	//   ....[36]....
        /*03d4*/ 	.word	0xffffffff


	//   ....[37]....
        /*03d8*/ 	.word	0xffffffff


	//   ....[38]....
        /*03dc*/ 	.word	0xffffffff


	//   ....[39]....
        /*03e0*/ 	.word	0xffffffff


	//   ....[40]....
        /*03e4*/ 	.word	0xffffffff


	//   ....[41]....
        /*03e8*/ 	.word	0xffffffff


	//   ....[42]....
        /*03ec*/ 	.word	0xffffffff


	//   ....[43]....
        /*03f0*/ 	.word	0xffffffff


	//   ....[44]....
        /*03f4*/ 	.word	0xffffffff


	//   ....[45]....
        /*03f8*/ 	.word	0xffffffff


	//   ....[46]....
        /*03fc*/ 	.word	0xffffffff


	//   ....[47]....
        /*0400*/ 	.word	0xffffffff


	//   ....[48]....
        /*0404*/ 	.word	0xffffffff


	//   ....[49]....
        /*0408*/ 	.word	0xffffffff


	//   ....[50]....
        /*040c*/ 	.word	0xffffffff


	//   ....[51]....
        /*0410*/ 	.word	0xffffffff


	//   ....[52]....
        /*0414*/ 	.word	0xffffffff


	//   ....[53]....
        /*0418*/ 	.word	0xffffffff


	//   ....[54]....
        /*041c*/ 	.word	0xffffffff


	//   ....[55]....
        /*0420*/ 	.word	0xffffffff


	//   ....[56]....
        /*0424*/ 	.word	0xffffffff


	//   ....[57]....
        /*0428*/ 	.word	0xffffffff


	//   ....[58]....
        /*042c*/ 	.word	0xffffffff


	//   ....[59]....
        /*0430*/ 	.word	0xffffffff


	//   ....[60]....
        /*0434*/ 	.word	0xffffffff


	//   ....[61]....
        /*0438*/ 	.word	0xffffffff


	//   ....[62]....
        /*043c*/ 	.word	0xffffffff


	//   ....[63]....
        /*0440*/ 	.word	0xffffffff


	//   ....[64]....
        /*0444*/ 	.word	0xffffffff


	//   ....[65]....
        /*0448*/ 	.word	0xffffffff


	//   ....[66]....
        /*044c*/ 	.word	0xffffffff


	//   ....[67]....
        /*0450*/ 	.word	0xffffffff


	//   ....[68]....
        /*0454*/ 	.word	0xffffffff


	//   ....[69]....
        /*0458*/ 	.word	0xffffffff


	//   ....[70]....
        /*045c*/ 	.word	0xffffffff


	//   ....[71]....
        /*0460*/ 	.word	0xffffffff


	//   ....[72]....
        /*0464*/ 	.word	0xffffffff


	//   ....[73]....
        /*0468*/ 	.word	0xffffffff


	//   ....[74]....
        /*046c*/ 	.word	0xffffffff


	//   ....[75]....
        /*0470*/ 	.word	0xffffffff


	//   ....[76]....
        /*0474*/ 	.word	0xffffffff


	//   ....[77]....
        /*0478*/ 	.word	0xffffffff


	//   ....[78]....
        /*047c*/ 	.word	0xffffffff


	//   ....[79]....
        /*0480*/ 	.word	0xffffffff


	//   ....[80]....
        /*0484*/ 	.word	0xffffffff


	//   ....[81]....
        /*0488*/ 	.word	0xffffffff


	//   ....[82]....
        /*048c*/ 	.word	0xffffffff


	//   ....[83]....
        /*0490*/ 	.word	0xffffffff


	//   ....[84]....
        /*0494*/ 	.word	0xffffffff


	//   ....[85]....
        /*0498*/ 	.word	0xffffffff


	//   ....[86]....
        /*049c*/ 	.word	0xffffffff


	//   ....[87]....
        /*04a0*/ 	.word	0xffffffff


	//   ....[88]....
        /*04a4*/ 	.word	0xffffffff


	//   ....[89]....
        /*04a8*/ 	.word	0xffffffff


	//   ....[90]....
        /*04ac*/ 	.word	0xffffffff


	//   ....[91]....
        /*04b0*/ 	.word	0xffffffff


	//   ....[92]....
        /*04b4*/ 	.word	0xffffffff


	//   ....[93]....
        /*04b8*/ 	.word	0xffffffff


	//   ....[94]....
        /*04bc*/ 	.word	0xffffffff


	//   ....[95]....
        /*04c0*/ 	.word	0xffffffff


	//   ....[96]....
        /*04c4*/ 	.word	0xffffffff


	//   ....[97]....
        /*04c8*/ 	.word	0xffffffff


	//   ....[98]....
        /*04cc*/ 	.word	0xffffffff


	//   ....[99]....
        /*04d0*/ 	.word	0xffffffff


	//   ....[100]....
        /*04d4*/ 	.word	0xffffffff


	//   ....[101]....
        /*04d8*/ 	.word	0xffffffff


	//   ....[102]....
        /*04dc*/ 	.word	0xffffffff


	//   ....[103]....
        /*04e0*/ 	.word	0xffffffff


	//   ....[104]....
        /*04e4*/ 	.word	0xffffffff


	//   ....[105]....
        /*04e8*/ 	.word	0xffffffff


	//   ....[106]....
        /*04ec*/ 	.word	0xffffffff


	//   ....[107]....
        /*04f0*/ 	.word	0xffffffff


	//   ....[108]....
        /*04f4*/ 	.word	0xffffffff


	//   ....[109]....
        /*04f8*/ 	.word	0xffffffff


	//   ....[110]....
        /*04fc*/ 	.word	0xffffffff


	//   ....[111]....
        /*0500*/ 	.word	0xffffffff


	//   ....[112]....
        /*0504*/ 	.word	0xffffffff


	//   ....[113]....
        /*0508*/ 	.word	0xffffffff


	//   ....[114]....
        /*050c*/ 	.word	0xffffffff


	//   ....[115]....
        /*0510*/ 	.word	0xffffffff


	//   ....[116]....
        /*0514*/ 	.word	0xffffffff


	//   ....[117]....
        /*0518*/ 	.word	0xffffffff


	//   ....[118]....
        /*051c*/ 	.word	0xffffffff


	//   ....[119]....
        /*0520*/ 	.word	0xffffffff


	//   ....[120]....
        /*0524*/ 	.word	0xffffffff


	//   ....[121]....
        /*0528*/ 	.word	0xffffffff


	//   ....[122]....
        /*052c*/ 	.word	0xffffffff


	//   ....[123]....
        /*0530*/ 	.word	0xffffffff


	//   ....[124]....
        /*0534*/ 	.word	0xffffffff


	//   ....[125]....
        /*0538*/ 	.word	0xffffffff


	//   ....[126]....
        /*053c*/ 	.word	0xffffffff


	//   ....[127]....
        /*0540*/ 	.word	0xffffffff


	//   ....[128]....
        /*0544*/ 	.word	0xffffffff


	//   ....[129]....
        /*0548*/ 	.word	0xffffffff


	//   ....[130]....
        /*054c*/ 	.word	0xffffffff


	//   ....[131]....
        /*0550*/ 	.word	0xffffffff


	//   ....[132]....
        /*0554*/ 	.word	0xffffffff


	//   ....[133]....
        /*0558*/ 	.word	0xffffffff


	//   ....[134]....
        /*055c*/ 	.word	0xffffffff


	//   ....[135]....
        /*0560*/ 	.word	0xffffffff


	//   ....[136]....
        /*0564*/ 	.word	0xffffffff


	//   ....[137]....
        /*0568*/ 	.word	0xffffffff


	//   ....[138]....
        /*056c*/ 	.word	0xffffffff


	//   ....[139]....
        /*0570*/ 	.word	0xffffffff


	//   ....[140]....
        /*0574*/ 	.word	0xffffffff


	//   ....[141]....
        /*0578*/ 	.word	0xffffffff


	//   ....[142]....
        /*057c*/ 	.word	0xffffffff


	//   ....[143]....
        /*0580*/ 	.word	0xffffffff


	//   ....[144]....
        /*0584*/ 	.word	0xffffffff


	//   ....[145]....
        /*0588*/ 	.word	0xffffffff


	//   ....[146]....
        /*058c*/ 	.word	0xffffffff


	//   ....[147]....
        /*0590*/ 	.word	0xffffffff


	//   ....[148]....
        /*0594*/ 	.word	0xffffffff


	//   ....[149]....
        /*0598*/ 	.word	0xffffffff


	//   ....[150]....
        /*059c*/ 	.word	0xffffffff


	//   ....[151]....
        /*05a0*/ 	.word	0xffffffff


	//   ....[152]....
        /*05a4*/ 	.word	0xffffffff


	//   ....[153]....
        /*05a8*/ 	.word	0xffffffff


	//   ....[154]....
        /*05ac*/ 	.word	0xffffffff


	//   ....[155]....
        /*05b0*/ 	.word	0xffffffff


	//   ....[156]....
        /*05b4*/ 	.word	0xffffffff


	//   ....[157]....
        /*05b8*/ 	.word	0xffffffff


	//   ....[158]....
        /*05bc*/ 	.word	0xffffffff


	//   ....[159]....
        /*05c0*/ 	.word	0xffffffff


	//   ....[160]....
        /*05c4*/ 	.word	0xffffffff


	//   ....[161]....
        /*05c8*/ 	.word	0xffffffff


	//   ....[162]....
        /*05cc*/ 	.word	0xffffffff


	//   ....[163]....
        /*05d0*/ 	.word	0xffffffff


	//   ....[164]....
        /*05d4*/ 	.word	0xffffffff


	//   ....[165]....
        /*05d8*/ 	.word	0xffffffff


	//   ....[166]....
        /*05dc*/ 	.word	0xffffffff


	//   ....[167]....
        /*05e0*/ 	.word	0x0500000f


	//   ....[168]....
        /*05e4*/ 	.word	0x0500000f


	//   ....[169]....
        /*05e8*/ 	.word	0x0500000f


	//   ....[170]....
        /*05ec*/ 	.word	0x0500000f


	//   ....[171]....
        /*05f0*/ 	.word	0x0500000f


	//   ....[172]....
        /*05f4*/ 	.word	0x0500000f


	//   ....[173]....
        /*05f8*/ 	.word	0x0500000f


	//   ....[174]....
        /*05fc*/ 	.word	0x0500000f


	//   ....[175]....
        /*0600*/ 	.word	0x0500000f


	//   ....[176]....
        /*0604*/ 	.word	0x0500000f


	//   ....[177]....
        /*0608*/ 	.word	0x0500000f


	//   ....[178]....
        /*060c*/ 	.word	0x0500000f


	//   ....[179]....
        /*0610*/ 	.word	0x0500000f


	//   ....[180]....
        /*0614*/ 	.word	0x0500000f


	//   ....[181]....
        /*0618*/ 	.word	0x0500000f


	//   ....[182]....
        /*061c*/ 	.word	0x0500000f


	//   ....[183]....
        /*0620*/ 	.word	0x0500000f


	//   ....[184]....
        /*0624*/ 	.word	0x0500000f


	//   ....[185]....
        /*0628*/ 	.word	0x0500000f


	//   ....[186]....
        /*062c*/ 	.word	0x0500000f


	//   ....[187]....
        /*0630*/ 	.word	0x0500000f


	//   ....[188]....
        /*0634*/ 	.word	0x0500000f


	//   ....[189]....
        /*0638*/ 	.word	0x0500000f


	//   ....[190]....
        /*063c*/ 	.word	0x0500000f


	//   ....[191]....
        /*0640*/ 	.word	0x0500000f


	//   ....[192]....
        /*0644*/ 	.word	0x0500000f


	//   ....[193]....
        /*0648*/ 	.word	0x0500000f


	//   ....[194]....
        /*064c*/ 	.word	0x0500000f


	//   ....[195]....
        /*0650*/ 	.word	0x0500000f


	//   ....[196]....
        /*0654*/ 	.word	0x0500000f


	//   ....[197]....
        /*0658*/ 	.word	0x0500000f


	//   ....[198]....
        /*065c*/ 	.word	0x0500000f


	//   ....[199]....
        /*0660*/ 	.word	0x0500000f


	//   ....[200]....
        /*0664*/ 	.word	0x0500000f


	//   ....[201]....
        /*0668*/ 	.word	0x0500000f


	//   ....[202]....
        /*066c*/ 	.word	0x0500000f


	//   ....[203]....
        /*0670*/ 	.word	0x0500000f


	//   ....[204]....
        /*0674*/ 	.word	0x0500000f


	//   ....[205]....
        /*0678*/ 	.word	0x0500000f


	//   ....[206]....
        /*067c*/ 	.word	0x0500000f


	//   ....[207]....
        /*0680*/ 	.word	0x0500000f


	//   ....[208]....
        /*0684*/ 	.word	0x0500000f


	//   ....[209]....
        /*0688*/ 	.word	0x0500000f


	//   ....[210]....
        /*068c*/ 	.word	0x0500000f


	//   ....[211]....
        /*0690*/ 	.word	0x0500000f


	//   ....[212]....
        /*0694*/ 	.word	0x0500000f


	//   ....[213]....
        /*0698*/ 	.word	0x0500000f


	//   ....[214]....
        /*069c*/ 	.word	0x0500000f


	//   ....[215]....
        /*06a0*/ 	.word	0x0500000f


	//   ....[216]....
        /*06a4*/ 	.word	0x0500000f


	//   ....[217]....
        /*06a8*/ 	.word	0x0500000f


	//   ....[218]....
        /*06ac*/ 	.word	0x0500000f


	//   ....[219]....
        /*06b0*/ 	.word	0x0500000f


	//   ....[220]....
        /*06b4*/ 	.word	0x0500000f


	//   ....[221]....
        /*06b8*/ 	.word	0x0500000f


	//   ....[222]....
        /*06bc*/ 	.word	0x0500000f


	//   ....[223]....
        /*06c0*/ 	.word	0x0500000f


	//   ....[224]....
        /*06c4*/ 	.word	0x0500000f


	//   ....[225]....
        /*06c8*/ 	.word	0x0500000f


	//   ....[226]....
        /*06cc*/ 	.word	0x0500000f


	//   ....[227]....
        /*06d0*/ 	.word	0x0500000f


	//   ....[228]....
        /*06d4*/ 	.word	0x0500000f


	//   ....[229]....
        /*06d8*/ 	.word	0x0500000f


	//   ....[230]....
        /*06dc*/ 	.word	0x0500000f


	//   ....[231]....
        /*06e0*/ 	.word	0x0500000f


	//   ....[232]....
        /*06e4*/ 	.word	0x0500000f


	//   ....[233]....
        /*06e8*/ 	.word	0x0500000f


	//   ....[234]....
        /*06ec*/ 	.word	0x0500000f


	//   ....[235]....
        /*06f0*/ 	.word	0x0500000f


	//   ....[236]....
        /*06f4*/ 	.word	0x0500000f


	//   ....[237]....
        /*06f8*/ 	.word	0x0500000f


	//   ....[238]....
        /*06fc*/ 	.word	0x0500000f


	//   ....[239]....
        /*0700*/ 	.word	0x0500000f


	//   ....[240]....
        /*0704*/ 	.word	0x0500000f


	//   ....[241]....
        /*0708*/ 	.word	0x0500000f


	//   ....[242]....
        /*070c*/ 	.word	0x0500000f


	//   ....[243]....
        /*0710*/ 	.word	0x0500000f


	//   ....[244]....
        /*0714*/ 	.word	0x0500000f


	//   ....[245]....
        /*0718*/ 	.word	0x0500000f


	//   ....[246]....
        /*071c*/ 	.word	0x0500000f


	//   ....[247]....
        /*0720*/ 	.word	0x0500000f


	//   ....[248]....
        /*0724*/ 	.word	0x0500000f


	//   ....[249]....
        /*0728*/ 	.word	0x0500000f


	//   ....[250]....
        /*072c*/ 	.word	0x0500000f


	//   ....[251]....
        /*0730*/ 	.word	0x0500000f


	//   ....[252]....
        /*0734*/ 	.word	0x0500000f


	//   ....[253]....
        /*0738*/ 	.word	0x0500000f


	//   ....[254]....
        /*073c*/ 	.word	0x0500000f


	//   ....[255]....
        /*0740*/ 	.word	0x0500000f


	//   ....[0]....
        /*0744*/ 	.word	0x0500000f


	//   ....[1]....
        /*0748*/ 	.word	0x0500000f


	//   ....[2]....
        /*074c*/ 	.word	0x0500000f


	//   ....[3]....
        /*0750*/ 	.word	0x0500000f


	//   ....[4]....
        /*0754*/ 	.word	0x0500000f


	//   ....[5]....
        /*0758*/ 	.word	0x0500000f


	//   ....[6]....
        /*075c*/ 	.word	0x0500000f


	//   ....[7]....
        /*0760*/ 	.word	0x0500000f


	//   ....[8]....
        /*0764*/ 	.word	0x0500000f


	//   ....[9]....
        /*0768*/ 	.word	0x0500000f


	//   ....[10]....
        /*076c*/ 	.word	0x0500000f


	//   ....[11]....
        /*0770*/ 	.word	0x0500000f


	//   ....[12]....
        /*0774*/ 	.word	0x0500000f


	//   ....[13]....
        /*0778*/ 	.word	0x0500000f


	//   ....[14]....
        /*077c*/ 	.word	0x0500000f


	//   ....[15]....
        /*0780*/ 	.word	0x0500000f


	//   ....[16]....
        /*0784*/ 	.word	0x0500000f


	//   ....[17]....
        /*0788*/ 	.word	0x0500000f


	//   ....[18]....
        /*078c*/ 	.word	0x0500000f


	//----- nvinfo : EIATTR_COOP_GROUP_INSTR_OFFSETS
	.align		4
.L_113:
        /*0790*/ 	.byte	0x04, 0x28
        /*0792*/ 	.short	(.L_115 - .L_114)


	//   ....[0]....
.L_114:
        /*0794*/ 	.word	0x00000080


	//   ....[1]....
        /*0798*/ 	.word	0x000000b0


	//   ....[2]....
        /*079c*/ 	.word	0x000002d0


	//   ....[3]....
        /*07a0*/ 	.word	0x00000430


	//   ....[4]....
        /*07a4*/ 	.word	0x00000550


	//   ....[5]....
        /*07a8*/ 	.word	0x000006b0


	//   ....[6]....
        /*07ac*/ 	.word	0x00001590


	//   ....[7]....
        /*07b0*/ 	.word	0x00002c30


	//   ....[8]....
        /*07b4*/ 	.word	0x00002cf0


	//   ....[9]....
        /*07b8*/ 	.word	0x00003060


	//   ....[10]....
        /*07bc*/ 	.word	0x000031d0


	//   ....[11]....
        /*07c0*/ 	.word	0x000053c0


	//   ....[12]....
        /*07c4*/ 	.word	0x000053f0


	//   ....[13]....
        /*07c8*/ 	.word	0x00005420


	//   ....[14]....
        /*07cc*/ 	.word	0x00005440


	//   ....[15]....
        /*07d0*/ 	.word	0x000066e0


	//   ....[16]....
        /*07d4*/ 	.word	0x00006710


	//   ....[17]....
        /*07d8*/ 	.word	0x000067d0


	//   ....[18]....
        /*07dc*/ 	.word	0x000067e0


	//   ....[19]....
        /*07e0*/ 	.word	0x000076b0


	//   ....[20]....
        /*07e4*/ 	.word	0x000076c0


	//   ....[21]....
        /*07e8*/ 	.word	0x000076d0


	//   ....[22]....
        /*07ec*/ 	.word	0x00007710


	//   ....[23]....
        /*07f0*/ 	.word	0x00007cc0


	//   ....[24]....
        /*07f4*/ 	.word	0x00007d00


	//   ....[25]....
        /*07f8*/ 	.word	0x00007d20


	//   ....[26]....
        /*07fc*/ 	.word	0x00007d60


	//   ....[27]....
        /*0800*/ 	.word	0x00007d80


	//   ....[28]....
        /*0804*/ 	.word	0x00007da0


	//   ....[29]....
        /*0808*/ 	.word	0x00007dc0


	//   ....[30]....
        /*080c*/ 	.word	0x00007e30


	//   ....[31]....
        /*0810*/ 	.word	0x000081b0


	//   ....[32]....
        /*0814*/ 	.word	0x000081e0


	//   ....[33]....
        /*0818*/ 	.word	0x00008460


	//   ....[34]....
        /*081c*/ 	.word	0x00008470


	//   ....[35]....
        /*0820*/ 	.word	0x00008ee0


	//   ....[36]....
        /*0824*/ 	.word	0x00008f10


	//   ....[37]....
        /*0828*/ 	.word	0x00008f50


	//   ....[38]....
        /*082c*/ 	.word	0x00008f80


	//   ....[39]....
        /*0830*/ 	.word	0x00008f90


	//   ....[40]....
        /*0834*/ 	.word	0x00008fa0


	//   ....[41]....
        /*0838*/ 	.word	0x00008fb0


	//   ....[42]....
        /*083c*/ 	.word	0x00008fd0


	//   ....[43]....
        /*0840*/ 	.word	0x00009120


	//   ....[44]....
        /*0844*/ 	.word	0x00009350


	//   ....[45]....
        /*0848*/ 	.word	0x00009380


	//   ....[46]....
        /*084c*/ 	.word	0x000093b0


	//   ....[47]....
        /*0850*/ 	.word	0x000093e0


	//   ....[48]....
        /*0854*/ 	.word	0x00009410


	//   ....[49]....
        /*0858*/ 	.word	0x00009440


	//   ....[50]....
        /*085c*/ 	.word	0x000095b0


	//   ....[51]....
        /*0860*/ 	.word	0x000095e0


	//   ....[52]....
        /*0864*/ 	.word	0x00009610


	//   ....[53]....
        /*0868*/ 	.word	0x00009640


	//   ....[54]....
        /*086c*/ 	.word	0x00009670


	//   ....[55]....
        /*0870*/ 	.word	0x000096a0


	//   ....[56]....
        /*0874*/ 	.word	0x00009730


	//   ....[57]....
        /*0878*/ 	.word	0x00009760


	//   ....[58]....
        /*087c*/ 	.word	0x00009770


	//   ....[59]....
        /*0880*/ 	.word	0x00009810


	//   ....[60]....
        /*0884*/ 	.word	0x0000b1e0


	//   ....[61]....
        /*0888*/ 	.word	0x0000b200


	//   ....[62]....
        /*088c*/ 	.word	0x0000b290


	//   ....[63]....
        /*0890*/ 	.word	0x0000b2b0


	//   ....[64]....
        /*0894*/ 	.word	0x0000b330


	//   ....[65]....
        /*0898*/ 	.word	0x0000b350


	//   ....[66]....
        /*089c*/ 	.word	0x0000b3d0


	//   ....[67]....
        /*08a0*/ 	.word	0x0000b3f0


	//   ....[68]....
        /*08a4*/ 	.word	0x0000b470


	//   ....[69]....
        /*08a8*/ 	.word	0x0000b490


	//   ....[70]....
        /*08ac*/ 	.word	0x0000b510


	//   ....[71]....
        /*08b0*/ 	.word	0x0000b530


	//   ....[72]....
        /*08b4*/ 	.word	0x0000b5b0


	//   ....[73]....
        /*08b8*/ 	.word	0x0000b5d0


	//   ....[74]....
        /*08bc*/ 	.word	0x0000b5e0


	//   ....[75]....
        /*08c0*/ 	.word	0x0000b5f0


	//   ....[76]....
        /*08c4*/ 	.word	0x0000bec0


	//   ....[77]....
        /*08c8*/ 	.word	0x0000bef0


	//   ....[78]....
        /*08cc*/ 	.word	0x0000bf90


	//   ....[79]....
        /*08d0*/ 	.word	0x0000bfb0


	//   ....[80]....
        /*08d4*/ 	.word	0x0000c030


	//   ....[81]....
        /*08d8*/ 	.word	0x0000c050


	//   ....[82]....
        /*08dc*/ 	.word	0x0000c0d0


	//   ....[83]....
        /*08e0*/ 	.word	0x0000c0f0


	//   ....[84]....
        /*08e4*/ 	.word	0x0000c170


	//   ....[85]....
        /*08e8*/ 	.word	0x0000c190


	//   ....[86]....
        /*08ec*/ 	.word	0x0000c210


	//   ....[87]....
        /*08f0*/ 	.word	0x0000c230


	//   ....[88]....
        /*08f4*/ 	.word	0x0000c2b0


	//   ....[89]....
        /*08f8*/ 	.word	0x0000c2d0


	//   ....[90]....
        /*08fc*/ 	.word	0x0000c2e0


	//   ....[91]....
        /*0900*/ 	.word	0x0000c350


	//   ....[92]....
        /*0904*/ 	.word	0x0000c3a0


	//   ....[93]....
        /*0908*/ 	.word	0x0000c3d0


	//   ....[94]....
        /*090c*/ 	.word	0x0000c460


	//   ....[95]....
        /*0910*/ 	.word	0x0000c470


	//   ....[96]....
        /*0914*/ 	.word	0x0000c4e0


	//   ....[97]....
        /*0918*/ 	.word	0x0000c4f0


	//   ....[98]....
        /*091c*/ 	.word	0x0000c530


	//   ....[99]....
        /*0920*/ 	.word	0x0000c550


	//   ....[100]....
        /*0924*/ 	.word	0x0000cca0


	//   ....[101]....
        /*0928*/ 	.word	0x0000ccd0


	//   ....[102]....
        /*092c*/ 	.word	0x0000cd20


	//   ....[103]....
        /*0930*/ 	.word	0x0000cd30


	//   ....[104]....
        /*0934*/ 	.word	0x0000cd70


	//   ....[105]....
        /*0938*/ 	.word	0x0000cd80


	//   ....[106]....
        /*093c*/ 	.word	0x0000cdc0


	//   ....[107]....
        /*0940*/ 	.word	0x0000cdd0


	//   ....[108]....
        /*0944*/ 	.word	0x0000ce10


	//   ....[109]....
        /*0948*/ 	.word	0x0000ce20


	//   ....[110]....
        /*094c*/ 	.word	0x0000ce60


	//   ....[111]....
        /*0950*/ 	.word	0x0000ce70


	//   ....[112]....
        /*0954*/ 	.word	0x0000ceb0


	//   ....[113]....
        /*0958*/ 	.word	0x0000cec0


	//   ....[114]....
        /*095c*/ 	.word	0x0000ced0


	//   ....[115]....
        /*0960*/ 	.word	0x0000cf10


	//   ....[116]....
        /*0964*/ 	.word	0x0000d1c0


	//   ....[117]....
        /*0968*/ 	.word	0x0000d1f0


	//   ....[118]....
        /*096c*/ 	.word	0x0000d250


	//   ....[119]....
        /*0970*/ 	.word	0x0000d260


	//   ....[120]....
        /*0974*/ 	.word	0x0000d2b0


	//   ....[121]....
        /*0978*/ 	.word	0x0000d2c0


	//   ....[122]....
        /*097c*/ 	.word	0x0000d310


	//   ....[123]....
        /*0980*/ 	.word	0x0000d320


	//   ....[124]....
        /*0984*/ 	.word	0x0000d370


	//   ....[125]....
        /*0988*/ 	.word	0x0000d380


	//   ....[126]....
        /*098c*/ 	.word	0x0000d3d0


	//   ....[127]....
        /*0990*/ 	.word	0x0000d3e0


	//   ....[128]....
        /*0994*/ 	.word	0x0000d430


	//   ....[129]....
        /*0998*/ 	.word	0x0000d440


	//   ....[130]....
        /*099c*/ 	.word	0x0000d450


	//   ....[131]....
        /*09a0*/ 	.word	0x0000d490


	//   ....[132]....
        /*09a4*/ 	.word	0x0000da40


	//   ....[133]....
        /*09a8*/ 	.word	0x0000da80


	//   ....[134]....
        /*09ac*/ 	.word	0x0000daa0


	//   ....[135]....
        /*09b0*/ 	.word	0x0000dae0


	//   ....[136]....
        /*09b4*/ 	.word	0x0000db00


	//   ....[137]....
        /*09b8*/ 	.word	0x0000db40


	//   ....[138]....
        /*09bc*/ 	.word	0x0000db60


	//   ....[139]....
        /*09c0*/ 	.word	0x0000dba0


	//   ....[140]....
        /*09c4*/ 	.word	0x0000dbc0


	//   ....[141]....
        /*09c8*/ 	.word	0x0000dc00


	//   ....[142]....
        /*09cc*/ 	.word	0x0000dc20


	//   ....[143]....
        /*09d0*/ 	.word	0x0000dc60


	//   ....[144]....
        /*09d4*/ 	.word	0x0000dc80


	//   ....[145]....
        /*09d8*/ 	.word	0x0000dcc0


	//   ....[146]....
        /*09dc*/ 	.word	0x0000dce0


	//   ....[147]....
        /*09e0*/ 	.word	0x0000dcf0


	//   ....[148]....
        /*09e4*/ 	.word	0x0000e0a0


	//   ....[149]....
        /*09e8*/ 	.word	0x0000e0d0


	//   ....[150]....
        /*09ec*/ 	.word	0x0000e140


	//   ....[151]....
        /*09f0*/ 	.word	0x0000e170


	//   ....[152]....
        /*09f4*/ 	.word	0x0000e1a0


	//   ....[153]....
        /*09f8*/ 	.word	0x0000e1d0


	//   ....[154]....
        /*09fc*/ 	.word	0x0000e200


	//   ....[155]....
        /*0a00*/ 	.word	0x0000e230


	//   ....[156]....
        /*0a04*/ 	.word	0x0000e3d0


	//   ....[157]....
        /*0a08*/ 	.word	0x0000e400


	//   ....[158]....
        /*0a0c*/ 	.word	0x0000e430


	//   ....[159]....
        /*0a10*/ 	.word	0x0000e460


	//   ....[160]....
        /*0a14*/ 	.word	0x0000e490


	//   ....[161]....
        /*0a18*/ 	.word	0x0000e4c0


	//   ....[162]....
        /*0a1c*/ 	.word	0x0000e580


	//   ....[163]....
        /*0a20*/ 	.word	0x0000e5a0


	//   ....[164]....
        /*0a24*/ 	.word	0x0000e5b0


	//   ....[165]....
        /*0a28*/ 	.word	0x0000e610


	//   ....[166]....
        /*0a2c*/ 	.word	0x0000ec30


	//   ....[167]....
        /*0a30*/ 	.word	0x0000f110


	//   ....[168]....
        /*0a34*/ 	.word	0x0000f200


	//   ....[169]....
        /*0a38*/ 	.word	0x0000f2a0


	//   ....[170]....
        /*0a3c*/ 	.word	0x0000f300


	//   ....[171]....
        /*0a40*/ 	.word	0x0000f3f0


	//   ....[172]....
        /*0a44*/ 	.word	0x0000f460


	//   ....[173]....
        /*0a48*/ 	.word	0x0000f550


	//   ....[174]....
        /*0a4c*/ 	.word	0x0000f5c0


	//   ....[175]....
        /*0a50*/ 	.word	0x0000f6b0


	//   ....[176]....
        /*0a54*/ 	.word	0x0000f720


	//   ....[177]....
        /*0a58*/ 	.word	0x0000f810


	//   ....[178]....
        /*0a5c*/ 	.word	0x0000f880


	//   ....[179]....
        /*0a60*/ 	.word	0x0000f970


	//   ....[180]....
        /*0a64*/ 	.word	0x0000f9e0


	//   ....[181]....
        /*0a68*/ 	.word	0x0000fad0


	//   ....[182]....
        /*0a6c*/ 	.word	0x0000fb40


	//   ....[183]....
        /*0a70*/ 	.word	0x0000fc20


	//   ....[184]....
        /*0a74*/ 	.word	0x0000fcd0


	//   ....[185]....
        /*0a78*/ 	.word	0x0000fd40


	//   ....[186]....
        /*0a7c*/ 	.word	0x0000fda0


	//   ....[187]....
        /*0a80*/ 	.word	0x0000fe90


	//   ....[188]....
        /*0a84*/ 	.word	0x0000fef0


	//   ....[189]....
        /*0a88*/ 	.word	0x0000fff0


	//   ....[190]....
        /*0a8c*/ 	.word	0x00010050


	//   ....[191]....
        /*0a90*/ 	.word	0x00010150


	//   ....[192]....
        /*0a94*/ 	.word	0x000101b0


	//   ....[193]....
        /*0a98*/ 	.word	0x000102b0


	//   ....[194]....
        /*0a9c*/ 	.word	0x00010310


	//   ....[195]....
        /*0aa0*/ 	.word	0x00010410


	//   ....[196]....
        /*0aa4*/ 	.word	0x00010470


	//   ....[197]....
        /*0aa8*/ 	.word	0x00010570


	//   ....[198]....
        /*0aac*/ 	.word	0x000105d0


	//   ....[199]....
        /*0ab0*/ 	.word	0x00010680


	//   ....[200]....
        /*0ab4*/ 	.word	0x00010740


	//   ....[201]....
        /*0ab8*/ 	.word	0x00010800


	//   ....[202]....
        /*0abc*/ 	.word	0x00010860


	//   ....[203]....
        /*0ac0*/ 	.word	0x00010960


	//   ....[204]....
        /*0ac4*/ 	.word	0x000109c0


	//   ....[205]....
        /*0ac8*/ 	.word	0x00010a90


	//   ....[206]....
        /*0acc*/ 	.word	0x00010af0


	//   ....[207]....
        /*0ad0*/ 	.word	0x00010bb0


	//   ....[208]....
        /*0ad4*/ 	.word	0x00010cf0


	//   ....[209]....
        /*0ad8*/ 	.word	0x00010da0


	//   ....[210]....
        /*0adc*/ 	.word	0x00010e00


	//   ....[211]....
        /*0ae0*/ 	.word	0x00010eb0


	//   ....[212]....
        /*0ae4*/ 	.word	0x00010f10


	//   ....[213]....
        /*0ae8*/ 	.word	0x00010fc0


	//   ....[214]....
        /*0aec*/ 	.word	0x00011020


	//   ....[215]....
        /*0af0*/ 	.word	0x000110d0


	//   ....[216]....
        /*0af4*/ 	.word	0x00011130


	//   ....[217]....
        /*0af8*/ 	.word	0x000111e0


	//   ....[218]....
        /*0afc*/ 	.word	0x00011240


	//   ....[219]....
        /*0b00*/ 	.word	0x000112f0


	//   ....[220]....
        /*0b04*/ 	.word	0x00011350


	//   ....[221]....
        /*0b08*/ 	.word	0x00011400


	//   ....[222]....
        /*0b0c*/ 	.word	0x00011460


	//   ....[223]....
        /*0b10*/ 	.word	0x00011510


	//   ....[224]....
        /*0b14*/ 	.word	0x00011600


	//   ....[225]....
        /*0b18*/ 	.word	0x000116b0


	//   ....[226]....
        /*0b1c*/ 	.word	0x00011710


	//   ....[227]....
        /*0b20*/ 	.word	0x000117d0


	//   ....[228]....
        /*0b24*/ 	.word	0x00011830


	//   ....[229]....
        /*0b28*/ 	.word	0x000118f0


	//   ....[230]....
        /*0b2c*/ 	.word	0x00011950


	//   ....[231]....
        /*0b30*/ 	.word	0x00011a10


	//   ....[232]....
        /*0b34*/ 	.word	0x00011a70


	//   ....[233]....
        /*0b38*/ 	.word	0x00011b30


	//   ....[234]....
        /*0b3c*/ 	.word	0x00011b90


	//   ....[235]....
        /*0b40*/ 	.word	0x00011c50


	//   ....[236]....
        /*0b44*/ 	.word	0x00011cb0


	//   ....[237]....
        /*0b48*/ 	.word	0x00011d70


	//   ....[238]....
        /*0b4c*/ 	.word	0x00011dd0


	//   ....[239]....
        /*0b50*/ 	.word	0x00011e80


	//   ....[240]....
        /*0b54*/ 	.word	0x00011f70


	//   ....[241]....
        /*0b58*/ 	.word	0x00012020


	//   ....[242]....
        /*0b5c*/ 	.word	0x00012090


	//   ....[243]....
        /*0b60*/ 	.word	0x00012140


	//   ....[244]....
        /*0b64*/ 	.word	0x000121a0


	//   ....[245]....
        /*0b68*/ 	.word	0x00012250


	//   ....[246]....
        /*0b6c*/ 	.word	0x000122b0


	//   ....[247]....
        /*0b70*/ 	.word	0x00012360


	//   ....[248]....
        /*0b74*/ 	.word	0x000123c0


	//   ....[249]....
        /*0b78*/ 	.word	0x00012470


	//   ....[250]....
        /*0b7c*/ 	.word	0x000124d0


	//   ....[251]....
        /*0b80*/ 	.word	0x00012580


	//   ....[252]....
        /*0b84*/ 	.word	0x000125e0


	//   ....[253]....
        /*0b88*/ 	.word	0x00012690


	//   ....[254]....
        /*0b8c*/ 	.word	0x000126f0


	//   ....[255]....
        /*0b90*/ 	.word	0x00012790


	//   ....[0]....
        /*0b94*/ 	.word	0x00012820


	//   ....[1]....
        /*0b98*/ 	.word	0x000128c0


	//   ....[2]....
        /*0b9c*/ 	.word	0x00012a40


	//   ....[3]....
        /*0ba0*/ 	.word	0x00012ab0


	//   ....[4]....
        /*0ba4*/ 	.word	0x00012b20


	//   ....[5]....
        /*0ba8*/ 	.word	0x00012b90


	//   ....[6]....
        /*0bac*/ 	.word	0x00012c00


	//   ....[7]....
        /*0bb0*/ 	.word	0x00012c80


	//   ....[8]....
        /*0bb4*/ 	.word	0x00012d00


	//   ....[9]....
        /*0bb8*/ 	.word	0x00012d90


	//   ....[10]....
        /*0bbc*/ 	.word	0x00012e00


	//   ....[11]....
        /*0bc0*/ 	.word	0x00012e70


	//   ....[12]....
        /*0bc4*/ 	.word	0x00012ee0


	//   ....[13]....
        /*0bc8*/ 	.word	0x00012f60


	//   ....[14]....
        /*0bcc*/ 	.word	0x00012fd0


	//   ....[15]....
        /*0bd0*/ 	.word	0x00013070


	//   ....[16]....
        /*0bd4*/ 	.word	0x000130c0


	//   ....[17]....
        /*0bd8*/ 	.word	0x00013150


	//   ....[18]....
        /*0bdc*/ 	.word	0x00013280


	//----- nvinfo : EIATTR_REG_RECONFIG
	.align		4
.L_115:
        /*0be0*/ 	.byte	0x01, 0x54
	.zero		2


	//----- nvinfo : EIATTR_SYSCALL_OFFSETS
	.align		4
        /*0be4*/ 	.byte	0x04, 0x46
        /*0be6*/ 	.short	(.L_117 - .L_116)


	//   ....[0]....
.L_116:
        /*0be8*/ 	.word	0x00001740


	//   ....[1]....
        /*0bec*/ 	.word	0x0000a820


	//   ....[2]....
        /*0bf0*/ 	.word	0x0000a970


	//   ....[3]....
        /*0bf4*/ 	.word	0x0000aa60


	//   ....[4]....
        /*0bf8*/ 	.word	0x0000ba00


	//----- nvinfo : EIATTR_MBARRIER_INSTR_OFFSETS
	.align		4
.L_117:
        /*0bfc*/ 	.byte	0x04, 0x39
        /*0bfe*/ 	.short	(.L_119 - .L_118)


	//   ....[0]....
.L_118:
        /*0c00*/ 	.word	0x00000180
        /*0c04*/ 	.word	0x000000ff
        /*0c08*/ 	.word	0x00016800
        /*0c0c*/ 	.short	0x0100
        /*0c0e*/ 	.byte	0x08
	.zero		1


	//   ....[1]....
        /*0c10*/ 	.word	0x00000190
        /*0c14*/ 	.word	0x000000ff
        /*0c18*/ 	.word	0x00016820
        /*0c1c*/ 	.short	0x0100
        /*0c1e*/ 	.byte	0x08
	.zero		1


	//   ....[2]....
        /*0c20*/ 	.word	0x00000280
        /*0c24*/ 	.word	0x000000ff
        /*0c28*/ 	.word	0x00016830
        /*0c2c*/ 	.short	0x0100
        /*0c2e*/ 	.byte	0x08
	.zero		1


	//   ....[3]....
        /*0c30*/ 	.word	0x00000290
        /*0c34*/ 	.word	0x000000ff
        /*0c38*/ 	.word	0x00016840
        /*0c3c*/ 	.short	0x0100
        /*0c3e*/ 	.byte	0x08
	.zero		1


	//   ....[4]....
        /*0c40*/ 	.word	0x000002a0
        /*0c44*/ 	.word	0x000000ff
        /*0c48*/ 	.word	0x00016838
        /*0c4c*/ 	.short	0x0100
        /*0c4e*/ 	.byte	0x08
	.zero		1


	//   ....[5]....
        /*0c50*/ 	.word	0x000002b0
        /*0c54*/ 	.word	0x000000ff
        /*0c58*/ 	.word	0x00016848
        /*0c5c*/ 	.short	0x0100
        /*0c5e*/ 	.byte	0x08
	.zero		1


	//   ....[6]....
        /*0c60*/ 	.word	0x000003e0
        /*0c64*/ 	.word	0x000000ff
        /*0c68*/ 	.word	0x00016850
        /*0c6c*/ 	.short	0x0100
        /*0c6e*/ 	.byte	0x08
	.zero		1


	//   ....[7]....
        /*0c70*/ 	.word	0x000003f0
        /*0c74*/ 	.word	0x000000ff
        /*0c78*/ 	.word	0x00016860
        /*0c7c*/ 	.short	0x0100
        /*0c7e*/ 	.byte	0x08
	.zero		1


	//   ....[8]....
        /*0c80*/ 	.word	0x00000400
        /*0c84*/ 	.word	0x000000ff
        /*0c88*/ 	.word	0x00016858
        /*0c8c*/ 	.short	0x0100
        /*0c8e*/ 	.byte	0x08
	.zero		1


	//   ....[9]....
        /*0c90*/ 	.word	0x00000410
        /*0c94*/ 	.word	0x000000ff
        /*0c98*/ 	.word	0x00016868
        /*0c9c*/ 	.short	0x0100
        /*0c9e*/ 	.byte	0x08
	.zero		1


	//   ....[10]....
        /*0ca0*/ 	.word	0x00000500
        /*0ca4*/ 	.word	0x000000ff
        /*0ca8*/ 	.word	0x00016870
        /*0cac*/ 	.short	0x0100
        /*0cae*/ 	.byte	0x06
	.zero		1


	//   ....[11]....
        /*0cb0*/ 	.word	0x00000510
        /*0cb4*/ 	.word	0x000000ff
        /*0cb8*/ 	.word	0x00016880
        /*0cbc*/ 	.short	0x0100
        /*0cbe*/ 	.byte	0x06
	.zero		1


	//   ....[12]....
        /*0cc0*/ 	.word	0x00000520
        /*0cc4*/ 	.word	0x000000ff
        /*0cc8*/ 	.word	0x00016878
        /*0ccc*/ 	.short	0x0100
        /*0cce*/ 	.byte	0x06
	.zero		1


	//   ....[13]....
        /*0cd0*/ 	.word	0x00000530
        /*0cd4*/ 	.word	0x000000ff
        /*0cd8*/ 	.word	0x00016888
        /*0cdc*/ 	.short	0x0100
        /*0cde*/ 	.byte	0x06
	.zero		1


	//   ....[14]....
        /*0ce0*/ 	.word	0x00000660
        /*0ce4*/ 	.word	0x000000ff
        /*0ce8*/ 	.word	0x00016890
        /*0cec*/ 	.short	0x0100
        /*0cee*/ 	.byte	0x08
	.zero		1


	//   ....[15]....
        /*0cf0*/ 	.word	0x00000670
        /*0cf4*/ 	.word	0x000000ff
        /*0cf8*/ 	.word	0x000168a0
        /*0cfc*/ 	.short	0x0100
        /*0cfe*/ 	.byte	0x08
	.zero		1


	//   ....[16]....
        /*0d00*/ 	.word	0x00000680
        /*0d04*/ 	.word	0x000000ff
        /*0d08*/ 	.word	0x00016898
        /*0d0c*/ 	.short	0x0100
        /*0d0e*/ 	.byte	0x08
	.zero		1


	//   ....[17]....
        /*0d10*/ 	.word	0x00000690
        /*0d14*/ 	.word	0x000000ff
        /*0d18*/ 	.word	0x000168a8
        /*0d1c*/ 	.short	0x0100
        /*0d1e*/ 	.byte	0x08
	.zero		1


	//   ....[18]....
        /*0d20*/ 	.word	0x000007c0
        /*0d24*/ 	.word	0x000000ff
        /*0d28*/ 	.word	0x000168b0
        /*0d2c*/ 	.short	0x0100
        /*0d2e*/ 	.byte	0x08
	.zero		1


	//   ....[19]....
        /*0d30*/ 	.word	0x000007d0
        /*0d34*/ 	.word	0x000000ff
        /*0d38*/ 	.word	0x000168c0
        /*0d3c*/ 	.short	0x0100
        /*0d3e*/ 	.byte	0x08
	.zero		1


	//   ....[20]....
        /*0d40*/ 	.word	0x000007e0
        /*0d44*/ 	.word	0x000000ff
        /*0d48*/ 	.word	0x000168b8
        /*0d4c*/ 	.short	0x0100
        /*0d4e*/ 	.byte	0x08
	.zero		1


	//   ....[21]....
        /*0d50*/ 	.word	0x000007f0
        /*0d54*/ 	.word	0x000000ff
        /*0d58*/ 	.word	0x000168c8
        /*0d5c*/ 	.short	0x0100
        /*0d5e*/ 	.byte	0x08
	.zero		1


	//   ....[22]....
        /*0d60*/ 	.word	0x000017b0
        /*0d64*/ 	.word	0x000000ff
        /*0d68*/ 	.word	0x00016800
        /*0d6c*/ 	.short	0x010a
        /*0d6e*/ 	.byte	0x2b
	.zero		1


	//   ....[23]....
        /*0d70*/ 	.word	0x00001830
        /*0d74*/ 	.word	0x00000000
        /*0d78*/ 	.word	0x00016830
        /*0d7c*/ 	.short	0x010a
        /*0d7e*/ 	.byte	0x3f
	.zero		1


	//   ....[24]....
        /*0d80*/ 	.word	0x00001880
        /*0d84*/ 	.word	0x00000000
        /*0d88*/ 	.word	0x00016830
        /*0d8c*/ 	.short	0x010a
        /*0d8e*/ 	.byte	0x3f
	.zero		1


	//   ....[25]....
        /*0d90*/ 	.word	0x00002d10
        /*0d94*/ 	.word	0x000000ff
        /*0d98*/ 	.word	0x00000000
        /*0d9c*/ 	.short	0x0101
        /*0d9e*/ 	.byte	0x06
	.zero		1


	//   ....[26]....
        /*0da0*/ 	.word	0x000040a0
        /*0da4*/ 	.word	0x000000ff
        /*0da8*/ 	.word	0x00016830
        /*0dac*/ 	.short	0x010a
        /*0dae*/ 	.byte	0x0a
	.zero		1


	//   ....[27]....
        /*0db0*/ 	.word	0x000040e0
        /*0db4*/ 	.word	0x000000ff
        /*0db8*/ 	.word	0x00016830
        /*0dbc*/ 	.short	0x010a
        /*0dbe*/ 	.byte	0x0a
	.zero		1


	//   ....[28]....
        /*0dc0*/ 	.word	0x00004360
        /*0dc4*/ 	.word	0x000000ff
        /*0dc8*/ 	.word	0x00016850
        /*0dcc*/ 	.short	0x010a
        /*0dce*/ 	.byte	0x0a
	.zero		1


	//   ....[29]....
        /*0dd0*/ 	.word	0x000043a0
        /*0dd4*/ 	.word	0x000000ff
        /*0dd8*/ 	.word	0x00016850
        /*0ddc*/ 	.short	0x010a
        /*0dde*/ 	.byte	0x0a
	.zero		1


	//   ....[30]....
        /*0de0*/ 	.word	0x00004cb0
        /*0de4*/ 	.word	0x000000ff
        /*0de8*/ 	.word	0x00000000
        /*0dec*/ 	.short	0x0101
        /*0dee*/ 	.byte	0x07
	.zero		1


	//   ....[31]....
        /*0df0*/ 	.word	0x00006220
        /*0df4*/ 	.word	0x000000ff
        /*0df8*/ 	.word	0x00000000
        /*0dfc*/ 	.short	0x0101
        /*0dfe*/ 	.byte	0x06
	.zero		1


	//   ....[32]....
        /*0e00*/ 	.word	0x00006650
        /*0e04*/ 	.word	0x000000ff
        /*0e08*/ 	.word	0x00016850
        /*0e0c*/ 	.short	0x010a
        /*0e0e*/ 	.byte	0x05
	.zero		1


	//   ....[33]....
        /*0e10*/ 	.word	0x00006690
        /*0e14*/ 	.word	0x000000ff
        /*0e18*/ 	.word	0x00016850
        /*0e1c*/ 	.short	0x010a
        /*0e1e*/ 	.byte	0x05
	.zero		1


	//   ....[34]....
        /*0e20*/ 	.word	0x00006c60
        /*0e24*/ 	.word	0x000000ff
        /*0e28*/ 	.word	0x00000000
        /*0e2c*/ 	.short	0x0101
        /*0e2e*/ 	.byte	0x04
	.zero		1


	//   ....[35]....
        /*0e30*/ 	.word	0x00007d90
        /*0e34*/ 	.word	0x00000000
        /*0e38*/ 	.word	0x00000000
        /*0e3c*/ 	.short	0x0101
        /*0e3e*/ 	.byte	0x3f
	.zero		1


	//   ....[36]....
        /*0e40*/ 	.word	0x000081d0
        /*0e44*/ 	.word	0x00000010
        /*0e48*/ 	.word	0x00000000
        /*0e4c*/ 	.short	0x0101
        /*0e4e*/ 	.byte	0x3f
	.zero		1


	//   ....[37]....
        /*0e50*/ 	.word	0x0000af60
        /*0e54*/ 	.word	0x00000003
        /*0e58*/ 	.word	0x00016840
        /*0e5c*/ 	.short	0x010a
        /*0e5e*/ 	.byte	0x3f
	.zero		1


	//   ....[38]....
        /*0e60*/ 	.word	0x0000b6f0
        /*0e64*/ 	.word	0x00000003
        /*0e68*/ 	.word	0x00016830
        /*0e6c*/ 	.short	0x0107
        /*0e6e*/ 	.byte	0x3f
	.zero		1


	//   ....[39]....
        /*0e70*/ 	.word	0x0000b7c0
        /*0e74*/ 	.word	0x00000003
        /*0e78*/ 	.word	0x00016830
        /*0e7c*/ 	.short	0x0101
        /*0e7e*/ 	.byte	0x3f
	.zero		1


	//   ....[40]....
        /*0e80*/ 	.word	0x0000c5f0
        /*0e84*/ 	.word	0x00000016
        /*0e88*/ 	.word	0x00016800
        /*0e8c*/ 	.short	0x0107
        /*0e8e*/ 	.byte	0x3f
	.zero		1


	//   ....[41]....
        /*0e90*/ 	.word	0x0000c6e0
        /*0e94*/ 	.word	0x00000016
        /*0e98*/ 	.word	0x00016800
        /*0e9c*/ 	.short	0x0101
        /*0e9e*/ 	.byte	0x3f
	.zero		1


	//   ....[42]....
        /*0ea0*/ 	.word	0x0000c700
        /*0ea4*/ 	.word	0x00000016
        /*0ea8*/ 	.word	0x00016820
        /*0eac*/ 	.short	0x010a
        /*0eae*/ 	.byte	0x3f
	.zero		1


	//   ....[43]....
        /*0eb0*/ 	.word	0x0000cab0
        /*0eb4*/ 	.word	0x00000005
        /*0eb8*/ 	.word	0x00016840
        /*0ebc*/ 	.short	0x010a
        /*0ebe*/ 	.byte	0x3f
	.zero		1


	//   ....[44]....
        /*0ec0*/ 	.word	0x0000cf90
        /*0ec4*/ 	.word	0x00000005
        /*0ec8*/ 	.word	0x00016830
        /*0ecc*/ 	.short	0x0107
        /*0ece*/ 	.byte	0x3f
	.zero		1


	//   ....[45]....
        /*0ed0*/ 	.word	0x0000d050
        /*0ed4*/ 	.word	0x00000005
        /*0ed8*/ 	.word	0x00016830
        /*0edc*/ 	.short	0x0101
        /*0ede*/ 	.byte	0x3f
	.zero		1


	//   ....[46]....
        /*0ee0*/ 	.word	0x0000d0b0
        /*0ee4*/ 	.word	0x00000005
        /*0ee8*/ 	.word	0x00016860
        /*0eec*/ 	.short	0x010a
        /*0eee*/ 	.byte	0x3f
	.zero		1


	//   ....[47]....
        /*0ef0*/ 	.word	0x0000d580
        /*0ef4*/ 	.word	0x00000005
        /*0ef8*/ 	.word	0x00016850
        /*0efc*/ 	.short	0x0107
        /*0efe*/ 	.byte	0x3f
	.zero		1


	//   ....[48]....
        /*0f00*/ 	.word	0x0000d700
        /*0f04*/ 	.word	0x00000005
        /*0f08*/ 	.word	0x00016850
        /*0f0c*/ 	.short	0x0101
        /*0f0e*/ 	.byte	0x3f
	.zero		1


	//   ....[49]....
        /*0f10*/ 	.word	0x0000d920
        /*0f14*/ 	.word	0x00000000
        /*0f18*/ 	.word	0x00016860
        /*0f1c*/ 	.short	0x010a
        /*0f1e*/ 	.byte	0x3f
	.zero		1


	//   ....[50]....
        /*0f20*/ 	.word	0x0000dda0
        /*0f24*/ 	.word	0x00000000
        /*0f28*/ 	.word	0x00016850
        /*0f2c*/ 	.short	0x0107
        /*0f2e*/ 	.byte	0x3f
	.zero		1


	//   ....[51]....
        /*0f30*/ 	.word	0x0000de70
        /*0f34*/ 	.word	0x00000000
        /*0f38*/ 	.word	0x00016850
        /*0f3c*/ 	.short	0x0101
        /*0f3e*/ 	.byte	0x3f
	.zero		1


	//   ....[52]....
        /*0f40*/ 	.word	0x0000ebb0
        /*0f44*/ 	.word	0x00000005
        /*0f48*/ 	.word	0x00016820
        /*0f4c*/ 	.short	0x010a
        /*0f4e*/ 	.byte	0x3f
	.zero		1


	//   ....[53]....
        /*0f50*/ 	.word	0x0000ed30
        /*0f54*/ 	.word	0x00000003
        /*0f58*/ 	.word	0x00016840
        /*0f5c*/ 	.short	0x010a
        /*0f5e*/ 	.byte	0x3f
	.zero		1


	//   ....[54]....
        /*0f60*/ 	.word	0x0000edd0
        /*0f64*/ 	.word	0x00000019
        /*0f68*/ 	.word	0x00016840
        /*0f6c*/ 	.short	0x010a
        /*0f6e*/ 	.byte	0x3f
	.zero		1


	//   ....[55]....
        /*0f70*/ 	.word	0x0000ee10
        /*0f74*/ 	.word	0x00000003
        /*0f78*/ 	.word	0x00016860
        /*0f7c*/ 	.short	0x010a
        /*0f7e*/ 	.byte	0x3f
	.zero		1


	//   ....[56]....
        /*0f80*/ 	.word	0x0000ee50
        /*0f84*/ 	.word	0x00000019
        /*0f88*/ 	.word	0x00016860
        /*0f8c*/ 	.short	0x010a
        /*0f8e*/ 	.byte	0x3f
	.zero		1


	//   ....[57]....
        /*0f90*/ 	.word	0x0000eec0
        /*0f94*/ 	.word	0x00000003
        /*0f98*/ 	.word	0x00016800
        /*0f9c*/ 	.short	0x010a
        /*0f9e*/ 	.byte	0x3f
	.zero		1


	//   ....[58]....
        /*0fa0*/ 	.word	0x0000ef10
        /*0fa4*/ 	.word	0x00000000
        /*0fa8*/ 	.word	0x00016830
        /*0fac*/ 	.short	0x010a
        /*0fae*/ 	.byte	0x3f
	.zero		1


	//   ....[59]....
        /*0fb0*/ 	.word	0x0000ef70
        /*0fb4*/ 	.word	0x00000008
        /*0fb8*/ 	.word	0x00016830
        /*0fbc*/ 	.short	0x010a
        /*0fbe*/ 	.byte	0x3f
	.zero		1


	//   ....[60]....
        /*0fc0*/ 	.word	0x0000efd0
        /*0fc4*/ 	.word	0x00000008
        /*0fc8*/ 	.word	0x00016850
        /*0fcc*/ 	.short	0x010a
        /*0fce*/ 	.byte	0x3f
	.zero		1


	//   ....[61]....
        /*0fd0*/ 	.word	0x0000f030
        /*0fd4*/ 	.word	0x00000005
        /*0fd8*/ 	.word	0x00016850
        /*0fdc*/ 	.short	0x010a
        /*0fde*/ 	.byte	0x3f
	.zero		1


	//   ....[62]....
        /*0fe0*/ 	.word	0x0000f150
        /*0fe4*/ 	.word	0x00000003
        /*0fe8*/ 	.word	0x00016840
        /*0fec*/ 	.short	0x010a
        /*0fee*/ 	.byte	0x3f
	.zero		1


	//   ....[63]....
        /*0ff0*/ 	.word	0x00010bf0
        /*0ff4*/ 	.word	0x00000016
        /*0ff8*/ 	.word	0x00016820
        /*0ffc*/ 	.short	0x010a
        /*0ffe*/ 	.byte	0x3f
	.zero		1


	//   ....[64]....
        /*1000*/ 	.word	0x00010c40
        /*1004*/ 	.word	0x00000005
        /*1008*/ 	.word	0x00016840
        /*100c*/ 	.short	0x010a
        /*100e*/ 	.byte	0x3f
	.zero		1


	//   ....[65]....
        /*1010*/ 	.word	0x00011550
        /*1014*/ 	.word	0x00000005
        /*1018*/ 	.word	0x00016860
        /*101c*/ 	.short	0x010a
        /*101e*/ 	.byte	0x3f
	.zero		1


	//   ....[66]....
        /*1020*/ 	.word	0x00011ec0
        /*1024*/ 	.word	0x00000000
        /*1028*/ 	.word	0x00016860
        /*102c*/ 	.short	0x010a
        /*102e*/ 	.byte	0x3f
	.zero		1


	//   ....[67]....
        /*1030*/ 	.word	0x000131a0
        /*1034*/ 	.word	0x00000005
        /*1038*/ 	.word	0x00016820
        /*103c*/ 	.short	0x010a
        /*103e*/ 	.byte	0x3f
	.zero		1


	//   ....[68]....
        /*1040*/ 	.word	0x00013340
        /*1044*/ 	.word	0x00000003
        /*1048*/ 	.word	0x00016840
        /*104c*/ 	.short	0x010a
        /*104e*/ 	.byte	0x3f
	.zero		1


	//   ....[69]....
        /*1050*/ 	.word	0x00013390
        /*1054*/ 	.word	0x00000019
        /*1058*/ 	.word	0x00016840
        /*105c*/ 	.short	0x010a
        /*105e*/ 	.byte	0x3f
	.zero		1


	//   ....[70]....
        /*1060*/ 	.word	0x000133e0
        /*1064*/ 	.word	0x00000003
        /*1068*/ 	.word	0x00016860
        /*106c*/ 	.short	0x010a
        /*106e*/ 	.byte	0x3f
	.zero		1


	//----- nvinfo : EIATTR_NUM_MBARRIERS
	.align		4
.L_119:
        /*1070*/ 	.byte	0x03, 0x38
        /*1072*/ 	.short	0x0016


	//----- nvinfo : EIATTR_EXIT_INSTR_OFFSETS
	.align		4
        /*1074*/ 	.byte	0x04, 0x1c
        /*1076*/ 	.short	(.L_121 - .L_120)


	//   ....[0]....
.L_120:
        /*1078*/ 	.word	0x000009a0


	//   ....[1]....
        /*107c*/ 	.word	0x000090d0


	//   ....[2]....
        /*1080*/ 	.word	0x0000eea0


	//----- nvinfo : EIATTR_MAX_THREADS
	.align		4
.L_121:
        /*1084*/ 	.byte	0x04, 0x05
        /*1086*/ 	.short	(.L_123 - .L_122)
.L_122:
        /*1088*/ 	.word	0x00000200
        /*108c*/ 	.word	0x00000001
        /*1090*/ 	.word	0x00000001


	//----- nvinfo : EIATTR_CRS_STACK_SIZE
	.align		4
.L_123:
        /*1094*/ 	.byte	0x04, 0x1e
        /*1096*/ 	.short	(.L_125 - .L_124)
.L_124:
        /*1098*/ 	.word	0x00000000


	//----- nvinfo : EIATTR_CBANK_PARAM_SIZE
	.align		4
.L_125:
        /*109c*/ 	.byte	0x03, 0x19
        /*109e*/ 	.short	0x0af0


	//----- nvinfo : EIATTR_PARAM_CBANK
	.align		4
        /*10a0*/ 	.byte	0x04, 0x0a
        /*10a2*/ 	.short	(.L_127 - .L_126)
	.align		4
.L_126:
        /*10a4*/ 	.word	index@(.nv.constant0._ZN7cutlass13device_kernelIN5flash11enable_sm90INS1_16FlashAttnFwdSm90INS1_25CollectiveMainloopFwdSm90ILi2EN4cute5tupleIJNS5_1CILi1EEES8_S8_EEENS6_IJNS7_ILi192EEENS7_ILi128EEENS7_ILi64EEEEEELi64ENS_10bfloat16_tEfNS_4arch4Sm90ELb0ELb0ELb1ELb1ELb1ELb0ELb0ELb1ELb1ELb1ELb1ELb0EEENS1_21CollectiveEpilogueFwdINS6_IJSA_SC_SB_EEES9_SE_SG_Li384ELb1ELb1ELb1ELb0EEENS1_36VarlenDynamicPersistentTileSchedulerILi192ELi128ELi384ELi128ELb1ELb1ELb1ELb0ELb1ELb1EEEEEEEEEvNT_6ParamsE)
        /*10a8*/ 	.short	0x0210
        /*10aa*/ 	.short	0x0af0


	//----- nvinfo : EIATTR_SW_WAR
	.align		4
.L_127:
        /*10ac*/ 	.byte	0x04, 0x36
        /*10ae*/ 	.short	(.L_129 - .L_128)
.L_128:
        /*10b0*/ 	.word	0x00000008
.L_129:


//--------------------- .nv.info._ZN7cutlass13device_kernelIN5flash11enable_sm90INS1_16FlashAttnFwdSm90INS1_25CollectiveMainloopFwdSm90ILi2EN4cute5tupleIJNS5_1CILi1EEES8_S8_EEENS6_IJNS7_ILi192EEENS7_ILi128EEENS7_ILi64EEEEEELi64ENS_10bfloat16_tEfNS_4arch4Sm90ELb0ELb0ELb1ELb1ELb1ELb1ELb0ELb1ELb1ELb1ELb1ELb0EEENS1_21CollectiveEpilogueFwdINS6_IJSA_SC_SB_EEES9_SE_SG_Li384ELb1ELb1ELb1ELb0EEENS1_36VarlenDynamicPersistentTileSchedulerILi192ELi128ELi384ELi128ELb1ELb1ELb1ELb0ELb1ELb1EEEEEEEEEvNT_6ParamsE --------------------------
	.section	.nv.info._ZN7cutlass13device_kernelIN5flash11enable_sm90INS1_16FlashAttnFwdSm90INS1_25CollectiveMainloopFwdSm90ILi2EN4cute5tupleIJNS5_1CILi1EEES8_S8_EEENS6_IJNS7_ILi192EEENS7_ILi128EEENS7_ILi64EEEEEELi64ENS_10bfloat16_tEfNS_4arch4Sm90ELb0ELb0ELb1ELb1ELb1ELb1ELb0ELb1ELb1ELb1ELb1ELb0EEENS1_21CollectiveEpilogueFwdINS6_IJSA_SC_SB_EEES9_SE_SG_Li384ELb1ELb1ELb1ELb0EEENS1_36VarlenDynamicPersistentTileSchedulerILi192ELi128ELi384ELi128ELb1ELb1ELb1ELb0ELb1ELb1EEEEEEEEEvNT_6ParamsE,"",@"SHT_CUDA_INFO"
	.sectionflags	@""
	.align	4


	//----- nvinfo : EIATTR_CUDA_API_VERSION
	.align		4
        /*0000*/ 	.byte	0x04, 0x37
        /*0002*/ 	.short	(.L_131 - .L_130)
.L_130:
        /*0004*/ 	.word	0x00000082


	//----- nvinfo : EIATTR_KPARAM_INFO
	.align		4
.L_131:
        /*0008*/ 	.byte	0x04, 0x17
        /*000a*/ 	.short	(.L_133 - .L_132)
.L_132:
        /*000c*/ 	.word	0x00000000
        /*0010*/ 	.short	0x0000
        /*0012*/ 	.short	0x0070
        /*0014*/ 	.byte	0x00, 0xf0, 0x01, 0x2a


	//----- nvinfo : EIATTR_SPARSE_MMA_MASK
	.align		4
.L_133:
        /*0018*/ 	.byte	0x03, 0x50
        /*001a*/ 	.short	0x0000


	//----- nvinfo : EIATTR_MAXREG_COUNT
	.align		4
        /*001c*/ 	.byte	0x03, 0x1b
        /*001e*/ 	.short	0x0080


	//----- nvinfo : EIATTR_NUM_BARRIERS
	.align		4
        /*0020*/ 	.byte	0x02, 0x4c
        /*0022*/ 	.byte	0x10
	.zero		1


	//----- nvinfo : EIATTR_EXTERNS
	.align		4
        /*0024*/ 	.byte	0x04, 0x0f
        /*0026*/ 	.short	(.L_135 - .L_134)


	//   ....[0]....
	.align		4
.L_134:
        /*0028*/ 	.word	index@(__assertfail)


	//----- nvinfo : EIATTR_ANNOTATIONS
	.align		4
.L_135:
        /*002c*/ 	.byte	0x04, 0x55
        /*002e*/ 	.short	(.L_137 - .L_136)


	//   ....[0]....
.L_136:
        /* <DEDUP_REMOVED lines=69> */


	//----- nvinfo : EIATTR_MERCURY_ISA_VERSION
	.align		4
.L_137:
        /*0468*/ 	.byte	0x03, 0x5f
        /*046a*/ 	.short	0x0101


	//----- nvinfo : EIATTR_UNUSED_LOAD_BYTE_OFFSET
	.align		4
        /*046c*/ 	.byte	0x04, 0x44
        /*046e*/ 	.short	(.L_139 - .L_138)


	//   ....[0]....
.L_138:
        /*0470*/ 	.word	0x00000a80
        /*0474*/ 	.word	0x0000fff0


	//   ....[1]....
        /*0478*/ 	.word	0x0000e2a0
        /*047c*/ 	.word	0x0000fff0


	//----- nvinfo : EIATTR_INT_WARP_WIDE_INSTR_OFFSETS
	.align		4
.L_139:
        /*0480*/ 	.byte	0x04, 0x31
        /*0482*/ 	.short	(.L_141 - .L_140)


	//   ....[0]....
.L_140:
        /*0484*/ 	.word	0x00000130


	//   ....[1]....
        /*0488*/ 	.word	0x00000170


	//   ....[2]....
        /*048c*/ 	.word	0x000001e0


	//   ....[3]....
        /*0490*/ 	.word	0x00012ce0


	//   ....[4]....
        /*0494*/ 	.word	0x00012d70


	//   ....[5]....
        /*0498*/ 	.word	0x00015f20


	//   ....[6]....
        /*049c*/ 	.word	0x00015fb0


	//----- nvinfo : EIATTR_COOP_GROUP_MASK_REGIDS
	.align		4
.L_141:
        /*04a0*/ 	.byte	0x04, 0x29
        /*04a2*/ 	.short	(.L_143 - .L_142)


	//   ....[0]....
.L_142:
        /*04a4*/ 	.word	0xffffffff


	//   ....[1]....
        /*04a8*/ 	.word	0xffffffff


	//   ....[2]....
        /*04ac*/ 	.word	0xffffffff


	//   ....[3]....
        /*04b0*/ 	.word	0xffffffff


	//   ....[4]....
        /*04b4*/ 	.word	0xffffffff


	//   ....[5]....
        /*04b8*/ 	.word	0xffffffff


	//   ....[6]....
        /*04bc*/ 	.word	0xffffffff


	//   ....[7]....
        /*04c0*/ 	.word	0xffffffff


	//   ....[8]....
        /*04c4*/ 	.word	0xffffffff


	//   ....[9]....
        /*04c8*/ 	.word	0xffffffff


	//   ....[10]....
        /*04cc*/ 	.word	0xffffffff


	//   ....[11]....
        /*04d0*/ 	.word	0xffffffff


	//   ....[12]....
        /*04d4*/ 	.word	0xffffffff


	//   ....[13]....
        /*04d8*/ 	.word	0xffffffff


	//   ....[14]....
        /*04dc*/ 	.word	0xffffffff


	//   ....[15]....
        /*04e0*/ 	.word	0xffffffff


	//   ....[16]....
        /*04e4*/ 	.word	0xffffffff


	//   ....[17]....
        /*04e8*/ 	.word	0xffffffff


	//   ....[18]....
        /*04ec*/ 	.word	0xffffffff


	//   ....[19]....
        /*04f0*/ 	.word	0xffffffff


	//   ....[20]....
        /*04f4*/ 	.word	0xffffffff


	//   ....[21]....
        /*04f8*/ 	.word	0xffffffff


	//   ....[22]....
        /*04fc*/ 	.word	0xffffffff


	//   ....[23]....
        /*0500*/ 	.word	0xffffffff


	//   ....[24]....
        /*0504*/ 	.word	0xffffffff


	//   ....[25]....
        /*0508*/ 	.word	0xffffffff


	//   ....[26]....
        /*050c*/ 	.word	0xffffffff


	//   ....[27]....
        /*0510*/ 	.word	0xffffffff


	//   ....[28]....
        /*0514*/ 	.word	0xffffffff


	//   ....[29]....
        /*0518*/ 	.word	0xffffffff


	//   ....[30]....
        /*051c*/ 	.word	0xffffffff


	//   ....[31]....
        /*0520*/ 	.word	0xffffffff


	//   ....[32]....
        /*0524*/ 	.word	0xffffffff


	//   ....[33]....
        /*0528*/ 	.word	0xffffffff


	//   ....[34]....
        /*052c*/ 	.word	0xffffffff


	//   ....[35]....
        /*0530*/ 	.word	0xffffffff


	//   ....[36]....
        /*0534*/ 	.word	0xffffffff


	//   ....[37]....
        /*0538*/ 	.word	0xffffffff


	//   ....[38]....
        /*053c*/ 	.word	0xffffffff


	//   ....[39]....
        /*0540*/ 	.word	0xffffffff


	//   ....[40]....
        /*0544*/ 	.word	0xffffffff


	//   ....[41]....
        /*0548*/ 	.word	0xffffffff


	//   ....[42]....
        /*054c*/ 	.word	0xffffffff


	//   ....[43]....
        /*0550*/ 	.word	0xffffffff


	//   ....[44]....
        /*0554*/ 	.word	0xffffffff


	//   ....[45]....
        /*0558*/ 	.word	0xffffffff


	//   ....[46]....
        /*055c*/ 	.word	0xffffffff


	//   ....[47]....
        /*0560*/ 	.word	0xffffffff


	//   ....[48]....
        /*0564*/ 	.word	0xffffffff


	//   ....[49]....
        /*0568*/ 	.word	0xffffffff


	//   ....[50]....
        /*056c*/ 	.word	0xffffffff


	//   ....[51]....
        /*0570*/ 	.word	0xffffffff


	//   ....[52]....
        /*0574*/ 	.word	0xffffffff


	//   ....[53]....
        /*0578*/ 	.word	0xffffffff


	//   ....[54]....
        /*057c*/ 	.word	0xffffffff


	//   ....[55]....
        /*0580*/ 	.word	0xffffffff


	//   ....[56]....
        /*0584*/ 	.word	0xffffffff


	//   ....[57]....
        /*0588*/ 	.word	0xffffffff


	//   ....[58]....
        /*058c*/ 	.word	0xffffffff


	//   ....[59]....
        /*0590*/ 	.word	0xffffffff


	//   ....[60]....
        /*0594*/ 	.word	0xffffffff


	//   ....[61]....
        /*0598*/ 	.word	0xffffffff


	//   ....[62]....
        /*059c*/ 	.word	0xffffffff


	//   ....[63]....
        /*05a0*/ 	.word	0xffffffff


	//   ....[64]....
        /*05a4*/ 	.word	0xffffffff


	//   ....[65]....
        /*05a8*/ 	.word	0xffffffff


	//   ....[66]....
        /*05ac*/ 	.word	0xffffffff


	//   ....[67]....
        /*05b0*/ 	.word	0xffffffff


	//   ....[68]....
        /*05b4*/ 	.word	0xffffffff


	//   ....[69]....
        /*05b8*/ 	.word	0xffffffff


	//   ....[70]....
        /*05bc*/ 	.word	0xffffffff


	//   ....[71]....
        /*05c0*/ 	.word	0xffffffff


	//   ....[72]....
        /*05c4*/ 	.word	0xffffffff


	//   ....[73]....
        /*05c8*/ 	.word	0xffffffff


	//   ....[74]....
        /*05cc*/ 	.word	0xffffffff


	//   ....[75]....
        /*05d0*/ 	.word	0xffffffff


	//   ....[76]....
        /*05d4*/ 	.word	0xffffffff


	//   ....[77]....
        /*05d8*/ 	.word	0xffffffff


	//   ....[78]....
        /*05dc*/ 	.word	0xffffffff


	//   ....[79]....
        /*05e0*/ 	.word	0xffffffff


	//   ....[80]....
        /*05e4*/ 	.word	0xffffffff


	//   ....[81]....
        /*05e8*/ 	.word	0xffffffff


	//   ....[82]....
        /*05ec*/ 	.word	0xffffffff


	//   ....[83]....
        /*05f0*/ 	.word	0xffffffff


	//   ....[84]....
        /*05f4*/ 	.word	0xffffffff


	//   ....[85]....
        /*05f8*/ 	.word	0xffffffff


	//   ....[86]....
        /*05fc*/ 	.word	0xffffffff


	//   ....[87]....
        /*0600*/ 	.word	0xffffffff


	//   ....[88]....
        /*0604*/ 	.word	0xffffffff


	//   ....[89]....
        /*0608*/ 	.word	0xffffffff


	//   ....[90]....
        /*060c*/ 	.word	0xffffffff


	//   ....[91]....
        /*0610*/ 	.word	0xffffffff


	//   ....[92]....
        /*0614*/ 	.word	0xffffffff


	//   ....[93]....
        /*0618*/ 	.word	0xffffffff


	//   ....[94]....
        /*061c*/ 	.word	0xffffffff


	//   ....[95]....
        /*0620*/ 	.word	0xffffffff


	//   ....[96]....
        /*0624*/ 	.word	0xffffffff


	//   ....[97]....
        /*0628*/ 	.word	0xffffffff


	//   ....[98]....
        /*062c*/ 	.word	0xffffffff


	//   ....[99]....
        /*0630*/ 	.word	0xffffffff


	//   ....[100]....
        /*0634*/ 	.word	0xffffffff


	//   ....[101]....
        /*0638*/ 	.word	0xffffffff


	//   ....[102]....
        /*063c*/ 	.word	0xffffffff


	//   ....[103]....
        /*0640*/ 	.word	0xffffffff


	//   ....[104]....
        /*0644*/ 	.word	0xffffffff


	//   ....[105]....
        /*0648*/ 	.word	0xffffffff


	//   ....[106]....
        /*064c*/ 	.word	0xffffffff


	//   ....[107]....
        /*0650*/ 	.word	0xffffffff


	//   ....[108]....
        /*0654*/ 	.word	0xffffffff


	//   ....[109]....
        /*0658*/ 	.word	0xffffffff


	//   ....[110]....
        /*065c*/ 	.word	0xffffffff


	//   ....[111]....
        /*0660*/ 	.word	0xffffffff


	//   ....[112]....
        /*0664*/ 	.word	0xffffffff


	//   ....[113]....
        /*0668*/ 	.word	0xffffffff


	//   ....[114]....
        /*066c*/ 	.word	0xffffffff


	//   ....[115]....
        /*0670*/ 	.word	0xffffffff


	//   ....[116]....
        /*0674*/ 	.word	0xffffffff


	//   ....[117]....
        /*0678*/ 	.word	0xffffffff


	//   ....[118]....
        /*067c*/ 	.word	0xffffffff


	//   ....[119]....
        /*0680*/ 	.word	0xffffffff


	//   ....[120]....
        /*0684*/ 	.word	0xffffffff


	//   ....[121]....
        /*0688*/ 	.word	0xffffffff


	//   ....[122]....
        /*068c*/ 	.word	0xffffffff


	//   ....[123]....
        /*0690*/ 	.word	0xffffffff


	//   ....[124]....
        /*0694*/ 	.word	0xffffffff


	//   ....[125]....
        /*0698*/ 	.word	0xffffffff


	//   ....[126]....
        /*069c*/ 	.word	0xffffffff


	//   ....[127]....
        /*06a0*/ 	.word	0xffffffff


	//   ....[128]....
        /*06a4*/ 	.word	0xffffffff


	//   ....[129]....
        /*06a8*/ 	.word	0xffffffff


	//   ....[130]....
        /*06ac*/ 	.word	0xffffffff


	//   ....[131]....
        /*06b0*/ 	.word	0xffffffff


	//   ....[132]....
        /*06b4*/ 	.word	0xffffffff


	//   ....[133]....
        /*06b8*/ 	.word	0xffffffff


	//   ....[134]....
        /*06bc*/ 	.word	0xffffffff


	//   ....[135]....
        /*06c0*/ 	.word	0xffffffff


	//   ....[136]....
        /*06c4*/ 	.word	0xffffffff


	//   ....[137]....
        /*06c8*/ 	.word	0xffffffff


	//   ....[138]....
        /*06cc*/ 	.word	0xffffffff


	//   ....[139]....
        /*06d0*/ 	.word	0xffffffff


	//   ....[140]....
        /*06d4*/ 	.word	0xffffffff


	//   ....[141]....
        /*06d8*/ 	.word	0xffffffff


	//   ....[142]....
        /*06dc*/ 	.word	0xffffffff


	//   ....[143]....
        /*06e0*/ 	.word	0xffffffff


	//   ....[144]....
        /*06e4*/ 	.word	0xffffffff


	//   ....[145]....
        /*06e8*/ 	.word	0xffffffff


	//   ....[146]....
        /*06ec*/ 	.word	0xffffffff


	//   ....[147]....
        /*06f0*/ 	.word	0xffffffff


	//   ....[148]....
        /*06f4*/ 	.word	0xffffffff


	//   ....[149]....
        /*06f8*/ 	.word	0xffffffff


	//   ....[150]....
        /*06fc*/ 	.word	0xffffffff


	//   ....[151]....
        /*0700*/ 	.word	0xffffffff


	//   ....[152]....
        /*0704*/ 	.word	0xffffffff


	//   ....[153]....
        /*0708*/ 	.word	0xffffffff


	//   ....[154]....
        /*070c*/ 	.word	0xffffffff


	//   ....[155]....
        /*0710*/ 	.word	0xffffffff


	//   ....[156]....
        /*0714*/ 	.word	0xffffffff


	//   ....[157]....
        /*0718*/ 	.word	0xffffffff


	//   ....[158]....
        /*071c*/ 	.word	0xffffffff


	//   ....[159]....
        /*0720*/ 	.word	0xffffffff


	//   ....[160]....
        /*0724*/ 	.word	0xffffffff


	//   ....[161]....
        /*0728*/ 	.word	0xffffffff


	//   ....[162]....
        /*072c*/ 	.word	0xffffffff


	//   ....[163]....
        /*0730*/ 	.word	0xffffffff


	//   ....[164]....
        /*0734*/ 	.word	0xffffffff


	//   ....[165]....
        /*0738*/ 	.word	0xffffffff


	//   ....[166]....
        /*073c*/ 	.word	0xffffffff


	//   ....[167]....
        /*0740*/ 	.word	0xffffffff


	//   ....[168]....
        /*0744*/ 	.word	0xffffffff


	//   ....[169]....
        /*0748*/ 	.word	0xffffffff


	//   ....[170]....
        /*074c*/ 	.word	0xffffffff


	//   ....[171]....
        /*0750*/ 	.word	0xffffffff


	//   ....[172]....
        /*0754*/ 	.word	0xffffffff


	//   ....[173]....
        /*0758*/ 	.word	0xffffffff


	//   ....[174]....
        /*075c*/ 	.word	0xffffffff


	//   ....[175]....
        /*0760*/ 	.word	0xffffffff


	//   ....[176]....
        /*0764*/ 	.word	0xffffffff


	//   ....[177]....
        /*0768*/ 	.word	0xffffffff


	//   ....[178]....
        /*076c*/ 	.word	0xffffffff


	//   ....[179]....
        /*0770*/ 	.word	0xffffffff


	//   ....[180]....
        /*0774*/ 	.word	0xffffffff


	//   ....[181]....
        /*0778*/ 	.word	0xffffffff


	//   ....[182]....
        /*077c*/ 	.word	0xffffffff


	//   ....[183]....
        /*0780*/ 	.word	0xffffffff


	//   ....[184]....
        /*0784*/ 	.word	0xffffffff


	//   ....[185]....
        /*0788*/ 	.word	0xffffffff


	//   ....[186]....
        /*078c*/ 	.word	0xffffffff


	//   ....[187]....
        /*0790*/ 	.word	0xffffffff


	//   ....[188]....
        /*0794*/ 	.word	0xffffffff


	//   ....[189]....
        /*0798*/ 	.word	0xffffffff


	//   ....[190]....
        /*079c*/ 	.word	0xffffffff


	//   ....[191]....
        /*07a0*/ 	.word	0xffffffff


	//   ....[192]....
        /*07a4*/ 	.word	0xffffffff


	//   ....[193]....
        /*07a8*/ 	.word	0x0500000f


	//   ....[194]....
        /*07ac*/ 	.word	0x0500000f


	//   ....[195]....
        /*07b0*/ 	.word	0x0500000f


	//   ....[196]....
        /*07b4*/ 	.word	0x0500000f


	//   ....[197]....
        /*07b8*/ 	.word	0x0500000f


	//   ....[198]....
        /*07bc*/ 	.word	0x0500000f


	//   ....[199]....
        /*07c0*/ 	.word	0x0500000f


	//   ....[200]....
        /*07c4*/ 	.word	0x0500000f


	//   ....[201]....
        /*07c8*/ 	.word	0x0500000f


	//   ....[202]....
        /*07cc*/ 	.word	0x0500000f


	//   ....[203]....
        /*07d0*/ 	.word	0x0500000f


	//   ....[204]....
        /*07d4*/ 	.word	0x0500000f


	//   ....[205]....
        /*07d8*/ 	.word	0x0500000f


	//   ....[206]....
        /*07dc*/ 	.word	0x0500000f


	//   ....[207]....
        /*07e0*/ 	.word	0x0500000f


	//   ....[208]....
        /*07e4*/ 	.word	0x0500000f


	//   ....[209]....
        /*07e8*/ 	.word	0x0500000f


	//   ....[210]....
        /*07ec*/ 	.word	0x0500000f


	//   ....[211]....
        /*07f0*/ 	.word	0x0500000f


	//   ....[212]....
        /*07f4*/ 	.word	0x0500000f


	//   ....[213]....
        /*07f8*/ 	.word	0x0500000f


	//   ....[214]....
        /*07fc*/ 	.word	0x0500000f


	//   ....[215]....
        /*0800*/ 	.word	0x0500000f


	//   ....[216]....
        /*0804*/ 	.word	0x0500000f


	//   ....[217]....
        /*0808*/ 	.word	0x0500000f


	//   ....[218]....
        /*080c*/ 	.word	0x0500000f


	//   ....[219]....
        /*0810*/ 	.word	0x0500000f


	//   ....[220]....
        /*0814*/ 	.word	0x0500000f


	//   ....[221]....
        /*0818*/ 	.word	0x0500000f


	//   ....[222]....
        /*081c*/ 	.word	0x0500000f


	//   ....[223]....
        /*0820*/ 	.word	0x0500000f


	//   ....[224]....
        /*0824*/ 	.word	0x0500000f


	//   ....[225]....
        /*0828*/ 	.word	0x0500000f


	//   ....[226]....
        /*082c*/ 	.word	0x0500000f


	//   ....[227]....
        /*0830*/ 	.word	0x0500000f


	//   ....[228]....
        /*0834*/ 	.word	0x0500000f


	//   ....[229]....
        /*0838*/ 	.word	0x0500000f


	//   ....[230]....
        /*083c*/ 	.word	0x0500000f


	//   ....[231]....
        /*0840*/ 	.word	0x0500000f


	//   ....[232]....
        /*0844*/ 	.word	0x0500000f


	//   ....[233]....
        /*0848*/ 	.word	0x0500000f


	//   ....[234]....
        /*084c*/ 	.word	0x0500000f


	//   ....[235]....
        /*0850*/ 	.word	0x0500000f


	//   ....[236]....
        /*0854*/ 	.word	0x0500000f


	//   ....[237]....
        /*0858*/ 	.word	0x0500000f


	//   ....[238]....
        /*085c*/ 	.word	0x0500000f


	//   ....[239]....
        /*0860*/ 	.word	0x0500000f


	//   ....[240]....
        /*0864*/ 	.word	0x0500000f


	//   ....[241]....
        /*0868*/ 	.word	0x0500000f


	//   ....[242]....
        /*086c*/ 	.word	0x0500000f


	//   ....[243]....
        /*0870*/ 	.word	0x0500000f


	//   ....[244]....
        /*0874*/ 	.word	0x0500000f


	//   ....[245]....
        /*0878*/ 	.word	0x0500000f


	//   ....[246]....
        /*087c*/ 	.word	0x0500000f


	//   ....[247]....
        /*0880*/ 	.word	0x0500000f


	//   ....[248]....
        /*0884*/ 	.word	0x0500000f


	//   ....[249]....
        /*0888*/ 	.word	0x0500000f


	//   ....[250]....
        /*088c*/ 	.word	0x0500000f


	//   ....[251]....
        /*0890*/ 	.word	0x0500000f


	//   ....[252]....
        /*0894*/ 	.word	0x0500000f


	//   ....[253]....
        /*0898*/ 	.word	0x0500000f


	//   ....[254]....
        /*089c*/ 	.word	0x0500000f


	//   ....[255]....
        /*08a0*/ 	.word	0x0500000f


	//   ....[0]....
        /*08a4*/ 	.word	0x0500000f


	//   ....[1]....
        /*08a8*/ 	.word	0x0500000f


	//   ....[2]....
        /*08ac*/ 	.word	0x0500000f


	//   ....[3]....
        /*08b0*/ 	.word	0x0500000f


	//   ....[4]....
        /*08b4*/ 	.word	0x0500000f


	//   ....[5]....
        /*08b8*/ 	.word	0x0500000f


	//   ....[6]....
        /*08bc*/ 	.word	0x0500000f


	//   ....[7]....
        /*08c0*/ 	.word	0x0500000f


	//   ....[8]....
        /*08c4*/ 	.word	0x0500000f


	//   ....[9]....
        /*08c8*/ 	.word	0x0500000f


	//   ....[10]....
        /*08cc*/ 	.word	0x0500000f


	//   ....[11]....
        /*08d0*/ 	.word	0x0500000f


	//   ....[12]....
        /*08d4*/ 	.word	0x0500000f


	//   ....[13]....
        /*08d8*/ 	.word	0x0500000f


	//   ....[14]....
        /*08dc*/ 	.word	0x0500000f


	//   ....[15]....
        /*08e0*/ 	.word	0x0500000f


	//   ....[16]....
        /*08e4*/ 	.word	0x0500000f


	//   ....[17]....
        /*08e8*/ 	.word	0x0500000f


	//   ....[18]....
        /*08ec*/ 	.word	0x0500000f


	//   ....[19]....
        /*08f0*/ 	.word	0x0500000f


	//   ....[20]....
        /*08f4*/ 	.word	0x0500000f


	//   ....[21]....
        /*08f8*/ 	.word	0x0500000f


	//   ....[22]....
        /*08fc*/ 	.word	0x0500000f


	//   ....[23]....
        /*0900*/ 	.word	0x0500000f


	//   ....[24]....
        /*0904*/ 	.word	0x0500000f


	//   ....[25]....
        /*0908*/ 	.word	0x0500000f


	//   ....[26]....
        /*090c*/ 	.word	0x0500000f


	//   ....[27]....
        /*0910*/ 	.word	0x0500000f


	//   ....[28]....
        /*0914*/ 	.word	0x0500000f


	//   ....[29]....
        /*0918*/ 	.word	0x0500000f


	//   ....[30]....
        /*091c*/ 	.word	0x0500000f


	//   ....[31]....
        /*0920*/ 	.word	0x0500000f


	//   ....[32]....
        /*0924*/ 	.word	0x0500000f


	//   ....[33]....
        /*0928*/ 	.word	0x0500000f


	//   ....[34]....
        /*092c*/ 	.word	0x0500000f


	//   ....[35]....
        /*0930*/ 	.word	0x0500000f


	//   ....[36]....
        /*0934*/ 	.word	0x0500000f


	//   ....[37]....
        /*0938*/ 	.word	0x0500000f


	//   ....[38]....
        /*093c*/ 	.word	0x0500000f


	//   ....[39]....
        /*0940*/ 	.word	0x0500000f


	//   ....[40]....
        /*0944*/ 	.word	0x0500000f


	//   ....[41]....
        /*0948*/ 	.word	0x0500000f


	//   ....[42]....
        /*094c*/ 	.word	0x0500000f


	//   ....[43]....
        /*0950*/ 	.word	0x0500000f


	//   ....[44]....
        /*0954*/ 	.word	0x0500000f


	//   ....[45]....
        /*0958*/ 	.word	0x0500000f


	//   ....[46]....
        /*095c*/ 	.word	0x0500000f


	//   ....[47]....
        /*0960*/ 	.word	0x0500000f


	//   ....[48]....
        /*0964*/ 	.word	0x0500000f


	//   ....[49]....
        /*0968*/ 	.word	0x0500000f


	//   ....[50]....
        /*096c*/ 	.word	0x0500000f


	//   ....[51]....
        /*0970*/ 	.word	0x0500000f


	//   ....[52]....
        /*0974*/ 	.word	0x0500000f


	//   ....[53]....
        /*0978*/ 	.word	0x0500000f


	//   ....[54]....
        /*097c*/ 	.word	0x0500000f


	//   ....[55]....
        /*0980*/ 	.word	0x0500000f


	//   ....[56]....
        /*0984*/ 	.word	0x0500000f


	//   ....[57]....
        /*0988*/ 	.word	0x0500000f


	//   ....[58]....
        /*098c*/ 	.word	0x0500000f


	//   ....[59]....
        /*0990*/ 	.word	0x0500000f


	//   ....[60]....
        /*0994*/ 	.word	0x0500000f


	//   ....[61]....
        /*0998*/ 	.word	0x0500000f


	//   ....[62]....
        /*099c*/ 	.word	0x0500000f


	//   ....[63]....
        /*09a0*/ 	.word	0x0500000f


	//   ....[64]....
        /*09a4*/ 	.word	0x0500000f


	//   ....[65]....
        /*09a8*/ 	.word	0x0500000f


	//   ....[66]....
        /*09ac*/ 	.word	0x0500000f


	//   ....[67]....
        /*09b0*/ 	.word	0x0500000f


	//   ....[68]....
        /*09b4*/ 	.word	0x0500000f


	//   ....[69]....
        /*09b8*/ 	.word	0x0500000f


	//   ....[70]....
        /*09bc*/ 	.word	0x0500000f


	//   ....[71]....
        /*09c0*/ 	.word	0x0500000f


	//   ....[72]....
        /*09c4*/ 	.word	0x0500000f


	//   ....[73]....
        /*09c8*/ 	.word	0x0500000f


	//   ....[74]....
        /*09cc*/ 	.word	0x0500000f


	//   ....[75]....
        /*09d0*/ 	.word	0x0500000f


	//   ....[76]....
        /*09d4*/ 	.word	0x0500000f


	//   ....[77]....
        /*09d8*/ 	.word	0x0500000f


	//   ....[78]....
        /*09dc*/ 	.word	0x0500000f


	//   ....[79]....
        /*09e0*/ 	.word	0x0500000f


	//   ....[80]....
        /*09e4*/ 	.word	0x0500000f


	//   ....[81]....
        /*09e8*/ 	.word	0x0500000f


	//   ....[82]....
        /*09ec*/ 	.word	0x0500000f


	//   ....[83]....
        /*09f0*/ 	.word	0x0500000f


	//   ....[84]....
        /*09f4*/ 	.word	0x0500000f


	//   ....[85]....
        /*09f8*/ 	.word	0x0500000f


	//   ....[86]....
        /*09fc*/ 	.word	0x0500000f


	//----- nvinfo : EIATTR_COOP_GROUP_INSTR_OFFSETS
	.align		4
.L_143:
        /*0a00*/ 	.byte	0x04, 0x28
        /*0a02*/ 	.short	(.L_145 - .L_144)


	//   ....[0]....
.L_144:
        /*0a04*/ 	.word	0x00000070


	//   ....[1]....
        /*0a08*/ 	.word	0x00000140


	//   ....[2]....
        /*0a0c*/ 	.word	0x00000190


	//   ....[3]....
        /*0a10*/ 	.word	0x000003c0


	//   ....[4]....
        /*0a14*/ 	.word	0x00000520


	//   ....[5]....
        /*0a18*/ 	.word	0x00000640


	//   ....[6]....
        /*0a1c*/ 	.word	0x000007a0


	//   ....[7]....
        /*0a20*/ 	.word	0x00002db0


	//   ....[8]....
        /*0a24*/ 	.word	0x00002dc0


	//   ....[9]....
        /*0a28*/ 	.word	0x00003510


	//   ....[10]....
        /*0a2c*/ 	.word	0x00003520


	//   ....[11]....
        /*0a30*/ 	.word	0x00004240


	//   ....[12]....
        /*0a34*/ 	.word	0x00004250


	//   ....[13]....
        /*0a38*/ 	.word	0x00004a40


	//   ....[14]....
        /*0a3c*/ 	.word	0x00004a50


	//   ....[15]....
        /*0a40*/ 	.word	0x000054c0


	//   ....[16]....
        /*0a44*/ 	.word	0x000054d0


	//   ....[17]....
        /*0a48*/ 	.word	0x000055e0


	//   ....[18]....
        /*0a4c*/ 	.word	0x000055f0


	//   ....[19]....
        /*0a50*/ 	.word	0x00005960


	//   ....[20]....
        /*0a54*/ 	.word	0x00005980


	//   ....[21]....
        /*0a58*/ 	.word	0x00005a60


	//   ....[22]....
        /*0a5c*/ 	.word	0x00005a80


	//   ....[23]....
        /*0a60*/ 	.word	0x00006140


	//   ....[24]....
        /*0a64*/ 	.word	0x00006720


	//   ....[25]....
        /*0a68*/ 	.word	0x00006730


	//   ....[26]....
        /*0a6c*/ 	.word	0x00006740


	//   ....[27]....
        /*0a70*/ 	.word	0x00006750


	//   ....[28]....
        /*0a74*/ 	.word	0x000077a0


	//   ....[29]....
        /*0a78*/ 	.word	0x000077b0


	//   ....[30]....
        /*0a7c*/ 	.word	0x000077c0


	//   ....[31]....
        /*0a80*/ 	.word	0x000077d0


	//   ....[32]....
        /*0a84*/ 	.word	0x00009bd0


	//   ....[33]....
        /*0a88*/ 	.word	0x00009bf0


	//   ....[34]....
        /*0a8c*/ 	.word	0x0000a100


	//   ....[35]....
        /*0a90*/ 	.word	0x0000a120


	//   ....[36]....
        /*0a94*/ 	.word	0x0000c2c0


	//   ....[37]....
        /*0a98*/ 	.word	0x0000c320


	//   ....[38]....
        /*0a9c*/ 	.word	0x0000c700


	//   ....[39]....
        /*0aa0*/ 	.word	0x0000c720


	//   ....[40]....
        /*0aa4*/ 	.word	0x0000dca0


	//   ....[41]....
        /*0aa8*/ 	.word	0x0000dcb0


	//   ....[42]....
        /*0aac*/ 	.word	0x0000dd50


	//   ....[43]....
        /*0ab0*/ 	.word	0x0000dd60


	//   ....[44]....
        /*0ab4*/ 	.word	0x0000eb50


	//   ....[45]....
        /*0ab8*/ 	.word	0x0000eb70


	//   ....[46]....
        /*0abc*/ 	.word	0x0000eb80


	//   ....[47]....
        /*0ac0*/ 	.word	0x0000eb90


	//   ....[48]....
        /*0ac4*/ 	.word	0x0000f0f0


	//   ....[49]....
        /*0ac8*/ 	.word	0x0000f130


	//   ....[50]....
        /*0acc*/ 	.word	0x0000f160


	//   ....[51]....
        /*0ad0*/ 	.word	0x0000f190


	//   ....[52]....
        /*0ad4*/ 	.word	0x0000f1b0


	//   ....[53]....
        /*0ad8*/ 	.word	0x0000f1c0


	//   ....[54]....
        /*0adc*/ 	.word	0x0000f200


	//   ....[55]....
        /*0ae0*/ 	.word	0x0000f230


	//   ....[56]....
        /*0ae4*/ 	.word	0x0000f6e0


	//   ....[57]....
        /*0ae8*/ 	.word	0x0000f6f0


	//   ....[58]....
        /*0aec*/ 	.word	0x0000f970


	//   ....[59]....
        /*0af0*/ 	.word	0x0000f980


	//   ....[60]....
        /*0af4*/ 	.word	0x00010470


	//   ....[61]....
        /*0af8*/ 	.word	0x000104a0


	//   ....[62]....
        /*0afc*/ 	.word	0x000104c0


	//   ....[63]....
        /*0b00*/ 	.word	0x000104f0


	//   ....[64]....
        /*0b04*/ 	.word	0x00010520


	//   ....[65]....
        /*0b08*/ 	.word	0x00010530


	//   ....[66]....
        /*0b0c*/ 	.word	0x00010560


	//   ....[67]....
        /*0b10*/ 	.word	0x000105a0


	//   ....[68]....
        /*0b14*/ 	.word	0x000106f0


	//   ....[69]....
        /*0b18*/ 	.word	0x00010920


	//   ....[70]....
        /*0b1c*/ 	.word	0x00010950


	//   ....[71]....
        /*0b20*/ 	.word	0x00010980


	//   ....[72]....
        /*0b24*/ 	.word	0x000109b0


	//   ....[73]....
        /*0b28*/ 	.word	0x000109e0


	//   ....[74]....
        /*0b2c*/ 	.word	0x00010a10


	//   ....[75]....
        /*0b30*/ 	.word	0x00010ba0


	//   ....[76]....
        /*0b34*/ 	.word	0x00010bd0


	//   ....[77]....
        /*0b38*/ 	.word	0x00010c00


	//   ....[78]....
        /*0b3c*/ 	.word	0x00010c30


	//   ....[79]....
        /*0b40*/ 	.word	0x00010c60


	//   ....[80]....
        /*0b44*/ 	.word	0x00010c90


	//   ....[81]....
        /*0b48*/ 	.word	0x00010d20


	//   ....[82]....
        /*0b4c*/ 	.word	0x00010d50


	//   ....[83]....
        /*0b50*/ 	.word	0x00010d60


	//   ....[84]....
        /*0b54*/ 	.word	0x00010e00


	//   ....[85]....
        /*0b58*/ 	.word	0x00011d90


	//   ....[86]....
        /*0b5c*/ 	.word	0x00013870


	//   ....[87]....
        /*0b60*/ 	.word	0x00013890


	//   ....[88]....
        /*0b64*/ 	.word	0x00013920


	//   ....[89]....
        /*0b68*/ 	.word	0x00013940


	//   ....[90]....
        /*0b6c*/ 	.word	0x000139c0


	//   ....[91]....
        /*0b70*/ 	.word	0x000139e0


	//   ....[92]....
        /*0b74*/ 	.word	0x00013a60


	//   ....[93]....
        /*0b78*/ 	.word	0x00013a80


	//   ....[94]....
        /*0b7c*/ 	.word	0x00013b00


	//   ....[95]....
        /*0b80*/ 	.word	0x00013b20


	//   ....[96]....
        /*0b84*/ 	.word	0x00013ba0


	//   ....[97]....
        /*0b88*/ 	.word	0x00013bc0


	//   ....[98]....
        /*0b8c*/ 	.word	0x00013c40


	//   ....[99]....
        /*0b90*/ 	.word	0x00013c60


	//   ....[100]....
        /*0b94*/ 	.word	0x00013c70


	//   ....[101]....
        /*0b98*/ 	.word	0x00013c80


	//   ....[102]....
        /*0b9c*/ 	.word	0x000145a0


	//   ....[103]....
        /*0ba0*/ 	.word	0x000145d0


	//   ....[104]....
        /*0ba4*/ 	.word	0x000145f0


	//   ....[105]....
        /*0ba8*/ 	.word	0x00014670


	//   ....[106]....
        /*0bac*/ 	.word	0x00014690


	//   ....[107]....
        /*0bb0*/ 	.word	0x00014710


	//   ....[108]....
        /*0bb4*/ 	.word	0x00014730


	//   ....[109]....
        /*0bb8*/ 	.word	0x000147b0


	//   ....[110]....
        /*0bbc*/ 	.word	0x000147d0


	//   ....[111]....
        /*0bc0*/ 	.word	0x00014850


	//   ....[112]....
        /*0bc4*/ 	.word	0x00014870


	//   ....[113]....
        /*0bc8*/ 	.word	0x000148f0


	//   ....[114]....
        /*0bcc*/ 	.word	0x00014910


	//   ....[115]....
        /*0bd0*/ 	.word	0x00014990


	//   ....[116]....
        /*0bd4*/ 	.word	0x000149b0


	//   ....[117]....
        /*0bd8*/ 	.word	0x000149c0


	//   ....[118]....
        /*0bdc*/ 	.word	0x00014a30


	//   ....[119]....
        /*0be0*/ 	.word	0x00014a80


	//   ....[120]....
        /*0be4*/ 	.word	0x00014b10


	//   ....[121]....
        /*0be8*/ 	.word	0x00014b40


	//   ....[122]....
        /*0bec*/ 	.word	0x00014b50


	//   ....[123]....
        /*0bf0*/ 	.word	0x00014bc0


	//   ....[124]....
        /*0bf4*/ 	.word	0x00014bd0


	//   ....[125]....
        /*0bf8*/ 	.word	0x00014be0


	//   ....[126]....
        /*0bfc*/ 	.word	0x000153d0


	//   ....[127]....
        /*0c00*/ 	.word	0x000153f0


	//   ....[128]....
        /*0c04*/ 	.word	0x00015460


	//   ....[129]....
        /*0c08*/ 	.word	0x00015470


	//   ....[130]....
        /*0c0c*/ 	.word	0x000154b0


	//   ....[131]....
        /*0c10*/ 	.word	0x000154c0


	//   ....[132]....
        /*0c14*/ 	.word	0x00015500


	//   ....[133]....
        /*0c18*/ 	.word	0x00015510


	//   ....[134]....
        /*0c1c*/ 	.word	0x00015550


	//   ....[135]....
        /*0c20*/ 	.word	0x00015560


	//   ....[136]....
        /*0c24*/ 	.word	0x000155a0


	//   ....[137]....
        /*0c28*/ 	.word	0x000155b0


	//   ....[138]....
        /*0c2c*/ 	.word	0x000155f0


	//   ....[139]....
        /*0c30*/ 	.word	0x00015600


	//   ....[140]....
        /*0c34*/ 	.word	0x00015610


	//   ....[141]....
        /*0c38*/ 	.word	0x00015650


	//   ....[142]....
        /*0c3c*/ 	.word	0x00015900


	//   ....[143]....
        /*0c40*/ 	.word	0x00015930


	//   ....[144]....
        /*0c44*/ 	.word	0x00015990


	//   ....[145]....
        /*0c48*/ 	.word	0x000159a0


	//   ....[146]....
        /*0c4c*/ 	.word	0x000159f0


	//   ....[147]....
        /*0c50*/ 	.word	0x00015a00


	//   ....[148]....
        /*0c54*/ 	.word	0x00015a50


	//   ....[149]....
        /*0c58*/ 	.word	0x00015a60


	//   ....[150]....
        /*0c5c*/ 	.word	0x00015ab0


	//   ....[151]....
        /*0c60*/ 	.word	0x00015ac0


	//   ....[152]....
        /*0c64*/ 	.word	0x00015b10


	//   ....[153]....
        /*0c68*/ 	.word	0x00015b20


	//   ....[154]....
        /*0c6c*/ 	.word	0x00015b70


	//   ....[155]....
        /*0c70*/ 	.word	0x00015b80


	//   ....[156]....
        /*0c74*/ 	.word	0x00015b90


	//   ....[157]....
        /*0c78*/ 	.word	0x00015bd0


	//   ....[158]....
        /*0c7c*/ 	.word	0x000161a0


	//   ....[159]....
        /*0c80*/ 	.word	0x000161e0


	//   ....[160]....
        /*0c84*/ 	.word	0x00016200


	//   ....[161]....
        /*0c88*/ 	.word	0x00016240


	//   ....[162]....
        /*0c8c*/ 	.word	0x00016260


	//   ....[163]....
        /*0c90*/ 	.word	0x000162a0


	//   ....[164]....
        /*0c94*/ 	.word	0x000162c0


	//   ....[165]....
        /*0c98*/ 	.word	0x00016300


	//   ....[166]....
        /*0c9c*/ 	.word	0x00016320


	//   ....[167]....
        /*0ca0*/ 	.word	0x00016360


	//   ....[168]....
        /*0ca4*/ 	.word	0x00016380


	//   ....[169]....
        /*0ca8*/ 	.word	0x000163c0


	//   ....[170]....
        /*0cac*/ 	.word	0x000163e0


	//   ....[171]....
        /*0cb0*/ 	.word	0x00016420


	//   ....[172]....
        /*0cb4*/ 	.word	0x00016440


	//   ....[173]....
        /*0cb8*/ 	.word	0x00016450


	//   ....[174]....
        /*0cbc*/ 	.word	0x00016810


	//   ....[175]....
        /*0cc0*/ 	.word	0x00016840


	//   ....[176]....
        /*0cc4*/ 	.word	0x000168a0


	//   ....[177]....
        /*0cc8*/ 	.word	0x000168d0


	//   ....[178]....
        /*0ccc*/ 	.word	0x00016900


	//   ....[179]....
        /*0cd0*/ 	.word	0x00016930


	//   ....[180]....
        /*0cd4*/ 	.word	0x00016960


	//   ....[181]....
        /*0cd8*/ 	.word	0x00016990


	//   ....[182]....
        /*0cdc*/ 	.word	0x00016b30


	//   ....[183]....
        /*0ce0*/ 	.word	0x00016b60


	//   ....[184]....
        /*0ce4*/ 	.word	0x00016b90


	//   ....[185]....
        /*0ce8*/ 	.word	0x00016bc0


	//   ....[186]....
        /*0cec*/ 	.word	0x00016bf0


	//   ....[187]....
        /*0cf0*/ 	.word	0x00016c20


	//   ....[188]....
        /*0cf4*/ 	.word	0x00016ce0


	//   ....[189]....
        /*0cf8*/ 	.word	0x00016d00


	//   ....[190]....
        /*0cfc*/ 	.word	0x00016d10


	//   ....[191]....
        /*0d00*/ 	.word	0x00016d70


	//   ....[192]....
        /*0d04*/ 	.word	0x00017390


	//   ....[193]....
        /*0d08*/ 	.word	0x000176b0


	//   ....[194]....
        /*0d0c*/ 	.word	0x00017740


	//   ....[195]....
        /*0d10*/ 	.word	0x000177d0


	//   ....[196]....
        /*0d14*/ 	.word	0x00017860


	//   ....[197]....
        /*0d18*/ 	.word	0x00017940


	//   ....[198]....
        /*0d1c*/ 	.word	0x000179d0


	//   ....[199]....
        /*0d20*/ 	.word	0x00017a70


	//   ....[200]....
        /*0d24*/ 	.word	0x00017b00


	//   ....[201]....
        /*0d28*/ 	.word	0x00017bf0


	//   ....[202]....
        /*0d2c*/ 	.word	0x00017c80


	//   ....[203]....
        /*0d30*/ 	.word	0x00017d20


	//   ....[204]....
        /*0d34*/ 	.word	0x00017db0


	//   ....[205]....
        /*0d38*/ 	.word	0x00017ef0


	//   ....[206]....
        /*0d3c*/ 	.word	0x00017fa0


	//   ....[207]....
        /*0d40*/ 	.word	0x00018030


	//   ....[208]....
        /*0d44*/ 	.word	0x00018080


	//   ....[209]....
        /*0d48*/ 	.word	0x000180d0


	//   ....[210]....
        /*0d4c*/ 	.word	0x000181b0


	//   ....[211]....
        /*0d50*/ 	.word	0x00018240


	//   ....[212]....
        /*0d54*/ 	.word	0x00018290


	//   ....[213]....
        /*0d58*/ 	.word	0x000182e0


	//   ....[214]....
        /*0d5c*/ 	.word	0x00018500


	//   ....[215]....
        /*0d60*/ 	.word	0x00018560


	//   ....[216]....
        /*0d64*/ 	.word	0x00018620


	//   ....[217]....
        /*0d68*/ 	.word	0x00018690


	//   ....[218]....
        /*0d6c*/ 	.word	0x000186f0


	//   ....[219]....
        /*0d70*/ 	.word	0x000187a0


	//   ....[220]....
        /*0d74*/ 	.word	0x00018800


	//   ....[221]....
        /*0d78*/ 	.word	0x00018890


	//   ....[222]....
        /*0d7c*/ 	.word	0x00018910


	//   ....[223]....
        /*0d80*/ 	.word	0x00018960


	//   ....[224]....
        /*0d84*/ 	.word	0x000189f0


	//   ....[225]....
        /*0d88*/ 	.word	0x00018a80


	//   ....[226]....
        /*0d8c*/ 	.word	0x00018b20


	//   ....[227]....
        /*0d90*/ 	.word	0x00018bc0


	//   ....[228]....
        /*0d94*/ 	.word	0x00018c20


	//   ....[229]....
        /*0d98*/ 	.word	0x00018c90


	//   ....[230]....
        /*0d9c*/ 	.word	0x00018cf0


	//   ....[231]....
        /*0da0*/ 	.word	0x00018d60


	//   ....[232]....
        /*0da4*/ 	.word	0x00018e20


	//   ....[233]....
        /*0da8*/ 	.word	0x00018e80


	//   ....[234]....
        /*0dac*/ 	.word	0x00018f40


	//   ....[235]....
        /*0db0*/ 	.word	0x00019220


	//   ....[236]....
        /*0db4*/ 	.word	0x00019310


	//   ....[237]....
        /*0db8*/ 	.word	0x000193b0


	//   ....[238]....
        /*0dbc*/ 	.word	0x00019410


	//   ....[239]....
        /*0dc0*/ 	.word	0x00019500


	//   ....[240]....
        /*0dc4*/ 	.word	0x00019570


	//   ....[241]....
        /*0dc8*/ 	.word	0x00019660


	//   ....[242]....
        /*0dcc*/ 	.word	0x000196d0


	//   ....[243]....
        /*0dd0*/ 	.word	0x000197c0


	//   ....[244]....
        /*0dd4*/ 	.word	0x00019830


	//   ....[245]....
        /*0dd8*/ 	.word	0x00019920


	//   ....[246]....
        /*0ddc*/ 	.word	0x00019990


	//   ....[247]....
        /*0de0*/ 	.word	0x00019a80


	//   ....[248]....
        /*0de4*/ 	.word	0x00019af0


	//   ....[249]....
        /*0de8*/ 	.word	0x00019be0


	//   ....[250]....
        /*0dec*/ 	.word	0x00019c50


	//   ....[251]....
        /*0df0*/ 	.word	0x00019cf0


	//   ....[252]....
        /*0df4*/ 	.word	0x00019de0


	//   ....[253]....
        /*0df8*/ 	.word	0x00019e50


	//   ....[254]....
        /*0dfc*/ 	.word	0x00019eb0


	//   ....[255]....
        /*0e00*/ 	.word	0x00019fa0


	//   ....[0]....
        /*0e04*/ 	.word	0x0001a000


	//   ....[1]....
        /*0e08*/ 	.word	0x0001a100


	//   ....[2]....
        /*0e0c*/ 	.word	0x0001a160


	//   ....[3]....
        /*0e10*/ 	.word	0x0001a260


	//   ....[4]....
        /*0e14*/ 	.word	0x0001a2c0


	//   ....[5]....
        /*0e18*/ 	.word	0x0001a3c0


	//   ....[6]....
        /*0e1c*/ 	.word	0x0001a420


	//   ....[7]....
        /*0e20*/ 	.word	0x0001a520


	//   ....[8]....
        /*0e24*/ 	.word	0x0001a580


	//   ....[9]....
        /*0e28*/ 	.word	0x0001a680


	//   ....[10]....
        /*0e2c*/ 	.word	0x0001a6e0


	//   ....[11]....
        /*0e30*/ 	.word	0x0001a7e0


	//   ....[12]....
        /*0e34*/ 	.word	0x0001a840


	//   ....[13]....
        /*0e38*/ 	.word	0x0001a930


	//   ....[14]....
        /*0e3c*/ 	.word	0x0001a990


	//   ....[15]....
        /*0e40*/ 	.word	0x0001aa70


	//   ....[16]....
        /*0e44*/ 	.word	0x0001aad0


	//   ....[17]....
        /*0e48*/ 	.word	0x0001aba0


	//   ....[18]....
        /*0e4c*/ 	.word	0x0001ac00


	//   ....[19]....
        /*0e50*/ 	.word	0x0001acc0


	//   ....[20]....
        /*0e54*/ 	.word	0x0001ae00


	//   ....[21]....
        /*0e58*/ 	.word	0x0001aeb0


	//   ....[22]....
        /*0e5c*/ 	.word	0x0001af20


	//   ....[23]....
        /*0e60*/ 	.word	0x0001aff0


	//   ....[24]....
        /*0e64*/ 	.word	0x0001b050


	//   ....[25]....
        /*0e68*/ 	.word	0x0001b100


	//   ....[26]....
        /*0e6c*/ 	.word	0x0001b160


	//   ....[27]....
        /*0e70*/ 	.word	0x0001b210


	//   ....[28]....
        /*0e74*/ 	.word	0x0001b270


	//   ....[29]....
        /*0e78*/ 	.word	0x0001b320


	//   ....[30]....
        /*0e7c*/ 	.word	0x0001b380


	//   ....[31]....
        /*0e80*/ 	.word	0x0001b430


	//   ....[32]....
        /*0e84*/ 	.word	0x0001b490


	//   ....[33]....
        /*0e88*/ 	.word	0x0001b540


	//   ....[34]....
        /*0e8c*/ 	.word	0x0001b5a0


	//   ....[35]....
        /*0e90*/ 	.word	0x0001b650


	//   ....[36]....
        /*0e94*/ 	.word	0x0001b740


	//   ....[37]....
        /*0e98*/ 	.word	0x0001b7f0


	//   ....[38]....
        /*0e9c*/ 	.word	0x0001b850


	//   ....[39]....
        /*0ea0*/ 	.word	0x0001b910


	//   ....[40]....
        /*0ea4*/ 	.word	0x0001b970


	//   ....[41]....
        /*0ea8*/ 	.word	0x0001ba30


	//   ....[42]....
        /*0eac*/ 	.word	0x0001ba90


	//   ....[43]....
        /*0eb0*/ 	.word	0x0001bb50


	//   ....[44]....
        /*0eb4*/ 	.word	0x0001bbb0


	//   ....[45]....
        /*0eb8*/ 	.word	0x0001bc70


	//   ....[46]....
        /*0ebc*/ 	.word	0x0001bcd0


	//   ....[47]....
        /*0ec0*/ 	.word	0x0001bd90


	//   ....[48]....
        /*0ec4*/ 	.word	0x0001bdf0


	//   ....[49]....
        /*0ec8*/ 	.word	0x0001beb0


	//   ....[50]....
        /*0ecc*/ 	.word	0x0001bf10


	//   ....[51]....
        /*0ed0*/ 	.word	0x0001bfc0


	//   ....[52]....
        /*0ed4*/ 	.word	0x0001c0b0


	//   ....[53]....
        /*0ed8*/ 	.word	0x0001c170


	//   ....[54]....
        /*0edc*/ 	.word	0x0001c1d0


	//   ....[55]....
        /*0ee0*/ 	.word	0x0001c280


	//   ....[56]....
        /*0ee4*/ 	.word	0x0001c2e0


	//   ....[57]....
        /*0ee8*/ 	.word	0x0001c390


	//   ....[58]....
        /*0eec*/ 	.word	0x0001c3f0


	//   ....[59]....
        /*0ef0*/ 	.word	0x0001c4a0


	//   ....[60]....
        /*0ef4*/ 	.word	0x0001c500


	//   ....[61]....
        /*0ef8*/ 	.word	0x0001c5b0


	//   ....[62]....
        /*0efc*/ 	.word	0x0001c610


	//   ....[63]....
        /*0f00*/ 	.word	0x0001c6c0


	//   ....[64]....
        /*0f04*/ 	.word	0x0001c720


	//   ....[65]....
        /*0f08*/ 	.word	0x0001c7d0


	//   ....[66]....
        /*0f0c*/ 	.word	0x0001c830


	//   ....[67]....
        /*0f10*/ 	.word	0x0001c8d0


	//   ....[68]....
        /*0f14*/ 	.word	0x0001c960


	//   ....[69]....
        /*0f18*/ 	.word	0x0001ca00


	//   ....[70]....
        /*0f1c*/ 	.word	0x0001cb80


	//   ....[71]....
        /*0f20*/ 	.word	0x0001cbf0


	//   ....[72]....
        /*0f24*/ 	.word	0x0001cc60


	//   ....[73]....
        /*0f28*/ 	.word	0x0001ccd0


	//   ....[74]....
        /*0f2c*/ 	.word	0x0001cd40


	//   ....[75]....
        /*0f30*/ 	.word	0x0001cdc0


	//   ....[76]....
        /*0f34*/ 	.word	0x0001ce40


	//   ....[77]....
        /*0f38*/ 	.word	0x0001ced0


	//   ....[78]....
        /*0f3c*/ 	.word	0x0001cf40


	//   ....[79]....
        /*0f40*/ 	.word	0x0001cfb0


	//   ....[80]....
        /*0f44*/ 	.word	0x0001d020


	//   ....[81]....
        /*0f48*/ 	.word	0x0001d0a0


	//   ....[82]....
        /*0f4c*/ 	.word	0x0001d110


	//   ....[83]....
        /*0f50*/ 	.word	0x0001d1b0


	//   ....[84]....
        /*0f54*/ 	.word	0x0001d200


	//   ....[85]....
        /*0f58*/ 	.word	0x0001d290


	//   ....[86]....
        /*0f5c*/ 	.word	0x0001d3c0


	//----- nvinfo : EIATTR_REG_RECONFIG
	.align		4
.L_145:
        /*0f60*/ 	.byte	0x01, 0x54
	.zero		2


	//----- nvinfo : EIATTR_SYSCALL_OFFSETS
	.align		4
        /*0f64*/ 	.byte	0x04, 0x46
        /*0f66*/ 	.short	(.L_147 - .L_146)


	//   ....[0]....
.L_146:
        /*0f68*/ 	.word	0x00001ae0


	//   ....[1]....
        /*0f6c*/ 	.word	0x00001c30


	//   ....[2]....
        /*0f70*/ 	.word	0x00006310


	//   ....[3]....
        /*0f74*/ 	.word	0x00006690


	//   ....[4]....
        /*0f78*/ 	.word	0x00012ed0


	//   ....[5]....
        /*0f7c*/ 	.word	0x00013020


	//   ....[6]....
        /*0f80*/ 	.word	0x00013110


	//   ....[7]....
        /*0f84*/ 	.word	0x000140b0


	//----- nvinfo : EIATTR_MBARRIER_INSTR_OFFSETS
	.align		4
.L_147:
        /*0f88*/ 	.byte	0x04, 0x39
        /*0f8a*/ 	.short	(.L_149 - .L_148)


	//   ....[0]....
.L_148:
        /*0f8c*/ 	.word	0x00000270
        /*0f90*/ 	.word	0x000000ff
        /*0f94*/ 	.word	0x00016800
        /*0f98*/ 	.short	0x0100
        /*0f9a*/ 	.byte	0x08
	.zero		1


	//   ....[1]....
        /*0f9c*/ 	.word	0x00000280
        /*0fa0*/ 	.word	0x000000ff
        /*0fa4*/ 	.word	0x00016820
        /*0fa8*/ 	.short	0x0100
        /*0faa*/ 	.byte	0x08
	.zero		1


	//   ....[2]....
        /*0fac*/ 	.word	0x00000370
        /*0fb0*/ 	.word	0x000000ff
        /*0fb4*/ 	.word	0x00016830
        /*0fb8*/ 	.short	0x0100
        /*0fba*/ 	.byte	0x08
	.zero		1


	//   ....[3]....
        /*0fbc*/ 	.word	0x00000380
        /*0fc0*/ 	.word	0x000000ff
        /*0fc4*/ 	.word	0x00016840
        /*0fc8*/ 	.short	0x0100
        /*0fca*/ 	.byte	0x08
	.zero		1


	//   ....[4]....
        /*0fcc*/ 	.word	0x00000390
        /*0fd0*/ 	.word	0x000000ff
        /*0fd4*/ 	.word	0x00016838
        /*0fd8*/ 	.short	0x0100
        /*0fda*/ 	.byte	0x08
	.zero		1


	//   ....[5]....
        /*0fdc*/ 	.word	0x000003a0
        /*0fe0*/ 	.word	0x000000ff
        /*0fe4*/ 	.word	0x00016848
        /*0fe8*/ 	.short	0x0100
        /*0fea*/ 	.byte	0x08
	.zero		1


	//   ....[6]....
        /*0fec*/ 	.word	0x000004d0
        /*0ff0*/ 	.word	0x000000ff
        /*0ff4*/ 	.word	0x00016850
        /*0ff8*/ 	.short	0x0100
        /*0ffa*/ 	.byte	0x08
	.zero		1


	//   ....[7]....
        /*0ffc*/ 	.word	0x000004e0
        /*1000*/ 	.word	0x000000ff
        /*1004*/ 	.word	0x00016860
        /*1008*/ 	.short	0x0100
        /*100a*/ 	.byte	0x08
	.zero		1


	//   ....[8]....
        /*100c*/ 	.word	0x000004f0
        /*1010*/ 	.word	0x000000ff
        /*1014*/ 	.word	0x00016858
        /*1018*/ 	.short	0x0100
        /*101a*/ 	.byte	0x08
	.zero		1


	//   ....[9]....
        /*101c*/ 	.word	0x00000500
        /*1020*/ 	.word	0x000000ff
        /*1024*/ 	.word	0x00016868
        /*1028*/ 	.short	0x0100
        /*102a*/ 	.byte	0x08
	.zero		1


	//   ....[10]....
        /*102c*/ 	.word	0x000005f0
        /*1030*/ 	.word	0x000000ff
        /*1034*/ 	.word	0x00016870
        /*1038*/ 	.short	0x0100
        /*103a*/ 	.byte	0x06
	.zero		1


	//   ....[11]....
        /*103c*/ 	.word	0x00000600
        /*1040*/ 	.word	0x000000ff
        /*1044*/ 	.word	0x00016880
        /*1048*/ 	.short	0x0100
        /*104a*/ 	.byte	0x06
	.zero		1


	//   ....[12]....
        /*104c*/ 	.word	0x00000610
        /*1050*/ 	.word	0x000000ff
        /*1054*/ 	.word	0x00016878
        /*1058*/ 	.short	0x0100
        /*105a*/ 	.byte	0x06
	.zero		1


	//   ....[13]....
        /*105c*/ 	.word	0x00000620
        /*1060*/ 	.word	0x000000ff
        /*1064*/ 	.word	0x00016888
        /*1068*/ 	.short	0x0100
        /*106a*/ 	.byte	0x06
	.zero		1


	//   ....[14]....
        /*106c*/ 	.word	0x00000750
        /*1070*/ 	.word	0x000000ff
        /*1074*/ 	.word	0x00016890
        /*1078*/ 	.short	0x0100
        /*107a*/ 	.byte	0x08
	.zero		1


	//   ....[15]....
        /*107c*/ 	.word	0x00000760
        /*1080*/ 	.word	0x000000ff
        /*1084*/ 	.word	0x000168a0
        /*1088*/ 	.short	0x0100
        /*108a*/ 	.byte	0x08
	.zero		1


	//   ....[16]....
        /*108c*/ 	.word	0x00000770
        /*1090*/ 	.word	0x000000ff
        /*1094*/ 	.word	0x00016898
        /*1098*/ 	.short	0x0100
        /*109a*/ 	.byte	0x08
	.zero		1


	//   ....[17]....
        /*109c*/ 	.word	0x00000780
        /*10a0*/ 	.word	0x000000ff
        /*10a4*/ 	.word	0x000168a8
        /*10a8*/ 	.short	0x0100
        /*10aa*/ 	.byte	0x08
	.zero		1


	//   ....[18]....
        /*10ac*/ 	.word	0x000008b0
        /*10b0*/ 	.word	0x000000ff
        /*10b4*/ 	.word	0x000168b0
        /*10b8*/ 	.short	0x0100
        /*10ba*/ 	.byte	0x08
	.zero		1


	//   ....[19]....
        /*10bc*/ 	.word	0x000008c0
        /*10c0*/ 	.word	0x000000ff
        /*10c4*/ 	.word	0x000168c0
        /*10c8*/ 	.short	0x0100
        /*10ca*/ 	.byte	0x08
	.zero		1


	//   ....[20]....
        /*10cc*/ 	.word	0x000008d0
        /*10d0*/ 	.word	0x000000ff
        /*10d4*/ 	.word	0x000168b8
        /*10d8*/ 	.short	0x0100
        /*10da*/ 	.byte	0x08
	.zero		1


	//   ....[21]....
        /*10dc*/ 	.word	0x000008e0
        /*10e0*/ 	.word	0x000000ff
        /*10e4*/ 	.word	0x000168c8
        /*10e8*/ 	.short	0x0100
        /*10ea*/ 	.byte	0x08
	.zero		1


	//   ....[22]....
        /*10ec*/ 	.word	0x00002d60
        /*10f0*/ 	.word	0x00000046
        /*10f4*/ 	.word	0x00016890
        /*10f8*/ 	.short	0x010a
        /*10fa*/ 	.byte	0x3f
	.zero		1


	//   ....[23]....
        /*10fc*/ 	.word	0x000041e0
        /*1100*/ 	.word	0x00000046
        /*1104*/ 	.word	0x00016890
        /*1108*/ 	.short	0x010a
        /*110a*/ 	.byte	0x3f
	.zero		1


	//   ....[24]....
        /*110c*/ 	.word	0x00005320
        /*1110*/ 	.word	0x00000046
        /*1114*/ 	.word	0x00016890
        /*1118*/ 	.short	0x010a
        /*111a*/ 	.byte	0x3f
	.zero		1


	//   ....[25]....
        /*111c*/ 	.word	0x000057b0
        /*1120*/ 	.word	0x00000008
        /*1124*/ 	.word	0x00000000
        /*1128*/ 	.short	0x0101
        /*112a*/ 	.byte	0x3f
	.zero		1


	//   ....[26]....
        /*112c*/ 	.word	0x000057f0
        /*1130*/ 	.word	0x00000046
        /*1134*/ 	.word	0x000168b0
        /*1138*/ 	.short	0x010a
        /*113a*/ 	.byte	0x3f
	.zero		1


	//   ....[27]....
        /*113c*/ 	.word	0x00005c00
        /*1140*/ 	.word	0x00000046
        /*1144*/ 	.word	0x00000000
        /*1148*/ 	.short	0x0101
        /*114a*/ 	.byte	0x3f
	.zero		1


	//   ....[28]....
        /*114c*/ 	.word	0x000063b0
        /*1150*/ 	.word	0x00000012
        /*1154*/ 	.word	0x00016800
        /*1158*/ 	.short	0x010a
        /*115a*/ 	.byte	0x3f
	.zero		1


	//   ....[29]....
        /*115c*/ 	.word	0x00006400
        /*1160*/ 	.word	0x00000012
        /*1164*/ 	.word	0x00016800
        /*1168*/ 	.short	0x010a
        /*116a*/ 	.byte	0x3f
	.zero		1


	//   ....[30]....
        /*116c*/ 	.word	0x00006ab0
        /*1170*/ 	.word	0x00000012
        /*1174*/ 	.word	0x00016800
        /*1178*/ 	.short	0x010a
        /*117a*/ 	.byte	0x3f
	.zero		1


	//   ....[31]....
        /*117c*/ 	.word	0x00007ab0
        /*1180*/ 	.word	0x00000012
        /*1184*/ 	.word	0x00016800
        /*1188*/ 	.short	0x010a
        /*118a*/ 	.byte	0x3f
	.zero		1


	//   ....[32]....
        /*118c*/ 	.word	0x00008880
        /*1190*/ 	.word	0x00000000
        /*1194*/ 	.word	0x00016830
        /*1198*/ 	.short	0x010a
        /*119a*/ 	.byte	0x3f
	.zero		1


	//   ....[33]....
        /*119c*/ 	.word	0x00008930
        /*11a0*/ 	.word	0x00000000
        /*11a4*/ 	.word	0x00016830
        /*11a8*/ 	.short	0x010a
        /*11aa*/ 	.byte	0x3f
	.zero		1


	//   ....[34]....
        /*11ac*/ 	.word	0x0000a5e0
        /*11b0*/ 	.word	0x00000000
        /*11b4*/ 	.word	0x00000000
        /*11b8*/ 	.short	0x0101
        /*11ba*/ 	.byte	0x3f
	.zero		1


	//   ....[35]....
        /*11bc*/ 	.word	0x0000b200
        /*11c0*/ 	.word	0x00000005
        /*11c4*/ 	.word	0x00016830
        /*11c8*/ 	.short	0x010a
        /*11ca*/ 	.byte	0x3f
	.zero		1


	//   ....[36]....
        /*11cc*/ 	.word	0x0000b250
        /*11d0*/ 	.word	0x00000005
        /*11d4*/ 	.word	0x00016830
        /*11d8*/ 	.short	0x010a
        /*11da*/ 	.byte	0x3f
	.zero		1


	//   ....[37]....
        /*11dc*/ 	.word	0x0000b5a0
        /*11e0*/ 	.word	0x00000005
        /*11e4*/ 	.word	0x00016850
        /*11e8*/ 	.short	0x010a
        /*11ea*/ 	.byte	0x3f
	.zero		1


	//   ....[38]....
        /*11ec*/ 	.word	0x0000b5e0
        /*11f0*/ 	.word	0x00000005
        /*11f4*/ 	.word	0x00016850
        /*11f8*/ 	.short	0x010a
        /*11fa*/ 	.byte	0x3f
	.zero		1


	//   ....[39]....
        /*11fc*/ 	.word	0x0000bbb0
        /*1200*/ 	.word	0x0000001f
        /*1204*/ 	.word	0x00000000
        /*1208*/ 	.short	0x0101
        /*120a*/ 	.byte	0x3f
	.zero		1


	//   ....[40]....
        /*120c*/ 	.word	0x0000d5a0
        /*1210*/ 	.word	0x0000000b
        /*1214*/ 	.word	0x00000000
        /*1218*/ 	.short	0x0101
        /*121a*/ 	.byte	0x3f
	.zero		1


	//   ....[41]....
        /*121c*/ 	.word	0x0000d900
        /*1220*/ 	.word	0x0000000b
        /*1224*/ 	.word	0x00016850
        /*1228*/ 	.short	0x010a
        /*122a*/ 	.byte	0x3f
	.zero		1


	//   ....[42]....
        /*122c*/ 	.word	0x0000d970
        /*1230*/ 	.word	0x0000000b
        /*1234*/ 	.word	0x00016850
        /*1238*/ 	.short	0x010a
        /*123a*/ 	.byte	0x3f
	.zero		1


	//   ....[43]....
        /*123c*/ 	.word	0x0000dfa0
        /*1240*/ 	.word	0x00000004
        /*1244*/ 	.word	0x00000000
        /*1248*/ 	.short	0x0101
        /*124a*/ 	.byte	0x3f
	.zero		1


	//   ....[44]....
        /*124c*/ 	.word	0x0000f000
        /*1250*/ 	.word	0x00000000
        /*1254*/ 	.word	0x00000000
        /*1258*/ 	.short	0x0101
        /*125a*/ 	.byte	0x3f
	.zero		1


	//   ....[45]....
        /*125c*/ 	.word	0x0000f5a0
        /*1260*/ 	.word	0x00000008
        /*1264*/ 	.word	0x00000000
        /*1268*/ 	.short	0x0101
        /*126a*/ 	.byte	0x3f
	.zero		1


	//   ....[46]....
        /*126c*/ 	.word	0x00011e70
        /*1270*/ 	.word	0x00000010
        /*1274*/ 	.word	0x00016820
        /*1278*/ 	.short	0x010a
        /*127a*/ 	.byte	0x3f
	.zero		1


	//   ....[47]....
        /*127c*/ 	.word	0x00011f30
        /*1280*/ 	.word	0x00000006
        /*1284*/ 	.word	0x000168a0
        /*1288*/ 	.short	0x010a
        /*128a*/ 	.byte	0x3f
	.zero		1


	//   ....[48]....
        /*128c*/ 	.word	0x00012170
        /*1290*/ 	.word	0x00000006
        /*1294*/ 	.word	0x000168c0
        /*1298*/ 	.short	0x010a
        /*129a*/ 	.byte	0x3f
	.zero		1


	//   ....[49]....
        /*129c*/ 	.word	0x00012500
        /*12a0*/ 	.word	0x00000006
        /*12a4*/ 	.word	0x000168a0
        /*12a8*/ 	.short	0x010a
        /*12aa*/ 	.byte	0x3f
	.zero		1


	//   ....[50]....
        /*12ac*/ 	.word	0x00012720
        /*12b0*/ 	.word	0x00000006
        /*12b4*/ 	.word	0x000168c0
        /*12b8*/ 	.short	0x010a
        /*12ba*/ 	.byte	0x3f
	.zero		1


	//   ....[51]....
        /*12bc*/ 	.word	0x000135d0
        /*12c0*/ 	.word	0x00000003
        /*12c4*/ 	.word	0x00016840
        /*12c8*/ 	.short	0x010a
        /*12ca*/ 	.byte	0x3f
	.zero		1


	//   ....[52]....
        /*12cc*/ 	.word	0x00013d80
        /*12d0*/ 	.word	0x00000003
        /*12d4*/ 	.word	0x00016830
        /*12d8*/ 	.short	0x0107
        /*12da*/ 	.byte	0x3f
	.zero		1


	//   ....[53]....
        /*12dc*/ 	.word	0x00013e50
        /*12e0*/ 	.word	0x00000003
        /*12e4*/ 	.word	0x00016830
        /*12e8*/ 	.short	0x0101
        /*12ea*/ 	.byte	0x3f
	.zero		1


	//   ....[54]....
        /*12ec*/ 	.word	0x00014cc0
        /*12f0*/ 	.word	0x00000010
        /*12f4*/ 	.word	0x00016800
        /*12f8*/ 	.short	0x0107
        /*12fa*/ 	.byte	0x3f
	.zero		1


	//   ....[55]....
        /*12fc*/ 	.word	0x00014db0
        /*1300*/ 	.word	0x00000010
        /*1304*/ 	.word	0x00016800
        /*1308*/ 	.short	0x0101
        /*130a*/ 	.byte	0x3f
	.zero		1


	//   ....[56]....
        /*130c*/ 	.word	0x00014dd0
        /*1310*/ 	.word	0x00000010
        /*1314*/ 	.word	0x00016820
        /*1318*/ 	.short	0x010a
        /*131a*/ 	.byte	0x3f
	.zero		1


	//   ....[57]....
        /*131c*/ 	.word	0x000151a0
        /*1320*/ 	.word	0x00000005
        /*1324*/ 	.word	0x00016840
        /*1328*/ 	.short	0x010a
        /*132a*/ 	.byte	0x3f
	.zero		1


	//   ....[58]....
        /*132c*/ 	.word	0x000156d0
        /*1330*/ 	.word	0x00000005
        /*1334*/ 	.word	0x00016830
        /*1338*/ 	.short	0x0107
        /*133a*/ 	.byte	0x3f
	.zero		1


	//   ....[59]....
        /*133c*/ 	.word	0x00015790
        /*1340*/ 	.word	0x00000005
        /*1344*/ 	.word	0x00016830
        /*1348*/ 	.short	0x0101
        /*134a*/ 	.byte	0x3f
	.zero		1


	//   ....[60]....
        /*134c*/ 	.word	0x000157f0
        /*1350*/ 	.word	0x00000005
        /*1354*/ 	.word	0x00016860
        /*1358*/ 	.short	0x010a
        /*135a*/ 	.byte	0x3f
	.zero		1


	//   ....[61]....
        /*135c*/ 	.word	0x00015cc0
        /*1360*/ 	.word	0x00000005
        /*1364*/ 	.word	0x00016850
        /*1368*/ 	.short	0x0107
        /*136a*/ 	.byte	0x3f
	.zero		1


	//   ....[62]....
        /*136c*/ 	.word	0x00015e40
        /*1370*/ 	.word	0x00000005
        /*1374*/ 	.word	0x00016850
        /*1378*/ 	.short	0x0101
        /*137a*/ 	.byte	0x3f
	.zero		1


	//   ....[63]....
        /*137c*/ 	.word	0x00016060
        /*1380*/ 	.word	0x00000000
        /*1384*/ 	.word	0x00016860
        /*1388*/ 	.short	0x010a
        /*138a*/ 	.byte	0x3f
	.zero		1


	//   ....[64]....
        /*138c*/ 	.word	0x00016500
        /*1390*/ 	.word	0x00000000
        /*1394*/ 	.word	0x00016850
        /*1398*/ 	.short	0x0107
        /*139a*/ 	.byte	0x3f
	.zero		1


	//   ....[65]....
        /*139c*/ 	.word	0x000165d0
        /*13a0*/ 	.word	0x00000000
        /*13a4*/ 	.word	0x00016850
        /*13a8*/ 	.short	0x0101
        /*13aa*/ 	.byte	0x3f
	.zero		1


	//   ....[66]....
        /*13ac*/ 	.word	0x00017310
        /*13b0*/ 	.word	0x00000005
        /*13b4*/ 	.word	0x00016820
        /*13b8*/ 	.short	0x010a
        /*13ba*/ 	.byte	0x3f
	.zero		1


	//   ....[67]....
        /*13bc*/ 	.word	0x00017480
        /*13c0*/ 	.word	0x00000003
        /*13c4*/ 	.word	0x00016840
        /*13c8*/ 	.short	0x010a
        /*13ca*/ 	.byte	0x3f
	.zero		1


	//   ....[68]....
        /*13cc*/ 	.word	0x00017520
        /*13d0*/ 	.word	0x00000005
        /*13d4*/ 	.word	0x00016840
        /*13d8*/ 	.short	0x010a
        /*13da*/ 	.byte	0x3f
	.zero		1


	//   ....[69]....
        /*13dc*/ 	.word	0x00017560
        /*13e0*/ 	.word	0x00000003
        /*13e4*/ 	.word	0x00016860
        /*13e8*/ 	.short	0x010a
        /*13ea*/ 	.byte	0x3f
	.zero		1


	//   ....[70]....
        /*13ec*/ 	.word	0x000175a0
        /*13f0*/ 	.word	0x00000005
        /*13f4*/ 	.word	0x00016860
        /*13f8*/ 	.short	0x010a
        /*13fa*/ 	.byte	0x3f
	.zero		1


	//   ....[71]....
        /*13fc*/ 	.word	0x00017600
        /*1400*/ 	.word	0x00000046
        /*1404*/ 	.word	0x00016890
        /*1408*/ 	.short	0x010a
        /*140a*/ 	.byte	0x3f
	.zero		1


	//   ....[72]....
        /*140c*/ 	.word	0x00017890
        /*1410*/ 	.word	0x00000046
        /*1414*/ 	.word	0x00016890
        /*1418*/ 	.short	0x010a
        /*141a*/ 	.byte	0x3f
	.zero		1


	//   ....[73]....
        /*141c*/ 	.word	0x00017b40
        /*1420*/ 	.word	0x00000046
        /*1424*/ 	.word	0x00016890
        /*1428*/ 	.short	0x010a
        /*142a*/ 	.byte	0x3f
	.zero		1


	//   ....[74]....
        /*142c*/ 	.word	0x00017df0
        /*1430*/ 	.word	0x00000046
        /*1434*/ 	.word	0x000168b0
        /*1438*/ 	.short	0x010a
        /*143a*/ 	.byte	0x3f
	.zero		1


	//   ....[75]....
        /*143c*/ 	.word	0x00018100
        /*1440*/ 	.word	0x00000012
        /*1444*/ 	.word	0x00016800
        /*1448*/ 	.short	0x010a
        /*144a*/ 	.byte	0x3f
	.zero		1


	//   ....[76]....
        /*144c*/ 	.word	0x00018310
        /*1450*/ 	.word	0x00000012
        /*1454*/ 	.word	0x00016800
        /*1458*/ 	.short	0x010a
        /*145a*/ 	.byte	0x3f
	.zero		1


	//   ....[77]....
        /*145c*/ 	.word	0x00018360
        /*1460*/ 	.word	0x00000000
        /*1464*/ 	.word	0x00016830
        /*1468*/ 	.short	0x010a
        /*146a*/ 	.byte	0x3f
	.zero		1


	//   ....[78]....
        /*146c*/ 	.word	0x000183b0
        /*1470*/ 	.word	0x00000005
        /*1474*/ 	.word	0x00016830
        /*1478*/ 	.short	0x010a
        /*147a*/ 	.byte	0x3f
	.zero		1


	//   ....[79]....
        /*147c*/ 	.word	0x00018400
        /*1480*/ 	.word	0x00000005
        /*1484*/ 	.word	0x00016850
        /*1488*/ 	.short	0x010a
        /*148a*/ 	.byte	0x3f
	.zero		1


	//   ....[80]....
        /*148c*/ 	.word	0x00018450
        /*1490*/ 	.word	0x0000000b
        /*1494*/ 	.word	0x00016850
        /*1498*/ 	.short	0x010a
        /*149a*/ 	.byte	0x3f
	.zero		1


	//   ....[81]....
        /*149c*/ 	.word	0x00019000
        /*14a0*/ 	.word	0x00000010
        /*14a4*/ 	.word	0x00016820
        /*14a8*/ 	.short	0x010a
        /*14aa*/ 	.byte	0x3f
	.zero		1


	//   ....[82]....
        /*14ac*/ 	.word	0x00019050
        /*14b0*/ 	.word	0x00000006
        /*14b4*/ 	.word	0x000168a0
        /*14b8*/ 	.short	0x010a
        /*14ba*/ 	.byte	0x3f
	.zero		1


	//   ....[83]....
        /*14bc*/ 	.word	0x000190a0
        /*14c0*/ 	.word	0x00000006
        /*14c4*/ 	.word	0x000168c0
        /*14c8*/ 	.short	0x010a
        /*14ca*/ 	.byte	0x3f
	.zero		1


	//   ....[84]....
        /*14cc*/ 	.word	0x000190f0
        /*14d0*/ 	.word	0x00000006
        /*14d4*/ 	.word	0x000168a0
        /*14d8*/ 	.short	0x010a
        /*14da*/ 	.byte	0x3f
	.zero		1


	//   ....[85]....
        /*14dc*/ 	.word	0x00019140
        /*14e0*/ 	.word	0x00000006
        /*14e4*/ 	.word	0x000168c0
        /*14e8*/ 	.short	0x010a
        /*14ea*/ 	.byte	0x3f
	.zero		1


	//   ....[86]....
        /*14ec*/ 	.word	0x00019260
        /*14f0*/ 	.word	0x00000003
        /*14f4*/ 	.word	0x00016840
        /*14f8*/ 	.short	0x010a
        /*14fa*/ 	.byte	0x3f
	.zero		1


	//   ....[87]....
        /*14fc*/ 	.word	0x0001ad00
        /*1500*/ 	.word	0x00000010
        /*1504*/ 	.word	0x00016820
        /*1508*/ 	.short	0x010a
        /*150a*/ 	.byte	0x3f
	.zero		1


	//   ....[88]....
        /*150c*/ 	.word	0x0001ad50
        /*1510*/ 	.word	0x00000005
        /*1514*/ 	.word	0x00016840
        /*1518*/ 	.short	0x010a
        /*151a*/ 	.byte	0x3f
	.zero		1


	//   ....[89]....
        /*151c*/ 	.word	0x0001b690
        /*1520*/ 	.word	0x00000005
        /*1524*/ 	.word	0x00016860
        /*1528*/ 	.short	0x010a
        /*152a*/ 	.byte	0x3f
	.zero		1


	//   ....[90]....
        /*152c*/ 	.word	0x0001c000
        /*1530*/ 	.word	0x00000000
        /*1534*/ 	.word	0x00016860
        /*1538*/ 	.short	0x010a
        /*153a*/ 	.byte	0x3f
	.zero		1


	//   ....[91]....
        /*153c*/ 	.word	0x0001d2e0
        /*1540*/ 	.word	0x00000005
        /*1544*/ 	.word	0x00016820
        /*1548*/ 	.short	0x010a
        /*154a*/ 	.byte	0x3f
	.zero		1


	//   ....[92]....
        /*154c*/ 	.word	0x0001d480
        /*1550*/ 	.word	0x00000003
        /*1554*/ 	.word	0x00016840
        /*1558*/ 	.short	0x010a
        /*155a*/ 	.byte	0x3f
	.zero		1


	//   ....[93]....
        /*155c*/ 	.word	0x0001d4d0
        /*1560*/ 	.word	0x00000005
        /*1564*/ 	.word	0x00016840
        /*1568*/ 	.short	0x010a
        /*156a*/ 	.byte	0x3f
	.zero		1


	//   ....[94]....
        /*156c*/ 	.word	0x0001d520
        /*1570*/ 	.word	0x00000003
        /*1574*/ 	.word	0x00016860
        /*1578*/ 	.short	0x010a
        /*157a*/ 	.byte	0x3f
	.zero		1


	//----- nvinfo : EIATTR_NUM_MBARRIERS
	.align		4
.L_149:
        /*157c*/ 	.byte	0x03, 0x38
        /*157e*/ 	.short	0x0016


	//----- nvinfo : EIATTR_EXIT_INSTR_OFFSETS
	.align		4
        /*1580*/ 	.byte	0x04, 0x1c
        /*1582*/ 	.short	(.L_151 - .L_150)


	//   ....[0]....
.L_150:
        /*1584*/ 	.word	0x000175f0


	//----- nvinfo : EIATTR_MAX_THREADS
	.align		4
.L_151:
        /*1588*/ 	.byte	0x04, 0x05
        /*158a*/ 	.short	(.L_153 - .L_152)
.L_152:
        /*158c*/ 	.word	0x00000200
        /*1590*/ 	.word	0x00000001
        /*1594*/ 	.word	0x00000001


	//----- nvinfo : EIATTR_CRS_STACK_SIZE
	.align		4
.L_153:
        /*1598*/ 	.byte	0x04, 0x1e
        /*159a*/ 	.short	(.L_155 - .L_154)
.L_154:
        /*159c*/ 	.word	0x00000000


	//----- nvinfo : EIATTR_CBANK_PARAM_SIZE
	.align		4
.L_155:
        /*15a0*/ 	.byte	0x03, 0x19
        /*15a2*/ 	.short	0x0af0


	//----- nvinfo : EIATTR_PARAM_CBANK
	.align		4
        /*15a4*/ 	.byte	0x04, 0x0a
        /*15a6*/ 	.short	(.L_157 - .L_156)
	.align		4
.L_156:
        /*15a8*/ 	.word	index@(.nv.constant0._ZN7cutlass13device_kernelIN5flash11enable_sm90INS1_16FlashAttnFwdSm90INS1_25CollectiveMainloopFwdSm90ILi2EN4cute5tupleIJNS5_1CILi1EEES8_S8_EEENS6_IJNS7_ILi192EEENS7_ILi128EEENS7_ILi64EEEEEELi64ENS_10bfloat16_tEfNS_4arch4Sm90ELb0ELb0ELb1ELb1ELb1ELb1ELb0ELb1ELb1ELb1ELb1ELb0EEENS1_21CollectiveEpilogueFwdINS6_IJSA_SC_SB_EEES9_SE_SG_Li384ELb1ELb1ELb1ELb0EEENS1_36VarlenDynamicPersistentTileSchedulerILi192ELi128ELi384ELi128ELb1ELb1ELb1ELb0ELb1ELb1EEEEEEEEEvNT_6ParamsE)
        /*15ac*/ 	.short	0x0210
        /*15ae*/ 	.short	0x0af0


	//----- nvinfo : EIATTR_SW_WAR
	.align		4
.L_157:
        /*15b0*/ 	.byte	0x04, 0x36
        /*15b2*/ 	.short	(.L_159 - .L_158)
.L_158:
        /*15b4*/ 	.word	0x00000008
.L_159:


//--------------------- .nv.info._ZN7cutlass13device_kernelIN5flash11enable_sm90INS1_16FlashAttnFwdSm90INS1_25CollectiveMainloopFwdSm90ILi2EN4cute5tupleIJNS5_1CILi1EEES8_S8_EEENS6_IJNS7_ILi192EEENS7_ILi128EEENS7_ILi64EEEEEELi64ENS_10bfloat16_tEfNS_4arch4Sm90ELb0ELb1ELb1ELb0ELb1ELb0ELb0ELb1ELb1ELb1ELb1ELb0EEENS1_21CollectiveEpilogueFwdINS6_IJSA_SC_SB_EEES9_SE_SG_Li384ELb0ELb1ELb1ELb0EEENS1_19SingleTileSchedulerILb0ELb1ELb1ELi192EEEEEEEEEvNT_6ParamsE --------------------------
	.section	.nv.info._ZN7cutlass13device_kernelIN5flash11enable_sm90INS1_16FlashAttnFwdSm90INS1_25CollectiveMainloopFwdSm90ILi2EN4cute5tupleIJNS5_1CILi1EEES8_S8_EEENS6_IJNS7_ILi192EEENS7_ILi128EEENS7_ILi64EEEEEELi64ENS_10bfloat16_tEfNS_4arch4Sm90ELb0ELb1ELb1ELb0ELb1ELb0ELb0ELb1ELb1ELb1ELb1ELb0EEENS1_21CollectiveEpilogueFwdINS6_IJSA_SC_SB_EEES9_SE_SG_Li384ELb0ELb1ELb1ELb0EEENS1_19SingleTileSchedulerILb0ELb1ELb1ELi192EEEEEEEEEvNT_6ParamsE,"",@"SHT_CUDA_INFO"
	.sectionflags	@""
	.align	4


	//----- nvinfo : EIATTR_CUDA_API_VERSION
	.align		4
        /*0000*/ 	.byte	0x04, 0x37
        /*0002*/ 	.short	(.L_161 - .L_160)
.L_160:
        /*0004*/ 	.word	0x00000082


	//----- nvinfo : EIATTR_KPARAM_INFO
	.align		4
.L_161:
        /*0008*/ 	.byte	0x04, 0x17
        /*000a*/ 	.short	(.L_163 - .L_162)
.L_162:
        /*000c*/ 	.word	0x00000000
        /*0010*/ 	.short	0x0000
        /*0012*/ 	.short	0x0070
        /*0014*/ 	.byte	0x00, 0xf0, 0x01, 0x28


	//----- nvinfo : EIATTR_SPARSE_MMA_MASK
	.align		4
.L_163:
        /*0018*/ 	.byte	0x03, 0x50
        /*001a*/ 	.short	0x0000


	//----- nvinfo : EIATTR_MAXREG_COUNT
	.align		4
        /*001c*/ 	.byte	0x03, 0x1b
        /*001e*/ 	.short	0x0080


	//----- nvinfo : EIATTR_NUM_BARRIERS
	.align		4
        /*0020*/ 	.byte	0x02, 0x4c
        /*0022*/ 	.byte	0x10
	.zero		1


	//----- nvinfo : EIATTR_EXTERNS
	.align		4
        /*0024*/ 	.byte	0x04, 0x0f
        /*0026*/ 	.short	(.L_165 - .L_164)


	//   ....[0]....
	.align		4
.L_164:
        /*0028*/ 	.word	index@(__assertfail)


	//----- nvinfo : EIATTR_ANNOTATIONS
	.align		4
.L_165:
        /*002c*/ 	.byte	0x04, 0x55
        /*002e*/ 	.short	(.L_167 - .L_166)


	//   ....[0]....
.L_166:
        /*0030*/ 	.word	0x00000001
        /*0034*/ 	.byte	0x20, 0x11, 0x01, 0x00, 0x01, 0x00, 0x00, 0x00, 0xc0, 0x29, 0x01, 0x00


	//----- nvinfo : EIATTR_MERCURY_ISA_VERSION
	.align		4
.L_167:
        /*0040*/ 	.byte	0x03, 0x5f
        /*0042*/ 	.short	0x0101


	//----- nvinfo : EIATTR_INT_WARP_WIDE_INSTR_OFFSETS
	.align		4
        /*0044*/ 	.byte	0x04, 0x31
        /*0046*/ 	.short	(.L_169 - .L_168)


	//   ....[0]....
.L_168:
        /*0048*/ 	.word	0x000000c0


	//   ....[1]....
        /*004c*/ 	.word	0x000000d0


	//   ....[2]....
        /*0050*/ 	.word	0x00000170


	//----- nvinfo : EIATTR_COOP_GROUP_MASK_REGIDS
	.align		4
.L_169:
        /*0054*/ 	.byte	0x04, 0x29
        /*0056*/ 	.short	(.L_171 - .L_170)


	//   ....[0]....
.L_170:
        /*0058*/ 	.word	0xffffffff


	//   ....[1]....
        /*005c*/ 	.word	0xffffffff


	//   ....[2]....
        /*0060*/ 	.word	0xffffffff


	//   ....[3]....
        /*0064*/ 	.word	0xffffffff


	//   ....[4]....
        /*0068*/ 	.word	0xffffffff


	//   ....[5]....
        /*006c*/ 	.word	0xffffffff


	//   ....[6]....
        /*0070*/ 	.word	0xffffffff


	//   ....[7]....
        /*0074*/ 	.word	0xffffffff


	//   ....[8]....
        /*0078*/ 	.word	0xffffffff


	//   ....[9]....
        /*007c*/ 	.word	0xffffffff


	//   ....[10]....
        /*0080*/ 	.word	0xffffffff


	//   ....[11]....
        /*0084*/ 	.word	0xffffffff


	//   ....[12]....
        /*0088*/ 	.word	0xffffffff


	//   ....[13]....
        /*008c*/ 	.word	0xffffffff


	//   ....[14]....
        /*0090*/ 	.word	0xffffffff


	//   ....[15]....
        /*0094*/ 	.word	0xffffffff


	//   ....[16]....
        /*0098*/ 	.word	0xffffffff


	//   ....[17]....
        /*009c*/ 	.word	0xffffffff


	//   ....[18]....
        /*00a0*/ 	.word	0xffffffff


	//   ....[19]....
        /*00a4*/ 	.word	0xffffffff


	//   ....[20]....
        /*00a8*/ 	.word	0xffffffff


	//   ....[21]....
        /*00ac*/ 	.word	0xffffffff


	//   ....[22]....
        /*00b0*/ 	.word	0xffffffff


	//   ....[23]....
        /*00b4*/ 	.word	0xffffffff


	//   ....[24]....
        /*00b8*/ 	.word	0xffffffff


	//   ....[25]....
        /*00bc*/ 	.word	0xffffffff


	//   ....[26]....
        /*00c0*/ 	.word	0xffffffff


	//   ....[27]....
        /*00c4*/ 	.word	0xffffffff


	//   ....[28]....
        /*00c8*/ 	.word	0xffffffff


	//   ....[29]....
        /*00cc*/ 	.word	0xffffffff


	//   ....[30]....
        /*00d0*/ 	.word	0xffffffff


	//   ....[31]....
        /*00d4*/ 	.word	0xffffffff


	//   ....[32]....
        /*00d8*/ 	.word	0xffffffff


	//   ....[33]....
        /*00dc*/ 	.word	0xffffffff


	//   ....[34]....
        /*00e0*/ 	.word	0xffffffff


	//   ....[35]....
        /*00e4*/ 	.word	0xffffffff


	//   ....[36]....
        /*00e8*/ 	.word	0xffffffff


	//   ....[37]....
        /*00ec*/ 	.word	0xffffffff


	//   ....[38]....
        /*00f0*/ 	.word	0xffffffff


	//   ....[39]....
        /*00f4*/ 	.word	0xffffffff


	//   ....[40]....
        /*00f8*/ 	.word	0xffffffff


	//   ....[41]....
        /*00fc*/ 	.word	0xffffffff


	//   ....[42]....
        /*0100*/ 	.word	0xffffffff


	//   ....[43]....
        /*0104*/ 	.word	0xffffffff


	//   ....[44]....
        /*0108*/ 	.word	0xffffffff


	//   ....[45]....
        /*010c*/ 	.word	0xffffffff


	//   ....[46]....
        /*0110*/ 	.word	0xffffffff


	//   ....[47]....
        /*0114*/ 	.word	0xffffffff


	//   ....[48]....
        /*0118*/ 	.word	0xffffffff


	//   ....[49]....
        /*011c*/ 	.word	0xffffffff


	//   ....[50]....
        /*0120*/ 	.word	0xffffffff


	//   ....[51]....
        /*0124*/ 	.word	0xffffffff


	//   ....[52]....
        /*0128*/ 	.word	0xffffffff


	//   ....[53]....
        /*012c*/ 	.word	0xffffffff


	//   ....[54]....
        /*0130*/ 	.word	0xffffffff


	//   ....[55]....
        /*0134*/ 	.word	0xffffffff


	//   ....[56]....
        /*0138*/ 	.word	0xffffffff


	//   ....[57]....
        /*013c*/ 	.word	0xffffffff


	//   ....[58]....
        /*0140*/ 	.word	0xffffffff


	//   ....[59]....
        /*0144*/ 	.word	0xffffffff


	//   ....[60]....
        /*0148*/ 	.word	0xffffffff


	//   ....[61]....
        /*014c*/ 	.word	0xffffffff


	//   ....[62]....
        /*0150*/ 	.word	0xffffffff


	//   ....[63]....
        /*0154*/ 	.word	0xffffffff


	//   ....[64]....
        /*0158*/ 	.word	0xffffffff


	//   ....[65]....
        /*015c*/ 	.word	0xffffffff


	//   ....[66]....
        /*0160*/ 	.word	0xffffffff


	//   ....[67]....
        /*0164*/ 	.word	0xffffffff


	//   ....[68]....
        /*0168*/ 	.word	0xffffffff


	//   ....[69]....
        /*016c*/ 	.word	0xffffffff


	//   ....[70]....
        /*0170*/ 	.word	0xffffffff


	//   ....[71]....
        /*0174*/ 	.word	0xffffffff


	//   ....[72]....
        /*0178*/ 	.word	0xffffffff


	//   ....[73]....
        /*017c*/ 	.word	0xffffffff


	//   ....[74]....
        /*0180*/ 	.word	0xffffffff


	//   ....[75]....
        /*0184*/ 	.word	0xffffffff


	//   ....[76]....
        /*0188*/ 	.word	0xffffffff


	//   ....[77]....
        /*018c*/ 	.word	0xffffffff


	//   ....[78]....
        /*0190*/ 	.word	0xffffffff


	//   ....[79]....
        /*0194*/ 	.word	0xffffffff


	//   ....[80]....
        /*0198*/ 	.word	0xffffffff


	//   ....[81]....
        /*019c*/ 	.word	0xffffffff


	//   ....[82]....
        /*01a0*/ 	.word	0xffffffff


	//   ....[83]....
        /*01a4*/ 	.word	0xffffffff


	//   ....[84]....
        /*01a8*/ 	.word	0xffffffff


	//   ....[85]....
        /*01ac*/ 	.word	0xffffffff


	//   ....[86]....
        /*01b0*/ 	.word	0xffffffff


	//   ....[87]....
        /*01b4*/ 	.word	0xffffffff


	//   ....[88]....
        /*01b8*/ 	.word	0xffffffff


	//   ....[89]....
        /*01bc*/ 	.word	0xffffffff


	//   ....[90]....
        /*01c0*/ 	.word	0xffffffff


	//   ....[91]....
        /*01c4*/ 	.word	0xffffffff


	//   ....[92]....
        /*01c8*/ 	.word	0xffffffff


	//   ....[93]....
        /*01cc*/ 	.word	0xffffffff


	//   ....[94]....
        /*01d0*/ 	.word	0xffffffff


	//   ....[95]....
        /*01d4*/ 	.word	0xffffffff


	//   ....[96]....
        /*01d8*/ 	.word	0xffffffff


	//   ....[97]....
        /*01dc*/ 	.word	0xffffffff


	//   ....[98]....
        /*01e0*/ 	.word	0xffffffff


	//   ....[99]....
        /*01e4*/ 	.word	0xffffffff


	//   ....[100]....
        /*01e8*/ 	.word	0xffffffff


	//   ....[101]....
        /*01ec*/ 	.word	0xffffffff


	//   ....[102]....
        /*01f0*/ 	.word	0xffffffff


	//   ....[103]....
        /*01f4*/ 	.word	0xffffffff


	//   ....[104]....
        /*01f8*/ 	.word	0xffffffff


	//   ....[105]....
        /*01fc*/ 	.word	0xffffffff


	//   ....[106]....
        /*0200*/ 	.word	0xffffffff


	//   ....[107]....
        /*0204*/ 	.word	0xffffffff


	//   ....[108]....
        /*0208*/ 	.word	0xffffffff


	//   ....[109]....
        /*020c*/ 	.word	0xffffffff


	//   ....[110]....
        /*0210*/ 	.word	0xffffffff


	//   ....[111]....
        /*0214*/ 	.word	0xffffffff


	//   ....[112]....
        /*0218*/ 	.word	0xffffffff


	//   ....[113]....
        /*021c*/ 	.word	0xffffffff


	//   ....[114]....
        /*0220*/ 	.word	0xffffffff


	//   ....[115]....
        /*0224*/ 	.word	0xffffffff


	//   ....[116]....
        /*0228*/ 	.word	0xffffffff


	//   ....[117]....
        /*022c*/ 	.word	0xffffffff


	//   ....[118]....
        /*0230*/ 	.word	0xffffffff


	//   ....[119]....
        /*0234*/ 	.word	0xffffffff


	//   ....[120]....
        /*0238*/ 	.word	0xffffffff


	//   ....[121]....
        /*023c*/ 	.word	0xffffffff


	//   ....[122]....
        /*0240*/ 	.word	0xffffffff


	//   ....[123]....
        /*0244*/ 	.word	0xffffffff


	//   ....[124]....
        /*0248*/ 	.word	0xffffffff


	//   ....[125]....
        /*024c*/ 	.word	0xffffffff


	//   ....[126]....
        /*0250*/ 	.word	0xffffffff


	//   ....[127]....
        /*0254*/ 	.word	0xffffffff


	//   ....[128]....
        /*0258*/ 	.word	0xffffffff


	//   ....[129]....
        /*025c*/ 	.word	0xffffffff


	//   ....[130]....
        /*0260*/ 	.word	0xffffffff


	//   ....[131]....
        /*0264*/ 	.word	0x0500000f


	//   ....[132]....
        /*0268*/ 	.word	0x0500000f


	//   ....[133]....
        /*026c*/ 	.word	0x0500000f


	//   ....[134]....
        /*0270*/ 	.word	0x0500000f


	//   ....[135]....
        /*0274*/ 	.word	0x0500000f


	//   ....[136]....
        /*0278*/ 	.word	0x0500000f


	//   ....[137]....
        /*027c*/ 	.word	0x0500000f


	//   ....[138]....
        /*0280*/ 	.word	0x0500000f


	//   ....[139]....
        /*0284*/ 	.word	0x0500000f


	//   ....[140]....
        /*0288*/ 	.word	0x0500000f


	//   ....[141]....
        /*028c*/ 	.word	0x0500000f


	//   ....[142]....
        /*0290*/ 	.word	0x0500000f


	//   ....[143]....
        /*0294*/ 	.word	0x0500000f


	//   ....[144]....
        /*0298*/ 	.word	0x0500000f


	//   ....[145]....
        /*029c*/ 	.word	0x0500000f


	//   ....[146]....
        /*02a0*/ 	.word	0x0500000f


	//   ....[147]....
        /*02a4*/ 	.word	0x0500000f


	//   ....[148]....
        /*02a8*/ 	.word	0x0500000f


	//   ....[149]....
        /*02ac*/ 	.word	0x0500000f


	//   ....[150]....
        /*02b0*/ 	.word	0x0500000f


	//   ....[151]....
        /*02b4*/ 	.word	0x0500000f


	//   ....[152]....
        /*02b8*/ 	.word	0x0500000f


	//   ....[153]....
        /*02bc*/ 	.word	0x0500000f


	//   ....[154]....
        /*02c0*/ 	.word	0x0500000f


	//   ....[155]....
        /*02c4*/ 	.word	0x0500000f


	//   ....[156]....
        /*02c8*/ 	.word	0x0500000f


	//   ....[157]....
        /*02cc*/ 	.word	0x0500000f


	//   ....[158]....
        /*02d0*/ 	.word	0x0500000f


	//   ....[159]....
        /*02d4*/ 	.word	0x0500000f


	//   ....[160]....
        /*02d8*/ 	.word	0x0500000f


	//   ....[161]....
        /*02dc*/ 	.word	0x0500000f


	//   ....[162]....
        /*02e0*/ 	.word	0x0500000f


	//   ....[163]....
        /*02e4*/ 	.word	0x0500000f


	//   ....[164]....
        /*02e8*/ 	.word	0x0500000f


	//   ....[165]....
        /*02ec*/ 	.word	0x0500000f


	//   ....[166]....
        /*02f0*/ 	.word	0x0500000f


	//   ....[167]....
        /*02f4*/ 	.word	0x0500000f


	//   ....[168]....
        /*02f8*/ 	.word	0x0500000f


	//   ....[169]....
        /*02fc*/ 	.word	0x0500000f


	//   ....[170]....
        /*0300*/ 	.word	0x0500000f


	//   ....[171]....
        /*0304*/ 	.word	0x0500000f


	//   ....[172]....
        /*0308*/ 	.word	0x0500000f


	//   ....[173]....
        /*030c*/ 	.word	0x0500000f


	//   ....[174]....
        /*0310*/ 	.word	0x0500000f


	//   ....[175]....
        /*0314*/ 	.word	0x0500000f


	//   ....[176]....
        /*0318*/ 	.word	0x0500000f


	//   ....[177]....
        /*031c*/ 	.word	0x0500000f


	//   ....[178]....
        /*0320*/ 	.word	0x0500000f


	//   ....[179]....
        /*0324*/ 	.word	0x0500000f


	//   ....[180]....
        /*0328*/ 	.word	0x0500000f


	//   ....[181]....
        /*032c*/ 	.word	0x0500000f


	//   ....[182]....
        /*0330*/ 	.word	0x0500000f


	//   ....[183]....
        /*0334*/ 	.word	0x0500000f


	//   ....[184]....
        /*0338*/ 	.word	0x0500000f


	//   ....[185]....
        /*033c*/ 	.word	0x0500000f


	//   ....[186]....
        /*0340*/ 	.word	0x0500000f


	//   ....[187]....
        /*0344*/ 	.word	0x0500000f


	//   ....[188]....
        /*0348*/ 	.word	0x0500000f


	//   ....[189]....
        /*034c*/ 	.word	0x0500000f


	//   ....[190]....
        /*0350*/ 	.word	0x0500000f


	//   ....[191]....
        /*0354*/ 	.word	0x0500000f


	//   ....[192]....
        /*0358*/ 	.word	0x0500000f


	//   ....[193]....
        /*035c*/ 	.word	0x0500000f


	//   ....[194]....
        /*0360*/ 	.word	0x0500000f


	//   ....[195]....
        /*0364*/ 	.word	0x0500000f


	//   ....[196]....
        /*0368*/ 	.word	0x0500000f


	//   ....[197]....
        /*036c*/ 	.word	0x0500000f


	//   ....[198]....
        /*0370*/ 	.word	0x0500000f


	//   ....[199]....
        /*0374*/ 	.word	0x0500000f


	//   ....[200]....
        /*0378*/ 	.word	0x0500000f


	//   ....[201]....
        /*037c*/ 	.word	0x0500000f


	//   ....[202]....
        /*0380*/ 	.word	0x0500000f


	//   ....[203]....
        /*0384*/ 	.word	0x0500000f


	//   ....[204]....
        /*0388*/ 	.word	0x0500000f


	//   ....[205]....
        /*038c*/ 	.word	0x0500000f


	//   ....[206]....
        /*0390*/ 	.word	0x0500000f


	//   ....[207]....
        /*0394*/ 	.word	0x0500000f


	//   ....[208]....
        /*0398*/ 	.word	0x0500000f


	//   ....[209]....
        /*039c*/ 	.word	0x0500000f


	//   ....[210]....
        /*03a0*/ 	.word	0x0500000f


	//   ....[211]....
        /*03a4*/ 	.word	0x0500000f


	//   ....[212]....
        /*03a8*/ 	.word	0x0500000f


	//   ....[213]....
        /*03ac*/ 	.word	0x0500000f


	//   ....[214]....
        /*03b0*/ 	.word	0x0500000f


	//   ....[215]....
        /*03b4*/ 	.word	0x0500000f


	//   ....[216]....
        /*03b8*/ 	.word	0x0500000f


	//   ....[217]....
        /*03bc*/ 	.word	0x0500000f


	//   ....[218]....
        /*03c0*/ 	.word	0x0500000f


	//   ....[219]....
        /*03c4*/ 	.word	0x0500000f


	//   ....[220]....
        /*03c8*/ 	.word	0x0500000f


	//----- nvinfo : EIATTR_COOP_GROUP_INSTR_OFFSETS
	.align		4
.L_171:
        /*03cc*/ 	.byte	0x04, 0x28
        /*03ce*/ 	.short	(.L_173 - .L_172)


	//   ....[0]....
.L_172:
        /*03d0*/ 	.word	0x00000080


	//   ....[1]....
        /*03d4*/ 	.word	0x00000090


	//   ....[2]....
        /*03d8*/ 	.word	0x000002d0


	//   ....[3]....
        /*03dc*/ 	.word	0x00000430


	//   ....[4]....
        /*03e0*/ 	.word	0x00000550


	//   ....[5]....
        /*03e4*/ 	.word	0x000006b0


	//   ....[6]....
        /*03e8*/ 	.word	0x00001420


	//   ....[7]....
        /*03ec*/ 	.word	0x00001d50


	//   ....[8]....
        /*03f0*/ 	.word	0x00002ac0


	//   ....[9]....
        /*03f4*/ 	.word	0x00003a00


	//   ....[10]....
        /*03f8*/ 	.word	0x00003b10


	//   ....[11]....
        /*03fc*/ 	.word	0x00004390


	//   ....[12]....
        /*0400*/ 	.word	0x000043f0


	//   ....[13]....
        /*0404*/ 	.word	0x00005b00


	//   ....[14]....
        /*0408*/ 	.word	0x00006450


	//   ....[15]....
        /*040c*/ 	.word	0x00006fd0


	//   ....[16]....
        /*0410*/ 	.word	0x00006ff0


	//   ....[17]....
        /*0414*/ 	.word	0x00007a40


	//   ....[18]....
        /*0418*/ 	.word	0x00007aa0


	//   ....[19]....
        /*041c*/ 	.word	0x00009e50


	//   ....[20]....
        /*0420*/ 	.word	0x00009e90


	//   ....[21]....
        /*0424*/ 	.word	0x00009ec0


	//   ....[22]....
        /*0428*/ 	.word	0x00009ed0


	//   ....[23]....
        /*042c*/ 	.word	0x0000b950


	//   ....[24]....
        /*0430*/ 	.word	0x0000c290


	//   ....[25]....
        /*0434*/ 	.word	0x0000ce70


	//   ....[26]....
        /*0438*/ 	.word	0x0000cf10


	//   ....[27]....
        /*043c*/ 	.word	0x0000d810


	//   ....[28]....
        /*0440*/ 	.word	0x0000d890


	//   ....[29]....
        /*0444*/ 	.word	0x0000e780


	//   ....[30]....
        /*0448*/ 	.word	0x0000e7b0


	//   ....[31]....
        /*044c*/ 	.word	0x0000e870


	//   ....[32]....
        /*0450*/ 	.word	0x0000e880


	//   ....[33]....
        /*0454*/ 	.word	0x0000f5f0


	//   ....[34]....
        /*0458*/ 	.word	0x0000f630


	//   ....[35]....
        /*045c*/ 	.word	0x0000f670


	//   ....[36]....
        /*0460*/ 	.word	0x0000f690


	//   ....[37]....
        /*0464*/ 	.word	0x0000f6c0


	//   ....[38]....
        /*0468*/ 	.word	0x0000f6d0


	//   ....[39]....
        /*046c*/ 	.word	0x0000fa10


	//   ....[40]....
        /*0470*/ 	.word	0x0000fa20


	//   ....[41]....
        /*0474*/ 	.word	0x00010140


	//   ....[42]....
        /*0478*/ 	.word	0x00011690


	//   ....[43]....
        /*047c*/ 	.word	0x000116b0


	//   ....[44]....
        /*0480*/ 	.word	0x000116c0


	//   ....[45]....
        /*0484*/ 	.word	0x000116d0


	//   ....[46]....
        /*0488*/ 	.word	0x000116e0


	//   ....[47]....
        /*048c*/ 	.word	0x00011730


	//   ....[48]....
        /*0490*/ 	.word	0x00011790


	//   ....[49]....
        /*0494*/ 	.word	0x000117b0


	//   ....[50]....
        /*0498*/ 	.word	0x000117e0


	//   ....[51]....
        /*049c*/ 	.word	0x00011810


	//   ....[52]....
        /*04a0*/ 	.word	0x00011860


	//   ....[53]....
        /*04a4*/ 	.word	0x00011890


	//   ....[54]....
        /*04a8*/ 	.word	0x000118c0


	//   ....[55]....
        /*04ac*/ 	.word	0x000118f0


	//   ....[56]....
        /*04b0*/ 	.word	0x00011920


	//   ....[57]....
        /*04b4*/ 	.word	0x00011950


	//   ....[58]....
        /*04b8*/ 	.word	0x00012110


	//   ....[59]....
        /*04bc*/ 	.word	0x00012120


	//   ....[60]....
        /*04c0*/ 	.word	0x00012130


	//   ....[61]....
        /*04c4*/ 	.word	0x00012140


	//   ....[62]....
        /*04c8*/ 	.word	0x00012150


	//   ....[63]....
        /*04cc*/ 	.word	0x00012210


	//   ....[64]....
        /*04d0*/ 	.word	0x00012260


	//   ....[65]....
        /*04d4*/ 	.word	0x000122a0


	//   ....[66]....
        /*04d8*/ 	.word	0x000122f0


	//   ....[67]....
        /*04dc*/ 	.word	0x00012320


	//   ....[68]....
        /*04e0*/ 	.word	0x00012370


	//   ....[69]....
        /*04e4*/ 	.word	0x000123a0


	//   ....[70]....
        /*04e8*/ 	.word	0x000123f0


	//   ....[71]....
        /*04ec*/ 	.word	0x00012420


	//   ....[72]....
        /*04f0*/ 	.word	0x00012460


	//   ....[73]....
        /*04f4*/ 	.word	0x000124a0


	//   ....[74]....
        /*04f8*/ 	.word	0x000124e0


	//   ....[75]....
        /*04fc*/ 	.word	0x00012500


	//   ....[76]....
        /*0500*/ 	.word	0x00012530


	//   ....[77]....
        /*0504*/ 	.word	0x00012580


	//   ....[78]....
        /*0508*/ 	.word	0x000125a0


	//   ....[79]....
        /*050c*/ 	.word	0x000125e0


	//   ....[80]....
        /*0510*/ 	.word	0x00012600


	//   ....[81]....
        /*0514*/ 	.word	0x000126a0


	//   ....[82]....
        /*0518*/ 	.word	0x00012dc0


	//   ....[83]....
        /*051c*/ 	.word	0x00012df0


	//   ....[84]....
        /*0520*/ 	.word	0x00012e00


	//   ....[85]....
        /*0524*/ 	.word	0x00012e40


	//   ....[86]....
        /*0528*/ 	.word	0x00012e50


	//   ....[87]....
        /*052c*/ 	.word	0x00012e90


	//   ....[88]....
        /*0530*/ 	.word	0x00012ea0


	//   ....[89]....
        /*0534*/ 	.word	0x00012ee0


	//   ....[90]....
        /*0538*/ 	.word	0x00012ef0


	//   ....[91]....
        /*053c*/ 	.word	0x00012f30


	//   ....[92]....
        /*0540*/ 	.word	0x00012f40


	//   ....[93]....
        /*0544*/ 	.word	0x00012f80


	//   ....[94]....
        /*0548*/ 	.word	0x00012f90


	//   ....[95]....
        /*054c*/ 	.word	0x00012fd0


	//   ....[96]....
        /*0550*/ 	.word	0x00012fe0


	//   ....[97]....
        /*0554*/ 	.word	0x00012ff0


	//   ....[98]....
        /*0558*/ 	.word	0x00013250


	//   ....[99]....
        /*055c*/ 	.word	0x00013280


	//   ....[100]....
        /*0560*/ 	.word	0x00013290


	//   ....[101]....
        /*0564*/ 	.word	0x000132a0


	//   ....[102]....
        /*0568*/ 	.word	0x000132b0


	//   ....[103]....
        /*056c*/ 	.word	0x000132c0


	//   ....[104]....
        /*0570*/ 	.word	0x000132e0


	//   ....[105]....
        /*0574*/ 	.word	0x00013330


	//   ....[106]....
        /*0578*/ 	.word	0x00013350


	//   ....[107]....
        /*057c*/ 	.word	0x00013390


	//   ....[108]....
        /*0580*/ 	.word	0x000133b0


	//   ....[109]....
        /*0584*/ 	.word	0x000133f0


	//   ....[110]....
        /*0588*/ 	.word	0x00013410


	//   ....[111]....
        /*058c*/ 	.word	0x00013450


	//   ....[112]....
        /*0590*/ 	.word	0x00013470


	//   ....[113]....
        /*0594*/ 	.word	0x000134a0


	//   ....[114]....
        /*0598*/ 	.word	0x000139b0


	//   ....[115]....
        /*059c*/ 	.word	0x000139e0


	//   ....[116]....
        /*05a0*/ 	.word	0x00013a10


	//   ....[117]....
        /*05a4*/ 	.word	0x00013a30


	//   ....[118]....
        /*05a8*/ 	.word	0x00013a40


	//   ....[119]....
        /*05ac*/ 	.word	0x00013a50


	//   ....[120]....
        /*05b0*/ 	.word	0x00013a70


	//   ....[121]....
        /*05b4*/ 	.word	0x00013a90


	//   ....[122]....
        /*05b8*/ 	.word	0x00013ab0


	//   ....[123]....
        /*05bc*/ 	.word	0x00013ad0


	//   ....[124]....
        /*05c0*/ 	.word	0x00013af0


	//   ....[125]....
        /*05c4*/ 	.word	0x00013b10


	//   ....[126]....
        /*05c8*/ 	.word	0x00013b40


	//   ....[127]....
        /*05cc*/ 	.word	0x00013b60


	//   ....[128]....
        /*05d0*/ 	.word	0x00013bc0


	//   ....[129]....
        /*05d4*/ 	.word	0x00013bf0


	//   ....[130]....
        /*05d8*/ 	.word	0x00013f00


	//   ....[131]....
        /*05dc*/ 	.word	0x00014520


	//   ....[132]....
        /*05e0*/ 	.word	0x00014610


	//   ....[133]....
        /*05e4*/ 	.word	0x000146b0


	//   ....[134]....
        /*05e8*/ 	.word	0x00014740


	//   ....[135]....
        /*05ec*/ 	.word	0x00014800


	//   ....[136]....
        /*05f0*/ 	.word	0x00014860


	//   ....[137]....
        /*05f4*/ 	.word	0x00014900


	//   ....[138]....
        /*05f8*/ 	.word	0x00014960


	//   ....[139]....
        /*05fc*/ 	.word	0x00014a40


	//   ....[140]....
        /*0600*/ 	.word	0x00014ab0


	//   ....[141]....
        /*0604*/ 	.word	0x00014b50


	//   ....[142]....
        /*0608*/ 	.word	0x00014bb0


	//   ....[143]....
        /*060c*/ 	.word	0x00014c80


	//   ....[144]....
        /*0610*/ 	.word	0x00014cf0


	//   ....[145]....
        /*0614*/ 	.word	0x00014da0


	//   ....[146]....
        /*0618*/ 	.word	0x00014e00


	//   ....[147]....
        /*061c*/ 	.word	0x00014eb0


	//   ....[148]....
        /*0620*/ 	.word	0x00014f40


	//   ....[149]....
        /*0624*/ 	.word	0x00014fa0


	//   ....[150]....
        /*0628*/ 	.word	0x00015060


	//   ....[151]....
        /*062c*/ 	.word	0x00015110


	//   ....[152]....
        /*0630*/ 	.word	0x00015170


	//   ....[153]....
        /*0634*/ 	.word	0x00015250


	//   ....[154]....
        /*0638*/ 	.word	0x000152c0


	//   ....[155]....
        /*063c*/ 	.word	0x00015380


	//   ....[156]....
        /*0640*/ 	.word	0x000153e0


	//   ....[157]....
        /*0644*/ 	.word	0x000154c0


	//   ....[158]....
        /*0648*/ 	.word	0x00015530


	//   ....[159]....
        /*064c*/ 	.word	0x000155f0


	//   ....[160]....
        /*0650*/ 	.word	0x00015650


	//   ....[161]....
        /*0654*/ 	.word	0x00015720


	//   ....[162]....
        /*0658*/ 	.word	0x00015790


	//   ....[163]....
        /*065c*/ 	.word	0x00015850


	//   ....[164]....
        /*0660*/ 	.word	0x000158c0


	//   ....[165]....
        /*0664*/ 	.word	0x000159a0


	//   ....[166]....
        /*0668*/ 	.word	0x00015a00


	//   ....[167]....
        /*066c*/ 	.word	0x00015ad0


	//   ....[168]....
        /*0670*/ 	.word	0x00015b30


	//   ....[169]....
        /*0674*/ 	.word	0x00015be0


	//   ....[170]....
        /*0678*/ 	.word	0x00015c60


	//   ....[171]....
        /*067c*/ 	.word	0x00015d10


	//   ....[172]....
        /*0680*/ 	.word	0x00015e50


	//   ....[173]....
        /*0684*/ 	.word	0x00015ef0


	//   ....[174]....
        /*0688*/ 	.word	0x00015f90


	//   ....[175]....
        /*068c*/ 	.word	0x00016020


	//   ....[176]....
        /*0690*/ 	.word	0x000160c0


	//   ....[177]....
        /*0694*/ 	.word	0x00016150


	//   ....[178]....
        /*0698*/ 	.word	0x000161f0


	//   ....[179]....
        /*069c*/ 	.word	0x00016280


	//   ....[180]....
        /*06a0*/ 	.word	0x00016320


	//   ....[181]....
        /*06a4*/ 	.word	0x000163b0


	//   ....[182]....
        /*06a8*/ 	.word	0x00016450


	//   ....[183]....
        /*06ac*/ 	.word	0x000164e0


	//   ....[184]....
        /*06b0*/ 	.word	0x00016580


	//   ....[185]....
        /*06b4*/ 	.word	0x00016610


	//   ....[186]....
        /*06b8*/ 	.word	0x000166b0


	//   ....[187]....
        /*06bc*/ 	.word	0x00016740


	//   ....[188]....
        /*06c0*/ 	.word	0x00016820


	//   ....[189]....
        /*06c4*/ 	.word	0x000168d0


	//   ....[190]....
        /*06c8*/ 	.word	0x00016930


	//   ....[191]....
        /*06cc*/ 	.word	0x000169e0


	//   ....[192]....
        /*06d0*/ 	.word	0x00016a70


	//   ....[193]....
        /*06d4*/ 	.word	0x00016b10


	//   ....[194]....
        /*06d8*/ 	.word	0x00016b90


	//   ....[195]....
        /*06dc*/ 	.word	0x00016c30


	//   ....[196]....
        /*06e0*/ 	.word	0x00016cc0


	//   ....[197]....
        /*06e4*/ 	.word	0x00016d60


	//   ....[198]....
        /*06e8*/ 	.word	0x00016de0


	//   ....[199]....
        /*06ec*/ 	.word	0x00016e80


	//   ....[200]....
        /*06f0*/ 	.word	0x00016f10


	//   ....[201]....
        /*06f4*/ 	.word	0x00016fb0


	//   ....[202]....
        /*06f8*/ 	.word	0x00017030


	//   ....[203]....
        /*06fc*/ 	.word	0x000170c0


	//   ....[204]....
        /*0700*/ 	.word	0x000171a0


	//   ....[205]....
        /*0704*/ 	.word	0x00017260


	//   ....[206]....
        /*0708*/ 	.word	0x000172c0


	//   ....[207]....
        /*070c*/ 	.word	0x00017370


	//   ....[208]....
        /*0710*/ 	.word	0x000173d0


	//   ....[209]....
        /*0714*/ 	.word	0x00017490


	//   ....[210]....
        /*0718*/ 	.word	0x000174f0


	//   ....[211]....
        /*071c*/ 	.word	0x000175b0


	//   ....[212]....
        /*0720*/ 	.word	0x00017610


	//   ....[213]....
        /*0724*/ 	.word	0x000176d0


	//   ....[214]....
        /*0728*/ 	.word	0x00017730


	//   ....[215]....
        /*072c*/ 	.word	0x000177f0


	//   ....[216]....
        /*0730*/ 	.word	0x00017850


	//   ....[217]....
        /*0734*/ 	.word	0x00017910


	//   ....[218]....
        /*0738*/ 	.word	0x00017970


	//   ....[219]....
        /*073c*/ 	.word	0x00017a20


	//   ....[220]....
        /*0740*/ 	.word	0x00017b30


	//----- nvinfo : EIATTR_REG_RECONFIG
	.align		4
.L_173:
        /*0744*/ 	.byte	0x01, 0x54
	.zero		2


	//----- nvinfo : EIATTR_SYSCALL_OFFSETS
	.align		4
        /*0748*/ 	.byte	0x04, 0x46
        /*074a*/ 	.short	(.L_175 - .L_174)


	//   ....[0]....
.L_174:
        /*074c*/ 	.word	0x000015e0


	//   ....[1]....
        /*0750*/ 	.word	0x00010d00


	//   ....[2]....
        /*0754*/ 	.word	0x00010e40


	//   ....[3]....
        /*0758*/ 	.word	0x00010f30


	//   ....[4]....
        /*075c*/ 	.word	0x00011c90


	//----- nvinfo : EIATTR_MBARRIER_INSTR_OFFSETS
	.align		4
.L_175:
        /*0760*/ 	.byte	0x04, 0x39
        /*0762*/ 	.short	(.L_177 - .L_176)


	//   ....[0]....
.L_176:
        /*0764*/ 	.word	0x00000180
        /*0768*/ 	.word	0x000000ff
        /*076c*/ 	.word	0x00016800
        /*0770*/ 	.short	0x0100
        /*0772*/ 	.byte	0x08
	.zero		1


	//   ....[1]....
        /*0774*/ 	.word	0x00000190
        /*0778*/ 	.word	0x000000ff
        /*077c*/ 	.word	0x00016820
        /*0780*/ 	.short	0x0100
        /*0782*/ 	.byte	0x08
	.zero		1


	//   ....[2]....
        /*0784*/ 	.word	0x00000280
        /*0788*/ 	.word	0x000000ff
        /*078c*/ 	.word	0x00016830
        /*0790*/ 	.short	0x0100
        /*0792*/ 	.byte	0x08
	.zero		1


	//   ....[3]....
        /*0794*/ 	.word	0x00000290
        /*0798*/ 	.word	0x000000ff
        /*079c*/ 	.word	0x00016840
        /*07a0*/ 	.short	0x0100
        /*07a2*/ 	.byte	0x08
	.zero		1


	//   ....[4]....
        /*07a4*/ 	.word	0x000002a0
        /*07a8*/ 	.word	0x000000ff
        /*07ac*/ 	.word	0x00016838
        /*07b0*/ 	.short	0x0100
        /*07b2*/ 	.byte	0x08
	.zero		1


	//   ....[5]....
        /*07b4*/ 	.word	0x000002b0
        /*07b8*/ 	.word	0x000000ff
        /*07bc*/ 	.word	0x00016848
        /*07c0*/ 	.short	0x0100
        /*07c2*/ 	.byte	0x08
	.zero		1


	//   ....[6]....
        /*07c4*/ 	.word	0x000003e0
        /*07c8*/ 	.word	0x000000ff
        /*07cc*/ 	.word	0x00016850
        /*07d0*/ 	.short	0x0100
        /*07d2*/ 	.byte	0x08
	.zero		1


	//   ....[7]....
        /*07d4*/ 	.word	0x000003f0
        /*07d8*/ 	.word	0x000000ff
        /*07dc*/ 	.word	0x00016860
        /*07e0*/ 	.short	0x0100
        /*07e2*/ 	.byte	0x08
	.zero		1


	//   ....[8]....
        /*07e4*/ 	.word	0x00000400
        /*07e8*/ 	.word	0x000000ff
        /*07ec*/ 	.word	0x00016858
        /*07f0*/ 	.short	0x0100
        /*07f2*/ 	.byte	0x08
	.zero		1


	//   ....[9]....
        /*07f4*/ 	.word	0x00000410
        /*07f8*/ 	.word	0x000000ff
        /*07fc*/ 	.word	0x00016868
        /*0800*/ 	.short	0x0100
        /*0802*/ 	.byte	0x08
	.zero		1


	//   ....[10]....
        /*0804*/ 	.word	0x00000500
        /*0808*/ 	.word	0x000000ff
        /*080c*/ 	.word	0x00016870
        /*0810*/ 	.short	0x0100
        /*0812*/ 	.byte	0x06
	.zero		1


	//   ....[11]....
        /*0814*/ 	.word	0x00000510
        /*0818*/ 	.word	0x000000ff
        /*081c*/ 	.word	0x00016880
        /*0820*/ 	.short	0x0100
        /*0822*/ 	.byte	0x06
	.zero		1


	//   ....[12]....
        /*0824*/ 	.word	0x00000520
        /*0828*/ 	.word	0x000000ff
        /*082c*/ 	.word	0x00016878
        /*0830*/ 	.short	0x0100
        /*0832*/ 	.byte	0x06
	.zero		1


	//   ....[13]....
        /*0834*/ 	.word	0x00000530
        /*0838*/ 	.word	0x000000ff
        /*083c*/ 	.word	0x00016888
        /*0840*/ 	.short	0x0100
        /*0842*/ 	.byte	0x06
	.zero		1


	//   ....[14]....
        /*0844*/ 	.word	0x00000660
        /*0848*/ 	.word	0x000000ff
        /*084c*/ 	.word	0x00016890
        /*0850*/ 	.short	0x0100
        /*0852*/ 	.byte	0x08
	.zero		1


	//   ....[15]....
        /*0854*/ 	.word	0x00000670
        /*0858*/ 	.word	0x000000ff
        /*085c*/ 	.word	0x000168a0
        /*0860*/ 	.short	0x0100
        /*0862*/ 	.byte	0x08
	.zero		1


	//   ....[16]....
        /*0864*/ 	.word	0x00000680
        /*0868*/ 	.word	0x000000ff
        /*086c*/ 	.word	0x00016898
        /*0870*/ 	.short	0x0100
        /*0872*/ 	.byte	0x08
	.zero		1


	//   ....[17]....
        /*0874*/ 	.word	0x00000690
        /*0878*/ 	.word	0x000000ff
        /*087c*/ 	.word	0x000168a8
        /*0880*/ 	.short	0x0100
        /*0882*/ 	.byte	0x08
	.zero		1


	//   ....[18]....
        /*0884*/ 	.word	0x000007d0
        /*0888*/ 	.word	0x000000ff
        /*088c*/ 	.word	0x000168b0
        /*0890*/ 	.short	0x0100
        /*0892*/ 	.byte	0x08
	.zero		1


	//   ....[19]....
        /*0894*/ 	.word	0x000007e0
        /*0898*/ 	.word	0x000000ff
        /*089c*/ 	.word	0x000168c0
        /*08a0*/ 	.short	0x0100
        /*08a2*/ 	.byte	0x08
	.zero		1


	//   ....[20]....
        /*08a4*/ 	.word	0x000007f0
        /*08a8*/ 	.word	0x000000ff
        /*08ac*/ 	.word	0x000168b8
        /*08b0*/ 	.short	0x0100
        /*08b2*/ 	.byte	0x08
	.zero		1


	//   ....[21]....
        /*08b4*/ 	.word	0x00000800
        /*08b8*/ 	.word	0x000000ff
        /*08bc*/ 	.word	0x000168c8
        /*08c0*/ 	.short	0x0100
        /*08c2*/ 	.byte	0x08
	.zero		1


	//   ....[22]....
        /*08c4*/ 	.word	0x00001600
        /*08c8*/ 	.word	0x000000ff
        /*08cc*/ 	.word	0x00016800
        /*08d0*/ 	.short	0x010a
        /*08d2*/ 	.byte	0x2b
	.zero		1


	//   ....[23]....
        /*08d4*/ 	.word	0x00001670
        /*08d8*/ 	.word	0x000000ff
        /*08dc*/ 	.word	0x00016830
        /*08e0*/ 	.short	0x010a
        /*08e2*/ 	.byte	0x2b
	.zero		1


	//   ....[24]....
        /*08e4*/ 	.word	0x000016d0
        /*08e8*/ 	.word	0x000000ff
        /*08ec*/ 	.word	0x00016830
        /*08f0*/ 	.short	0x010a
        /*08f2*/ 	.byte	0x2b
	.zero		1


	//   ....[25]....
        /*08f4*/ 	.word	0x00002000
        /*08f8*/ 	.word	0x000000ff
        /*08fc*/ 	.word	0x00000000
        /*0900*/ 	.short	0x0101
        /*0902*/ 	.byte	0x04
	.zero		1


	//   ....[26]....
        /*0904*/ 	.word	0x00005340
        /*0908*/ 	.word	0x000000ff
        /*090c*/ 	.word	0x00016830
        /*0910*/ 	.short	0x010a
        /*0912*/ 	.byte	0x07
	.zero		1


	//   ....[27]....
        /*0914*/ 	.word	0x00005380
        /*0918*/ 	.word	0x000000ff
        /*091c*/ 	.word	0x00016830
        /*0920*/ 	.short	0x010a
        /*0922*/ 	.byte	0x07
	.zero		1


	//   ....[28]....
        /*0924*/ 	.word	0x000055b0
        /*0928*/ 	.word	0x000000ff
        /*092c*/ 	.word	0x00016850
        /*0930*/ 	.short	0x010a
        /*0932*/ 	.byte	0x0a
	.zero		1


	//   ....[29]....
        /*0934*/ 	.word	0x000055f0
        /*0938*/ 	.word	0x000000ff
        /*093c*/ 	.word	0x00016850
        /*0940*/ 	.short	0x010a
        /*0942*/ 	.byte	0x0a
	.zero		1


	//   ....[30]....
        /*0944*/ 	.word	0x00005eb0
        /*0948*/ 	.word	0x000000ff
        /*094c*/ 	.word	0x00000000
        /*0950*/ 	.short	0x0101
        /*0952*/ 	.byte	0x0a
	.zero		1


	//   ....[31]....
        /*0954*/ 	.word	0x000084c0
        /*0958*/ 	.word	0x000000ff
        /*095c*/ 	.word	0x00000000
        /*0960*/ 	.short	0x0101
        /*0962*/ 	.byte	0x0a
	.zero		1


	//   ....[32]....
        /*0964*/ 	.word	0x00008c40
        /*0968*/ 	.word	0x000000ff
        /*096c*/ 	.word	0x00016830
        /*0970*/ 	.short	0x010a
        /*0972*/ 	.byte	0x07
	.zero		1


	//   ....[33]....
        /*0974*/ 	.word	0x00008c80
        /*0978*/ 	.word	0x000000ff
        /*097c*/ 	.word	0x00016830
        /*0980*/ 	.short	0x010a
        /*0982*/ 	.byte	0x07
	.zero		1


	//   ....[34]....
        /*0984*/ 	.word	0x00008eb0
        /*0988*/ 	.word	0x000000ff
        /*098c*/ 	.word	0x00016850
        /*0990*/ 	.short	0x010a
        /*0992*/ 	.byte	0x0a
	.zero		1


	//   ....[35]....
        /*0994*/ 	.word	0x00008ef0
        /*0998*/ 	.word	0x000000ff
        /*099c*/ 	.word	0x00016850
        /*09a0*/ 	.short	0x010a
        /*09a2*/ 	.byte	0x0a
	.zero		1


	//   ....[36]....
        /*09a4*/ 	.word	0x000097c0
        /*09a8*/ 	.word	0x000000ff
        /*09ac*/ 	.word	0x00000000
        /*09b0*/ 	.short	0x0101
        /*09b2*/ 	.byte	0x0a
	.zero		1


	//   ....[37]....
        /*09b4*/ 	.word	0x0000acb0
        /*09b8*/ 	.word	0x000000ff
        /*09bc*/ 	.word	0x00000000
        /*09c0*/ 	.short	0x0101
        /*09c2*/ 	.byte	0x0a
	.zero		1


	//   ....[38]....
        /*09c4*/ 	.word	0x0000b200
        /*09c8*/ 	.word	0x000000ff
        /*09cc*/ 	.word	0x00016830
        /*09d0*/ 	.short	0x010a
        /*09d2*/ 	.byte	0x0a
	.zero		1


	//   ....[39]....
        /*09d4*/ 	.word	0x0000b240
        /*09d8*/ 	.word	0x000000ff
        /*09dc*/ 	.word	0x00016830
        /*09e0*/ 	.short	0x010a
        /*09e2*/ 	.byte	0x0a
	.zero		1


	//   ....[40]....
        /*09e4*/ 	.word	0x0000b430
        /*09e8*/ 	.word	0x000000ff
        /*09ec*/ 	.word	0x00016850
        /*09f0*/ 	.short	0x010a
        /*09f2*/ 	.byte	0x0a
	.zero		1


	//   ....[41]....
        /*09f4*/ 	.word	0x0000b470
        /*09f8*/ 	.word	0x000000ff
        /*09fc*/ 	.word	0x00016850
        /*0a00*/ 	.short	0x010a
        /*0a02*/ 	.byte	0x0a
	.zero		1


	//   ....[42]....
        /*0a04*/ 	.word	0x0000bcf0
        /*0a08*/ 	.word	0x000000ff
        /*0a0c*/ 	.word	0x00000000
        /*0a10*/ 	.short	0x0101
        /*0a12*/ 	.byte	0x0a
	.zero		1


	//   ....[43]....
        /*0a14*/ 	.word	0x0000e300
        /*0a18*/ 	.word	0x000000ff
        /*0a1c*/ 	.word	0x00000000
        /*0a20*/ 	.short	0x0101
        /*0a22*/ 	.byte	0x0a
	.zero		1


	//   ....[44]....
        /*0a24*/ 	.word	0x0000e700
        /*0a28*/ 	.word	0x000000ff
        /*0a2c*/ 	.word	0x00016850
        /*0a30*/ 	.short	0x010a
        /*0a32*/ 	.byte	0x08
	.zero		1


	//   ....[45]....
        /*0a34*/ 	.word	0x0000e740
        /*0a38*/ 	.word	0x000000ff
        /*0a3c*/ 	.word	0x00016850
        /*0a40*/ 	.short	0x010a
        /*0a42*/ 	.byte	0x08
	.zero		1


	//   ....[46]....
        /*0a44*/ 	.word	0x0000eca0
        /*0a48*/ 	.word	0x000000ff
        /*0a4c*/ 	.word	0x00000000
        /*0a50*/ 	.short	0x0101
        /*0a52*/ 	.byte	0x04
	.zero		1


	//   ....[47]....
        /*0a54*/ 	.word	0x0000f6b0
        /*0a58*/ 	.word	0x000000ff
        /*0a5c*/ 	.word	0x00000000
        /*0a60*/ 	.short	0x0101
        /*0a62*/ 	.byte	0x04
	.zero		1


	//   ....[48]....
        /*0a64*/ 	.word	0x00011390
        /*0a68*/ 	.word	0x000000ff
        /*0a6c*/ 	.word	0x00016840
        /*0a70*/ 	.short	0x010a
        /*0a72*/ 	.byte	0x30
	.zero		1


	//   ....[49]....
        /*0a74*/ 	.word	0x00011a40
        /*0a78*/ 	.word	0x000000ff
        /*0a7c*/ 	.word	0x00016830
        /*0a80*/ 	.short	0x0107
        /*0a82*/ 	.byte	0x30
	.zero		1


	//   ....[50]....
        /*0a84*/ 	.word	0x00011ad0
        /*0a88*/ 	.word	0x000000ff
        /*0a8c*/ 	.word	0x00016830
        /*0a90*/ 	.short	0x0101
        /*0a92*/ 	.byte	0x30
	.zero		1


	//   ....[51]....
        /*0a94*/ 	.word	0x00012790
        /*0a98*/ 	.word	0x000000ff
        /*0a9c*/ 	.word	0x00016800
        /*0aa0*/ 	.short	0x0107
        /*0aa2*/ 	.byte	0x30
	.zero		1


	//   ....[52]....
        /*0aa4*/ 	.word	0x000127d0
        /*0aa8*/ 	.word	0x000000ff
        /*0aac*/ 	.word	0x00016800
        /*0ab0*/ 	.short	0x0101
        /*0ab2*/ 	.byte	0x30
	.zero		1


	//   ....[53]....
        /*0ab4*/ 	.word	0x00012800
        /*0ab8*/ 	.word	0x000000ff
        /*0abc*/ 	.word	0x00016820
        /*0ac0*/ 	.short	0x010a
        /*0ac2*/ 	.byte	0x30
	.zero		1


	//   ....[54]....
        /*0ac4*/ 	.word	0x00012bd0
        /*0ac8*/ 	.word	0x00000007
        /*0acc*/ 	.word	0x00016840
        /*0ad0*/ 	.short	0x010a
        /*0ad2*/ 	.byte	0x3f
	.zero		1


	//   ....[55]....
        /*0ad4*/ 	.word	0x000130b0
        /*0ad8*/ 	.word	0x00000007
        /*0adc*/ 	.word	0x00016830
        /*0ae0*/ 	.short	0x0107
        /*0ae2*/ 	.byte	0x3f
	.zero		1


	//   ....[56]....
        /*0ae4*/ 	.word	0x00013180
        /*0ae8*/ 	.word	0x00000007
        /*0aec*/ 	.word	0x00016830
        /*0af0*/ 	.short	0x0101
        /*0af2*/ 	.byte	0x3f
	.zero		1


	//   ....[57]....
        /*0af4*/ 	.word	0x000131e0
        /*0af8*/ 	.word	0x00000007
        /*0afc*/ 	.word	0x00016860
        /*0b00*/ 	.short	0x010a
        /*0b02*/ 	.byte	0x3f
	.zero		1


	//   ....[58]....
        /*0b04*/ 	.word	0x000135d0
        /*0b08*/ 	.word	0x00000007
        /*0b0c*/ 	.word	0x00016850
        /*0b10*/ 	.short	0x0107
        /*0b12*/ 	.byte	0x3f
	.zero		1


	//   ....[59]....
        /*0b14*/ 	.word	0x00013740
        /*0b18*/ 	.word	0x00000007
        /*0b1c*/ 	.word	0x00016850
        /*0b20*/ 	.short	0x0101
        /*0b22*/ 	.byte	0x3f
	.zero		1


	//   ....[60]....
        /*0b24*/ 	.word	0x00013900
        /*0b28*/ 	.word	0x00000000
        /*0b2c*/ 	.word	0x00016860
        /*0b30*/ 	.short	0x010a
        /*0b32*/ 	.byte	0x3f
	.zero		1


	//   ....[61]....
        /*0b34*/ 	.word	0x00013d20
        /*0b38*/ 	.word	0x00000000
        /*0b3c*/ 	.word	0x00016850
        /*0b40*/ 	.short	0x0107
        /*0b42*/ 	.byte	0x3f
	.zero		1


	//   ....[62]....
        /*0b44*/ 	.word	0x00013e00
        /*0b48*/ 	.word	0x00000000
        /*0b4c*/ 	.word	0x00016850
        /*0b50*/ 	.short	0x0101
        /*0b52*/ 	.byte	0x3f
	.zero		1


	//   ....[63]....
        /*0b54*/ 	.word	0x00013e90
        /*0b58*/ 	.word	0x00000007
        /*0b5c*/ 	.word	0x00016820
        /*0b60*/ 	.short	0x010a
        /*0b62*/ 	.byte	0x3f
	.zero		1


	//   ....[64]....
        /*0b64*/ 	.word	0x00013ff0
        /*0b68*/ 	.word	0x00000005
        /*0b6c*/ 	.word	0x00016840
        /*0b70*/ 	.short	0x010a
        /*0b72*/ 	.byte	0x3f
	.zero		1


	//   ....[65]....
        /*0b74*/ 	.word	0x00014090
        /*0b78*/ 	.word	0x00000003
        /*0b7c*/ 	.word	0x00016840
        /*0b80*/ 	.short	0x010a
        /*0b82*/ 	.byte	0x3f
	.zero		1


	//   ....[66]....
        /*0b84*/ 	.word	0x000140d0
        /*0b88*/ 	.word	0x00000005
        /*0b8c*/ 	.word	0x00016860
        /*0b90*/ 	.short	0x010a
        /*0b92*/ 	.byte	0x3f
	.zero		1


	//   ....[67]....
        /*0b94*/ 	.word	0x00014110
        /*0b98*/ 	.word	0x00000003
        /*0b9c*/ 	.word	0x00016860
        /*0ba0*/ 	.short	0x010a
        /*0ba2*/ 	.byte	0x3f
	.zero		1


	//   ....[68]....
        /*0ba4*/ 	.word	0x00014180
        /*0ba8*/ 	.word	0x00000003
        /*0bac*/ 	.word	0x00016800
        /*0bb0*/ 	.short	0x010a
        /*0bb2*/ 	.byte	0x3f
	.zero		1


	//   ....[69]....
        /*0bb4*/ 	.word	0x000141e0
        /*0bb8*/ 	.word	0x00000003
        /*0bbc*/ 	.word	0x00016830
        /*0bc0*/ 	.short	0x010a
        /*0bc2*/ 	.byte	0x3f
	.zero		1


	//   ....[70]....
        /*0bc4*/ 	.word	0x00014240
        /*0bc8*/ 	.word	0x0000000b
        /*0bcc*/ 	.word	0x00016830
        /*0bd0*/ 	.short	0x010a
        /*0bd2*/ 	.byte	0x3f
	.zero		1


	//   ....[71]....
        /*0bd4*/ 	.word	0x000142a0
        /*0bd8*/ 	.word	0x0000000b
        /*0bdc*/ 	.word	0x00016850
        /*0be0*/ 	.short	0x010a
        /*0be2*/ 	.byte	0x3f
	.zero		1


	//   ....[72]....
        /*0be4*/ 	.word	0x00014300
        /*0be8*/ 	.word	0x0000000b
        /*0bec*/ 	.word	0x00016830
        /*0bf0*/ 	.short	0x010a
        /*0bf2*/ 	.byte	0x3f
	.zero		1


	//   ....[73]....
        /*0bf4*/ 	.word	0x00014360
        /*0bf8*/ 	.word	0x0000000b
        /*0bfc*/ 	.word	0x00016850
        /*0c00*/ 	.short	0x010a
        /*0c02*/ 	.byte	0x3f
	.zero		1


	//   ....[74]....
        /*0c04*/ 	.word	0x000143c0
        /*0c08*/ 	.word	0x0000000c
        /*0c0c*/ 	.word	0x00016830
        /*0c10*/ 	.short	0x010a
        /*0c12*/ 	.byte	0x3f
	.zero		1


	//   ....[75]....
        /*0c14*/ 	.word	0x00014420
        /*0c18*/ 	.word	0x0000000c
        /*0c1c*/ 	.word	0x00016850
        /*0c20*/ 	.short	0x010a
        /*0c22*/ 	.byte	0x3f
	.zero		1


	//   ....[76]....
        /*0c24*/ 	.word	0x00014480
        /*0c28*/ 	.word	0x00000005
        /*0c2c*/ 	.word	0x00016850
        /*0c30*/ 	.short	0x010a
        /*0c32*/ 	.byte	0x3f
	.zero		1


	//   ....[77]....
        /*0c34*/ 	.word	0x00014560
        /*0c38*/ 	.word	0x00000002
        /*0c3c*/ 	.word	0x00016840
        /*0c40*/ 	.short	0x010a
        /*0c42*/ 	.byte	0x3f
	.zero		1


	//   ....[78]....
        /*0c44*/ 	.word	0x00015d50
        /*0c48*/ 	.word	0x00000003
        /*0c4c*/ 	.word	0x00016820
        /*0c50*/ 	.short	0x010a
        /*0c52*/ 	.byte	0x3f
	.zero		1


	//   ....[79]....
        /*0c54*/ 	.word	0x00015da0
        /*0c58*/ 	.word	0x00000007
        /*0c5c*/ 	.word	0x00016840
        /*0c60*/ 	.short	0x010a
        /*0c62*/ 	.byte	0x3f
	.zero		1


	//   ....[80]....
        /*0c64*/ 	.word	0x00016770
        /*0c68*/ 	.word	0x00000007
        /*0c6c*/ 	.word	0x00016860
        /*0c70*/ 	.short	0x010a
        /*0c72*/ 	.byte	0x3f
	.zero		1


	//   ....[81]....
        /*0c74*/ 	.word	0x000170f0
        /*0c78*/ 	.word	0x00000000
        /*0c7c*/ 	.word	0x00016860
        /*0c80*/ 	.short	0x010a
        /*0c82*/ 	.byte	0x3f
	.zero		1


	//   ....[82]....
        /*0c84*/ 	.word	0x00017a50
        /*0c88*/ 	.word	0x00000007
        /*0c8c*/ 	.word	0x00016820
        /*0c90*/ 	.short	0x010a
        /*0c92*/ 	.byte	0x3f
	.zero		1


	//   ....[83]....
        /*0c94*/ 	.word	0x00017bf0
        /*0c98*/ 	.word	0x00000005
        /*0c9c*/ 	.word	0x00016840
        /*0ca0*/ 	.short	0x010a
        /*0ca2*/ 	.byte	0x3f
	.zero		1


	//   ....[84]....
        /*0ca4*/ 	.word	0x00017c40
        /*0ca8*/ 	.word	0x00000003
        /*0cac*/ 	.word	0x00016840
        /*0cb0*/ 	.short	0x010a
        /*0cb2*/ 	.byte	0x3f
	.zero		1


	//   ....[85]....
        /*0cb4*/ 	.word	0x00017c90
        /*0cb8*/ 	.word	0x00000005
        /*0cbc*/ 	.word	0x00016860
        /*0cc0*/ 	.short	0x010a
        /*0cc2*/ 	.byte	0x3f
	.zero		1


	//----- nvinfo : EIATTR_NUM_MBARRIERS
	.align		4
.L_177:
        /*0cc4*/ 	.byte	0x03, 0x38
        /*0cc6*/ 	.short	0x0016


	//----- nvinfo : EIATTR_EXIT_INSTR_OFFSETS
	.align		4
        /*0cc8*/ 	.byte	0x04, 0x1c
        /*0cca*/ 	.short	(.L_179 - .L_178)


	//   ....[0]....
.L_178:
        /*0ccc*/ 	.word	0x00014160


	//----- nvinfo : EIATTR_MAX_THREADS
	.align		4
.L_179:
        /*0cd0*/ 	.byte	0x04, 0x05
        /*0cd2*/ 	.short	(.L_181 - .L_180)
.L_180:
        /*0cd4*/ 	.word	0x00000200
        /*0cd8*/ 	.word	0x00000001
        /*0cdc*/ 	.word	0x00000001


	//----- nvinfo : EIATTR_CRS_STACK_SIZE
	.align		4
.L_181:
        /*0ce0*/ 	.byte	0x04, 0x1e
        /*0ce2*/ 	.short	(.L_183 - .L_182)
.L_182:
        /*0ce4*/ 	.word	0x00000000


	//----- nvinfo : EIATTR_CBANK_PARAM_SIZE
	.align		4
.L_183:
        /*0ce8*/ 	.byte	0x03, 0x19
        /*0cea*/ 	.short	0x0a70


	//----- nvinfo : EIATTR_PARAM_CBANK
	.align		4
        /*0cec*/ 	.byte	0x04, 0x0a
        /*0cee*/ 	.short	(.L_185 - .L_184)
	.align		4
.L_184:
        /*0cf0*/ 	.word	index@(.nv.constant0._ZN7cutlass13device_kernelIN5flash11enable_sm90INS1_16FlashAttnFwdSm90INS1_25CollectiveMainloopFwdSm90ILi2EN4cute5tupleIJNS5_1CILi1EEES8_S8_EEENS6_IJNS7_ILi192EEENS7_ILi128EEENS7_ILi64EEEEEELi64ENS_10bfloat16_tEfNS_4arch4Sm90ELb0ELb1ELb1ELb0ELb1ELb0ELb0ELb1ELb1ELb1ELb1ELb0EEENS1_21CollectiveEpilogueFwdINS6_IJSA_SC_SB_EEES9_SE_SG_Li384ELb0ELb1ELb1ELb0EEENS1_19SingleTileSchedulerILb0ELb1ELb1ELi192EEEEEEEEEvNT_6ParamsE)
        /*0cf4*/ 	.short	0x0210
        /*0cf6*/ 	.short	0x0a70


	//----- nvinfo : EIATTR_SW_WAR
	.align		4
.L_185:
        /*0cf8*/ 	.byte	0x04, 0x36
        /*0cfa*/ 	.short	(.L_187 - .L_186)
.L_186:
        /*0cfc*/ 	.word	0x00000008
.L_187:


//--------------------- .nv.info._ZN7cutlass13device_kernelIN5flash11enable_sm90INS1_16FlashAttnFwdSm90INS1_25CollectiveMainloopFwdSm90ILi2EN4cute5tupleIJNS5_1CILi1EEES8_S8_EEENS6_IJNS7_ILi192EEENS7_ILi128EEENS7_ILi64EEEEEELi64ENS_10bfloat16_tEfNS_4arch4Sm90ELb0ELb1ELb1ELb1ELb1ELb0ELb0ELb1ELb1ELb1ELb1ELb0EEENS1_21CollectiveEpilogueFwdINS6_IJSA_SC_SB_EEES9_SE_SG_Li384ELb1ELb1ELb1ELb0EEENS1_36VarlenDynamicPersistentTileSchedulerILi192ELi128ELi384ELi128ELb1ELb1ELb1ELb1ELb0ELb1EEEEEEEEEvNT_6ParamsE --------------------------
	.section	.nv.info._ZN7cutlass13device_kernelIN5flash11enable_sm90INS1_16FlashAttnFwdSm90INS1_25CollectiveMainloopFwdSm90ILi2EN4cute5tupleIJNS5_1CILi1EEES8_S8_EEENS6_IJNS7_ILi192EEENS7_ILi128EEENS7_ILi64EEEEEELi64ENS_10bfloat16_tEfNS_4arch4Sm90ELb0ELb1ELb1ELb1ELb1ELb0ELb0ELb1ELb1ELb1ELb1ELb0EEENS1_21CollectiveEpilogueFwdINS6_IJSA_SC_SB_EEES9_SE_SG_Li384ELb1ELb1ELb1ELb0EEENS1_36VarlenDynamicPersistentTileSchedulerILi192ELi128ELi384ELi128ELb1ELb1ELb1ELb1ELb0ELb1EEEEEEEEEvNT_6ParamsE,"",@"SHT_CUDA_INFO"
	.sectionflags	@""
	.align	4


	//----- nvinfo : EIATTR_CUDA_API_VERSION
	.align		4
        /*0000*/ 	.byte	0x04, 0x37
        /*0002*/ 	.short	(.L_189 - .L_188)
.L_188:
        /*0004*/ 	.word	0x00000082


	//----- nvinfo : EIATTR_KPARAM_INFO
	.align		4
.L_189:
        /*0008*/ 	.byte	0x04, 0x17
        /*000a*/ 	.short	(.L_191 - .L_190)
.L_190:
        /*000c*/ 	.word	0x00000000
        /*0010*/ 	.short	0x0000
        /*0012*/ 	.short	0x0070
        /*0014*/ 	.byte	0x00, 0xf0, 0x01, 0x2a


	//----- nvinfo : EIATTR_SPARSE_MMA_MASK
	.align		4
.L_191:
        /*0018*/ 	.byte	0x03, 0x50
        /*001a*/ 	.short	0x0000


	//----- nvinfo : EIATTR_MAXREG_COUNT
	.align		4
        /*001c*/ 	.byte	0x03, 0x1b
        /*001e*/ 	.short	0x0080


	//----- nvinfo : EIATTR_NUM_BARRIERS
	.align		4
        /*0020*/ 	.byte	0x02, 0x4c
        /*0022*/ 	.byte	0x10
	.zero		1


	//----- nvinfo : EIATTR_EXTERNS
	.align		4
        /*0024*/ 	.byte	0x04, 0x0f
        /*0026*/ 	.short	(.L_193 - .L_192)


	//   ....[0]....
	.align		4
.L_192:
        /*0028*/ 	.word	index@(__assertfail)


	//----- nvinfo : EIATTR_ANNOTATIONS
	.align		4
.L_193:
        /*002c*/ 	.byte	0x04, 0x55
        /*002e*/ 	.short	(.L_195 - .L_194)


	//   ....[0]....
.L_194:
        /* <DEDUP_REMOVED lines=22> */


	//----- nvinfo : EIATTR_MERCURY_ISA_VERSION
	.align		4
.L_195:
        /*0178*/ 	.byte	0x03, 0x5f
        /*017a*/ 	.short	0x0101


	//----- nvinfo : EIATTR_UNUSED_LOAD_BYTE_OFFSET
	.align		4
        /*017c*/ 	.byte	0x04, 0x44
        /*017e*/ 	.short	(.L_197 - .L_196)


	//   ....[0]....
.L_196:
        /*0180*/ 	.word	0x00000970
        /*0184*/ 	.word	0x0000fff0


	//   ....[1]....
        /*0188*/ 	.word	0x0000f550
        /*018c*/ 	.word	0x0000fff0


	//----- nvinfo : EIATTR_INT_WARP_WIDE_INSTR_OFFSETS
	.align		4
.L_197:
        /*0190*/ 	.byte	0x04, 0x31
        /*0192*/ 	.short	(.L_199 - .L_198)


	//   ....[0]....
.L_198:
        /*0194*/ 	.word	0x000000c0


	//   ....[1]....
        /*0198*/ 	.word	0x000000d0


	//   ....[2]....
        /*019c*/ 	.word	0x00000170


	//   ....[3]....
        /*01a0*/ 	.word	0x00013640


	//   ....[4]....
        /*01a4*/ 	.word	0x000136d0


	//   ....[5]....
        /*01a8*/ 	.word	0x00016760


	//   ....[6]....
        /*01ac*/ 	.word	0x000167f0


	//----- nvinfo : EIATTR_COOP_GROUP_MASK_REGIDS
	.align		4
.L_199:
        /*01b0*/ 	.byte	0x04, 0x29
        /*01b2*/ 	.short	(.L_201 - .L_200)


	//   ....[0]....
.L_200:
        /*01b4*/ 	.word	0xffffffff


	//   ....[1]....
        /*01b8*/ 	.word	0xffffffff


	//   ....[2]....
        /*01bc*/ 	.word	0xffffffff


	//   ....[3]....
        /*01c0*/ 	.word	0xffffffff


	//   ....[4]....
        /*01c4*/ 	.word	0xffffffff


	//   ....[5]....
        /*01c8*/ 	.word	0xffffffff


	//   ....[6]....
        /*01cc*/ 	.word	0xffffffff


	//   ....[7]....
        /*01d0*/ 	.word	0xffffffff


	//   ....[8]....
        /*01d4*/ 	.word	0xffffffff


	//   ....[9]....
        /*01d8*/ 	.word	0xffffffff


	//   ....[10]....
        /*01dc*/ 	.word	0xffffffff


	//   ....[11]....
        /*01e0*/ 	.word	0xffffffff


	//   ....[12]....
        /*01e4*/ 	.word	0xffffffff


	//   ....[13]....
        /*01e8*/ 	.word	0xffffffff


	//   ....[14]....
        /*01ec*/ 	.word	0xffffffff


	//   ....[15]....
        /*01f0*/ 	.word	0xffffffff


	//   ....[16]....
        /*01f4*/ 	.word	0xffffffff


	//   ....[17]....
        /*01f8*/ 	.word	0xffffffff


	//   ....[18]....
        /*01fc*/ 	.word	0xffffffff


	//   ....[19]....
        /*0200*/ 	.word	0xffffffff


	//   ....[20]....
        /*0204*/ 	.word	0xffffffff


	//   ....[21]....
        /*0208*/ 	.word	0xffffffff


	//   ....[22]....
        /*020c*/ 	.word	0xffffffff


	//   ....[23]....
        /*0210*/ 	.word	0xffffffff


	//   ....[24]....
        /*0214*/ 	.word	0xffffffff


	//   ....[25]....
        /*0218*/ 	.word	0xffffffff


	//   ....[26]....
        /*021c*/ 	.word	0xffffffff


	//   ....[27]....
        /*0220*/ 	.word	0xffffffff


	//   ....[28]....
        /*0224*/ 	.word	0xffffffff


	//   ....[29]....
        /*0228*/ 	.word	0xffffffff


	//   ....[30]....
        /*022c*/ 	.word	0xffffffff


	//   ....[31]....
        /*0230*/ 	.word	0xffffffff


	//   ....[32]....
        /*0234*/ 	.word	0xffffffff


	//   ....[33]....
        /*0238*/ 	.word	0xffffffff


	//   ....[34]....
        /*023c*/ 	.word	0xffffffff


	//   ....[35]....
        /*0240*/ 	.word	0xffffffff


	//   ....[36]....
        /*0244*/ 	.word	0xffffffff


	//   ....[37]....
        /*0248*/ 	.word	0xffffffff


	//   ....[38]....
        /*024c*/ 	.word	0xffffffff


	//   ....[39]....
        /*0250*/ 	.word	0xffffffff


	//   ....[40]....
        /*0254*/ 	.word	0xffffffff


	//   ....[41]....
        /*0258*/ 	.word	0xffffffff


	//   ....[42]....
        /*025c*/ 	.word	0xffffffff


	//   ....[43]....
        /*0260*/ 	.word	0xffffffff


	//   ....[44]....
        /*0264*/ 	.word	0xffffffff


	//   ....[45]....
        /*0268*/ 	.word	0xffffffff


	//   ....[46]....
        /*026c*/ 	.word	0xffffffff


	//   ....[47]....
        /*0270*/ 	.word	0xffffffff


	//   ....[48]....
        /*0274*/ 	.word	0xffffffff


	//   ....[49]....
        /*0278*/ 	.word	0xffffffff


	//   ....[50]....
        /*027c*/ 	.word	0xffffffff


	//   ....[51]....
        /*0280*/ 	.word	0xffffffff


	//   ....[52]....
        /*0284*/ 	.word	0xffffffff


	//   ....[53]....
        /*0288*/ 	.word	0xffffffff


	//   ....[54]....
        /*028c*/ 	.word	0xffffffff


	//   ....[55]....
        /*0290*/ 	.word	0xffffffff


	//   ....[56]....
        /*0294*/ 	.word	0xffffffff


	//   ....[57]....
        /*0298*/ 	.word	0xffffffff


	//   ....[58]....
        /*029c*/ 	.word	0xffffffff


	//   ....[59]....
        /*02a0*/ 	.word	0xffffffff


	//   ....[60]....
        /*02a4*/ 	.word	0xffffffff


	//   ....[61]....
        /*02a8*/ 	.word	0xffffffff


	//   ....[62]....
        /*02ac*/ 	.word	0xffffffff


	//   ....[63]....
        /*02b0*/ 	.word	0xffffffff


	//   ....[64]....
        /*02b4*/ 	.word	0xffffffff


	//   ....[65]....
        /*02b8*/ 	.word	0xffffffff


	//   ....[66]....
        /*02bc*/ 	.word	0xffffffff


	//   ....[67]....
        /*02c0*/ 	.word	0xffffffff


	//   ....[68]....
        /*02c4*/ 	.word	0xffffffff


	//   ....[69]....
        /*02c8*/ 	.word	0xffffffff


	//   ....[70]....
        /*02cc*/ 	.word	0xffffffff


	//   ....[71]....
        /*02d0*/ 	.word	0xffffffff


	//   ....[72]....
        /*02d4*/ 	.word	0xffffffff


	//   ....[73]....
        /*02d8*/ 	.word	0xffffffff


	//   ....[74]....
        /*02dc*/ 	.word	0xffffffff


	//   ....[75]....
        /*02e0*/ 	.word	0xffffffff


	//   ....[76]....
        /*02e4*/ 	.word	0xffffffff


	//   ....[77]....
        /*02e8*/ 	.word	0xffffffff


	//   ....[78]....
        /*02ec*/ 	.word	0xffffffff


	//   ....[79]....
        /*02f0*/ 	.word	0xffffffff


	//   ....[80]....
        /*02f4*/ 	.word	0xffffffff


	//   ....[81]....
        /*02f8*/ 	.word	0xffffffff


	//   ....[82]....
        /*02fc*/ 	.word	0xffffffff


	//   ....[83]....
        /*0300*/ 	.word	0xffffffff


	//   ....[84]....
        /*0304*/ 	.word	0xffffffff


	//   ....[85]....
        /*0308*/ 	.word	0xffffffff


	//   ....[86]....
        /*030c*/ 	.word	0xffffffff


	//   ....[87]....
        /*0310*/ 	.word	0xffffffff


	//   ....[88]....
        /*0314*/ 	.word	0xffffffff


	//   ....[89]....
        /*0318*/ 	.word	0xffffffff


	//   ....[90]....
        /*031c*/ 	.word	0xffffffff


	//   ....[91]....
        /*0320*/ 	.word	0xffffffff


	//   ....[92]....
        /*0324*/ 	.word	0xffffffff


	//   ....[93]....
        /*0328*/ 	.word	0xffffffff


	//   ....[94]....
        /*032c*/ 	.word	0xffffffff


	//   ....[95]....
        /*0330*/ 	.word	0xffffffff


	//   ....[96]....
        /*0334*/ 	.word	0xffffffff


	//   ....[97]....
        /*0338*/ 	.word	0xffffffff


	//   ....[98]....
        /*033c*/ 	.word	0xffffffff


	//   ....[99]....
        /*0340*/ 	.word	0xffffffff


	//   ....[100]....
        /*0344*/ 	.word	0xffffffff


	//   ....[101]....
        /*0348*/ 	.word	0xffffffff


	//   ....[102]....
        /*034c*/ 	.word	0xffffffff


	//   ....[103]....
        /*0350*/ 	.word	0xffffffff


	//   ....[104]....
        /*0354*/ 	.word	0xffffffff


	//   ....[105]....
        /*0358*/ 	.word	0xffffffff


	//   ....[106]....
        /*035c*/ 	.word	0xffffffff


	//   ....[107]....
        /*0360*/ 	.word	0xffffffff


	//   ....[108]....
        /*0364*/ 	.word	0xffffffff


	//   ....[109]....
        /*0368*/ 	.word	0xffffffff


	//   ....[110]....
        /*036c*/ 	.word	0xffffffff


	//   ....[111]....
        /*0370*/ 	.word	0xffffffff


	//   ....[112]....
        /*0374*/ 	.word	0xffffffff


	//   ....[113]....
        /*0378*/ 	.word	0xffffffff


	//   ....[114]....
        /*037c*/ 	.word	0xffffffff


	//   ....[115]....
        /*0380*/ 	.word	0xffffffff


	//   ....[116]....
        /*0384*/ 	.word	0xffffffff


	//   ....[117]....
        /*0388*/ 	.word	0xffffffff


	//   ....[118]....
        /*038c*/ 	.word	0xffffffff


	//   ....[119]....
        /*0390*/ 	.word	0xffffffff


	//   ....[120]....
        /*0394*/ 	.word	0xffffffff


	//   ....[121]....
        /*0398*/ 	.word	0xffffffff


	//   ....[122]....
        /*039c*/ 	.word	0xffffffff


	//   ....[123]....
        /*03a0*/ 	.word	0xffffffff


	//   ....[124]....
        /*03a4*/ 	.word	0xffffffff


	//   ....[125]....
        /*03a8*/ 	.word	0xffffffff


	//   ....[126]....
        /*03ac*/ 	.word	0xffffffff


	//   ....[127]....
        /*03b0*/ 	.word	0xffffffff


	//   ....[128]....
        /*03b4*/ 	.word	0xffffffff


	//   ....[129]....
        /*03b8*/ 	.word	0xffffffff


	//   ....[130]....
        /*03bc*/ 	.word	0xffffffff


	//   ....[131]....
        /*03c0*/ 	.word	0xffffffff


	//   ....[132]....
        /*03c4*/ 	.word	0xffffffff


	//   ....[133]....
        /*03c8*/ 	.word	0xffffffff


	//   ....[134]....
        /*03cc*/ 	.word	0xffffffff


	//   ....[135]....
        /*03d0*/ 	.word	0xffffffff


	//   ....[136]....
        /*03d4*/ 	.word	0xffffffff


	//   ....[137]....
        /*03d8*/ 	.word	0xffffffff


	//   ....[138]....
        /*03dc*/ 	.word	0xffffffff


	//   ....[139]....
        /*03e0*/ 	.word	0xffffffff


	//   ....[140]....
        /*03e4*/ 	.word	0xffffffff


	//   ....[141]....
        /*03e8*/ 	.word	0xffffffff


	//   ....[142]....
        /*03ec*/ 	.word	0xffffffff


	//   ....[143]....
        /*03f0*/ 	.word	0xffffffff


	//   ....[144]....
        /*03f4*/ 	.word	0xffffffff


	//   ....[145]....
        /*03f8*/ 	.word	0xffffffff


	//   ....[146]....
        /*03fc*/ 	.word	0xffffffff


	//   ....[147]....
        /*0400*/ 	.word	0xffffffff


	//   ....[148]....
        /*0404*/ 	.word	0xffffffff


	//   ....[149]....
        /*0408*/ 	.word	0xffffffff


	//   ....[150]....
        /*040c*/ 	.word	0xffffffff


	//   ....[151]....
        /*0410*/ 	.word	0xffffffff


	//   ....[152]....
        /*0414*/ 	.word	0xffffffff


	//   ....[153]....
        /*0418*/ 	.word	0xffffffff


	//   ....[154]....
        /*041c*/ 	.word	0xffffffff


	//   ....[155]....
        /*0420*/ 	.word	0xffffffff


	//   ....[156]....
        /*0424*/ 	.word	0xffffffff


	//   ....[157]....
        /*0428*/ 	.word	0xffffffff


	//   ....[158]....
        /*042c*/ 	.word	0xffffffff


	//   ....[159]....
        /*0430*/ 	.word	0xffffffff


	//   ....[160]....
        /*0434*/ 	.word	0xffffffff


	//   ....[161]....
        /*0438*/ 	.word	0xffffffff


	//   ....[162]....
        /*043c*/ 	.word	0xffffffff


	//   ....[163]....
        /*0440*/ 	.word	0xffffffff


	//   ....[164]....
        /*0444*/ 	.word	0xffffffff


	//   ....[165]....
        /*0448*/ 	.word	0xffffffff


	//   ....[166]....
        /*044c*/ 	.word	0xffffffff


	//   ....[167]....
        /*0450*/ 	.word	0xffffffff


	//   ....[168]....
        /*0454*/ 	.word	0xffffffff


	//   ....[169]....
        /*0458*/ 	.word	0xffffffff


	//   ....[170]....
        /*045c*/ 	.word	0xffffffff


	//   ....[171]....
        /*0460*/ 	.word	0xffffffff


	//   ....[172]....
        /*0464*/ 	.word	0xffffffff


	//   ....[173]....
        /*0468*/ 	.word	0xffffffff


	//   ....[174]....
        /*046c*/ 	.word	0xffffffff


	//   ....[175]....
        /*0470*/ 	.word	0xffffffff


	//   ....[176]....
        /*0474*/ 	.word	0xffffffff


	//   ....[177]....
        /*0478*/ 	.word	0xffffffff


	//   ....[178]....
        /*047c*/ 	.word	0xffffffff


	//   ....[179]....
        /*0480*/ 	.word	0xffffffff


	//   ....[180]....
        /*0484*/ 	.word	0xffffffff


	//   ....[181]....
        /*0488*/ 	.word	0x0500000f


	//   ....[182]....
        /*048c*/ 	.word	0x0500000f


	//   ....[183]....
        /*0490*/ 	.word	0x0500000f


	//   ....[184]....
        /*0494*/ 	.word	0x0500000f


	//   ....[185]....
        /*0498*/ 	.word	0x0500000f


	//   ....[186]....
        /*049c*/ 	.word	0x0500000f


	//   ....[187]....
        /*04a0*/ 	.word	0x0500000f


	//   ....[188]....
        /*04a4*/ 	.word	0x0500000f


	//   ....[189]....
        /*04a8*/ 	.word	0x0500000f


	//   ....[190]....
        /*04ac*/ 	.word	0x0500000f


	//   ....[191]....
        /*04b0*/ 	.word	0x0500000f


	//   ....[192]....
        /*04b4*/ 	.word	0x0500000f


	//   ....[193]....
        /*04b8*/ 	.word	0x0500000f


	//   ....[194]....
        /*04bc*/ 	.word	0x0500000f


	//   ....[195]....
        /*04c0*/ 	.word	0x0500000f


	//   ....[196]....
        /*04c4*/ 	.word	0x0500000f


	//   ....[197]....
        /*04c8*/ 	.word	0x0500000f


	//   ....[198]....
        /*04cc*/ 	.word	0x0500000f


	//   ....[199]....
        /*04d0*/ 	.word	0x0500000f


	//   ....[200]....
        /*04d4*/ 	.word	0x0500000f


	//   ....[201]....
        /*04d8*/ 	.word	0x0500000f


	//   ....[202]....
        /*04dc*/ 	.word	0x0500000f


	//   ....[203]....
        /*04e0*/ 	.word	0x0500000f


	//   ....[204]....
        /*04e4*/ 	.word	0x0500000f


	//   ....[205]....
        /*04e8*/ 	.word	0x0500000f


	//   ....[206]....
        /*04ec*/ 	.word	0x0500000f


	//   ....[207]....
        /*04f0*/ 	.word	0x0500000f


	//   ....[208]....
        /*04f4*/ 	.word	0x0500000f


	//   ....[209]....
        /*04f8*/ 	.word	0x0500000f


	//   ....[210]....
        /*04fc*/ 	.word	0x0500000f


	//   ....[211]....
        /*0500*/ 	.word	0x0500000f


	//   ....[212]....
        /*0504*/ 	.word	0x0500000f


	//   ....[213]....
        /*0508*/ 	.word	0x0500000f


	//   ....[214]....
        /*050c*/ 	.word	0x0500000f


	//   ....[215]....
        /*0510*/ 	.word	0x0500000f


	//   ....[216]....
        /*0514*/ 	.word	0x0500000f


	//   ....[217]....
        /*0518*/ 	.word	0x0500000f


	//   ....[218]....
        /*051c*/ 	.word	0x0500000f


	//   ....[219]....
        /*0520*/ 	.word	0x0500000f


	//   ....[220]....
        /*0524*/ 	.word	0x0500000f


	//   ....[221]....
        /*0528*/ 	.word	0x0500000f


	//   ....[222]....
        /*052c*/ 	.word	0x0500000f


	//   ....[223]....
        /*0530*/ 	.word	0x0500000f


	//   ....[224]....
        /*0534*/ 	.word	0x0500000f


	//   ....[225]....
        /*0538*/ 	.word	0x0500000f


	//   ....[226]....
        /*053c*/ 	.word	0x0500000f


	//   ....[227]....
        /*0540*/ 	.word	0x0500000f


	//   ....[228]....
        /*0544*/ 	.word	0x0500000f


	//   ....[229]....
        /*0548*/ 	.word	0x0500000f


	//   ....[230]....
        /*054c*/ 	.word	0x0500000f


	//   ....[231]....
        /*0550*/ 	.word	0x0500000f


	//   ....[232]....
        /*0554*/ 	.word	0x0500000f


	//   ....[233]....
        /*0558*/ 	.word	0x0500000f


	//   ....[234]....
        /*055c*/ 	.word	0x0500000f


	//   ....[235]....
        /*0560*/ 	.word	0x0500000f


	//   ....[236]....
        /*0564*/ 	.word	0x0500000f


	//   ....[237]....
        /*0568*/ 	.word	0x0500000f


	//   ....[238]....
        /*056c*/ 	.word	0x0500000f


	//   ....[239]....
        /*0570*/ 	.word	0x0500000f


	//   ....[240]....
        /*0574*/ 	.word	0x0500000f


	//   ....[241]....
        /*0578*/ 	.word	0x0500000f


	//   ....[242]....
        /*057c*/ 	.word	0x0500000f


	//   ....[243]....
        /*0580*/ 	.word	0x0500000f


	//   ....[244]....
        /*0584*/ 	.word	0x0500000f


	//   ....[245]....
        /*0588*/ 	.word	0x0500000f


	//   ....[246]....
        /*058c*/ 	.word	0x0500000f


	//   ....[247]....
        /*0590*/ 	.word	0x0500000f


	//   ....[248]....
        /*0594*/ 	.word	0x0500000f


	//   ....[249]....
        /*0598*/ 	.word	0x0500000f


	//   ....[250]....
        /*059c*/ 	.word	0x0500000f


	//   ....[251]....
        /*05a0*/ 	.word	0x0500000f


	//   ....[252]....
        /*05a4*/ 	.word	0x0500000f


	//   ....[253]....
        /*05a8*/ 	.word	0x0500000f


	//   ....[254]....
        /*05ac*/ 	.word	0x0500000f


	//   ....[255]....
        /*05b0*/ 	.word	0x0500000f


	//   ....[0]....
        /*05b4*/ 	.word	0x0500000f


	//   ....[1]....
        /*05b8*/ 	.word	0x0500000f


	//   ....[2]....
        /*05bc*/ 	.word	0x0500000f


	//   ....[3]....
        /*05c0*/ 	.word	0x0500000f


	//   ....[4]....
        /*05c4*/ 	.word	0x0500000f


	//   ....[5]....
        /*05c8*/ 	.word	0x0500000f


	//   ....[6]....
        /*05cc*/ 	.word	0x0500000f


	//   ....[7]....
        /*05d0*/ 	.word	0x0500000f


	//   ....[8]....
        /*05d4*/ 	.word	0x0500000f


	//   ....[9]....
        /*05d8*/ 	.word	0x0500000f


	//   ....[10]....
        /*05dc*/ 	.word	0x0500000f


	//   ....[11]....
        /*05e0*/ 	.word	0x0500000f


	//   ....[12]....
        /*05e4*/ 	.word	0x0500000f


	//   ....[13]....
        /*05e8*/ 	.word	0x0500000f


	//   ....[14]....
        /*05ec*/ 	.word	0x0500000f


	//   ....[15]....
        /*05f0*/ 	.word	0x0500000f


	//   ....[16]....
        /*05f4*/ 	.word	0x0500000f


	//   ....[17]....
        /*05f8*/ 	.word	0x0500000f


	//   ....[18]....
        /*05fc*/ 	.word	0x0500000f


	//   ....[19]....
        /*0600*/ 	.word	0x0500000f


	//   ....[20]....
        /*0604*/ 	.word	0x0500000f


	//   ....[21]....
        /*0608*/ 	.word	0x0500000f


	//   ....[22]....
        /*060c*/ 	.word	0x0500000f


	//   ....[23]....
        /*0610*/ 	.word	0x0500000f


	//   ....[24]....
        /*0614*/ 	.word	0x0500000f


	//   ....[25]....
        /*0618*/ 	.word	0x0500000f


	//   ....[26]....
        /*061c*/ 	.word	0x0500000f


	//   ....[27]....
        /*0620*/ 	.word	0x0500000f


	//   ....[28]....
        /*0624*/ 	.word	0x0500000f


	//   ....[29]....
        /*0628*/ 	.word	0x0500000f


	//   ....[30]....
        /*062c*/ 	.word	0x0500000f


	//   ....[31]....
        /*0630*/ 	.word	0x0500000f


	//   ....[32]....
        /*0634*/ 	.word	0x0500000f


	//----- nvinfo : EIATTR_COOP_GROUP_INSTR_OFFSETS
	.align		4
.L_201:
        /*0638*/ 	.byte	0x04, 0x28
        /*063a*/ 	.short	(.L_203 - .L_202)


	//   ....[0]....
.L_202:
        /*063c*/ 	.word	0x00000080


	//   ....[1]....
        /*0640*/ 	.word	0x00000090


	//   ....[2]....
        /*0644*/ 	.word	0x000002d0


	//   ....[3]....
        /*0648*/ 	.word	0x00000430


	//   ....[4]....
        /*064c*/ 	.word	0x00000550


	//   ....[5]....
        /*0650*/ 	.word	0x000006b0


	//   ....[6]....
        /*0654*/ 	.word	0x00001c80


	//   ....[7]....
        /*0658*/ 	.word	0x000023a0


	//   ....[8]....
        /*065c*/ 	.word	0x00003730


	//   ....[9]....
        /*0660*/ 	.word	0x00004150


	//   ....[10]....
        /*0664*/ 	.word	0x00004260


	//   ....[11]....
        /*0668*/ 	.word	0x00004a20


	//   ....[12]....
        /*066c*/ 	.word	0x00004a80


	//   ....[13]....
        /*0670*/ 	.word	0x000061a0


	//   ....[14]....
        /*0674*/ 	.word	0x00006ae0


	//   ....[15]....
        /*0678*/ 	.word	0x000076c0


	//   ....[16]....
        /*067c*/ 	.word	0x000077c0


	//   ....[17]....
        /*0680*/ 	.word	0x00008000


	//   ....[18]....
        /*0684*/ 	.word	0x00008080


	//   ....[19]....
        /*0688*/ 	.word	0x0000a4d0


	//   ....[20]....
        /*068c*/ 	.word	0x0000a4f0


	//   ....[21]....
        /*0690*/ 	.word	0x0000a520


	//   ....[22]....
        /*0694*/ 	.word	0x0000a530


	//   ....[23]....
        /*0698*/ 	.word	0x0000bfd0


	//   ....[24]....
        /*069c*/ 	.word	0x0000c910


	//   ....[25]....
        /*06a0*/ 	.word	0x0000d4f0


	//   ....[26]....
        /*06a4*/ 	.word	0x0000d5f0


	//   ....[27]....
        /*06a8*/ 	.word	0x0000de50


	//   ....[28]....
        /*06ac*/ 	.word	0x0000dec0


	//   ....[29]....
        /*06b0*/ 	.word	0x0000ee00


	//   ....[30]....
        /*06b4*/ 	.word	0x0000ee30


	//   ....[31]....
        /*06b8*/ 	.word	0x0000eed0


	//   ....[32]....
        /*06bc*/ 	.word	0x0000eef0


	//   ....[33]....
        /*06c0*/ 	.word	0x0000fdf0


	//   ....[34]....
        /*06c4*/ 	.word	0x0000fe00


	//   ....[35]....
        /*06c8*/ 	.word	0x0000fe10


	//   ....[36]....
        /*06cc*/ 	.word	0x0000fe50


	//   ....[37]....
        /*06d0*/ 	.word	0x00010470


	//   ....[38]....
        /*06d4*/ 	.word	0x000104b0


	//   ....[39]....
        /*06d8*/ 	.word	0x000104d0


	//   ....[40]....
        /*06dc*/ 	.word	0x00010510


	//   ....[41]....
        /*06e0*/ 	.word	0x00010530


	//   ....[42]....
        /*06e4*/ 	.word	0x00010540


	//   ....[43]....
        /*06e8*/ 	.word	0x00010560


	//   ....[44]....
        /*06ec*/ 	.word	0x00010580


	//   ....[45]....
        /*06f0*/ 	.word	0x00010990


	//   ....[46]....
        /*06f4*/ 	.word	0x000109c0


	//   ....[47]....
        /*06f8*/ 	.word	0x00010c00


	//   ....[48]....
        /*06fc*/ 	.word	0x00010c10


	//   ....[49]....
        /*0700*/ 	.word	0x00011760


	//   ....[50]....
        /*0704*/ 	.word	0x00011790


	//   ....[51]....
        /*0708*/ 	.word	0x000117d0


	//   ....[52]....
        /*070c*/ 	.word	0x00011800


	//   ....[53]....
        /*0710*/ 	.word	0x00011810


	//   ....[54]....
        /*0714*/ 	.word	0x00011820


	//   ....[55]....
        /*0718*/ 	.word	0x00011830


	//   ....[56]....
        /*071c*/ 	.word	0x00011850


	//   ....[57]....
        /*0720*/ 	.word	0x000119c0


	//   ....[58]....
        /*0724*/ 	.word	0x00011bc0


	//   ....[59]....
        /*0728*/ 	.word	0x00011bf0


	//   ....[60]....
        /*072c*/ 	.word	0x00011c20


	//   ....[61]....
        /*0730*/ 	.word	0x00011c50


	//   ....[62]....
        /*0734*/ 	.word	0x00011c80


	//   ....[63]....
        /*0738*/ 	.word	0x00011cb0


	//   ....[64]....
        /*073c*/ 	.word	0x00011e10


	//   ....[65]....
        /*0740*/ 	.word	0x00011e40


	//   ....[66]....
        /*0744*/ 	.word	0x00011e70


	//   ....[67]....
        /*0748*/ 	.word	0x00011ea0


	//   ....[68]....
        /*074c*/ 	.word	0x00011ed0


	//   ....[69]....
        /*0750*/ 	.word	0x00011f00


	//   ....[70]....
        /*0754*/ 	.word	0x00011f90


	//   ....[71]....
        /*0758*/ 	.word	0x00011fc0


	//   ....[72]....
        /*075c*/ 	.word	0x00011fd0


	//   ....[73]....
        /*0760*/ 	.word	0x00012010


	//   ....[74]....
        /*0764*/ 	.word	0x00014190


	//   ....[75]....
        /*0768*/ 	.word	0x000141b0


	//   ....[76]....
        /*076c*/ 	.word	0x00014240


	//   ....[77]....
        /*0770*/ 	.word	0x00014260


	//   ....[78]....
        /*0774*/ 	.word	0x000142e0


	//   ....[79]....
        /*0778*/ 	.word	0x00014300


	//   ....[80]....
        /*077c*/ 	.word	0x00014380


	//   ....[81]....
        /*0780*/ 	.word	0x000143a0


	//   ....[82]....
        /*0784*/ 	.word	0x00014420


	//   ....[83]....
        /*0788*/ 	.word	0x00014440


	//   ....[84]....
        /*078c*/ 	.word	0x000144c0


	//   ....[85]....
        /*0790*/ 	.word	0x000144e0


	//   ....[86]....
        /*0794*/ 	.word	0x00014560


	//   ....[87]....
        /*0798*/ 	.word	0x00014580


	//   ....[88]....
        /*079c*/ 	.word	0x00014590


	//   ....[89]....
        /*07a0*/ 	.word	0x000145a0


	//   ....[90]....
        /*07a4*/ 	.word	0x00014e50


	//   ....[91]....
        /*07a8*/ 	.word	0x00014e80


	//   ....[92]....
        /*07ac*/ 	.word	0x00014f20


	//   ....[93]....
        /*07b0*/ 	.word	0x00014f40


	//   ....[94]....
        /*07b4*/ 	.word	0x00014fc0


	//   ....[95]....
        /*07b8*/ 	.word	0x00014fe0


	//   ....[96]....
        /*07bc*/ 	.word	0x00015060


	//   ....[97]....
        /*07c0*/ 	.word	0x00015080


	//   ....[98]....
        /*07c4*/ 	.word	0x00015100


	//   ....[99]....
        /*07c8*/ 	.word	0x00015120


	//   ....[100]....
        /*07cc*/ 	.word	0x000151a0


	//   ....[101]....
        /*07d0*/ 	.word	0x000151c0


	//   ....[102]....
        /*07d4*/ 	.word	0x00015240


	//   ....[103]....
        /*07d8*/ 	.word	0x00015260


	//   ....[104]....
        /*07dc*/ 	.word	0x00015270


	//   ....[105]....
        /*07e0*/ 	.word	0x000152e0


	//   ....[106]....
        /*07e4*/ 	.word	0x00015330


	//   ....[107]....
        /*07e8*/ 	.word	0x00015360


	//   ....[108]....
        /*07ec*/ 	.word	0x000153f0


	//   ....[109]....
        /*07f0*/ 	.word	0x00015400


	//   ....[110]....
        /*07f4*/ 	.word	0x00015470


	//   ....[111]....
        /*07f8*/ 	.word	0x00015480


	//   ....[112]....
        /*07fc*/ 	.word	0x000154c0


	//   ....[113]....
        /*0800*/ 	.word	0x000154e0


	//   ....[114]....
        /*0804*/ 	.word	0x00015c20


	//   ....[115]....
        /*0808*/ 	.word	0x00015c50


	//   ....[116]....
        /*080c*/ 	.word	0x00015ca0


	//   ....[117]....
        /*0810*/ 	.word	0x00015cb0


	//   ....[118]....
        /*0814*/ 	.word	0x00015cf0


	//   ....[119]....
        /*0818*/ 	.word	0x00015d00


	//   ....[120]....
        /*081c*/ 	.word	0x00015d40


	//   ....[121]....
        /*0820*/ 	.word	0x00015d50


	//   ....[122]....
        /*0824*/ 	.word	0x00015d90


	//   ....[123]....
        /*0828*/ 	.word	0x00015da0


	//   ....[124]....
        /*082c*/ 	.word	0x00015de0


	//   ....[125]....
        /*0830*/ 	.word	0x00015df0


	//   ....[126]....
        /*0834*/ 	.word	0x00015e30


	//   ....[127]....
        /*0838*/ 	.word	0x00015e40


	//   ....[128]....
        /*083c*/ 	.word	0x00015e50


	//   ....[129]....
        /*0840*/ 	.word	0x00015e90


	//   ....[130]....
        /*0844*/ 	.word	0x00016150


	//   ....[131]....
        /*0848*/ 	.word	0x00016180


	//   ....[132]....
        /*084c*/ 	.word	0x000161e0


	//   ....[133]....
        /*0850*/ 	.word	0x000161f0


	//   ....[134]....
        /*0854*/ 	.word	0x00016240


	//   ....[135]....
        /*0858*/ 	.word	0x00016250


	//   ....[136]....
        /*085c*/ 	.word	0x000162a0


	//   ....[137]....
        /*0860*/ 	.word	0x000162b0


	//   ....[138]....
        /*0864*/ 	.word	0x00016300


	//   ....[139]....
        /*0868*/ 	.word	0x00016310


	//   ....[140]....
        /*086c*/ 	.word	0x00016360


	//   ....[141]....
        /*0870*/ 	.word	0x00016370


	//   ....[142]....
        /*0874*/ 	.word	0x000163c0


	//   ....[143]....
        /*0878*/ 	.word	0x000163d0


	//   ....[144]....
        /*087c*/ 	.word	0x000163e0


	//   ....[145]....
        /*0880*/ 	.word	0x00016420


	//   ....[146]....
        /*0884*/ 	.word	0x000169c0


	//   ....[147]....
        /*0888*/ 	.word	0x00016a00


	//   ....[148]....
        /*088c*/ 	.word	0x00016a10


	//   ....[149]....
        /*0890*/ 	.word	0x00016a20


	//   ....[150]....
        /*0894*/ 	.word	0x00016a30


	//   ....[151]....
        /*0898*/ 	.word	0x00016a40


	//   ....[152]....
        /*089c*/ 	.word	0x00016a60


	//   ....[153]....
        /*08a0*/ 	.word	0x00016ab0


	//   ....[154]....
        /*08a4*/ 	.word	0x00016ad0


	//   ....[155]....
        /*08a8*/ 	.word	0x00016b10


	//   ....[156]....
        /*08ac*/ 	.word	0x00016b30


	//   ....[157]....
        /*08b0*/ 	.word	0x00016b70


	//   ....[158]....
        /*08b4*/ 	.word	0x00016b90


	//   ....[159]....
        /*08b8*/ 	.word	0x00016be0


	//   ....[160]....
        /*08bc*/ 	.word	0x00016c10


	//   ....[161]....
        /*08c0*/ 	.word	0x00016c70


	//   ....[162]....
        /*08c4*/ 	.word	0x00017020


	//   ....[163]....
        /*08c8*/ 	.word	0x00017050


	//   ....[164]....
        /*08cc*/ 	.word	0x000170b0


	//   ....[165]....
        /*08d0*/ 	.word	0x000170e0


	//   ....[166]....
        /*08d4*/ 	.word	0x00017110


	//   ....[167]....
        /*08d8*/ 	.word	0x00017140


	//   ....[168]....
        /*08dc*/ 	.word	0x00017170


	//   ....[169]....
        /*08e0*/ 	.word	0x000171a0


	//   ....[170]....
        /*08e4*/ 	.word	0x00017340


	//   ....[171]....
        /*08e8*/ 	.word	0x00017370


	//   ....[172]....
        /*08ec*/ 	.word	0x000173a0


	//   ....[173]....
        /*08f0*/ 	.word	0x000173d0


	//   ....[174]....
        /*08f4*/ 	.word	0x00017400


	//   ....[175]....
        /*08f8*/ 	.word	0x00017430


	//   ....[176]....
        /*08fc*/ 	.word	0x000174f0


	//   ....[177]....
        /*0900*/ 	.word	0x00017510


	//   ....[178]....
        /*0904*/ 	.word	0x00017530


	//   ....[179]....
        /*0908*/ 	.word	0x00017590


	//   ....[180]....
        /*090c*/ 	.word	0x00017fb0


	//   ....[181]....
        /*0910*/ 	.word	0x00018610


	//   ....[182]....
        /*0914*/ 	.word	0x00018700


	//   ....[183]....
        /*0918*/ 	.word	0x000187a0


	//   ....[184]....
        /*091c*/ 	.word	0x00018800


	//   ....[185]....
        /*0920*/ 	.word	0x000188f0


	//   ....[186]....
        /*0924*/ 	.word	0x00018960


	//   ....[187]....
        /*0928*/ 	.word	0x00018a50


	//   ....[188]....
        /*092c*/ 	.word	0x00018ac0


	//   ....[189]....
        /*0930*/ 	.word	0x00018bb0


	//   ....[190]....
        /*0934*/ 	.word	0x00018c20


	//   ....[191]....
        /*0938*/ 	.word	0x00018d10


	//   ....[192]....
        /*093c*/ 	.word	0x00018d80


	//   ....[193]....
        /*0940*/ 	.word	0x00018e70


	//   ....[194]....
        /*0944*/ 	.word	0x00018ee0


	//   ....[195]....
        /*0948*/ 	.word	0x00018fd0


	//   ....[196]....
        /*094c*/ 	.word	0x00019040


	//   ....[197]....
        /*0950*/ 	.word	0x000190e0


	//   ....[198]....
        /*0954*/ 	.word	0x000191d0


	//   ....[199]....
        /*0958*/ 	.word	0x00019240


	//   ....[200]....
        /*095c*/ 	.word	0x000192a0


	//   ....[201]....
        /*0960*/ 	.word	0x00019390


	//   ....[202]....
        /*0964*/ 	.word	0x000193f0


	//   ....[203]....
        /*0968*/ 	.word	0x000194f0


	//   ....[204]....
        /*096c*/ 	.word	0x00019550


	//   ....[205]....
        /*0970*/ 	.word	0x00019650


	//   ....[206]....
        /*0974*/ 	.word	0x000196b0


	//   ....[207]....
        /*0978*/ 	.word	0x000197b0


	//   ....[208]....
        /*097c*/ 	.word	0x00019810


	//   ....[209]....
        /*0980*/ 	.word	0x00019910


	//   ....[210]....
        /*0984*/ 	.word	0x00019970


	//   ....[211]....
        /*0988*/ 	.word	0x00019a70


	//   ....[212]....
        /*098c*/ 	.word	0x00019ad0


	//   ....[213]....
        /*0990*/ 	.word	0x00019b80


	//   ....[214]....
        /*0994*/ 	.word	0x00019c40


	//   ....[215]....
        /*0998*/ 	.word	0x00019d00


	//   ....[216]....
        /*099c*/ 	.word	0x00019d60


	//   ....[217]....
        /*09a0*/ 	.word	0x00019e60


	//   ....[218]....
        /*09a4*/ 	.word	0x00019ec0


	//   ....[219]....
        /*09a8*/ 	.word	0x00019f90


	//   ....[220]....
        /*09ac*/ 	.word	0x00019ff0


	//   ....[221]....
        /*09b0*/ 	.word	0x0001a0b0


	//   ....[222]....
        /*09b4*/ 	.word	0x0001a1f0


	//   ....[223]....
        /*09b8*/ 	.word	0x0001a290


	//   ....[224]....
        /*09bc*/ 	.word	0x0001a300


	//   ....[225]....
        /*09c0*/ 	.word	0x0001a3b0


	//   ....[226]....
        /*09c4*/ 	.word	0x0001a410


	//   ....[227]....
        /*09c8*/ 	.word	0x0001a4c0


	//   ....[228]....
        /*09cc*/ 	.word	0x0001a520


	//   ....[229]....
        /*09d0*/ 	.word	0x0001a5d0


	//   ....[230]....
        /*09d4*/ 	.word	0x0001a630


	//   ....[231]....
        /*09d8*/ 	.word	0x0001a6e0


	//   ....[232]....
        /*09dc*/ 	.word	0x0001a740


	//   ....[233]....
        /*09e0*/ 	.word	0x0001a7f0


	//   ....[234]....
        /*09e4*/ 	.word	0x0001a850


	//   ....[235]....
        /*09e8*/ 	.word	0x0001a900


	//   ....[236]....
        /*09ec*/ 	.word	0x0001a960


	//   ....[237]....
        /*09f0*/ 	.word	0x0001aa10


	//   ....[238]....
        /*09f4*/ 	.word	0x0001ab00


	//   ....[239]....
        /*09f8*/ 	.word	0x0001abb0


	//   ....[240]....
        /*09fc*/ 	.word	0x0001ac10


	//   ....[241]....
        /*0a00*/ 	.word	0x0001acd0


	//   ....[242]....
        /*0a04*/ 	.word	0x0001ad30


	//   ....[243]....
        /*0a08*/ 	.word	0x0001adf0


	//   ....[244]....
        /*0a0c*/ 	.word	0x0001ae50


	//   ....[245]....
        /*0a10*/ 	.word	0x0001af10


	//   ....[246]....
        /*0a14*/ 	.word	0x0001af70


	//   ....[247]....
        /*0a18*/ 	.word	0x0001b030


	//   ....[248]....
        /*0a1c*/ 	.word	0x0001b090


	//   ....[249]....
        /*0a20*/ 	.word	0x0001b150


	//   ....[250]....
        /*0a24*/ 	.word	0x0001b1b0


	//   ....[251]....
        /*0a28*/ 	.word	0x0001b270


	//   ....[252]....
        /*0a2c*/ 	.word	0x0001b2d0


	//   ....[253]....
        /*0a30*/ 	.word	0x0001b380


	//   ....[254]....
        /*0a34*/ 	.word	0x0001b470


	//   ....[255]....
        /*0a38*/ 	.word	0x0001b520


	//   ....[0]....
        /*0a3c*/ 	.word	0x0001b590


	//   ....[1]....
        /*0a40*/ 	.word	0x0001b640


	//   ....[2]....
        /*0a44*/ 	.word	0x0001b6a0


	//   ....[3]....
        /*0a48*/ 	.word	0x0001b760


	//   ....[4]....
        /*0a4c*/ 	.word	0x0001b7c0


	//   ....[5]....
        /*0a50*/ 	.word	0x0001b880


	//   ....[6]....
        /*0a54*/ 	.word	0x0001b8e0


	//   ....[7]....
        /*0a58*/ 	.word	0x0001b9a0


	//   ....[8]....
        /*0a5c*/ 	.word	0x0001ba00


	//   ....[9]....
        /*0a60*/ 	.word	0x0001bac0


	//   ....[10]....
        /*0a64*/ 	.word	0x0001bb20


	//   ....[11]....
        /*0a68*/ 	.word	0x0001bbe0


	//   ....[12]....
        /*0a6c*/ 	.word	0x0001bc40


	//   ....[13]....
        /*0a70*/ 	.word	0x0001bce0


	//   ....[14]....
        /*0a74*/ 	.word	0x0001bd70


	//   ....[15]....
        /*0a78*/ 	.word	0x0001be10


	//   ....[16]....
        /*0a7c*/ 	.word	0x0001bf80


	//   ....[17]....
        /*0a80*/ 	.word	0x0001bff0


	//   ....[18]....
        /*0a84*/ 	.word	0x0001c060


	//   ....[19]....
        /*0a88*/ 	.word	0x0001c0d0


	//   ....[20]....
        /*0a8c*/ 	.word	0x0001c140


	//   ....[21]....
        /*0a90*/ 	.word	0x0001c1c0


	//   ....[22]....
        /*0a94*/ 	.word	0x0001c240


	//   ....[23]....
        /*0a98*/ 	.word	0x0001c2d0


	//   ....[24]....
        /*0a9c*/ 	.word	0x0001c340


	//   ....[25]....
        /*0aa0*/ 	.word	0x0001c3b0


	//   ....[26]....
        /*0aa4*/ 	.word	0x0001c420


	//   ....[27]....
        /*0aa8*/ 	.word	0x0001c4a0


	//   ....[28]....
        /*0aac*/ 	.word	0x0001c510


	//   ....[29]....
        /*0ab0*/ 	.word	0x0001c5c0


	//   ....[30]....
        /*0ab4*/ 	.word	0x0001c610


	//   ....[31]....
        /*0ab8*/ 	.word	0x0001c6a0


	//   ....[32]....
        /*0abc*/ 	.word	0x0001c7d0


	//----- nvinfo : EIATTR_REG_RECONFIG
	.align		4
.L_203:
        /*0ac0*/ 	.byte	0x01, 0x54
	.zero		2


	//----- nvinfo : EIATTR_SYSCALL_OFFSETS
	.align		4
        /*0ac4*/ 	.byte	0x04, 0x46
        /*0ac6*/ 	.short	(.L_205 - .L_204)


	//   ....[0]....
.L_204:
        /*0ac8*/ 	.word	0x00001e30


	//   ....[1]....
        /*0acc*/ 	.word	0x00013830


	//   ....[2]....
        /*0ad0*/ 	.word	0x00013980


	//   ....[3]....
        /*0ad4*/ 	.word	0x00013a70


	//   ....[4]....
        /*0ad8*/ 	.word	0x00014950


	//----- nvinfo : EIATTR_MBARRIER_INSTR_OFFSETS
	.align		4
.L_205:
        /*0adc*/ 	.byte	0x04, 0x39
        /*0ade*/ 	.short	(.L_207 - .L_206)


	//   ....[0]....
.L_206:
        /*0ae0*/ 	.word	0x00000180
        /*0ae4*/ 	.word	0x000000ff
        /*0ae8*/ 	.word	0x00016800
        /*0aec*/ 	.short	0x0100
        /*0aee*/ 	.byte	0x08
	.zero		1


	//   ....[1]....
        /*0af0*/ 	.word	0x00000190
        /*0af4*/ 	.word	0x000000ff
        /*0af8*/ 	.word	0x00016820
        /*0afc*/ 	.short	0x0100
        /*0afe*/ 	.byte	0x08
	.zero		1


	//   ....[2]....
        /*0b00*/ 	.word	0x00000280
        /*0b04*/ 	.word	0x000000ff
        /*0b08*/ 	.word	0x00016830
        /*0b0c*/ 	.short	0x0100
        /*0b0e*/ 	.byte	0x08
	.zero		1


	//   ....[3]....
        /*0b10*/ 	.word	0x00000290
        /*0b14*/ 	.word	0x000000ff
        /*0b18*/ 	.word	0x00016840
        /*0b1c*/ 	.short	0x0100
        /*0b1e*/ 	.byte	0x08
	.zero		1


	//   ....[4]....
        /*0b20*/ 	.word	0x000002a0
        /*0b24*/ 	.word	0x000000ff
        /*0b28*/ 	.word	0x00016838
        /*0b2c*/ 	.short	0x0100
        /*0b2e*/ 	.byte	0x08
	.zero		1


	//   ....[5]....
        /*0b30*/ 	.word	0x000002b0
        /*0b34*/ 	.word	0x000000ff
        /*0b38*/ 	.word	0x00016848
        /*0b3c*/ 	.short	0x0100
        /*0b3e*/ 	.byte	0x08
	.zero		1


	//   ....[6]....
        /*0b40*/ 	.word	0x000003e0
        /*0b44*/ 	.word	0x000000ff
        /*0b48*/ 	.word	0x00016850
        /*0b4c*/ 	.short	0x0100
        /*0b4e*/ 	.byte	0x08
	.zero		1


	//   ....[7]....
        /*0b50*/ 	.word	0x000003f0
        /*0b54*/ 	.word	0x000000ff
        /*0b58*/ 	.word	0x00016860
        /*0b5c*/ 	.short	0x0100
        /*0b5e*/ 	.byte	0x08
	.zero		1


	//   ....[8]....
        /*0b60*/ 	.word	0x00000400
        /*0b64*/ 	.word	0x000000ff
        /*0b68*/ 	.word	0x00016858
        /*0b6c*/ 	.short	0x0100
        /*0b6e*/ 	.byte	0x08
	.zero		1


	//   ....[9]....
        /*0b70*/ 	.word	0x00000410
        /*0b74*/ 	.word	0x000000ff
        /*0b78*/ 	.word	0x00016868
        /*0b7c*/ 	.short	0x0100
        /*0b7e*/ 	.byte	0x08
	.zero		1


	//   ....[10]....
        /*0b80*/ 	.word	0x00000500
        /*0b84*/ 	.word	0x000000ff
        /*0b88*/ 	.word	0x00016870
        /*0b8c*/ 	.short	0x0100
        /*0b8e*/ 	.byte	0x06
	.zero		1


	//   ....[11]....
        /*0b90*/ 	.word	0x00000510
        /*0b94*/ 	.word	0x000000ff
        /*0b98*/ 	.word	0x00016880
        /*0b9c*/ 	.short	0x0100
        /*0b9e*/ 	.byte	0x06
	.zero		1


	//   ....[12]....
        /*0ba0*/ 	.word	0x00000520
        /*0ba4*/ 	.word	0x000000ff
        /*0ba8*/ 	.word	0x00016878
        /*0bac*/ 	.short	0x0100
        /*0bae*/ 	.byte	0x06
	.zero		1


	//   ....[13]....
        /*0bb0*/ 	.word	0x00000530
        /*0bb4*/ 	.word	0x000000ff
        /*0bb8*/ 	.word	0x00016888
        /*0bbc*/ 	.short	0x0100
        /*0bbe*/ 	.byte	0x06
	.zero		1


	//   ....[14]....
        /*0bc0*/ 	.word	0x00000660
        /*0bc4*/ 	.word	0x000000ff
        /*0bc8*/ 	.word	0x00016890
        /*0bcc*/ 	.short	0x0100
        /*0bce*/ 	.byte	0x08
	.zero		1


	//   ....[15]....
        /*0bd0*/ 	.word	0x00000670
        /*0bd4*/ 	.word	0x000000ff
        /*0bd8*/ 	.word	0x000168a0
        /*0bdc*/ 	.short	0x0100
        /*0bde*/ 	.byte	0x08
	.zero		1


	//   ....[16]....
        /*0be0*/ 	.word	0x00000680
        /*0be4*/ 	.word	0x000000ff
        /*0be8*/ 	.word	0x00016898
        /*0bec*/ 	.short	0x0100
        /*0bee*/ 	.byte	0x08
	.zero		1


	//   ....[17]....
        /*0bf0*/ 	.word	0x00000690
        /*0bf4*/ 	.word	0x000000ff
        /*0bf8*/ 	.word	0x000168a8
        /*0bfc*/ 	.short	0x0100
        /*0bfe*/ 	.byte	0x08
	.zero		1


	//   ....[18]....
        /*0c00*/ 	.word	0x000007d0
        /*0c04*/ 	.word	0x000000ff
        /*0c08*/ 	.word	0x000168b0
        /*0c0c*/ 	.short	0x0100
        /*0c0e*/ 	.byte	0x08
	.zero		1


	//   ....[19]....
        /*0c10*/ 	.word	0x000007e0
        /*0c14*/ 	.word	0x000000ff
        /*0c18*/ 	.word	0x000168c0
        /*0c1c*/ 	.short	0x0100
        /*0c1e*/ 	.byte	0x08
	.zero		1


	//   ....[20]....
        /*0c20*/ 	.word	0x000007f0
        /*0c24*/ 	.word	0x000000ff
        /*0c28*/ 	.word	0x000168b8
        /*0c2c*/ 	.short	0x0100
        /*0c2e*/ 	.byte	0x08
	.zero		1


	//   ....[21]....
        /*0c30*/ 	.word	0x00000800
        /*0c34*/ 	.word	0x000000ff
        /*0c38*/ 	.word	0x000168c8
        /*0c3c*/ 	.short	0x0100
        /*0c3e*/ 	.byte	0x08
	.zero		1


	//   ....[22]....
        /*0c40*/ 	.word	0x00001eb0
        /*0c44*/ 	.word	0x000000ff
        /*0c48*/ 	.word	0x00016800
        /*0c4c*/ 	.short	0x010a
        /*0c4e*/ 	.byte	0x2d
	.zero		1


	//   ....[23]....
        /*0c50*/ 	.word	0x00001f30
        /*0c54*/ 	.word	0x0000005b
        /*0c58*/ 	.word	0x00016830
        /*0c5c*/ 	.short	0x010a
        /*0c5e*/ 	.byte	0x3f
	.zero		1


	//   ....[24]....
        /*0c60*/ 	.word	0x00001f70
        /*0c64*/ 	.word	0x0000005b
        /*0c68*/ 	.word	0x00016830
        /*0c6c*/ 	.short	0x010a
        /*0c6e*/ 	.byte	0x3f
	.zero		1


	//   ....[25]....
        /*0c70*/ 	.word	0x00002710
        /*0c74*/ 	.word	0x000000ff
        /*0c78*/ 	.word	0x00000000
        /*0c7c*/ 	.short	0x0101
        /*0c7e*/ 	.byte	0x06
	.zero		1


	//   ....[26]....
        /*0c80*/ 	.word	0x000059c0
        /*0c84*/ 	.word	0x000000ff
        /*0c88*/ 	.word	0x00016830
        /*0c8c*/ 	.short	0x010a
        /*0c8e*/ 	.byte	0x06
	.zero		1


	//   ....[27]....
        /*0c90*/ 	.word	0x00005a00
        /*0c94*/ 	.word	0x000000ff
        /*0c98*/ 	.word	0x00016830
        /*0c9c*/ 	.short	0x010a
        /*0c9e*/ 	.byte	0x06
	.zero		1


	//   ....[28]....
        /*0ca0*/ 	.word	0x00005c30
        /*0ca4*/ 	.word	0x000000ff
        /*0ca8*/ 	.word	0x00016850
        /*0cac*/ 	.short	0x010a
        /*0cae*/ 	.byte	0x06
	.zero		1


	//   ....[29]....
        /*0cb0*/ 	.word	0x00005c70
        /*0cb4*/ 	.word	0x000000ff
        /*0cb8*/ 	.word	0x00016850
        /*0cbc*/ 	.short	0x010a
        /*0cbe*/ 	.byte	0x06
	.zero		1


	//   ....[30]....
        /*0cc0*/ 	.word	0x000064f0
        /*0cc4*/ 	.word	0x000000ff
        /*0cc8*/ 	.word	0x00000000
        /*0ccc*/ 	.short	0x0101
        /*0cce*/ 	.byte	0x06
	.zero		1


	//   ....[31]....
        /*0cd0*/ 	.word	0x00008b40
        /*0cd4*/ 	.word	0x000000ff
        /*0cd8*/ 	.word	0x00000000
        /*0cdc*/ 	.short	0x0101
        /*0cde*/ 	.byte	0x06
	.zero		1


	//   ....[32]....
        /*0ce0*/ 	.word	0x00009290
        /*0ce4*/ 	.word	0x000000ff
        /*0ce8*/ 	.word	0x00016830
        /*0cec*/ 	.short	0x010a
        /*0cee*/ 	.byte	0x06
	.zero		1


	//   ....[33]....
        /*0cf0*/ 	.word	0x000092d0
        /*0cf4*/ 	.word	0x000000ff
        /*0cf8*/ 	.word	0x00016830
        /*0cfc*/ 	.short	0x010a
        /*0cfe*/ 	.byte	0x06
	.zero		1


	//   ....[34]....
        /*0d00*/ 	.word	0x00009500
        /*0d04*/ 	.word	0x000000ff
        /*0d08*/ 	.word	0x00016850
        /*0d0c*/ 	.short	0x010a
        /*0d0e*/ 	.byte	0x06
	.zero		1


	//   ....[35]....
        /*0d10*/ 	.word	0x00009540
        /*0d14*/ 	.word	0x000000ff
        /*0d18*/ 	.word	0x00016850
        /*0d1c*/ 	.short	0x010a
        /*0d1e*/ 	.byte	0x06
	.zero		1


	//   ....[36]....
        /*0d20*/ 	.word	0x00009d40
        /*0d24*/ 	.word	0x000000ff
        /*0d28*/ 	.word	0x00000000
        /*0d2c*/ 	.short	0x0101
        /*0d2e*/ 	.byte	0x06
	.zero		1


	//   ....[37]....
        /*0d30*/ 	.word	0x0000b310
        /*0d34*/ 	.word	0x000000ff
        /*0d38*/ 	.word	0x00000000
        /*0d3c*/ 	.short	0x0101
        /*0d3e*/ 	.byte	0x06
	.zero		1


	//   ....[38]....
        /*0d40*/ 	.word	0x0000b820
        /*0d44*/ 	.word	0x000000ff
        /*0d48*/ 	.word	0x00016830
        /*0d4c*/ 	.short	0x010a
        /*0d4e*/ 	.byte	0x06
	.zero		1


	//   ....[39]....
        /*0d50*/ 	.word	0x0000b860
        /*0d54*/ 	.word	0x000000ff
        /*0d58*/ 	.word	0x00016830
        /*0d5c*/ 	.short	0x010a
        /*0d5e*/ 	.byte	0x06
	.zero		1


	//   ....[40]....
        /*0d60*/ 	.word	0x0000ba60
        /*0d64*/ 	.word	0x000000ff
        /*0d68*/ 	.word	0x00016850
        /*0d6c*/ 	.short	0x010a
        /*0d6e*/ 	.byte	0x06
	.zero		1


	//   ....[41]....
        /*0d70*/ 	.word	0x0000baa0
        /*0d74*/ 	.word	0x000000ff
        /*0d78*/ 	.word	0x00016850
        /*0d7c*/ 	.short	0x010a
        /*0d7e*/ 	.byte	0x06
	.zero		1


	//   ....[42]....
        /*0d80*/ 	.word	0x0000c320
        /*0d84*/ 	.word	0x000000ff
        /*0d88*/ 	.word	0x00000000
        /*0d8c*/ 	.short	0x0101
        /*0d8e*/ 	.byte	0x06
	.zero		1


	//   ....[43]....
        /*0d90*/ 	.word	0x0000e970
        /*0d94*/ 	.word	0x000000ff
        /*0d98*/ 	.word	0x00000000
        /*0d9c*/ 	.short	0x0101
        /*0d9e*/ 	.byte	0x06
	.zero		1


	//   ....[44]....
        /*0da0*/ 	.word	0x0000ed70
        /*0da4*/ 	.word	0x000000ff
        /*0da8*/ 	.word	0x00016850
        /*0dac*/ 	.short	0x010a
        /*0dae*/ 	.byte	0x05
	.zero		1


	//   ....[45]....
        /*0db0*/ 	.word	0x0000edb0
        /*0db4*/ 	.word	0x000000ff
        /*0db8*/ 	.word	0x00016850
        /*0dbc*/ 	.short	0x010a
        /*0dbe*/ 	.byte	0x05
	.zero		1


	//   ....[46]....
        /*0dc0*/ 	.word	0x0000f330
        /*0dc4*/ 	.word	0x000000ff
        /*0dc8*/ 	.word	0x00000000
        /*0dcc*/ 	.short	0x0101
        /*0dce*/ 	.byte	0x04
	.zero		1


	//   ....[47]....
        /*0dd0*/ 	.word	0x00010320
        /*0dd4*/ 	.word	0x00000000
        /*0dd8*/ 	.word	0x00000000
        /*0ddc*/ 	.short	0x0101
        /*0dde*/ 	.byte	0x3f
	.zero		1


	//   ....[48]....
        /*0de0*/ 	.word	0x000109b0
        /*0de4*/ 	.word	0x00000006
        /*0de8*/ 	.word	0x00000000
        /*0dec*/ 	.short	0x0101
        /*0dee*/ 	.byte	0x3f
	.zero		1


	//   ....[49]....
        /*0df0*/ 	.word	0x00013f30
        /*0df4*/ 	.word	0x00000005
        /*0df8*/ 	.word	0x00016840
        /*0dfc*/ 	.short	0x010a
        /*0dfe*/ 	.byte	0x3f
	.zero		1


	//   ....[50]....
        /*0e00*/ 	.word	0x000146a0
        /*0e04*/ 	.word	0x00000005
        /*0e08*/ 	.word	0x00016830
        /*0e0c*/ 	.short	0x0107
        /*0e0e*/ 	.byte	0x3f
	.zero		1


	//   ....[51]....
        /*0e10*/ 	.word	0x00014770
        /*0e14*/ 	.word	0x00000005
        /*0e18*/ 	.word	0x00016830
        /*0e1c*/ 	.short	0x0101
        /*0e1e*/ 	.byte	0x3f
	.zero		1


	//   ....[52]....
        /*0e20*/ 	.word	0x00015580
        /*0e24*/ 	.word	0x00000016
        /*0e28*/ 	.word	0x00016800
        /*0e2c*/ 	.short	0x0107
        /*0e2e*/ 	.byte	0x3f
	.zero		1


	//   ....[53]....
        /*0e30*/ 	.word	0x00015680
        /*0e34*/ 	.word	0x00000016
        /*0e38*/ 	.word	0x00016800
        /*0e3c*/ 	.short	0x0101
        /*0e3e*/ 	.byte	0x3f
	.zero		1


	//   ....[54]....
        /*0e40*/ 	.word	0x000156b0
        /*0e44*/ 	.word	0x00000016
        /*0e48*/ 	.word	0x00016820
        /*0e4c*/ 	.short	0x010a
        /*0e4e*/ 	.byte	0x3f
	.zero		1


	//   ....[55]....
        /*0e50*/ 	.word	0x00015a40
        /*0e54*/ 	.word	0x00000005
        /*0e58*/ 	.word	0x00016840
        /*0e5c*/ 	.short	0x010a
        /*0e5e*/ 	.byte	0x3f
	.zero		1


	//   ....[56]....
        /*0e60*/ 	.word	0x00015f10
        /*0e64*/ 	.word	0x00000005
        /*0e68*/ 	.word	0x00016830
        /*0e6c*/ 	.short	0x0107
        /*0e6e*/ 	.byte	0x3f
	.zero		1


	//   ....[57]....
        /*0e70*/ 	.word	0x00015fd0
        /*0e74*/ 	.word	0x00000005
        /*0e78*/ 	.word	0x00016830
        /*0e7c*/ 	.short	0x0101
        /*0e7e*/ 	.byte	0x3f
	.zero		1


	//   ....[58]....
        /*0e80*/ 	.word	0x00016030
        /*0e84*/ 	.word	0x00000005
        /*0e88*/ 	.word	0x00016860
        /*0e8c*/ 	.short	0x010a
        /*0e8e*/ 	.byte	0x3f
	.zero		1


	//   ....[59]....
        /*0e90*/ 	.word	0x00016510
        /*0e94*/ 	.word	0x00000005
        /*0e98*/ 	.word	0x00016850
        /*0e9c*/ 	.short	0x0107
        /*0e9e*/ 	.byte	0x3f
	.zero		1


	//   ....[60]....
        /*0ea0*/ 	.word	0x00016680
        /*0ea4*/ 	.word	0x00000005
        /*0ea8*/ 	.word	0x00016850
        /*0eac*/ 	.short	0x0101
        /*0eae*/ 	.byte	0x3f
	.zero		1


	//   ....[61]....
        /*0eb0*/ 	.word	0x000168a0
        /*0eb4*/ 	.word	0x00000000
        /*0eb8*/ 	.word	0x00016860
        /*0ebc*/ 	.short	0x010a
        /*0ebe*/ 	.byte	0x3f
	.zero		1


	//   ....[62]....
        /*0ec0*/ 	.word	0x00016d20
        /*0ec4*/ 	.word	0x00000000
        /*0ec8*/ 	.word	0x00016850
        /*0ecc*/ 	.short	0x0107
        /*0ece*/ 	.byte	0x3f
	.zero		1


	//   ....[63]....
        /*0ed0*/ 	.word	0x00016de0
        /*0ed4*/ 	.word	0x00000000
        /*0ed8*/ 	.word	0x00016850
        /*0edc*/ 	.short	0x0101
        /*0ede*/ 	.byte	0x3f
	.zero		1


	//   ....[64]....
        /*0ee0*/ 	.word	0x00017f30
        /*0ee4*/ 	.word	0x00000004
        /*0ee8*/ 	.word	0x00016820
        /*0eec*/ 	.short	0x010a
        /*0eee*/ 	.byte	0x3f
	.zero		1


	//   ....[65]....
        /*0ef0*/ 	.word	0x000180b0
        /*0ef4*/ 	.word	0x00000005
        /*0ef8*/ 	.word	0x00016840
        /*0efc*/ 	.short	0x010a
        /*0efe*/ 	.byte	0x3f
	.zero		1


	//   ....[66]....
        /*0f00*/ 	.word	0x00018150
        /*0f04*/ 	.word	0x00000019
        /*0f08*/ 	.word	0x00016840
        /*0f0c*/ 	.short	0x010a
        /*0f0e*/ 	.byte	0x3f
	.zero		1


	//   ....[67]....
        /*0f10*/ 	.word	0x00018190
        /*0f14*/ 	.word	0x00000005
        /*0f18*/ 	.word	0x00016860
        /*0f1c*/ 	.short	0x010a
        /*0f1e*/ 	.byte	0x3f
	.zero		1


	//   ....[68]....
        /*0f20*/ 	.word	0x000181d0
        /*0f24*/ 	.word	0x00000019
        /*0f28*/ 	.word	0x00016860
        /*0f2c*/ 	.short	0x010a
        /*0f2e*/ 	.byte	0x3f
	.zero		1


	//   ....[69]....
        /*0f30*/ 	.word	0x00018240
        /*0f34*/ 	.word	0x00000003
        /*0f38*/ 	.word	0x00016800
        /*0f3c*/ 	.short	0x010a
        /*0f3e*/ 	.byte	0x3f
	.zero		1


	//   ....[70]....
        /*0f40*/ 	.word	0x00018290
        /*0f44*/ 	.word	0x0000005b
        /*0f48*/ 	.word	0x00016830
        /*0f4c*/ 	.short	0x010a
        /*0f4e*/ 	.byte	0x3f
	.zero		1


	//   ....[71]....
        /*0f50*/ 	.word	0x000182f0
        /*0f54*/ 	.word	0x00000007
        /*0f58*/ 	.word	0x00016830
        /*0f5c*/ 	.short	0x010a
        /*0f5e*/ 	.byte	0x3f
	.zero		1


	//   ....[72]....
        /*0f60*/ 	.word	0x00018350
        /*0f64*/ 	.word	0x00000007
        /*0f68*/ 	.word	0x00016850
        /*0f6c*/ 	.short	0x010a
        /*0f6e*/ 	.byte	0x3f
	.zero		1


	//   ....[73]....
        /*0f70*/ 	.word	0x000183b0
        /*0f74*/ 	.word	0x00000007
        /*0f78*/ 	.word	0x00016830
        /*0f7c*/ 	.short	0x010a
        /*0f7e*/ 	.byte	0x3f
	.zero		1


	//   ....[74]....
        /*0f80*/ 	.word	0x00018410
        /*0f84*/ 	.word	0x00000007
        /*0f88*/ 	.word	0x00016850
        /*0f8c*/ 	.short	0x010a
        /*0f8e*/ 	.byte	0x3f
	.zero		1


	//   ....[75]....
        /*0f90*/ 	.word	0x00018470
        /*0f94*/ 	.word	0x00000007
        /*0f98*/ 	.word	0x00016830
        /*0f9c*/ 	.short	0x010a
        /*0f9e*/ 	.byte	0x3f
	.zero		1


	//   ....[76]....
        /*0fa0*/ 	.word	0x000184d0
        /*0fa4*/ 	.word	0x00000007
        /*0fa8*/ 	.word	0x00016850
        /*0fac*/ 	.short	0x010a
        /*0fae*/ 	.byte	0x3f
	.zero		1


	//   ....[77]....
        /*0fb0*/ 	.word	0x00018530
        /*0fb4*/ 	.word	0x00000004
        /*0fb8*/ 	.word	0x00016850
        /*0fbc*/ 	.short	0x010a
        /*0fbe*/ 	.byte	0x3f
	.zero		1


	//   ....[78]....
        /*0fc0*/ 	.word	0x00018650
        /*0fc4*/ 	.word	0x00000005
        /*0fc8*/ 	.word	0x00016840
        /*0fcc*/ 	.short	0x010a
        /*0fce*/ 	.byte	0x3f
	.zero		1


	//   ....[79]....
        /*0fd0*/ 	.word	0x0001a0f0
        /*0fd4*/ 	.word	0x00000016
        /*0fd8*/ 	.word	0x00016820
        /*0fdc*/ 	.short	0x010a
        /*0fde*/ 	.byte	0x3f
	.zero		1


	//   ....[80]....
        /*0fe0*/ 	.word	0x0001a140
        /*0fe4*/ 	.word	0x00000005
        /*0fe8*/ 	.word	0x00016840
        /*0fec*/ 	.short	0x010a
        /*0fee*/ 	.byte	0x3f
	.zero		1


	//   ....[81]....
        /*0ff0*/ 	.word	0x0001aa50
        /*0ff4*/ 	.word	0x00000005
        /*0ff8*/ 	.word	0x00016860
        /*0ffc*/ 	.short	0x010a
        /*0ffe*/ 	.byte	0x3f
	.zero		1


	//   ....[82]....
        /*1000*/ 	.word	0x0001b3c0
        /*1004*/ 	.word	0x00000000
        /*1008*/ 	.word	0x00016860
        /*100c*/ 	.short	0x010a
        /*100e*/ 	.byte	0x3f
	.zero		1


	//   ....[83]....
        /*1010*/ 	.word	0x0001c6f0
        /*1014*/ 	.word	0x00000004
        /*1018*/ 	.word	0x00016820
        /*101c*/ 	.short	0x010a
        /*101e*/ 	.byte	0x3f
	.zero		1


	//   ....[84]....
        /*1020*/ 	.word	0x0001c890
        /*1024*/ 	.word	0x00000005
        /*1028*/ 	.word	0x00016840
        /*102c*/ 	.short	0x010a
        /*102e*/ 	.byte	0x3f
	.zero		1


	//   ....[85]....
        /*1030*/ 	.word	0x0001c8e0
        /*1034*/ 	.word	0x00000019
        /*1038*/ 	.word	0x00016840
        /*103c*/ 	.short	0x010a
        /*103e*/ 	.byte	0x3f
	.zero		1


	//   ....[86]....
        /*1040*/ 	.word	0x0001c930
        /*1044*/ 	.word	0x00000005
        /*1048*/ 	.word	0x00016860
        /*104c*/ 	.short	0x010a
        /*104e*/ 	.byte	0x3f
	.zero		1


	//----- nvinfo : EIATTR_NUM_MBARRIERS
	.align		4
.L_207:
        /*1050*/ 	.byte	0x03, 0x38
        /*1052*/ 	.short	0x0016


	//----- nvinfo : EIATTR_EXIT_INSTR_OFFSETS
	.align		4
        /*1054*/ 	.byte	0x04, 0x1c
        /*1056*/ 	.short	(.L_209 - .L_208)


	//   ....[0]....
.L_208:
        /*1058*/ 	.word	0x000009b0


	//   ....[1]....
        /*105c*/ 	.word	0x00011960


	//   ....[2]....
        /*1060*/ 	.word	0x00018220


	//----- nvinfo : EIATTR_MAX_THREADS
	.align		4
.L_209:
        /*1064*/ 	.byte	0x04, 0x05
        /*1066*/ 	.short	(.L_211 - .L_210)
.L_210:
        /*1068*/ 	.word	0x00000200
        /*106c*/ 	.word	0x00000001
        /*1070*/ 	.word	0x00000001


	//----- nvinfo : EIATTR_CRS_STACK_SIZE
	.align		4
.L_211:
        /*1074*/ 	.byte	0x04, 0x1e
        /*1076*/ 	.short	(.L_213 - .L_212)
.L_212:
        /*1078*/ 	.word	0x00000000


	//----- nvinfo : EIATTR_CBANK_PARAM_SIZE
	.align		4
.L_213:
        /*107c*/ 	.byte	0x03, 0x19
        /*107e*/ 	.short	0x0af0


	//----- nvinfo : EIATTR_PARAM_CBANK
	.align		4
        /*1080*/ 	.byte	0x04, 0x0a
        /*1082*/ 	.short	(.L_215 - .L_214)
	.align		4
.L_214:
        /*1084*/ 	.word	index@(.nv.constant0._ZN7cutlass13device_kernelIN5flash11enable_sm90INS1_16FlashAttnFwdSm90INS1_25CollectiveMainloopFwdSm90ILi2EN4cute5tupleIJNS5_1CILi1EEES8_S8_EEENS6_IJNS7_ILi192EEENS7_ILi128EEENS7_ILi64EEEEEELi64ENS_10bfloat16_tEfNS_4arch4Sm90ELb0ELb1ELb1ELb1ELb1ELb0ELb0ELb1ELb1ELb1ELb1ELb0EEENS1_21CollectiveEpilogueFwdINS6_IJSA_SC_SB_EEES9_SE_SG_Li384ELb1ELb1ELb1ELb0EEENS1_36VarlenDynamicPersistentTileSchedulerILi192ELi128ELi384ELi128ELb1ELb1ELb1ELb1ELb0ELb1EEEEEEEEEvNT_6ParamsE)
        /*1088*/ 	.short	0x0210
        /*108a*/ 	.short	0x0af0


	//----- nvinfo : EIATTR_SW_WAR
	.align		4
.L_215:
        /*108c*/ 	.byte	0x04, 0x36
        /*108e*/ 	.short	(.L_217 - .L_216)
.L_216:
        /*1090*/ 	.word	0x00000008
.L_217:


//--------------------- .nv.info._ZN7cutlass13device_kernelIN5flash11enable_sm90INS1_16FlashAttnFwdSm90INS1_25CollectiveMainloopFwdSm90ILi2EN4cute5tupleIJNS5_1CILi1EEES8_S8_EEENS6_IJNS7_ILi192EEENS7_ILi128EEENS7_ILi64EEEEEELi64ENS_10bfloat16_tEfNS_4arch4Sm90ELb0ELb1ELb1ELb1ELb1ELb1ELb0ELb1ELb1ELb1ELb1ELb0EEENS1_21CollectiveEpilogueFwdINS6_IJSA_SC_SB_EEES9_SE_SG_Li384ELb1ELb1ELb1ELb0EEENS1_36VarlenDynamicPersistentTileSchedulerILi192ELi128ELi384ELi128ELb1ELb1ELb1ELb1ELb0ELb1EEEEEEEEEvNT_6ParamsE --------------------------
	.section	.nv.info._ZN7cutlass13device_kernelIN5flash11enable_sm90INS1_16FlashAttnFwdSm90INS1_25CollectiveMainloopFwdSm90ILi2EN4cute5tupleIJNS5_1CILi1EEES8_S8_EEENS6_IJNS7_ILi192EEENS7_ILi128EEENS7_ILi64EEEEEELi64ENS_10bfloat16_tEfNS_4arch4Sm90ELb0ELb1ELb1ELb1ELb1ELb1ELb0ELb1ELb1ELb1ELb1ELb0EEENS1_21CollectiveEpilogueFwdINS6_IJSA_SC_SB_EEES9_SE_SG_Li384ELb1ELb1ELb1ELb0EEENS1_36VarlenDynamicPersistentTileSchedulerILi192ELi128ELi384ELi128ELb1ELb1ELb1ELb1ELb0ELb1EEEEEEEEEvNT_6ParamsE,"",@"SHT_CUDA_INFO"
	.sectionflags	@""
	.align	4


	//----- nvinfo : EIATTR_CUDA_API_VERSION
	.align		4
        /*0000*/ 	.byte	0x04, 0x37
        /*0002*/ 	.short	(.L_219 - .L_218)
.L_218:
        /*0004*/ 	.word	0x00000082


	//----- nvinfo : EIATTR_KPARAM_INFO
	.align		4
.L_219:
        /*0008*/ 	.byte	0x04, 0x17
        /*000a*/ 	.short	(.L_221 - .L_220)
.L_220:
        /*000c*/ 	.word	0x00000000
        /*0010*/ 	.short	0x0000
        /*0012*/ 	.short	0x0070
        /*0014*/ 	.byte	0x00, 0xf0, 0x01, 0x2a


	//----- nvinfo : EIATTR_SPARSE_MMA_MASK
	.align		4
.L_221:
        /*0018*/ 	.byte	0x03, 0x50
        /*001a*/ 	.short	0x0000


	//----- nvinfo : EIATTR_MAXREG_COUNT
	.align		4
        /*001c*/ 	.byte	0x03, 0x1b
        /*001e*/ 	.short	0x0080


	//----- nvinfo : EIATTR_NUM_BARRIERS
	.align		4
        /*0020*/ 	.byte	0x02, 0x4c
        /*0022*/ 	.byte	0x10
	.zero		1


	//----- nvinfo : EIATTR_EXTERNS
	.align		4
        /*0024*/ 	.byte	0x04, 0x0f
        /*0026*/ 	.short	(.L_223 - .L_222)


	//   ....[0]....
	.align		4
.L_222:
        /*0028*/ 	.word	index@(__assertfail)


	//----- nvinfo : EIATTR_ANNOTATIONS
	.align		4
.L_223:
        /*002c*/ 	.byte	0x04, 0x55
        /*002e*/ 	.short	(.L_225 - .L_224)


	//   ....[0]....
.L_224:
        /* <DEDUP_REMOVED lines=85> */
        /*0574*/ 	.byte	0x20, 0x2c, 0x02, 0x00, 0x01, 0x00, 0x00, 0x00, 0xb0, 0x30, 0x02, 0x00


	//----- nvinfo : EIATTR_MERCURY_ISA_VERSION
	.align		4
.L_225:
        /*0580*/ 	.byte	0x03, 0x5f
        /*0582*/ 	.short	0x0101


	//----- nvinfo : EIATTR_UNUSED_LOAD_BYTE_OFFSET
	.align		4
        /*0584*/ 	.byte	0x04, 0x44
        /*0586*/ 	.short	(.L_227 - .L_226)


	//   ....[0]....
.L_226:
        /*0588*/ 	.word	0x00000a90
        /*058c*/ 	.word	0x0000fff0


	//   ....[1]....
        /*0590*/ 	.word	0x00018030
        /*0594*/ 	.word	0x0000fff0


	//----- nvinfo : EIATTR_INT_WARP_WIDE_INSTR_OFFSETS
	.align		4
.L_227:
        /*0598*/ 	.byte	0x04, 0x31
        /*059a*/ 	.short	(.L_229 - .L_228)


	//   ....[0]....
.L_228:
        /*059c*/ 	.word	0x00000130


	//   ....[1]....
        /*05a0*/ 	.word	0x00000170


	//   ....[2]....
        /*05a4*/ 	.word	0x000001e0


	//   ....[3]....
        /*05a8*/ 	.word	0x0001d5e0


	//   ....[4]....
        /*05ac*/ 	.word	0x0001d670


	//   ....[5]....
        /*05b0*/ 	.word	0x000207c0


	//   ....[6]....
        /*05b4*/ 	.word	0x00020850


	//----- nvinfo : EIATTR_COOP_GROUP_MASK_REGIDS
	.align		4
.L_229:
        /*05b8*/ 	.byte	0x04, 0x29
        /*05ba*/ 	.short	(.L_231 - .L_230)


	//   ....[0]....
.L_230:
        /*05bc*/ 	.word	0xffffffff


	//   ....[1]....
        /*05c0*/ 	.word	0xffffffff


	//   ....[2]....
        /*05c4*/ 	.word	0xffffffff


	//   ....[3]....
        /*05c8*/ 	.word	0xffffffff


	//   ....[4]....
        /*05cc*/ 	.word	0xffffffff


	//   ....[5]....
        /*05d0*/ 	.word	0xffffffff


	//   ....[6]....
        /*05d4*/ 	.word	0xffffffff


	//   ....[7]....
        /*05d8*/ 	.word	0xffffffff


	//   ....[8]....
        /*05dc*/ 	.word	0xffffffff


	//   ....[9]....
        /*05e0*/ 	.word	0xffffffff


	//   ....[10]....
        /*05e4*/ 	.word	0xffffffff


	//   ....[11]....
        /*05e8*/ 	.word	0xffffffff


	//   ....[12]....
        /*05ec*/ 	.word	0xffffffff


	//   ....[13]....
        /*05f0*/ 	.word	0xffffffff


	//   ....[14]....
        /*05f4*/ 	.word	0xffffffff


	//   ....[15]....
        /*05f8*/ 	.word	0xffffffff


	//   ....[16]....
        /*05fc*/ 	.word	0xffffffff


	//   ....[17]....
        /*0600*/ 	.word	0xffffffff


	//   ....[18]....
        /*0604*/ 	.word	0xffffffff


	//   ....[19]....
        /*0608*/ 	.word	0xffffffff


	//   ....[20]....
        /*060c*/ 	.word	0xffffffff


	//   ....[21]....
        /*0610*/ 	.word	0xffffffff


	//   ....[22]....
        /*0614*/ 	.word	0xffffffff


	//   ....[23]....
        /*0618*/ 	.word	0xffffffff


	//   ....[24]....
        /*061c*/ 	.word	0xffffffff


	//   ....[25]....
        /*0620*/ 	.word	0xffffffff


	//   ....[26]....
        /*0624*/ 	.word	0xffffffff


	//   ....[27]....
        /*0628*/ 	.word	0xffffffff


	//   ....[28]....
        /*062c*/ 	.word	0xffffffff


	//   ....[29]....
        /*0630*/ 	.word	0xffffffff


	//   ....[30]....
        /*0634*/ 	.word	0xffffffff


	//   ....[31]....
        /*0638*/ 	.word	0xffffffff


	//   ....[32]....
        /*063c*/ 	.word	0xffffffff


	//   ....[33]....
        /*0640*/ 	.word	0xffffffff


	//   ....[34]....
        /*0644*/ 	.word	0xffffffff


	//   ....[35]....
        /*0648*/ 	.word	0xffffffff


	//   ....[36]....
        /*064c*/ 	.word	0xffffffff


	//   ....[37]....
        /*0650*/ 	.word	0xffffffff


	//   ....[38]....
        /*0654*/ 	.word	0xffffffff


	//   ....[39]....
        /*0658*/ 	.word	0xffffffff


	//   ....[40]....
        /*065c*/ 	.word	0xffffffff


	//   ....[41]....
        /*0660*/ 	.word	0xffffffff


	//   ....[42]....
        /*0664*/ 	.word	0xffffffff


	//   ....[43]....
        /*0668*/ 	.word	0xffffffff


	//   ....[44]....
        /*066c*/ 	.word	0xffffffff


	//   ....[45]....
        /*0670*/ 	.word	0xffffffff


	//   ....[46]....
        /*0674*/ 	.word	0xffffffff


	//   ....[47]....
        /*0678*/ 	.word	0xffffffff


	//   ....[48]....
        /*067c*/ 	.word	0xffffffff


	//   ....[49]....
        /*0680*/ 	.word	0xffffffff


	//   ....[50]....
        /*0684*/ 	.word	0xffffffff


	//   ....[51]....
        /*0688*/ 	.word	0xffffffff


	//   ....[52]....
        /*068c*/ 	.word	0xffffffff


	//   ....[53]....
        /*0690*/ 	.word	0xffffffff


	//   ....[54]....
        /*0694*/ 	.word	0xffffffff


	//   ....[55]....
        /*0698*/ 	.word	0xffffffff


	//   ....[56]....
        /*069c*/ 	.word	0xffffffff


	//   ....[57]....
        /*06a0*/ 	.word	0xffffffff


	//   ....[58]....
        /*06a4*/ 	.word	0xffffffff


	//   ....[59]....
        /*06a8*/ 	.word	0xffffffff


	//   ....[60]....
        /*06ac*/ 	.word	0xffffffff


	//   ....[61]....
        /*06b0*/ 	.word	0xffffffff


	//   ....[62]....
        /*06b4*/ 	.word	0xffffffff


	//   ....[63]....
        /*06b8*/ 	.word	0xffffffff


	//   ....[64]....
        /*06bc*/ 	.word	0xffffffff


	//   ....[65]....
        /*06c0*/ 	.word	0xffffffff


	//   ....[66]....
        /*06c4*/ 	.word	0xffffffff


	//   ....[67]....
        /*06c8*/ 	.word	0xffffffff


	//   ....[68]....
        /*06cc*/ 	.word	0xffffffff


	//   ....[69]....
        /*06d0*/ 	.word	0xffffffff


	//   ....[70]....
        /*06d4*/ 	.word	0xffffffff


	//   ....[71]....
        /*06d8*/ 	.word	0xffffffff


	//   ....[72]....
        /*06dc*/ 	.word	0xffffffff


	//   ....[73]....
        /*06e0*/ 	.word	0xffffffff


	//   ....[74]....
        /*06e4*/ 	.word	0xffffffff


	//   ....[75]....
        /*06e8*/ 	.word	0xffffffff


	//   ....[76]....
        /*06ec*/ 	.word	0xffffffff


	//   ....[77]....
        /*06f0*/ 	.word	0xffffffff


	//   ....[78]....
        /*06f4*/ 	.word	0xffffffff


	//   ....[79]....
        /*06f8*/ 	.word	0xffffffff


	//   ....[80]....
        /*06fc*/ 	.word	0xffffffff


	//   ....[81]....
        /*0700*/ 	.word	0xffffffff


	//   ....[82]....
        /*0704*/ 	.word	0xffffffff


	//   ....[83]....
        /*0708*/ 	.word	0xffffffff


	//   ....[84]....
        /*070c*/ 	.word	0xffffffff


	//   ....[85]....
        /*0710*/ 	.word	0xffffffff


	//   ....[86]....
        /*0714*/ 	.word	0xffffffff


	//   ....[87]....
        /*0718*/ 	.word	0xffffffff


	//   ....[88]....
        /*071c*/ 	.word	0xffffffff


	//   ....[89]....
        /*0720*/ 	.word	0xffffffff


	//   ....[90]....
        /*0724*/ 	.word	0xffffffff


	//   ....[91]....
        /*0728*/ 	.word	0xffffffff


	//   ....[92]....
        /*072c*/ 	.word	0xffffffff


	//   ....[93]....
        /*0730*/ 	.word	0xffffffff


	//   ....[94]....
        /*0734*/ 	.word	0xffffffff


	//   ....[95]....
        /*0738*/ 	.word	0xffffffff


	//   ....[96]....
        /*073c*/ 	.word	0xffffffff


	//   ....[97]....
        /*0740*/ 	.word	0xffffffff


	//   ....[98]....
        /*0744*/ 	.word	0xffffffff


	//   ....[99]....
        /*0748*/ 	.word	0xffffffff


	//   ....[100]....
        /*074c*/ 	.word	0xffffffff


	//   ....[101]....
        /*0750*/ 	.word	0xffffffff


	//   ....[102]....
        /*0754*/ 	.word	0xffffffff


	//   ....[103]....
        /*0758*/ 	.word	0xffffffff


	//   ....[104]....
        /*075c*/ 	.word	0xffffffff


	//   ....[105]....
        /*0760*/ 	.word	0xffffffff


	//   ....[106]....
        /*0764*/ 	.word	0xffffffff


	//   ....[107]....
        /*0768*/ 	.word	0xffffffff


	//   ....[108]....
        /*076c*/ 	.word	0xffffffff


	//   ....[109]....
        /*0770*/ 	.word	0xffffffff


	//   ....[110]....
        /*0774*/ 	.word	0xffffffff


	//   ....[111]....
        /*0778*/ 	.word	0xffffffff


	//   ....[112]....
        /*077c*/ 	.word	0xffffffff


	//   ....[113]....
        /*0780*/ 	.word	0xffffffff


	//   ....[114]....
        /*0784*/ 	.word	0xffffffff


	//   ....[115]....
        /*0788*/ 	.word	0xffffffff


	//   ....[116]....
        /*078c*/ 	.word	0xffffffff


	//   ....[117]....
        /*0790*/ 	.word	0xffffffff


	//   ....[118]....
        /*0794*/ 	.word	0xffffffff


	//   ....[119]....
        /*0798*/ 	.word	0xffffffff


	//   ....[120]....
        /*079c*/ 	.word	0xffffffff


	//   ....[121]....
        /*07a0*/ 	.word	0xffffffff


	//   ....[122]....
        /*07a4*/ 	.word	0xffffffff


	//   ....[123]....
        /*07a8*/ 	.word	0xffffffff


	//   ....[124]....
        /*07ac*/ 	.word	0xffffffff


	//   ....[125]....
        /*07b0*/ 	.word	0xffffffff


	//   ....[126]....
        /*07b4*/ 	.word	0xffffffff


	//   ....[127]....
        /*07b8*/ 	.word	0xffffffff


	//   ....[128]....
        /*07bc*/ 	.word	0xffffffff


	//   ....[129]....
        /*07c0*/ 	.word	0xffffffff


	//   ....[130]....
        /*07c4*/ 	.word	0xffffffff


	//   ....[131]....
        /*07c8*/ 	.word	0xffffffff


	//   ....[132]....
        /*07cc*/ 	.word	0xffffffff


	//   ....[133]....
        /*07d0*/ 	.word	0xffffffff


	//   ....[134]....
        /*07d4*/ 	.word	0xffffffff


	//   ....[135]....
        /*07d8*/ 	.word	0xffffffff


	//   ....[136]....
        /*07dc*/ 	.word	0xffffffff


	//   ....[137]....
        /*07e0*/ 	.word	0xffffffff


	//   ....[138]....
        /*07e4*/ 	.word	0xffffffff


	//   ....[139]....
        /*07e8*/ 	.word	0xffffffff


	//   ....[140]....
        /*07ec*/ 	.word	0xffffffff


	//   ....[141]....
        /*07f0*/ 	.word	0xffffffff


	//   ....[142]....
        /*07f4*/ 	.word	0xffffffff


	//   ....[143]....
        /*07f8*/ 	.word	0xffffffff


	//   ....[144]....
        /*07fc*/ 	.word	0xffffffff


	//   ....[145]....
        /*0800*/ 	.word	0xffffffff


	//   ....[146]....
        /*0804*/ 	.word	0xffffffff


	//   ....[147]....
        /*0808*/ 	.word	0xffffffff


	//   ....[148]....
        /*080c*/ 	.word	0xffffffff


	//   ....[149]....
        /*0810*/ 	.word	0xffffffff


	//   ....[150]....
        /*0814*/ 	.word	0xffffffff


	//   ....[151]....
        /*0818*/ 	.word	0xffffffff


	//   ....[152]....
        /*081c*/ 	.word	0xffffffff


	//   ....[153]....
        /*0820*/ 	.word	0xffffffff


	//   ....[154]....
        /*0824*/ 	.word	0xffffffff


	//   ....[155]....
        /*0828*/ 	.word	0xffffffff


	//   ....[156]....
        /*082c*/ 	.word	0xffffffff


	//   ....[157]....
        /*0830*/ 	.word	0xffffffff


	//   ....[158]....
        /*0834*/ 	.word	0xffffffff


	//   ....[159]....
        /*0838*/ 	.word	0xffffffff


	//   ....[160]....
        /*083c*/ 	.word	0xffffffff


	//   ....[161]....
        /*0840*/ 	.word	0xffffffff


	//   ....[162]....
        /*0844*/ 	.word	0xffffffff


	//   ....[163]....
        /*0848*/ 	.word	0xffffffff


	//   ....[164]....
        /*084c*/ 	.word	0xffffffff


	//   ....[165]....
        /*0850*/ 	.word	0xffffffff


	//   ....[166]....
        /*0854*/ 	.word	0xffffffff


	//   ....[167]....
        /*0858*/ 	.word	0xffffffff


	//   ....[168]....
        /*085c*/ 	.word	0xffffffff


	//   ....[169]....
        /*0860*/ 	.word	0xffffffff


	//   ....[170]....
        /*0864*/ 	.word	0xffffffff


	//   ....[171]....
        /*0868*/ 	.word	0xffffffff


	//   ....[172]....
        /*086c*/ 	.word	0xffffffff


	//   ....[173]....
        /*0870*/ 	.word	0xffffffff


	//   ....[174]....
        /*0874*/ 	.word	0xffffffff


	//   ....[175]....
        /*0878*/ 	.word	0xffffffff


	//   ....[176]....
        /*087c*/ 	.word	0xffffffff


	//   ....[177]....
        /*0880*/ 	.word	0xffffffff


	//   ....[178]....
        /*0884*/ 	.word	0xffffffff


	//   ....[179]....
        /*0888*/ 	.word	0xffffffff


	//   ....[180]....
        /*088c*/ 	.word	0xffffffff


	//   ....[181]....
        /*0890*/ 	.word	0xffffffff


	//   ....[182]....
        /*0894*/ 	.word	0xffffffff


	//   ....[183]....
        /*0898*/ 	.word	0xffffffff


	//   ....[184]....
        /*089c*/ 	.word	0xffffffff


	//   ....[185]....
        /*08a0*/ 	.word	0xffffffff


	//   ....[186]....
        /*08a4*/ 	.word	0xffffffff


	//   ....[187]....
        /*08a8*/ 	.word	0xffffffff


	//   ....[188]....
        /*08ac*/ 	.word	0xffffffff


	//   ....[189]....
        /*08b0*/ 	.word	0xffffffff


	//   ....[190]....
        /*08b4*/ 	.word	0xffffffff


	//   ....[191]....
        /*08b8*/ 	.word	0xffffffff


	//   ....[192]....
        /*08bc*/ 	.word	0xffffffff


	//   ....[193]....
        /*08c0*/ 	.word	0xffffffff


	//   ....[194]....
        /*08c4*/ 	.word	0xffffffff


	//   ....[195]....
        /*08c8*/ 	.word	0xffffffff


	//   ....[196]....
        /*08cc*/ 	.word	0xffffffff


	//   ....[197]....
        /*08d0*/ 	.word	0xffffffff


	//   ....[198]....
        /*08d4*/ 	.word	0xffffffff


	//   ....[199]....
        /*08d8*/ 	.word	0xffffffff


	//   ....[200]....
        /*08dc*/ 	.word	0xffffffff


	//   ....[201]....
        /*08e0*/ 	.word	0xffffffff


	//   ....[202]....
        /*08e4*/ 	.word	0xffffffff


	//   ....[203]....
        /*08e8*/ 	.word	0xffffffff


	//   ....[204]....
        /*08ec*/ 	.word	0xffffffff


	//   ....[205]....
        /*08f0*/ 	.word	0xffffffff


	//   ....[206]....
        /*08f4*/ 	.word	0xffffffff


	//   ....[207]....
        /*08f8*/ 	.word	0xffffffff


	//   ....[208]....
        /*08fc*/ 	.word	0xffffffff


	//   ....[209]....
        /*0900*/ 	.word	0xffffffff


	//   ....[210]....
        /*0904*/ 	.word	0xffffffff


	//   ....[211]....
        /*0908*/ 	.word	0xffffffff


	//   ....[212]....
        /*090c*/ 	.word	0xffffffff


	//   ....[213]....
        /*0910*/ 	.word	0xffffffff


	//   ....[214]....
        /*0914*/ 	.word	0xffffffff


	//   ....[215]....
        /*0918*/ 	.word	0x0500000f


	//   ....[216]....
        /*091c*/ 	.word	0x0500000f


	//   ....[217]....
        /*0920*/ 	.word	0x0500000f


	//   ....[218]....
        /*0924*/ 	.word	0x0500000f


	//   ....[219]....
        /*0928*/ 	.word	0x0500000f


	//   ....[220]....
        /*092c*/ 	.word	0x0500000f


	//   ....[221]....
        /*0930*/ 	.word	0x0500000f


	//   ....[222]....
        /*0934*/ 	.word	0x0500000f


	//   ....[223]....
        /*0938*/ 	.word	0x0500000f


	//   ....[224]....
        /*093c*/ 	.word	0x0500000f


	//   ....[225]....
        /*0940*/ 	.word	0x0500000f


	//   ....[226]....
        /*0944*/ 	.word	0x0500000f


	//   ....[227]....
        /*0948*/ 	.word	0x0500000f


	//   ....[228]....
        /*094c*/ 	.word	0x0500000f


	//   ....[229]....
        /*0950*/ 	.word	0x0500000f


	//   ....[230]....
        /*0954*/ 	.word	0x0500000f


	//   ....[231]....
        /*0958*/ 	.word	0x0500000f


	//   ....[232]....
        /*095c*/ 	.word	0x0500000f


	//   ....[233]....
        /*0960*/ 	.word	0x0500000f


	//   ....[234]....
        /*0964*/ 	.word	0x0500000f


	//   ....[235]....
        /*0968*/ 	.word	0x0500000f


	//   ....[236]....
        /*096c*/ 	.word	0x0500000f


	//   ....[237]....
        /*0970*/ 	.word	0x0500000f


	//   ....[238]....
        /*0974*/ 	.word	0x0500000f


	//   ....[239]....
        /*0978*/ 	.word	0x0500000f


	//   ....[240]....
        /*097c*/ 	.word	0x0500000f


	//   ....[241]....
        /*0980*/ 	.word	0x0500000f


	//   ....[242]....
        /*0984*/ 	.word	0x0500000f


	//   ....[243]....
        /*0988*/ 	.word	0x0500000f


	//   ....[244]....
        /*098c*/ 	.word	0x0500000f


	//   ....[245]....
        /*0990*/ 	.word	0x0500000f


	//   ....[246]....
        /*0994*/ 	.word	0x0500000f


	//   ....[247]....
        /*0998*/ 	.word	0x0500000f


	//   ....[248]....
        /*099c*/ 	.word	0x0500000f


	//   ....[249]....
        /*09a0*/ 	.word	0x0500000f


	//   ....[250]....
        /*09a4*/ 	.word	0x0500000f


	//   ....[251]....
        /*09a8*/ 	.word	0x0500000f


	//   ....[252]....
        /*09ac*/ 	.word	0x0500000f


	//   ....[253]....
        /*09b0*/ 	.word	0x0500000f


	//   ....[254]....
        /*09b4*/ 	.word	0x0500000f


	//   ....[255]....
        /*09b8*/ 	.word	0x0500000f


	//   ....[0]....
        /*09bc*/ 	.word	0x0500000f


	//   ....[1]....
        /*09c0*/ 	.word	0x0500000f


	//   ....[2]....
        /*09c4*/ 	.word	0x0500000f


	//   ....[3]....
        /*09c8*/ 	.word	0x0500000f


	//   ....[4]....
        /*09cc*/ 	.word	0x0500000f


	//   ....[5]....
        /*09d0*/ 	.word	0x0500000f


	//   ....[6]....
        /*09d4*/ 	.word	0x0500000f


	//   ....[7]....
        /*09d8*/ 	.word	0x0500000f


	//   ....[8]....
        /*09dc*/ 	.word	0x0500000f


	//   ....[9]....
        /*09e0*/ 	.word	0x0500000f


	//   ....[10]....
        /*09e4*/ 	.word	0x0500000f


	//   ....[11]....
        /*09e8*/ 	.word	0x0500000f


	//   ....[12]....
        /*09ec*/ 	.word	0x0500000f


	//   ....[13]....
        /*09f0*/ 	.word	0x0500000f


	//   ....[14]....
        /*09f4*/ 	.word	0x0500000f


	//   ....[15]....
        /*09f8*/ 	.word	0x0500000f


	//   ....[16]....
        /*09fc*/ 	.word	0x0500000f


	//   ....[17]....
        /*0a00*/ 	.word	0x0500000f


	//   ....[18]....
        /*0a04*/ 	.word	0x0500000f


	//   ....[19]....
        /*0a08*/ 	.word	0x0500000f


	//   ....[20]....
        /*0a0c*/ 	.word	0x0500000f


	//   ....[21]....
        /*0a10*/ 	.word	0x0500000f


	//   ....[22]....
        /*0a14*/ 	.word	0x0500000f


	//   ....[23]....
        /*0a18*/ 	.word	0x0500000f


	//   ....[24]....
        /*0a1c*/ 	.word	0x0500000f


	//   ....[25]....
        /*0a20*/ 	.word	0x0500000f


	//   ....[26]....
        /*0a24*/ 	.word	0x0500000f


	//   ....[27]....
        /*0a28*/ 	.word	0x0500000f


	//   ....[28]....
        /*0a2c*/ 	.word	0x0500000f


	//   ....[29]....
        /*0a30*/ 	.word	0x0500000f


	//   ....[30]....
        /*0a34*/ 	.word	0x0500000f


	//   ....[31]....
        /*0a38*/ 	.word	0x0500000f


	//   ....[32]....
        /*0a3c*/ 	.word	0x0500000f


	//   ....[33]....
        /*0a40*/ 	.word	0x0500000f


	//   ....[34]....
        /*0a44*/ 	.word	0x0500000f


	//   ....[35]....
        /*0a48*/ 	.word	0x0500000f


	//   ....[36]....
        /*0a4c*/ 	.word	0x0500000f


	//   ....[37]....
        /*0a50*/ 	.word	0x0500000f


	//   ....[38]....
        /*0a54*/ 	.word	0x0500000f


	//   ....[39]....
        /*0a58*/ 	.word	0x0500000f


	//   ....[40]....
        /*0a5c*/ 	.word	0x0500000f


	//   ....[41]....
        /*0a60*/ 	.word	0x0500000f


	//   ....[42]....
        /*0a64*/ 	.word	0x0500000f


	//   ....[43]....
        /*0a68*/ 	.word	0x0500000f


	//   ....[44]....
        /*0a6c*/ 	.word	0x0500000f


	//   ....[45]....
        /*0a70*/ 	.word	0x0500000f


	//   ....[46]....
        /*0a74*/ 	.word	0x0500000f


	//   ....[47]....
        /*0a78*/ 	.word	0x0500000f


	//   ....[48]....
        /*0a7c*/ 	.word	0x0500000f


	//   ....[49]....
        /*0a80*/ 	.word	0x0500000f


	//   ....[50]....
        /*0a84*/ 	.word	0x0500000f


	//   ....[51]....
        /*0a88*/ 	.word	0x0500000f


	//   ....[52]....
        /*0a8c*/ 	.word	0x0500000f


	//   ....[53]....
        /*0a90*/ 	.word	0x0500000f


	//   ....[54]....
        /*0a94*/ 	.word	0x0500000f


	//   ....[55]....
        /*0a98*/ 	.word	0x0500000f


	//   ....[56]....
        /*0a9c*/ 	.word	0x0500000f


	//   ....[57]....
        /*0aa0*/ 	.word	0x0500000f


	//   ....[58]....
        /*0aa4*/ 	.word	0x0500000f


	//   ....[59]....
        /*0aa8*/ 	.word	0x0500000f


	//   ....[60]....
        /*0aac*/ 	.word	0x0500000f


	//   ....[61]....
        /*0ab0*/ 	.word	0x0500000f


	//   ....[62]....
        /*0ab4*/ 	.word	0x0500000f


	//   ....[63]....
        /*0ab8*/ 	.word	0x0500000f


	//   ....[64]....
        /*0abc*/ 	.word	0x0500000f


	//   ....[65]....
        /*0ac0*/ 	.word	0x0500000f


	//   ....[66]....
        /*0ac4*/ 	.word	0x0500000f


	//   ....[67]....
        /*0ac8*/ 	.word	0x0500000f


	//   ....[68]....
        /*0acc*/ 	.word	0x0500000f


	//   ....[69]....
        /*0ad0*/ 	.word	0x0500000f


	//   ....[70]....
        /*0ad4*/ 	.word	0x0500000f


	//   ....[71]....
        /*0ad8*/ 	.word	0x0500000f


	//   ....[72]....
        /*0adc*/ 	.word	0x0500000f


	//   ....[73]....
        /*0ae0*/ 	.word	0x0500000f


	//   ....[74]....
        /*0ae4*/ 	.word	0x0500000f


	//   ....[75]....
        /*0ae8*/ 	.word	0x0500000f


	//   ....[76]....
        /*0aec*/ 	.word	0x0500000f


	//   ....[77]....
        /*0af0*/ 	.word	0x0500000f


	//   ....[78]....
        /*0af4*/ 	.word	0x0500000f


	//   ....[79]....
        /*0af8*/ 	.word	0x0500000f


	//   ....[80]....
        /*0afc*/ 	.word	0x0500000f


	//   ....[81]....
        /*0b00*/ 	.word	0x0500000f


	//   ....[82]....
        /*0b04*/ 	.word	0x0500000f


	//   ....[83]....
        /*0b08*/ 	.word	0x0500000f


	//   ....[84]....
        /*0b0c*/ 	.word	0x0500000f


	//   ....[85]....
        /*0b10*/ 	.word	0x0500000f


	//   ....[86]....
        /*0b14*/ 	.word	0x0500000f


	//   ....[87]....
        /*0b18*/ 	.word	0x0500000f


	//   ....[88]....
        /*0b1c*/ 	.word	0x0500000f


	//   ....[89]....
        /*0b20*/ 	.word	0x0500000f


	//   ....[90]....
        /*0b24*/ 	.word	0x0500000f


	//   ....[91]....
        /*0b28*/ 	.word	0x0500000f


	//   ....[92]....
        /*0b2c*/ 	.word	0x0500000f


	//   ....[93]....
        /*0b30*/ 	.word	0x0500000f


	//   ....[94]....
        /*0b34*/ 	.word	0x0500000f


	//   ....[95]....
        /*0b38*/ 	.word	0x0500000f


	//   ....[96]....
        /*0b3c*/ 	.word	0x0500000f


	//   ....[97]....
        /*0b40*/ 	.word	0x0500000f


	//   ....[98]....
        /*0b44*/ 	.word	0x0500000f


	//   ....[99]....
        /*0b48*/ 	.word	0x0500000f


	//   ....[100]....
        /*0b4c*/ 	.word	0x0500000f


	//   ....[101]....
        /*0b50*/ 	.word	0x0500000f


	//   ....[102]....
        /*0b54*/ 	.word	0x0500000f


	//   ....[103]....
        /*0b58*/ 	.word	0x0500000f


	//   ....[104]....
        /*0b5c*/ 	.word	0x0500000f


	//   ....[105]....
        /*0b60*/ 	.word	0x0500000f


	//   ....[106]....
        /*0b64*/ 	.word	0x0500000f


	//   ....[107]....
        /*0b68*/ 	.word	0x0500000f


	//   ....[108]....
        /*0b6c*/ 	.word	0x0500000f


	//   ....[109]....
        /*0b70*/ 	.word	0x0500000f


	//   ....[110]....
        /*0b74*/ 	.word	0x0500000f


	//   ....[111]....
        /*0b78*/ 	.word	0x0500000f


	//   ....[112]....
        /*0b7c*/ 	.word	0x0500000f


	//   ....[113]....
        /*0b80*/ 	.word	0x0500000f


	//   ....[114]....
        /*0b84*/ 	.word	0x0500000f


	//   ....[115]....
        /*0b88*/ 	.word	0x0500000f


	//   ....[116]....
        /*0b8c*/ 	.word	0x0500000f


	//----- nvinfo : EIATTR_COOP_GROUP_INSTR_OFFSETS
	.align		4
.L_231:
        /*0b90*/ 	.byte	0x04, 0x28
        /*0b92*/ 	.short	(.L_233 - .L_232)


	//   ....[0]....
.L_232:
        /*0b94*/ 	.word	0x00000070


	//   ....[1]....
        /*0b98*/ 	.word	0x00000140


	//   ....[2]....
        /*0b9c*/ 	.word	0x00000190


	//   ....[3]....
        /*0ba0*/ 	.word	0x000003c0


	//   ....[4]....
        /*0ba4*/ 	.word	0x00000520


	//   ....[5]....
        /*0ba8*/ 	.word	0x00000640


	//   ....[6]....
        /*0bac*/ 	.word	0x000007a0


	//   ....[7]....
        /*0bb0*/ 	.word	0x000031f0


	//   ....[8]....
        /*0bb4*/ 	.word	0x00003200


	//   ....[9]....
        /*0bb8*/ 	.word	0x00003970


	//   ....[10]....
        /*0bbc*/ 	.word	0x00003980


	//   ....[11]....
        /*0bc0*/ 	.word	0x00004770


	//   ....[12]....
        /*0bc4*/ 	.word	0x00004780


	//   ....[13]....
        /*0bc8*/ 	.word	0x00004fa0


	//   ....[14]....
        /*0bcc*/ 	.word	0x00004fb0


	//   ....[15]....
        /*0bd0*/ 	.word	0x00005a50


	//   ....[16]....
        /*0bd4*/ 	.word	0x00005a60


	//   ....[17]....
        /*0bd8*/ 	.word	0x00005b80


	//   ....[18]....
        /*0bdc*/ 	.word	0x00005b90


	//   ....[19]....
        /*0be0*/ 	.word	0x00005f80


	//   ....[20]....
        /*0be4*/ 	.word	0x00005fa0


	//   ....[21]....
        /*0be8*/ 	.word	0x00006080


	//   ....[22]....
        /*0bec*/ 	.word	0x000060a0


	//   ....[23]....
        /*0bf0*/ 	.word	0x00006bd0


	//   ....[24]....
        /*0bf4*/ 	.word	0x000073e0


	//   ....[25]....
        /*0bf8*/ 	.word	0x000073f0


	//   ....[26]....
        /*0bfc*/ 	.word	0x00007400


	//   ....[27]....
        /*0c00*/ 	.word	0x00007410


	//   ....[28]....
        /*0c04*/ 	.word	0x00007750


	//   ....[29]....
        /*0c08*/ 	.word	0x00007760


	//   ....[30]....
        /*0c0c*/ 	.word	0x00007770


	//   ....[31]....
        /*0c10*/ 	.word	0x00007780


	//   ....[32]....
        /*0c14*/ 	.word	0x00008bc0


	//   ....[33]....
        /*0c18*/ 	.word	0x00008bd0


	//   ....[34]....
        /*0c1c*/ 	.word	0x00008be0


	//   ....[35]....
        /*0c20*/ 	.word	0x00008bf0


	//   ....[36]....
        /*0c24*/ 	.word	0x00008cf0


	//   ....[37]....
        /*0c28*/ 	.word	0x00008d10


	//   ....[38]....
        /*0c2c*/ 	.word	0x00008da0


	//   ....[39]....
        /*0c30*/ 	.word	0x00008dd0


	//   ....[40]....
        /*0c34*/ 	.word	0x0000aae0


	//   ....[41]....
        /*0c38*/ 	.word	0x0000bb20


	//   ....[42]....
        /*0c3c*/ 	.word	0x0000c210


	//   ....[43]....
        /*0c40*/ 	.word	0x0000c300


	//   ....[44]....
        /*0c44*/ 	.word	0x0000cc10


	//   ....[45]....
        /*0c48*/ 	.word	0x0000cc60


	//   ....[46]....
        /*0c4c*/ 	.word	0x0000e940


	//   ....[47]....
        /*0c50*/ 	.word	0x0000ef10


	//   ....[48]....
        /*0c54*/ 	.word	0x0000fb40


	//   ....[49]....
        /*0c58*/ 	.word	0x0000ff30


	//   ....[50]....
        /*0c5c*/ 	.word	0x00010350


	//   ....[51]....
        /*0c60*/ 	.word	0x000103b0


	//   ....[52]....
        /*0c64*/ 	.word	0x00012a30


	//   ....[53]....
        /*0c68*/ 	.word	0x00012af0


	//   ....[54]....
        /*0c6c*/ 	.word	0x00012c30


	//   ....[55]....
        /*0c70*/ 	.word	0x00012c60


	//   ....[56]....
        /*0c74*/ 	.word	0x00014bd0


	//   ....[57]....
        /*0c78*/ 	.word	0x00015220


	//   ....[58]....
        /*0c7c*/ 	.word	0x00015ea0


	//   ....[59]....
        /*0c80*/ 	.word	0x00016000


	//   ....[60]....
        /*0c84*/ 	.word	0x000166e0


	//   ....[61]....
        /*0c88*/ 	.word	0x00016750


	//   ....[62]....
        /*0c8c*/ 	.word	0x00017770


	//   ....[63]....
        /*0c90*/ 	.word	0x000177a0


	//   ....[64]....
        /*0c94*/ 	.word	0x00017860


	//   ....[65]....
        /*0c98*/ 	.word	0x00017b30


	//   ....[66]....
        /*0c9c*/ 	.word	0x000188e0


	//   ....[67]....
        /*0ca0*/ 	.word	0x00018900


	//   ....[68]....
        /*0ca4*/ 	.word	0x00018910


	//   ....[69]....
        /*0ca8*/ 	.word	0x00018920


	//   ....[70]....
        /*0cac*/ 	.word	0x00018e40


	//   ....[71]....
        /*0cb0*/ 	.word	0x00018e80


	//   ....[72]....
        /*0cb4*/ 	.word	0x00018eb0


	//   ....[73]....
        /*0cb8*/ 	.word	0x00018ee0


	//   ....[74]....
        /*0cbc*/ 	.word	0x00018f00


	//   ....[75]....
        /*0cc0*/ 	.word	0x00018f10


	//   ....[76]....
        /*0cc4*/ 	.word	0x00018f50


	//   ....[77]....
        /*0cc8*/ 	.word	0x00018f80


	//   ....[78]....
        /*0ccc*/ 	.word	0x00019430


	//   ....[79]....
        /*0cd0*/ 	.word	0x00019440


	//   ....[80]....
        /*0cd4*/ 	.word	0x000196c0


	//   ....[81]....
        /*0cd8*/ 	.word	0x000196d0


	//   ....[82]....
        /*0cdc*/ 	.word	0x0001a180


	//   ....[83]....
        /*0ce0*/ 	.word	0x0001a1b0


	//   ....[84]....
        /*0ce4*/ 	.word	0x0001a1d0


	//   ....[85]....
        /*0ce8*/ 	.word	0x0001a200


	//   ....[86]....
        /*0cec*/ 	.word	0x0001a230


	//   ....[87]....
        /*0cf0*/ 	.word	0x0001a240


	//   ....[88]....
        /*0cf4*/ 	.word	0x0001a270


	//   ....[89]....
        /*0cf8*/ 	.word	0x0001a2e0


	//   ....[90]....
        /*0cfc*/ 	.word	0x0001a410


	//   ....[91]....
        /*0d00*/ 	.word	0x0001a610


	//   ....[92]....
        /*0d04*/ 	.word	0x0001a640


	//   ....[93]....
        /*0d08*/ 	.word	0x0001a670


	//   ....[94]....
        /*0d0c*/ 	.word	0x0001a6a0


	//   ....[95]....
        /*0d10*/ 	.word	0x0001a6d0


	//   ....[96]....
        /*0d14*/ 	.word	0x0001a700


	//   ....[97]....
        /*0d18*/ 	.word	0x0001a890


	//   ....[98]....
        /*0d1c*/ 	.word	0x0001a8c0


	//   ....[99]....
        /*0d20*/ 	.word	0x0001a8f0


	//   ....[100]....
        /*0d24*/ 	.word	0x0001a920


	//   ....[101]....
        /*0d28*/ 	.word	0x0001a950


	//   ....[102]....
        /*0d2c*/ 	.word	0x0001a980


	//   ....[103]....
        /*0d30*/ 	.word	0x0001aa10


	//   ....[104]....
        /*0d34*/ 	.word	0x0001aa40


	//   ....[105]....
        /*0d38*/ 	.word	0x0001aa50


	//   ....[106]....
        /*0d3c*/ 	.word	0x0001aa90


	//   ....[107]....
        /*0d40*/ 	.word	0x0001c260


	//   ....[108]....
        /*0d44*/ 	.word	0x0001e140


	//   ....[109]....
        /*0d48*/ 	.word	0x0001e160


	//   ....[110]....
        /*0d4c*/ 	.word	0x0001e1f0


	//   ....[111]....
        /*0d50*/ 	.word	0x0001e210


	//   ....[112]....
        /*0d54*/ 	.word	0x0001e290


	//   ....[113]....
        /*0d58*/ 	.word	0x0001e2b0


	//   ....[114]....
        /*0d5c*/ 	.word	0x0001e330


	//   ....[115]....
        /*0d60*/ 	.word	0x0001e350


	//   ....[116]....
        /*0d64*/ 	.word	0x0001e3d0


	//   ....[117]....
        /*0d68*/ 	.word	0x0001e3f0


	//   ....[118]....
        /*0d6c*/ 	.word	0x0001e470


	//   ....[119]....
        /*0d70*/ 	.word	0x0001e490


	//   ....[120]....
        /*0d74*/ 	.word	0x0001e510


	//   ....[121]....
        /*0d78*/ 	.word	0x0001e530


	//   ....[122]....
        /*0d7c*/ 	.word	0x0001e540


	//   ....[123]....
        /*0d80*/ 	.word	0x0001e550


	//   ....[124]....
        /*0d84*/ 	.word	0x0001ee50


	//   ....[125]....
        /*0d88*/ 	.word	0x0001ee80


	//   ....[126]....
        /*0d8c*/ 	.word	0x0001eea0


	//   ....[127]....
        /*0d90*/ 	.word	0x0001ef20


	//   ....[128]....
        /*0d94*/ 	.word	0x0001ef40


	//   ....[129]....
        /*0d98*/ 	.word	0x0001efc0


	//   ....[130]....
        /*0d9c*/ 	.word	0x0001efe0


	//   ....[131]....
        /*0da0*/ 	.word	0x0001f060


	//   ....[132]....
        /*0da4*/ 	.word	0x0001f080


	//   ....[133]....
        /*0da8*/ 	.word	0x0001f100


	//   ....[134]....
        /*0dac*/ 	.word	0x0001f120


	//   ....[135]....
        /*0db0*/ 	.word	0x0001f1a0


	//   ....[136]....
        /*0db4*/ 	.word	0x0001f1c0


	//   ....[137]....
        /*0db8*/ 	.word	0x0001f240


	//   ....[138]....
        /*0dbc*/ 	.word	0x0001f260


	//   ....[139]....
        /*0dc0*/ 	.word	0x0001f270


	//   ....[140]....
        /*0dc4*/ 	.word	0x0001f2e0


	//   ....[141]....
        /*0dc8*/ 	.word	0x0001f330


	//   ....[142]....
        /*0dcc*/ 	.word	0x0001f3e0


	//   ....[143]....
        /*0dd0*/ 	.word	0x0001f3f0


	//   ....[144]....
        /*0dd4*/ 	.word	0x0001f460


	//   ....[145]....
        /*0dd8*/ 	.word	0x0001f470


	//   ....[146]....
        /*0ddc*/ 	.word	0x0001f480


	//   ....[147]....
        /*0de0*/ 	.word	0x0001f490


	//   ....[148]....
        /*0de4*/ 	.word	0x0001fc70


	//   ....[149]....
        /*0de8*/ 	.word	0x0001fc90


	//   ....[150]....
        /*0dec*/ 	.word	0x0001fd00


	//   ....[151]....
        /*0df0*/ 	.word	0x0001fd10


	//   ....[152]....
        /*0df4*/ 	.word	0x0001fd50


	//   ....[153]....
        /*0df8*/ 	.word	0x0001fd60


	//   ....[154]....
        /*0dfc*/ 	.word	0x0001fda0


	//   ....[155]....
        /*0e00*/ 	.word	0x0001fdb0


	//   ....[156]....
        /*0e04*/ 	.word	0x0001fdf0


	//   ....[157]....
        /*0e08*/ 	.word	0x0001fe00


	//   ....[158]....
        /*0e0c*/ 	.word	0x0001fe40


	//   ....[159]....
        /*0e10*/ 	.word	0x0001fe50


	//   ....[160]....
        /*0e14*/ 	.word	0x0001fe90


	//   ....[161]....
        /*0e18*/ 	.word	0x0001fea0


	//   ....[162]....
        /*0e1c*/ 	.word	0x0001feb0


	//   ....[163]....
        /*0e20*/ 	.word	0x0001fef0


	//   ....[164]....
        /*0e24*/ 	.word	0x000201a0


	//   ....[165]....
        /*0e28*/ 	.word	0x000201d0


	//   ....[166]....
        /*0e2c*/ 	.word	0x00020230


	//   ....[167]....
        /*0e30*/ 	.word	0x00020240


	//   ....[168]....
        /*0e34*/ 	.word	0x00020290


	//   ....[169]....
        /*0e38*/ 	.word	0x000202a0


	//   ....[170]....
        /*0e3c*/ 	.word	0x000202f0


	//   ....[171]....
        /*0e40*/ 	.word	0x00020300


	//   ....[172]....
        /*0e44*/ 	.word	0x00020350


	//   ....[173]....
        /*0e48*/ 	.word	0x00020360


	//   ....[174]....
        /*0e4c*/ 	.word	0x000203b0


	//   ....[175]....
        /*0e50*/ 	.word	0x000203c0


	//   ....[176]....
        /*0e54*/ 	.word	0x00020410


	//   ....[177]....
        /*0e58*/ 	.word	0x00020420


	//   ....[178]....
        /*0e5c*/ 	.word	0x00020430


	//   ....[179]....
        /*0e60*/ 	.word	0x00020470


	//   ....[180]....
        /*0e64*/ 	.word	0x00020a50


	//   ....[181]....
        /*0e68*/ 	.word	0x00020a90


	//   ....[182]....
        /*0e6c*/ 	.word	0x00020ab0


	//   ....[183]....
        /*0e70*/ 	.word	0x00020af0


	//   ....[184]....
        /*0e74*/ 	.word	0x00020b10


	//   ....[185]....
        /*0e78*/ 	.word	0x00020b50


	//   ....[186]....
        /*0e7c*/ 	.word	0x00020b70


	//   ....[187]....
        /*0e80*/ 	.word	0x00020bb0


	//   ....[188]....
        /*0e84*/ 	.word	0x00020bd0


	//   ....[189]....
        /*0e88*/ 	.word	0x00020c10


	//   ....[190]....
        /*0e8c*/ 	.word	0x00020c30


	//   ....[191]....
        /*0e90*/ 	.word	0x00020c70


	//   ....[192]....
        /*0e94*/ 	.word	0x00020c90


	//   ....[193]....
        /*0e98*/ 	.word	0x00020cd0


	//   ....[194]....
        /*0e9c*/ 	.word	0x00020cf0


	//   ....[195]....
        /*0ea0*/ 	.word	0x00020d00


	//   ....[196]....
        /*0ea4*/ 	.word	0x000210d0


	//   ....[197]....
        /*0ea8*/ 	.word	0x00021100


	//   ....[198]....
        /*0eac*/ 	.word	0x00021160


	//   ....[199]....
        /*0eb0*/ 	.word	0x00021190


	//   ....[200]....
        /*0eb4*/ 	.word	0x000211c0


	//   ....[201]....
        /*0eb8*/ 	.word	0x000211f0


	//   ....[202]....
        /*0ebc*/ 	.word	0x00021220


	//   ....[203]....
        /*0ec0*/ 	.word	0x00021250


	//   ....[204]....
        /*0ec4*/ 	.word	0x000213f0


	//   ....[205]....
        /*0ec8*/ 	.word	0x00021420


	//   ....[206]....
        /*0ecc*/ 	.word	0x00021450


	//   ....[207]....
        /*0ed0*/ 	.word	0x00021480


	//   ....[208]....
        /*0ed4*/ 	.word	0x000214b0


	//   ....[209]....
        /*0ed8*/ 	.word	0x000214e0


	//   ....[210]....
        /*0edc*/ 	.word	0x000215a0


	//   ....[211]....
        /*0ee0*/ 	.word	0x000215c0


	//   ....[212]....
        /*0ee4*/ 	.word	0x000215e0


	//   ....[213]....
        /*0ee8*/ 	.word	0x00021640


	//   ....[214]....
        /*0eec*/ 	.word	0x00022070


	//   ....[215]....
        /*0ef0*/ 	.word	0x000223b0


	//   ....[216]....
        /*0ef4*/ 	.word	0x00022440


	//   ....[217]....
        /*0ef8*/ 	.word	0x000224d0


	//   ....[218]....
        /*0efc*/ 	.word	0x00022560


	//   ....[219]....
        /*0f00*/ 	.word	0x00022640


	//   ....[220]....
        /*0f04*/ 	.word	0x000226d0


	//   ....[221]....
        /*0f08*/ 	.word	0x00022770


	//   ....[222]....
        /*0f0c*/ 	.word	0x00022800


	//   ....[223]....
        /*0f10*/ 	.word	0x000228f0


	//   ....[224]....
        /*0f14*/ 	.word	0x00022980


	//   ....[225]....
        /*0f18*/ 	.word	0x00022a20


	//   ....[226]....
        /*0f1c*/ 	.word	0x00022ab0


	//   ....[227]....
        /*0f20*/ 	.word	0x00022bf0


	//   ....[228]....
        /*0f24*/ 	.word	0x00022ca0


	//   ....[229]....
        /*0f28*/ 	.word	0x00022d30


	//   ....[230]....
        /*0f2c*/ 	.word	0x00022d80


	//   ....[231]....
        /*0f30*/ 	.word	0x00022dd0


	//   ....[232]....
        /*0f34*/ 	.word	0x00022e60


	//   ....[233]....
        /*0f38*/ 	.word	0x00022ef0


	//   ....[234]....
        /*0f3c*/ 	.word	0x00022f40


	//   ....[235]....
        /*0f40*/ 	.word	0x00022f90


	//   ....[236]....
        /*0f44*/ 	.word	0x00023080


	//   ....[237]....
        /*0f48*/ 	.word	0x00023130


	//   ....[238]....
        /*0f4c*/ 	.word	0x00023180


	//   ....[239]....
        /*0f50*/ 	.word	0x000231d0


	//   ....[240]....
        /*0f54*/ 	.word	0x00023360


	//   ....[241]....
        /*0f58*/ 	.word	0x000234b0


	//   ....[242]....
        /*0f5c*/ 	.word	0x00023560


	//   ....[243]....
        /*0f60*/ 	.word	0x000235b0


	//   ....[244]....
        /*0f64*/ 	.word	0x00023910


	//   ....[245]....
        /*0f68*/ 	.word	0x00023970


	//   ....[246]....
        /*0f6c*/ 	.word	0x00023a30


	//   ....[247]....
        /*0f70*/ 	.word	0x00023aa0


	//   ....[248]....
        /*0f74*/ 	.word	0x00023b00


	//   ....[249]....
        /*0f78*/ 	.word	0x00023bb0


	//   ....[250]....
        /*0f7c*/ 	.word	0x00023c10


	//   ....[251]....
        /*0f80*/ 	.word	0x00023ca0


	//   ....[252]....
        /*0f84*/ 	.word	0x00023d20


	//   ....[253]....
        /*0f88*/ 	.word	0x00023d70


	//   ....[254]....
        /*0f8c*/ 	.word	0x00023e00


	//   ....[255]....
        /*0f90*/ 	.word	0x00023e90


	//   ....[0]....
        /*0f94*/ 	.word	0x00023f30


	//   ....[1]....
        /*0f98*/ 	.word	0x00023fd0


	//   ....[2]....
        /*0f9c*/ 	.word	0x00024030


	//   ....[3]....
        /*0fa0*/ 	.word	0x000240a0


	//   ....[4]....
        /*0fa4*/ 	.word	0x00024100


	//   ....[5]....
        /*0fa8*/ 	.word	0x00024170


	//   ....[6]....
        /*0fac*/ 	.word	0x00024230


	//   ....[7]....
        /*0fb0*/ 	.word	0x00024290


	//   ....[8]....
        /*0fb4*/ 	.word	0x00024350


	//   ....[9]....
        /*0fb8*/ 	.word	0x00024630


	//   ....[10]....
        /*0fbc*/ 	.word	0x00024720


	//   ....[11]....
        /*0fc0*/ 	.word	0x000247c0


	//   ....[12]....
        /*0fc4*/ 	.word	0x00024820


	//   ....[13]....
        /*0fc8*/ 	.word	0x00024910


	//   ....[14]....
        /*0fcc*/ 	.word	0x00024980


	//   ....[15]....
        /*0fd0*/ 	.word	0x00024a70


	//   ....[16]....
        /*0fd4*/ 	.word	0x00024ae0


	//   ....[17]....
        /*0fd8*/ 	.word	0x00024bd0


	//   ....[18]....
        /*0fdc*/ 	.word	0x00024c40


	//   ....[19]....
        /*0fe0*/ 	.word	0x00024d30


	//   ....[20]....
        /*0fe4*/ 	.word	0x00024da0


	//   ....[21]....
        /*0fe8*/ 	.word	0x00024e90


	//   ....[22]....
        /*0fec*/ 	.word	0x00024f00


	//   ....[23]....
        /*0ff0*/ 	.word	0x00024ff0


	//   ....[24]....
        /*0ff4*/ 	.word	0x00025060


	//   ....[25]....
        /*0ff8*/ 	.word	0x00025100


	//   ....[26]....
        /*0ffc*/ 	.word	0x000251f0


	//   ....[27]....
        /*1000*/ 	.word	0x00025260


	//   ....[28]....
        /*1004*/ 	.word	0x000252c0


	//   ....[29]....
        /*1008*/ 	.word	0x000253b0


	//   ....[30]....
        /*100c*/ 	.word	0x00025410


	//   ....[31]....
        /*1010*/ 	.word	0x00025510


	//   ....[32]....
        /*1014*/ 	.word	0x00025570


	//   ....[33]....
        /*1018*/ 	.word	0x00025670


	//   ....[34]....
        /*101c*/ 	.word	0x000256d0


	//   ....[35]....
        /*1020*/ 	.word	0x000257d0


	//   ....[36]....
        /*1024*/ 	.word	0x00025830


	//   ....[37]....
        /*1028*/ 	.word	0x00025930


	//   ....[38]....
        /*102c*/ 	.word	0x00025990


	//   ....[39]....
        /*1030*/ 	.word	0x00025a90


	//   ....[40]....
        /*1034*/ 	.word	0x00025af0


	//   ....[41]....
        /*1038*/ 	.word	0x00025ba0


	//   ....[42]....
        /*103c*/ 	.word	0x00025c60


	//   ....[43]....
        /*1040*/ 	.word	0x00025d40


	//   ....[44]....
        /*1044*/ 	.word	0x00025da0


	//   ....[45]....
        /*1048*/ 	.word	0x00025e80


	//   ....[46]....
        /*104c*/ 	.word	0x00025ee0


	//   ....[47]....
        /*1050*/ 	.word	0x00025fb0


	//   ....[48]....
        /*1054*/ 	.word	0x00026010


	//   ....[49]....
        /*1058*/ 	.word	0x000260d0


	//   ....[50]....
        /*105c*/ 	.word	0x00026210


	//   ....[51]....
        /*1060*/ 	.word	0x000262c0


	//   ....[52]....
        /*1064*/ 	.word	0x00026340


	//   ....[53]....
        /*1068*/ 	.word	0x00026400


	//   ....[54]....
        /*106c*/ 	.word	0x00026460


	//   ....[55]....
        /*1070*/ 	.word	0x00026510


	//   ....[56]....
        /*1074*/ 	.word	0x00026570


	//   ....[57]....
        /*1078*/ 	.word	0x00026620


	//   ....[58]....
        /*107c*/ 	.word	0x00026680


	//   ....[59]....
        /*1080*/ 	.word	0x00026730


	//   ....[60]....
        /*1084*/ 	.word	0x00026790


	//   ....[61]....
        /*1088*/ 	.word	0x00026840


	//   ....[62]....
        /*108c*/ 	.word	0x000268a0


	//   ....[63]....
        /*1090*/ 	.word	0x00026950


	//   ....[64]....
        /*1094*/ 	.word	0x000269b0


	//   ....[65]....
        /*1098*/ 	.word	0x00026a60


	//   ....[66]....
        /*109c*/ 	.word	0x00026b50


	//   ....[67]....
        /*10a0*/ 	.word	0x00026c00


	//   ....[68]....
        /*10a4*/ 	.word	0x00026c60


	//   ....[69]....
        /*10a8*/ 	.word	0x00026d20


	//   ....[70]....
        /*10ac*/ 	.word	0x00026d80


	//   ....[71]....
        /*10b0*/ 	.word	0x00026e40


	//   ....[72]....
        /*10b4*/ 	.word	0x00026ea0


	//   ....[73]....
        /*10b8*/ 	.word	0x00026f60


	//   ....[74]....
        /*10bc*/ 	.word	0x00026fc0


	//   ....[75]....
        /*10c0*/ 	.word	0x00027080


	//   ....[76]....
        /*10c4*/ 	.word	0x000270e0


	//   ....[77]....
        /*10c8*/ 	.word	0x000271a0


	//   ....[78]....
        /*10cc*/ 	.word	0x00027200


	//   ....[79]....
        /*10d0*/ 	.word	0x000272c0


	//   ....[80]....
        /*10d4*/ 	.word	0x00027320


	//   ....[81]....
        /*10d8*/ 	.word	0x000273d0


	//   ....[82]....
        /*10dc*/ 	.word	0x000274c0


	//   ....[83]....
        /*10e0*/ 	.word	0x00027570


	//   ....[84]....
        /*10e4*/ 	.word	0x000275e0


	//   ....[85]....
        /*10e8*/ 	.word	0x00027690


	//   ....[86]....
        /*10ec*/ 	.word	0x000276f0


	//   ....[87]....
        /*10f0*/ 	.word	0x000277a0


	//   ....[88]....
        /*10f4*/ 	.word	0x00027800


	//   ....[89]....
        /*10f8*/ 	.word	0x000278b0


	//   ....[90]....
        /*10fc*/ 	.word	0x00027910


	//   ....[91]....
        /*1100*/ 	.word	0x000279c0


	//   ....[92]....
        /*1104*/ 	.word	0x00027a20


	//   ....[93]....
        /*1108*/ 	.word	0x00027ad0


	//   ....[94]....
        /*110c*/ 	.word	0x00027b30


	//   ....[95]....
        /*1110*/ 	.word	0x00027be0


	//   ....[96]....
        /*1114*/ 	.word	0x00027c40


	//   ....[97]....
        /*1118*/ 	.word	0x00027ce0


	//   ....[98]....
        /*111c*/ 	.word	0x00027d70


	//   ....[99]....
        /*1120*/ 	.word	0x00027e10


	//   ....[100]....
        /*1124*/ 	.word	0x00027f80


	//   ....[101]....
        /*1128*/ 	.word	0x00027ff0


	//   ....[102]....
        /*112c*/ 	.word	0x00028060


	//   ....[103]....
        /*1130*/ 	.word	0x000280d0


	//   ....[104]....
        /*1134*/ 	.word	0x00028140


	//   ....[105]....
        /*1138*/ 	.word	0x000281c0


	//   ....[106]....
        /*113c*/ 	.word	0x00028240


	//   ....[107]....
        /*1140*/ 	.word	0x000282d0


	//   ....[108]....
        /*1144*/ 	.word	0x00028340


	//   ....[109]....
        /*1148*/ 	.word	0x000283b0


	//   ....[110]....
        /*114c*/ 	.word	0x00028420


	//   ....[111]....
        /*1150*/ 	.word	0x000284a0


	//   ....[112]....
        /*1154*/ 	.word	0x00028510


	//   ....[113]....
        /*1158*/ 	.word	0x000285c0


	//   ....[114]....
        /*115c*/ 	.word	0x00028610


	//   ....[115]....
        /*1160*/ 	.word	0x000286a0


	//   ....[116]....
        /*1164*/ 	.word	0x000287d0


	//----- nvinfo : EIATTR_REG_RECONFIG
	.align		4
.L_233:
        /*1168*/ 	.byte	0x01, 0x54
	.zero		2


	//----- nvinfo : EIATTR_SYSCALL_OFFSETS
	.align		4
        /*116c*/ 	.byte	0x04, 0x46
        /*116e*/ 	.short	(.L_235 - .L_234)


	//   ....[0]....
.L_234:
        /*1170*/ 	.word	0x00001e90


	//   ....[1]....
        /*1174*/ 	.word	0x00001fe0


	//   ....[2]....
        /*1178*/ 	.word	0x00006da0


	//   ....[3]....
        /*117c*/ 	.word	0x000070c0


	//   ....[4]....
        /*1180*/ 	.word	0x0001d7d0


	//   ....[5]....
        /*1184*/ 	.word	0x0001d920


	//   ....[6]....
        /*1188*/ 	.word	0x0001da10


	//   ....[7]....
        /*118c*/ 	.word	0x0001e970


	//----- nvinfo : EIATTR_MBARRIER_INSTR_OFFSETS
	.align		4
.L_235:
        /*1190*/ 	.byte	0x04, 0x39
        /*1192*/ 	.short	(.L_237 - .L_236)


	//   ....[0]....
.L_236:
        /*1194*/ 	.word	0x00000270
        /*1198*/ 	.word	0x000000ff
        /*119c*/ 	.word	0x00016800
        /*11a0*/ 	.short	0x0100
        /*11a2*/ 	.byte	0x08
	.zero		1


	//   ....[1]....
        /*11a4*/ 	.word	0x00000280
        /*11a8*/ 	.word	0x000000ff
        /*11ac*/ 	.word	0x00016820
        /*11b0*/ 	.short	0x0100
        /*11b2*/ 	.byte	0x08
	.zero		1


	//   ....[2]....
        /*11b4*/ 	.word	0x00000370
        /*11b8*/ 	.word	0x000000ff
        /*11bc*/ 	.word	0x00016830
        /*11c0*/ 	.short	0x0100
        /*11c2*/ 	.byte	0x08
	.zero		1


	//   ....[3]....
        /*11c4*/ 	.word	0x00000380
        /*11c8*/ 	.word	0x000000ff
        /*11cc*/ 	.word	0x00016840
        /*11d0*/ 	.short	0x0100
        /*11d2*/ 	.byte	0x08
	.zero		1


	//   ....[4]....
        /*11d4*/ 	.word	0x00000390
        /*11d8*/ 	.word	0x000000ff
        /*11dc*/ 	.word	0x00016838
        /*11e0*/ 	.short	0x0100
        /*11e2*/ 	.byte	0x08
	.zero		1


	//   ....[5]....
        /*11e4*/ 	.word	0x000003a0
        /*11e8*/ 	.word	0x000000ff
        /*11ec*/ 	.word	0x00016848
        /*11f0*/ 	.short	0x0100
        /*11f2*/ 	.byte	0x08
	.zero		1


	//   ....[6]....
        /*11f4*/ 	.word	0x000004d0
        /*11f8*/ 	.word	0x000000ff
        /*11fc*/ 	.word	0x00016850
        /*1200*/ 	.short	0x0100
        /*1202*/ 	.byte	0x08
	.zero		1


	//   ....[7]....
        /*1204*/ 	.word	0x000004e0
        /*1208*/ 	.word	0x000000ff
        /*120c*/ 	.word	0x00016860
        /*1210*/ 	.short	0x0100
        /*1212*/ 	.byte	0x08
	.zero		1


	//   ....[8]....
        /*1214*/ 	.word	0x000004f0
        /*1218*/ 	.word	0x000000ff
        /*121c*/ 	.word	0x00016858
        /*1220*/ 	.short	0x0100
        /*1222*/ 	.byte	0x08
	.zero		1


	//   ....[9]....
        /*1224*/ 	.word	0x00000500
        /*1228*/ 	.word	0x000000ff
        /*122c*/ 	.word	0x00016868
        /*1230*/ 	.short	0x0100
        /*1232*/ 	.byte	0x08
	.zero		1


	//   ....[10]....
        /*1234*/ 	.word	0x000005f0
        /*1238*/ 	.word	0x000000ff
        /*123c*/ 	.word	0x00016870
        /*1240*/ 	.short	0x0100
        /*1242*/ 	.byte	0x06
	.zero		1


	//   ....[11]....
        /*1244*/ 	.word	0x00000600
        /*1248*/ 	.word	0x000000ff
        /*124c*/ 	.word	0x00016880
        /*1250*/ 	.short	0x0100
        /*1252*/ 	.byte	0x06
	.zero		1


	//   ....[12]....
        /*1254*/ 	.word	0x00000610
        /*1258*/ 	.word	0x000000ff
        /*125c*/ 	.word	0x00016878
        /*1260*/ 	.short	0x0100
        /*1262*/ 	.byte	0x06
	.zero		1


	//   ....[13]....
        /*1264*/ 	.word	0x00000620
        /*1268*/ 	.word	0x000000ff
        /*126c*/ 	.word	0x00016888
        /*1270*/ 	.short	0x0100
        /*1272*/ 	.byte	0x06
	.zero		1


	//   ....[14]....
        /*1274*/ 	.word	0x00000750
        /*1278*/ 	.word	0x000000ff
        /*127c*/ 	.word	0x00016890
        /*1280*/ 	.short	0x0100
        /*1282*/ 	.byte	0x08
	.zero		1


	//   ....[15]....
        /*1284*/ 	.word	0x00000760
        /*1288*/ 	.word	0x000000ff
        /*128c*/ 	.word	0x000168a0
        /*1290*/ 	.short	0x0100
        /*1292*/ 	.byte	0x08
	.zero		1


	//   ....[16]....
        /*1294*/ 	.word	0x00000770
        /*1298*/ 	.word	0x000000ff
        /*129c*/ 	.word	0x00016898
        /*12a0*/ 	.short	0x0100
        /*12a2*/ 	.byte	0x08
	.zero		1


	//   ....[17]....
        /*12a4*/ 	.word	0x00000780
        /*12a8*/ 	.word	0x000000ff
        /*12ac*/ 	.word	0x000168a8
        /*12b0*/ 	.short	0x0100
        /*12b2*/ 	.byte	0x08
	.zero		1


	//   ....[18]....
        /*12b4*/ 	.word	0x000008b0
        /*12b8*/ 	.word	0x000000ff
        /*12bc*/ 	.word	0x000168b0
        /*12c0*/ 	.short	0x0100
        /*12c2*/ 	.byte	0x08
	.zero		1


	//   ....[19]....
        /*12c4*/ 	.word	0x000008c0
        /*12c8*/ 	.word	0x000000ff
        /*12cc*/ 	.word	0x000168c0
        /*12d0*/ 	.short	0x0100
        /*12d2*/ 	.byte	0x08
	.zero		1


	//   ....[20]....
        /*12d4*/ 	.word	0x000008d0
        /*12d8*/ 	.word	0x000000ff
        /*12dc*/ 	.word	0x000168b8
        /*12e0*/ 	.short	0x0100
        /*12e2*/ 	.byte	0x08
	.zero		1


	//   ....[21]....
        /*12e4*/ 	.word	0x000008e0
        /*12e8*/ 	.word	0x000000ff
        /*12ec*/ 	.word	0x000168c8
        /*12f0*/ 	.short	0x0100
        /*12f2*/ 	.byte	0x08
	.zero		1


	//   ....[22]....
        /*12f4*/ 	.word	0x000031a0
        /*12f8*/ 	.word	0x00000045
        /*12fc*/ 	.word	0x00016890
        /*1300*/ 	.short	0x010a
        /*1302*/ 	.byte	0x3f
	.zero		1


	//   ....[23]....
        /*1304*/ 	.word	0x00004710
        /*1308*/ 	.word	0x00000045
        /*130c*/ 	.word	0x00016890
        /*1310*/ 	.short	0x010a
        /*1312*/ 	.byte	0x3f
	.zero		1


	//   ....[24]....
        /*1314*/ 	.word	0x00005850
        /*1318*/ 	.word	0x00000045
        /*131c*/ 	.word	0x00016890
        /*1320*/ 	.short	0x010a
        /*1322*/ 	.byte	0x3f
	.zero		1


	//   ....[25]....
        /*1324*/ 	.word	0x00005d60
        /*1328*/ 	.word	0x00000008
        /*132c*/ 	.word	0x00000000
        /*1330*/ 	.short	0x0101
        /*1332*/ 	.byte	0x3f
	.zero		1


	//   ....[26]....
        /*1334*/ 	.word	0x00005da0
        /*1338*/ 	.word	0x00000045
        /*133c*/ 	.word	0x000168b0
        /*1340*/ 	.short	0x010a
        /*1342*/ 	.byte	0x3f
	.zero		1


	//   ....[27]....
        /*1344*/ 	.word	0x00006230
        /*1348*/ 	.word	0x00000045
        /*134c*/ 	.word	0x00000000
        /*1350*/ 	.short	0x0101
        /*1352*/ 	.byte	0x3f
	.zero		1


	//   ....[28]....
        /*1354*/ 	.word	0x00006e40
        /*1358*/ 	.word	0x00000002
        /*135c*/ 	.word	0x00016800
        /*1360*/ 	.short	0x010a
        /*1362*/ 	.byte	0x3f
	.zero		1


	//   ....[29]....
        /*1364*/ 	.word	0x00006e90
        /*1368*/ 	.word	0x00000002
        /*136c*/ 	.word	0x00016800
        /*1370*/ 	.short	0x010a
        /*1372*/ 	.byte	0x3f
	.zero		1


	//   ....[30]....
        /*1374*/ 	.word	0x00007ad0
        /*1378*/ 	.word	0x00000002
        /*137c*/ 	.word	0x00016800
        /*1380*/ 	.short	0x010a
        /*1382*/ 	.byte	0x3f
	.zero		1


	//   ....[31]....
        /*1384*/ 	.word	0x000090f0
        /*1388*/ 	.word	0x00000002
        /*138c*/ 	.word	0x00016800
        /*1390*/ 	.short	0x010a
        /*1392*/ 	.byte	0x3f
	.zero		1


	//   ....[32]....
        /*1394*/ 	.word	0x0000a0d0
        /*1398*/ 	.word	0x00000000
        /*139c*/ 	.word	0x00016830
        /*13a0*/ 	.short	0x010a
        /*13a2*/ 	.byte	0x3f
	.zero		1


	//   ....[33]....
        /*13a4*/ 	.word	0x0000a180
        /*13a8*/ 	.word	0x00000000
        /*13ac*/ 	.word	0x00016830
        /*13b0*/ 	.short	0x010a
        /*13b2*/ 	.byte	0x3f
	.zero		1


	//   ....[34]....
        /*13b4*/ 	.word	0x0000ab20
        /*13b8*/ 	.word	0x00000004
        /*13bc*/ 	.word	0x00000000
        /*13c0*/ 	.short	0x0101
        /*13c2*/ 	.byte	0x3f
	.zero		1


	//   ....[35]....
        /*13c4*/ 	.word	0x0000dc20
        /*13c8*/ 	.word	0x00000009
        /*13cc*/ 	.word	0x00016830
        /*13d0*/ 	.short	0x010a
        /*13d2*/ 	.byte	0x3f
	.zero		1


	//   ....[36]....
        /*13d4*/ 	.word	0x0000dc70
        /*13d8*/ 	.word	0x00000009
        /*13dc*/ 	.word	0x00016830
        /*13e0*/ 	.short	0x010a
        /*13e2*/ 	.byte	0x3f
	.zero		1


	//   ....[37]....
        /*13e4*/ 	.word	0x0000df90
        /*13e8*/ 	.word	0x00000009
        /*13ec*/ 	.word	0x00016850
        /*13f0*/ 	.short	0x010a
        /*13f2*/ 	.byte	0x3f
	.zero		1


	//   ....[38]....
        /*13f4*/ 	.word	0x0000dfd0
        /*13f8*/ 	.word	0x00000009
        /*13fc*/ 	.word	0x00016850
        /*1400*/ 	.short	0x010a
        /*1402*/ 	.byte	0x3f
	.zero		1


	//   ....[39]....
        /*1404*/ 	.word	0x0000eb00
        /*1408*/ 	.word	0x00000038
        /*140c*/ 	.word	0x00000000
        /*1410*/ 	.short	0x0101
        /*1412*/ 	.byte	0x3f
	.zero		1


	//   ....[40]....
        /*1414*/ 	.word	0x00010f20
        /*1418*/ 	.word	0x00000013
        /*141c*/ 	.word	0x00000000
        /*1420*/ 	.short	0x0101
        /*1422*/ 	.byte	0x3f
	.zero		1


	//   ....[41]....
        /*1424*/ 	.word	0x00011720
        /*1428*/ 	.word	0x00000009
        /*142c*/ 	.word	0x00016830
        /*1430*/ 	.short	0x010a
        /*1432*/ 	.byte	0x3f
	.zero		1


	//   ....[42]....
        /*1434*/ 	.word	0x00011770
        /*1438*/ 	.word	0x00000009
        /*143c*/ 	.word	0x00016830
        /*1440*/ 	.short	0x010a
        /*1442*/ 	.byte	0x3f
	.zero		1


	//   ....[43]....
        /*1444*/ 	.word	0x00011ac0
        /*1448*/ 	.word	0x00000009
        /*144c*/ 	.word	0x00016850
        /*1450*/ 	.short	0x010a
        /*1452*/ 	.byte	0x3f
	.zero		1


	//   ....[44]....
        /*1454*/ 	.word	0x00011b00
        /*1458*/ 	.word	0x00000009
        /*145c*/ 	.word	0x00016850
        /*1460*/ 	.short	0x010a
        /*1462*/ 	.byte	0x3f
	.zero		1


	//   ....[45]....
        /*1464*/ 	.word	0x00012060
        /*1468*/ 	.word	0x0000000c
        /*146c*/ 	.word	0x00000000
        /*1470*/ 	.short	0x0101
        /*1472*/ 	.byte	0x3f
	.zero		1


	//   ....[46]....
        /*1474*/ 	.word	0x000139d0
        /*1478*/ 	.word	0x0000000f
        /*147c*/ 	.word	0x00000000
        /*1480*/ 	.short	0x0101
        /*1482*/ 	.byte	0x3f
	.zero		1


	//   ....[47]....
        /*1484*/ 	.word	0x00013f00
        /*1488*/ 	.word	0x00000009
        /*148c*/ 	.word	0x00016830
        /*1490*/ 	.short	0x010a
        /*1492*/ 	.byte	0x3f
	.zero		1


	//   ....[48]....
        /*1494*/ 	.word	0x00013f50
        /*1498*/ 	.word	0x00000009
        /*149c*/ 	.word	0x00016830
        /*14a0*/ 	.short	0x010a
        /*14a2*/ 	.byte	0x3f
	.zero		1


	//   ....[49]....
        /*14a4*/ 	.word	0x000142a0
        /*14a8*/ 	.word	0x00000009
        /*14ac*/ 	.word	0x00016850
        /*14b0*/ 	.short	0x010a
        /*14b2*/ 	.byte	0x3f
	.zero		1


	//   ....[50]....
        /*14b4*/ 	.word	0x000142e0
        /*14b8*/ 	.word	0x00000009
        /*14bc*/ 	.word	0x00016850
        /*14c0*/ 	.short	0x010a
        /*14c2*/ 	.byte	0x3f
	.zero		1


	//   ....[51]....
        /*14c4*/ 	.word	0x000148b0
        /*14c8*/ 	.word	0x00000036
        /*14cc*/ 	.word	0x00000000
        /*14d0*/ 	.short	0x0101
        /*14d2*/ 	.byte	0x3f
	.zero		1


	//   ....[52]....
        /*14d4*/ 	.word	0x00017230
        /*14d8*/ 	.word	0x0000000f
        /*14dc*/ 	.word	0x00000000
        /*14e0*/ 	.short	0x0101
        /*14e2*/ 	.byte	0x3f
	.zero		1


	//   ....[53]....
        /*14e4*/ 	.word	0x00017680
        /*14e8*/ 	.word	0x0000000b
        /*14ec*/ 	.word	0x00016850
        /*14f0*/ 	.short	0x010a
        /*14f2*/ 	.byte	0x3f
	.zero		1


	//   ....[54]....
        /*14f4*/ 	.word	0x000176f0
        /*14f8*/ 	.word	0x0000000b
        /*14fc*/ 	.word	0x00016850
        /*1500*/ 	.short	0x010a
        /*1502*/ 	.byte	0x3f
	.zero		1


	//   ....[55]....
        /*1504*/ 	.word	0x00017d10
        /*1508*/ 	.word	0x00000002
        /*150c*/ 	.word	0x00000000
        /*1510*/ 	.short	0x0101
        /*1512*/ 	.byte	0x3f
	.zero		1


	//   ....[56]....
        /*1514*/ 	.word	0x00018d50
        /*1518*/ 	.word	0x00000000
        /*151c*/ 	.word	0x00000000
        /*1520*/ 	.short	0x0101
        /*1522*/ 	.byte	0x3f
	.zero		1


	//   ....[57]....
        /*1524*/ 	.word	0x00019370
        /*1528*/ 	.word	0x00000008
        /*152c*/ 	.word	0x00000000
        /*1530*/ 	.short	0x0101
        /*1532*/ 	.byte	0x3f
	.zero		1


	//   ....[58]....
        /*1534*/ 	.word	0x0001c340
        /*1538*/ 	.word	0x00000010
        /*153c*/ 	.word	0x00016820
        /*1540*/ 	.short	0x010a
        /*1542*/ 	.byte	0x3f
	.zero		1


	//   ....[59]....
        /*1544*/ 	.word	0x0001c400
        /*1548*/ 	.word	0x00000005
        /*154c*/ 	.word	0x000168a0
        /*1550*/ 	.short	0x010a
        /*1552*/ 	.byte	0x3f
	.zero		1


	//   ....[60]....
        /*1554*/ 	.word	0x0001c640
        /*1558*/ 	.word	0x00000005
        /*155c*/ 	.word	0x000168c0
        /*1560*/ 	.short	0x010a
        /*1562*/ 	.byte	0x3f
	.zero		1


	//   ....[61]....
        /*1564*/ 	.word	0x0001c9d0
        /*1568*/ 	.word	0x00000005
        /*156c*/ 	.word	0x000168a0
        /*1570*/ 	.short	0x010a
        /*1572*/ 	.byte	0x3f
	.zero		1


	//   ....[62]....
        /*1574*/ 	.word	0x0001cbf0
        /*1578*/ 	.word	0x00000005
        /*157c*/ 	.word	0x000168c0
        /*1580*/ 	.short	0x010a
        /*1582*/ 	.byte	0x3f
	.zero		1


	//   ....[63]....
        /*1584*/ 	.word	0x0001dec0
        /*1588*/ 	.word	0x00000003
        /*158c*/ 	.word	0x00016840
        /*1590*/ 	.short	0x010a
        /*1592*/ 	.byte	0x3f
	.zero		1


	//   ....[64]....
        /*1594*/ 	.word	0x0001e650
        /*1598*/ 	.word	0x00000003
        /*159c*/ 	.word	0x00016830
        /*15a0*/ 	.short	0x0107
        /*15a2*/ 	.byte	0x3f
	.zero		1


	//   ....[65]....
        /*15a4*/ 	.word	0x0001e720
        /*15a8*/ 	.word	0x00000003
        /*15ac*/ 	.word	0x00016830
        /*15b0*/ 	.short	0x0101
        /*15b2*/ 	.byte	0x3f
	.zero		1


	//   ....[66]....
        /*15b4*/ 	.word	0x0001f570
        /*15b8*/ 	.word	0x00000010
        /*15bc*/ 	.word	0x00016800
        /*15c0*/ 	.short	0x0107
        /*15c2*/ 	.byte	0x3f
	.zero		1


	//   ....[67]....
        /*15c4*/ 	.word	0x0001f660
        /*15c8*/ 	.word	0x00000010
        /*15cc*/ 	.word	0x00016800
        /*15d0*/ 	.short	0x0101
        /*15d2*/ 	.byte	0x3f
	.zero		1


	//   ....[68]....
        /*15d4*/ 	.word	0x0001f680
        /*15d8*/ 	.word	0x00000010
        /*15dc*/ 	.word	0x00016820
        /*15e0*/ 	.short	0x010a
        /*15e2*/ 	.byte	0x3f
	.zero		1


	//   ....[69]....
        /*15e4*/ 	.word	0x0001fa60
        /*15e8*/ 	.word	0x00000005
        /*15ec*/ 	.word	0x00016840
        /*15f0*/ 	.short	0x010a
        /*15f2*/ 	.byte	0x3f
	.zero		1


	//   ....[70]....
        /*15f4*/ 	.word	0x0001ff70
        /*15f8*/ 	.word	0x00000005
        /*15fc*/ 	.word	0x00016830
        /*1600*/ 	.short	0x0107
        /*1602*/ 	.byte	0x3f
	.zero		1


	//   ....[71]....
        /*1604*/ 	.word	0x00020030
        /*1608*/ 	.word	0x00000005
        /*160c*/ 	.word	0x00016830
        /*1610*/ 	.short	0x0101
        /*1612*/ 	.byte	0x3f
	.zero		1


	//   ....[72]....
        /*1614*/ 	.word	0x00020090
        /*1618*/ 	.word	0x00000005
        /*161c*/ 	.word	0x00016860
        /*1620*/ 	.short	0x010a
        /*1622*/ 	.byte	0x3f
	.zero		1


	//   ....[73]....
        /*1624*/ 	.word	0x00020560
        /*1628*/ 	.word	0x00000005
        /*162c*/ 	.word	0x00016850
        /*1630*/ 	.short	0x0107
        /*1632*/ 	.byte	0x3f
	.zero		1


	//   ....[74]....
        /*1634*/ 	.word	0x000206e0
        /*1638*/ 	.word	0x00000005
        /*163c*/ 	.word	0x00016850
        /*1640*/ 	.short	0x0101
        /*1642*/ 	.byte	0x3f
	.zero		1


	//   ....[75]....
        /*1644*/ 	.word	0x00020910
        /*1648*/ 	.word	0x00000000
        /*164c*/ 	.word	0x00016860
        /*1650*/ 	.short	0x010a
        /*1652*/ 	.byte	0x3f
	.zero		1


	//   ....[76]....
        /*1654*/ 	.word	0x00020db0
        /*1658*/ 	.word	0x00000000
        /*165c*/ 	.word	0x00016850
        /*1660*/ 	.short	0x0107
        /*1662*/ 	.byte	0x3f
	.zero		1


	//   ....[77]....
        /*1664*/ 	.word	0x00020e90
        /*1668*/ 	.word	0x00000000
        /*166c*/ 	.word	0x00016850
        /*1670*/ 	.short	0x0101
        /*1672*/ 	.byte	0x3f
	.zero		1


	//   ....[78]....
        /*1674*/ 	.word	0x00021ff0
        /*1678*/ 	.word	0x00000005
        /*167c*/ 	.word	0x00016820
        /*1680*/ 	.short	0x010a
        /*1682*/ 	.byte	0x3f
	.zero		1


	//   ....[79]....
        /*1684*/ 	.word	0x00022190
        /*1688*/ 	.word	0x00000003
        /*168c*/ 	.word	0x00016840
        /*1690*/ 	.short	0x010a
        /*1692*/ 	.byte	0x3f
	.zero		1


	//   ....[80]....
        /*1694*/ 	.word	0x00022220
        /*1698*/ 	.word	0x00000005
        /*169c*/ 	.word	0x00016840
        /*16a0*/ 	.short	0x010a
        /*16a2*/ 	.byte	0x3f
	.zero		1


	//   ....[81]....
        /*16a4*/ 	.word	0x00022260
        /*16a8*/ 	.word	0x00000003
        /*16ac*/ 	.word	0x00016860
        /*16b0*/ 	.short	0x010a
        /*16b2*/ 	.byte	0x3f
	.zero		1


	//   ....[82]....
        /*16b4*/ 	.word	0x000222a0
        /*16b8*/ 	.word	0x00000005
        /*16bc*/ 	.word	0x00016860
        /*16c0*/ 	.short	0x010a
        /*16c2*/ 	.byte	0x3f
	.zero		1


	//   ....[83]....
        /*16c4*/ 	.word	0x00022300
        /*16c8*/ 	.word	0x00000045
        /*16cc*/ 	.word	0x00016890
        /*16d0*/ 	.short	0x010a
        /*16d2*/ 	.byte	0x3f
	.zero		1


	//   ....[84]....
        /*16d4*/ 	.word	0x00022590
        /*16d8*/ 	.word	0x00000045
        /*16dc*/ 	.word	0x00016890
        /*16e0*/ 	.short	0x010a
        /*16e2*/ 	.byte	0x3f
	.zero		1


	//   ....[85]....
        /*16e4*/ 	.word	0x00022840
        /*16e8*/ 	.word	0x00000045
        /*16ec*/ 	.word	0x00016890
        /*16f0*/ 	.short	0x010a
        /*16f2*/ 	.byte	0x3f
	.zero		1


	//   ....[86]....
        /*16f4*/ 	.word	0x00022af0
        /*16f8*/ 	.word	0x00000045
        /*16fc*/ 	.word	0x000168b0
        /*1700*/ 	.short	0x010a
        /*1702*/ 	.byte	0x3f
	.zero		1


	//   ....[87]....
        /*1704*/ 	.word	0x00022fc0
        /*1708*/ 	.word	0x00000002
        /*170c*/ 	.word	0x00016800
        /*1710*/ 	.short	0x010a
        /*1712*/ 	.byte	0x3f
	.zero		1


	//   ....[88]....
        /*1714*/ 	.word	0x000235e0
        /*1718*/ 	.word	0x00000002
        /*171c*/ 	.word	0x00016800
        /*1720*/ 	.short	0x010a
        /*1722*/ 	.byte	0x3f
	.zero		1


	//   ....[89]....
        /*1724*/ 	.word	0x00023630
        /*1728*/ 	.word	0x00000000
        /*172c*/ 	.word	0x00016830
        /*1730*/ 	.short	0x010a
        /*1732*/ 	.byte	0x3f
	.zero		1


	//   ....[90]....
        /*1734*/ 	.word	0x00023680
        /*1738*/ 	.word	0x00000009
        /*173c*/ 	.word	0x00016830
        /*1740*/ 	.short	0x010a
        /*1742*/ 	.byte	0x3f
	.zero		1


	//   ....[91]....
        /*1744*/ 	.word	0x000236d0
        /*1748*/ 	.word	0x00000009
        /*174c*/ 	.word	0x00016850
        /*1750*/ 	.short	0x010a
        /*1752*/ 	.byte	0x3f
	.zero		1


	//   ....[92]....
        /*1754*/ 	.word	0x00023720
        /*1758*/ 	.word	0x00000009
        /*175c*/ 	.word	0x00016830
        /*1760*/ 	.short	0x010a
        /*1762*/ 	.byte	0x3f
	.zero		1


	//   ....[93]....
        /*1764*/ 	.word	0x00023770
        /*1768*/ 	.word	0x00000009
        /*176c*/ 	.word	0x00016850
        /*1770*/ 	.short	0x010a
        /*1772*/ 	.byte	0x3f
	.zero		1


	//   ....[94]....
        /*1774*/ 	.word	0x000237c0
        /*1778*/ 	.word	0x00000009
        /*177c*/ 	.word	0x00016830
        /*1780*/ 	.short	0x010a
        /*1782*/ 	.byte	0x3f
	.zero		1


	//   ....[95]....
        /*1784*/ 	.word	0x00023810
        /*1788*/ 	.word	0x00000009
        /*178c*/ 	.word	0x00016850
        /*1790*/ 	.short	0x010a
        /*1792*/ 	.byte	0x3f
	.zero		1


	//   ....[96]....
        /*1794*/ 	.word	0x00023860
        /*1798*/ 	.word	0x0000000b
        /*179c*/ 	.word	0x00016850
        /*17a0*/ 	.short	0x010a
        /*17a2*/ 	.byte	0x3f
	.zero		1


	//   ....[97]....
        /*17a4*/ 	.word	0x00024410
        /*17a8*/ 	.word	0x00000010
        /*17ac*/ 	.word	0x00016820
        /*17b0*/ 	.short	0x010a
        /*17b2*/ 	.byte	0x3f
	.zero		1


	//   ....[98]....
        /*17b4*/ 	.word	0x00024460
        /*17b8*/ 	.word	0x00000005
        /*17bc*/ 	.word	0x000168a0
        /*17c0*/ 	.short	0x010a
        /*17c2*/ 	.byte	0x3f
	.zero		1


	//   ....[99]....
        /*17c4*/ 	.word	0x000244b0
        /*17c8*/ 	.word	0x00000005
        /*17cc*/ 	.word	0x000168c0
        /*17d0*/ 	.short	0x010a
        /*17d2*/ 	.byte	0x3f
	.zero		1


	//   ....[100]....
        /*17d4*/ 	.word	0x00024500
        /*17d8*/ 	.word	0x00000005
        /*17dc*/ 	.word	0x000168a0
        /*17e0*/ 	.short	0x010a
        /*17e2*/ 	.byte	0x3f
	.zero		1


	//   ....[101]....
        /*17e4*/ 	.word	0x00024550
        /*17e8*/ 	.word	0x00000005
        /*17ec*/ 	.word	0x000168c0
        /*17f0*/ 	.short	0x010a
        /*17f2*/ 	.byte	0x3f
	.zero		1


	//   ....[102]....
        /*17f4*/ 	.word	0x00024670
        /*17f8*/ 	.word	0x00000003
        /*17fc*/ 	.word	0x00016840
        /*1800*/ 	.short	0x010a
        /*1802*/ 	.byte	0x3f
	.zero		1


	//   ....[103]....
        /*1804*/ 	.word	0x00026110
        /*1808*/ 	.word	0x00000010
        /*180c*/ 	.word	0x00016820
        /*1810*/ 	.short	0x010a
        /*1812*/ 	.byte	0x3f
	.zero		1


	//   ....[104]....
        /*1814*/ 	.word	0x00026160
        /*1818*/ 	.word	0x00000005
        /*181c*/ 	.word	0x00016840
        /*1820*/ 	.short	0x010a
        /*1822*/ 	.byte	0x3f
	.zero		1


	//   ....[105]....
        /*1824*/ 	.word	0x00026aa0
        /*1828*/ 	.word	0x00000005
        /*182c*/ 	.word	0x00016860
        /*1830*/ 	.short	0x010a
        /*1832*/ 	.byte	0x3f
	.zero		1


	//   ....[106]....
        /*1834*/ 	.word	0x00027410
        /*1838*/ 	.word	0x00000000
        /*183c*/ 	.word	0x00016860
        /*1840*/ 	.short	0x010a
        /*1842*/ 	.byte	0x3f
	.zero		1


	//   ....[107]....
        /*1844*/ 	.word	0x000286f0
        /*1848*/ 	.word	0x00000005
        /*184c*/ 	.word	0x00016820
        /*1850*/ 	.short	0x010a
        /*1852*/ 	.byte	0x3f
	.zero		1


	//   ....[108]....
        /*1854*/ 	.word	0x00028890
        /*1858*/ 	.word	0x00000003
        /*185c*/ 	.word	0x00016840
        /*1860*/ 	.short	0x010a
        /*1862*/ 	.byte	0x3f
	.zero		1


	//   ....[109]....
        /*1864*/ 	.word	0x000288e0
        /*1868*/ 	.word	0x00000005
        /*186c*/ 	.word	0x00016840
        /*1870*/ 	.short	0x010a
        /*1872*/ 	.byte	0x3f
	.zero		1


	//   ....[110]....
        /*1874*/ 	.word	0x00028930
        /*1878*/ 	.word	0x00000003
        /*187c*/ 	.word	0x00016860
        /*1880*/ 	.short	0x010a
        /*1882*/ 	.byte	0x3f
	.zero		1


	//----- nvinfo : EIATTR_NUM_MBARRIERS
	.align		4
.L_237:
        /*1884*/ 	.byte	0x03, 0x38
        /*1886*/ 	.short	0x0016


	//----- nvinfo : EIATTR_EXIT_INSTR_OFFSETS
	.align		4
        /*1888*/ 	.byte	0x04, 0x1c
        /*188a*/ 	.short	(.L_239 - .L_238)


	//   ....[0]....
.L_238:
        /*188c*/ 	.word	0x000222f0


	//----- nvinfo : EIATTR_MAX_THREADS
	.align		4
.L_239:
        /*1890*/ 	.byte	0x04, 0x05
        /*1892*/ 	.short	(.L_241 - .L_240)
.L_240:
        /*1894*/ 	.word	0x00000200
        /*1898*/ 	.word	0x00000001
        /*189c*/ 	.word	0x00000001


	//----- nvinfo : EIATTR_CRS_STACK_SIZE
	.align		4
.L_241:
        /*18a0*/ 	.byte	0x04, 0x1e
        /*18a2*/ 	.short	(.L_243 - .L_242)
.L_242:
        /*18a4*/ 	.word	0x00000000


	//----- nvinfo : EIATTR_CBANK_PARAM_SIZE
	.align		4
.L_243:
        /*18a8*/ 	.byte	0x03, 0x19
        /*18aa*/ 	.short	0x0af0


	//----- nvinfo : EIATTR_PARAM_CBANK
	.align		4
        /*18ac*/ 	.byte	0x04, 0x0a
        /*18ae*/ 	.short	(.L_245 - .L_244)
	.align		4
.L_244:
        /*18b0*/ 	.word	index@(.nv.constant0._ZN7cutlass13device_kernelIN5flash11enable_sm90INS1_16FlashAttnFwdSm90INS1_25CollectiveMainloopFwdSm90ILi2EN4cute5tupleIJNS5_1CILi1EEES8_S8_EEENS6_IJNS7_ILi192EEENS7_ILi128EEENS7_ILi64EEEEEELi64ENS_10bfloat16_tEfNS_4arch4Sm90ELb0ELb1ELb1ELb1ELb1ELb1ELb0ELb1ELb1ELb1ELb1ELb0EEENS1_21CollectiveEpilogueFwdINS6_IJSA_SC_SB_EEES9_SE_SG_Li384ELb1ELb1ELb1ELb0EEENS1_36VarlenDynamicPersistentTileSchedulerILi192ELi128ELi384ELi128ELb1ELb1ELb1ELb1ELb0ELb1EEEEEEEEEvNT_6ParamsE)
        /*18b4*/ 	.short	0x0210
        /*18b6*/ 	.short	0x0af0


	//----- nvinfo : EIATTR_SW_WAR
	.align		4
.L_245:
        /*18b8*/ 	.byte	0x04, 0x36
        /*18ba*/ 	.short	(.L_247 - .L_246)
.L_246:
        /*18bc*/ 	.word	0x00000008
.L_247:


//--------------------- .nv.info._ZN7cutlass13device_kernelIN5flash11enable_sm90INS1_16FlashAttnFwdSm90INS1_25CollectiveMainloopFwdSm90ILi2EN4cute5tupleIJNS5_1CILi1EEES8_S8_EEENS6_IJNS7_ILi192EEENS7_ILi128EEENS7_ILi64EEEEEELi64ENS_10bfloat16_tEfNS_4arch4Sm90ELb1ELb0ELb1ELb0ELb1ELb0ELb0ELb1ELb1ELb1ELb1ELb0EEENS1_21CollectiveEpilogueFwdINS6_IJSA_SC_SB_EEES9_SE_SG_Li384ELb0ELb1ELb1ELb0EEENS1_19SingleTileSchedulerILb0ELb1ELb1ELi192EEEEEEEEEvNT_6ParamsE --------------------------
	.section	.nv.info._ZN7cutlass13device_kernelIN5flash11enable_sm90INS1_16FlashAttnFwdSm90INS1_25CollectiveMainloopFwdSm90ILi2EN4cute5tupleIJNS5_1CILi1EEES8_S8_EEENS6_IJNS7_ILi192EEENS7_ILi128EEENS7_ILi64EEEEEELi64ENS_10bfloat16_tEfNS_4arch4Sm90ELb1ELb0ELb1ELb0ELb1ELb0ELb0ELb1ELb1ELb1ELb1ELb0EEENS1_21CollectiveEpilogueFwdINS6_IJSA_SC_SB_EEES9_SE_SG_Li384ELb0ELb1ELb1ELb0EEENS1_19SingleTileSchedulerILb0ELb1ELb1ELi192EEEEEEEEEvNT_6ParamsE,"",@"SHT_CUDA_INFO"
	.sectionflags	@""
	.align	4


	//----- nvinfo : EIATTR_CUDA_API_VERSION
	.align		4
        /*0000*/ 	.byte	0x04, 0x37
        /*0002*/ 	.short	(.L_249 - .L_248)
.L_248:
        /*0004*/ 	.word	0x00000082


	//----- nvinfo : EIATTR_KPARAM_INFO
	.align		4
.L_249:
        /*0008*/ 	.byte	0x04, 0x17
        /*000a*/ 	.short	(.L_251 - .L_250)
.L_250:
        /*000c*/ 	.word	0x00000000
        /*0010*/ 	.short	0x0000
        /*0012*/ 	.short	0x0070
        /*0014*/ 	.byte	0x00, 0xf0, 0x01, 0x28


	//----- nvinfo : EIATTR_SPARSE_MMA_MASK
	.align		4
.L_251:
        /*0018*/ 	.byte	0x03, 0x50
        /*001a*/ 	.short	0x0000


	//----- nvinfo : EIATTR_MAXREG_COUNT
	.align		4
        /*001c*/ 	.byte	0x03, 0x1b
        /*001e*/ 	.short	0x0080


	//----- nvinfo : EIATTR_NUM_BARRIERS
	.align		4
        /*0020*/ 	.byte	0x02, 0x4c
        /*0022*/ 	.byte	0x10
	.zero		1


	//----- nvinfo : EIATTR_EXTERNS
	.align		4
        /*0024*/ 	.byte	0x04, 0x0f
        /*0026*/ 	.short	(.L_253 - .L_252)


	//   ....[0]....
	.align		4
.L_252:
        /*0028*/ 	.word	index@(__assertfail)


	//----- nvinfo : EIATTR_ANNOTATIONS
	.align		4
.L_253:
        /*002c*/ 	.byte	0x04, 0x55
        /*002e*/ 	.short	(.L_255 - .L_254)


	//   ....[0]....
.L_254:
        /*0030*/ 	.word	0x00000001
        /*0034*/ 	.byte	0x80, 0xbe, 0x00, 0x00, 0x01, 0x00, 0x00, 0x00, 0x20, 0xd4, 0x00, 0x00


	//----- nvinfo : EIATTR_MERCURY_ISA_VERSION
	.align		4
.L_255:
        /*0040*/ 	.byte	0x03, 0x5f
        /*0042*/ 	.short	0x0101


	//----- nvinfo : EIATTR_INT_WARP_WIDE_INSTR_OFFSETS
	.align		4
        /*0044*/ 	.byte	0x04, 0x31
        /*0046*/ 	.short	(.L_257 - .L_256)


	//   ....[0]....
.L_256:
        /*0048*/ 	.word	0x000000c0


	//   ....[1]....
        /*004c*/ 	.word	0x000000d0


	//   ....[2]....
        /*0050*/ 	.word	0x00000170


	//----- nvinfo : EIATTR_COOP_GROUP_MASK_REGIDS
	.align		4
.L_257:
        /*0054*/ 	.byte	0x04, 0x29
        /*0056*/ 	.short	(.L_259 - .L_258)


	//   ....[0]....
.L_258:
        /*0058*/ 	.word	0xffffffff


	//   ....[1]....
        /*005c*/ 	.word	0xffffffff


	//   ....[2]....
        /*0060*/ 	.word	0xffffffff


	//   ....[3]....
        /*0064*/ 	.word	0xffffffff


	//   ....[4]....
        /*0068*/ 	.word	0xffffffff


	//   ....[5]....
        /*006c*/ 	.word	0xffffffff


	//   ....[6]....
        /*0070*/ 	.word	0xffffffff


	//   ....[7]....
        /*0074*/ 	.word	0xffffffff


	//   ....[8]....
        /*0078*/ 	.word	0xffffffff


	//   ....[9]....
        /*007c*/ 	.word	0xffffffff


	//   ....[10]....
        /*0080*/ 	.word	0xffffffff


	//   ....[11]....
        /*0084*/ 	.word	0xffffffff


	//   ....[12]....
        /*0088*/ 	.word	0xffffffff


	//   ....[13]....
        /*008c*/ 	.word	0xffffffff


	//   ....[14]....
        /*0090*/ 	.word	0xffffffff


	//   ....[15]....
        /*0094*/ 	.word	0xffffffff


	//   ....[16]....
        /*0098*/ 	.word	0xffffffff


	//   ....[17]....
        /*009c*/ 	.word	0xffffffff


	//   ....[18]....
        /*00a0*/ 	.word	0xffffffff


	//   ....[19]....
        /*00a4*/ 	.word	0xffffffff


	//   ....[20]....
        /*00a8*/ 	.word	0xffffffff


	//   ....[21]....
        /*00ac*/ 	.word	0xffffffff


	//   ....[22]....
        /*00b0*/ 	.word	0xffffffff


	//   ....[23]....
        /*00b4*/ 	.word	0xffffffff


	//   ....[24]....
        /*00b8*/ 	.word	0xffffffff


	//   ....[25]....
        /*00bc*/ 	.word	0xffffffff


	//   ....[26]....
        /*00c0*/ 	.word	0xffffffff


	//   ....[27]....
        /*00c4*/ 	.word	0xffffffff


	//   ....[28]....
        /*00c8*/ 	.word	0xffffffff


	//   ....[29]....
        /*00cc*/ 	.word	0xffffffff


	//   ....[30]....
        /*00d0*/ 	.word	0xffffffff


	//   ....[31]....
        /*00d4*/ 	.word	0xffffffff


	//   ....[32]....
        /*00d8*/ 	.word	0xffffffff


	//   ....[33]....
        /*00dc*/ 	.word	0xffffffff


	//   ....[34]....
        /*00e0*/ 	.word	0xffffffff


	//   ....[35]....
        /*00e4*/ 	.word	0xffffffff


	//   ....[36]....
        /*00e8*/ 	.word	0xffffffff


	//   ....[37]....
        /*00ec*/ 	.word	0xffffffff


	//   ....[38]....
        /*00f0*/ 	.word	0xffffffff


	//   ....[39]....
        /*00f4*/ 	.word	0xffffffff


	//   ....[40]....
        /*00f8*/ 	.word	0xffffffff


	//   ....[41]....
        /*00fc*/ 	.word	0xffffffff


	//   ....[42]....
        /*0100*/ 	.word	0xffffffff


	//   ....[43]....
        /*0104*/ 	.word	0xffffffff


	//   ....[44]....
        /*0108*/ 	.word	0xffffffff


	//   ....[45]....
        /*010c*/ 	.word	0xffffffff


	//   ....[46]....
        /*0110*/ 	.word	0xffffffff


	//   ....[47]....
        /*0114*/ 	.word	0xffffffff


	//   ....[48]....
        /*0118*/ 	.word	0xffffffff


	//   ....[49]....
        /*011c*/ 	.word	0xffffffff


	//   ....[50]....
        /*0120*/ 	.word	0xffffffff


	//   ....[51]....
        /*0124*/ 	.word	0xffffffff


	//   ....[52]....
        /*0128*/ 	.word	0xffffffff


	//   ....[53]....
        /*012c*/ 	.word	0xffffffff


	//   ....[54]....
        /*0130*/ 	.word	0xffffffff


	//   ....[55]....
        /*0134*/ 	.word	0xffffffff


	//   ....[56]....
        /*0138*/ 	.word	0xffffffff


	//   ....[57]....
        /*013c*/ 	.word	0xffffffff


	//   ....[58]....
        /*0140*/ 	.word	0xffffffff


	//   ....[59]....
        /*0144*/ 	.word	0xffffffff


	//   ....[60]....
        /*0148*/ 	.word	0xffffffff


	//   ....[61]....
        /*014c*/ 	.word	0xffffffff


	//   ....[62]....
        /*0150*/ 	.word	0xffffffff


	//   ....[63]....
        /*0154*/ 	.word	0xffffffff


	//   ....[64]....
        /*0158*/ 	.word	0xffffffff


	//   ....[65]....
        /*015c*/ 	.word	0xffffffff


	//   ....[66]....
        /*0160*/ 	.word	0xffffffff


	//   ....[67]....
        /*0164*/ 	.word	0xffffffff


	//   ....[68]....
        /*0168*/ 	.word	0xffffffff


	//   ....[69]....
        /*016c*/ 	.word	0xffffffff


	//   ....[70]....
        /*0170*/ 	.word	0xffffffff


	//   ....[71]....
        /*0174*/ 	.word	0xffffffff


	//   ....[72]....
        /*0178*/ 	.word	0xffffffff


	//   ....[73]....
        /*017c*/ 	.word	0xffffffff


	//   ....[74]....
        /*0180*/ 	.word	0xffffffff


	//   ....[75]....
        /*0184*/ 	.word	0xffffffff


	//   ....[76]....
        /*0188*/ 	.word	0xffffffff


	//   ....[77]....
        /*018c*/ 	.word	0xffffffff


	//   ....[78]....
        /*0190*/ 	.word	0xffffffff


	//   ....[79]....
        /*0194*/ 	.word	0xffffffff


	//   ....[80]....
        /*0198*/ 	.word	0xffffffff


	//   ....[81]....
        /*019c*/ 	.word	0xffffffff


	//   ....[82]....
        /*01a0*/ 	.word	0xffffffff


	//   ....[83]....
        /*01a4*/ 	.word	0xffffffff


	//   ....[84]....
        /*01a8*/ 	.word	0xffffffff


	//   ....[85]....
        /*01ac*/ 	.word	0xffffffff


	//   ....[86]....
        /*01b0*/ 	.word	0xffffffff


	//   ....[87]....
        /*01b4*/ 	.word	0xffffffff


	//   ....[88]....
        /*01b8*/ 	.word	0xffffffff


	//   ....[89]....
        /*01bc*/ 	.word	0xffffffff


	//   ....[90]....
        /*01c0*/ 	.word	0xffffffff


	//   ....[91]....
        /*01c4*/ 	.word	0xffffffff


	//   ....[92]....
        /*01c8*/ 	.word	0xffffffff


	//   ....[93]....
        /*01cc*/ 	.word	0xffffffff


	//   ....[94]....
        /*01d0*/ 	.word	0xffffffff


	//   ....[95]....
        /*01d4*/ 	.word	0xffffffff


	//   ....[96]....
        /*01d8*/ 	.word	0xffffffff


	//   ....[97]....
        /*01dc*/ 	.word	0xffffffff


	//   ....[98]....
        /*01e0*/ 	.word	0xffffffff


	//   ....[99]....
        /*01e4*/ 	.word	0xffffffff


	//   ....[100]....
        /*01e8*/ 	.word	0xffffffff


	//   ....[101]....
        /*01ec*/ 	.word	0xffffffff


	//   ....[102]....
        /*01f0*/ 	.word	0xffffffff


	//   ....[103]....
        /*01f4*/ 	.word	0xffffffff


	//   ....[104]....
        /*01f8*/ 	.word	0xffffffff


	//   ....[105]....
        /*01fc*/ 	.word	0xffffffff


	//   ....[106]....
        /*0200*/ 	.word	0xffffffff


	//   ....[107]....
        /*0204*/ 	.word	0xffffffff


	//   ....[108]....
        /*0208*/ 	.word	0xffffffff


	//   ....[109]....
        /*020c*/ 	.word	0xffffffff


	//   ....[110]....
        /*0210*/ 	.word	0xffffffff


	//   ....[111]....
        /*0214*/ 	.word	0xffffffff


	//   ....[112]....
        /*0218*/ 	.word	0xffffffff


	//   ....[113]....
        /*021c*/ 	.word	0xffffffff


	//   ....[114]....
        /*0220*/ 	.word	0xffffffff


	//   ....[115]....
        /*0224*/ 	.word	0xffffffff


	//   ....[116]....
        /*0228*/ 	.word	0xffffffff


	//   ....[117]....
        /*022c*/ 	.word	0xffffffff


	//   ....[118]....
        /*0230*/ 	.word	0xffffffff


	//   ....[119]....
        /*0234*/ 	.word	0xffffffff


	//   ....[120]....
        /*0238*/ 	.word	0xffffffff


	//   ....[121]....
        /*023c*/ 	.word	0xffffffff


	//   ....[122]....
        /*0240*/ 	.word	0xffffffff


	//   ....[123]....
        /*0244*/ 	.word	0xffffffff


	//   ....[124]....
        /*0248*/ 	.word	0xffffffff


	//   ....[125]....
        /*024c*/ 	.word	0x0500000f


	//   ....[126]....
        /*0250*/ 	.word	0x0500000f


	//   ....[127]....
        /*0254*/ 	.word	0x0500000f


	//   ....[128]....
        /*0258*/ 	.word	0x0500000f


	//   ....[129]....
        /*025c*/ 	.word	0x0500000f


	//   ....[130]....
        /*0260*/ 	.word	0x0500000f


	//   ....[131]....
        /*0264*/ 	.word	0x0500000f


	//   ....[132]....
        /*0268*/ 	.word	0x0500000f


	//   ....[133]....
        /*026c*/ 	.word	0x0500000f


	//   ....[134]....
        /*0270*/ 	.word	0x0500000f


	//   ....[135]....
        /*0274*/ 	.word	0x0500000f


	//   ....[136]....
        /*0278*/ 	.word	0x0500000f


	//   ....[137]....
        /*027c*/ 	.word	0x0500000f


	//   ....[138]....
        /*0280*/ 	.word	0x0500000f


	//   ....[139]....
        /*0284*/ 	.word	0x0500000f


	//   ....[140]....
        /*0288*/ 	.word	0x0500000f


	//   ....[141]....
        /*028c*/ 	.word	0x0500000f


	//   ....[142]....
        /*0290*/ 	.word	0x0500000f


	//   ....[143]....
        /*0294*/ 	.word	0x0500000f


	//   ....[144]....
        /*0298*/ 	.word	0x0500000f


	//   ....[145]....
        /*029c*/ 	.word	0x0500000f


	//   ....[146]....
        /*02a0*/ 	.word	0x0500000f


	//   ....[147]....
        /*02a4*/ 	.word	0x0500000f


	//   ....[148]....
        /*02a8*/ 	.word	0x0500000f


	//   ....[149]....
        /*02ac*/ 	.word	0x0500000f


	//   ....[150]....
        /*02b0*/ 	.word	0x0500000f


	//   ....[151]....
        /*02b4*/ 	.word	0x0500000f


	//   ....[152]....
        /*02b8*/ 	.word	0x0500000f


	//   ....[153]....
        /*02bc*/ 	.word	0x0500000f


	//   ....[154]....
        /*02c0*/ 	.word	0x0500000f


	//   ....[155]....
        /*02c4*/ 	.word	0x0500000f


	//   ....[156]....
        /*02c8*/ 	.word	0x0500000f


	//   ....[157]....
        /*02cc*/ 	.word	0x0500000f


	//   ....[158]....
        /*02d0*/ 	.word	0x0500000f


	//   ....[159]....
        /*02d4*/ 	.word	0x0500000f


	//   ....[160]....
        /*02d8*/ 	.word	0x0500000f


	//   ....[161]....
        /*02dc*/ 	.word	0x0500000f


	//   ....[162]....
        /*02e0*/ 	.word	0x0500000f


	//   ....[163]....
        /*02e4*/ 	.word	0x0500000f


	//   ....[164]....
        /*02e8*/ 	.word	0x0500000f


	//   ....[165]....
        /*02ec*/ 	.word	0x0500000f


	//   ....[166]....
        /*02f0*/ 	.word	0x0500000f


	//   ....[167]....
        /*02f4*/ 	.word	0x0500000f


	//   ....[168]....
        /*02f8*/ 	.word	0x0500000f


	//   ....[169]....
        /*02fc*/ 	.word	0x0500000f


	//   ....[170]....
        /*0300*/ 	.word	0x0500000f


	//   ....[171]....
        /*0304*/ 	.word	0x0500000f


	//   ....[172]....
        /*0308*/ 	.word	0x0500000f


	//   ....[173]....
        /*030c*/ 	.word	0x0500000f


	//   ....[174]....
        /*0310*/ 	.word	0x0500000f


	//   ....[175]....
        /*0314*/ 	.word	0x0500000f


	//   ....[176]....
        /*0318*/ 	.word	0x0500000f


	//   ....[177]....
        /*031c*/ 	.word	0x0500000f


	//   ....[178]....
        /*0320*/ 	.word	0x0500000f


	//   ....[179]....
        /*0324*/ 	.word	0x0500000f


	//   ....[180]....
        /*0328*/ 	.word	0x0500000f


	//   ....[181]....
        /*032c*/ 	.word	0x0500000f


	//   ....[182]....
        /*0330*/ 	.word	0x0500000f


	//   ....[183]....
        /*0334*/ 	.word	0x0500000f


	//   ....[184]....
        /*0338*/ 	.word	0x0500000f


	//   ....[185]....
        /*033c*/ 	.word	0x0500000f


	//   ....[186]....
        /*0340*/ 	.word	0x0500000f


	//   ....[187]....
        /*0344*/ 	.word	0x0500000f


	//   ....[188]....
        /*0348*/ 	.word	0x0500000f


	//   ....[189]....
        /*034c*/ 	.word	0x0500000f


	//   ....[190]....
        /*0350*/ 	.word	0x0500000f


	//   ....[191]....
        /*0354*/ 	.word	0x0500000f


	//   ....[192]....
        /*0358*/ 	.word	0x0500000f


	//   ....[193]....
        /*035c*/ 	.word	0x0500000f


	//   ....[194]....
        /*0360*/ 	.word	0x0500000f


	//   ....[195]....
        /*0364*/ 	.word	0x0500000f


	//   ....[196]....
        /*0368*/ 	.word	0x0500000f


	//   ....[197]....
        /*036c*/ 	.word	0x0500000f


	//   ....[198]....
        /*0370*/ 	.word	0x0500000f


	//   ....[199]....
        /*0374*/ 	.word	0x0500000f


	//   ....[200]....
        /*0378*/ 	.word	0x0500000f


	//   ....[201]....
        /*037c*/ 	.word	0x0500000f


	//   ....[202]....
        /*0380*/ 	.word	0x0500000f


	//   ....[203]....
        /*0384*/ 	.word	0x0500000f


	//   ....[204]....
        /*0388*/ 	.word	0x0500000f


	//   ....[205]....
        /*038c*/ 	.word	0x0500000f


	//   ....[206]....
        /*0390*/ 	.word	0x0500000f


	//   ....[207]....
        /*0394*/ 	.word	0x0500000f


	//   ....[208]....
        /*0398*/ 	.word	0x0500000f


	//   ....[209]....
        /*039c*/ 	.word	0x0500000f


	//   ....[210]....
        /*03a0*/ 	.word	0x0500000f


	//   ....[211]....
        /*03a4*/ 	.word	0x0500000f


	//   ....[212]....
        /*03a8*/ 	.word	0x0500000f


	//   ....[213]....
        /*03ac*/ 	.word	0x0500000f


	//   ....[214]....
        /*03b0*/ 	.word	0x0500000f


	//----- nvinfo : EIATTR_COOP_GROUP_INSTR_OFFSETS
	.align		4
.L_259:
        /*03b4*/ 	.byte	0x04, 0x28
        /*03b6*/ 	.short	(.L_261 - .L_260)


	//   ....[0]....
.L_260:
        /*03b8*/ 	.word	0x00000080


	//   ....[1]....
        /*03bc*/ 	.word	0x00000090


	//   ....[2]....
        /*03c0*/ 	.word	0x000002d0


	//   ....[3]....
        /*03c4*/ 	.word	0x00000430


	//   ....[4]....
        /*03c8*/ 	.word	0x00000550


	//   ....[5]....
        /*03cc*/ 	.word	0x000006b0


	//   ....[6]....
        /*03d0*/ 	.word	0x00001080


	//   ....[7]....
        /*03d4*/ 	.word	0x00001970


	//   ....[8]....
        /*03d8*/ 	.word	0x00001dc0


	//   ....[9]....
        /*03dc*/ 	.word	0x00002600


	//   ....[10]....
        /*03e0*/ 	.word	0x00002690


	//   ....[11]....
        /*03e4*/ 	.word	0x00003100


	//   ....[12]....
        /*03e8*/ 	.word	0x000031a0


	//   ....[13]....
        /*03ec*/ 	.word	0x00004700


	//   ....[14]....
        /*03f0*/ 	.word	0x00004ab0


	//   ....[15]....
        /*03f4*/ 	.word	0x000052f0


	//   ....[16]....
        /*03f8*/ 	.word	0x00005430


	//   ....[17]....
        /*03fc*/ 	.word	0x00005d30


	//   ....[18]....
        /*0400*/ 	.word	0x00005da0


	//   ....[19]....
        /*0404*/ 	.word	0x00008030


	//   ....[20]....
        /*0408*/ 	.word	0x00008050


	//   ....[21]....
        /*040c*/ 	.word	0x00008070


	//   ....[22]....
        /*0410*/ 	.word	0x00008090


	//   ....[23]....
        /*0414*/ 	.word	0x00009320


	//   ....[24]....
        /*0418*/ 	.word	0x00009340


	//   ....[25]....
        /*041c*/ 	.word	0x00009400


	//   ....[26]....
        /*0420*/ 	.word	0x00009420


	//   ....[27]....
        /*0424*/ 	.word	0x0000a1a0


	//   ....[28]....
        /*0428*/ 	.word	0x0000a1e0


	//   ....[29]....
        /*042c*/ 	.word	0x0000a220


	//   ....[30]....
        /*0430*/ 	.word	0x0000a250


	//   ....[31]....
        /*0434*/ 	.word	0x0000a270


	//   ....[32]....
        /*0438*/ 	.word	0x0000a290


	//   ....[33]....
        /*043c*/ 	.word	0x0000a5f0


	//   ....[34]....
        /*0440*/ 	.word	0x0000a600


	//   ....[35]....
        /*0444*/ 	.word	0x0000ad20


	//   ....[36]....
        /*0448*/ 	.word	0x0000bec0


	//   ....[37]....
        /*044c*/ 	.word	0x0000bee0


	//   ....[38]....
        /*0450*/ 	.word	0x0000bef0


	//   ....[39]....
        /*0454*/ 	.word	0x0000bf00


	//   ....[40]....
        /*0458*/ 	.word	0x0000bf10


	//   ....[41]....
        /*045c*/ 	.word	0x0000bf60


	//   ....[42]....
        /*0460*/ 	.word	0x0000bfa0


	//   ....[43]....
        /*0464*/ 	.word	0x0000bfd0


	//   ....[44]....
        /*0468*/ 	.word	0x0000c010


	//   ....[45]....
        /*046c*/ 	.word	0x0000c040


	//   ....[46]....
        /*0470*/ 	.word	0x0000c090


	//   ....[47]....
        /*0474*/ 	.word	0x0000c0c0


	//   ....[48]....
        /*0478*/ 	.word	0x0000c0f0


	//   ....[49]....
        /*047c*/ 	.word	0x0000c120


	//   ....[50]....
        /*0480*/ 	.word	0x0000c150


	//   ....[51]....
        /*0484*/ 	.word	0x0000c170


	//   ....[52]....
        /*0488*/ 	.word	0x0000c930


	//   ....[53]....
        /*048c*/ 	.word	0x0000c960


	//   ....[54]....
        /*0490*/ 	.word	0x0000c990


	//   ....[55]....
        /*0494*/ 	.word	0x0000c9c0


	//   ....[56]....
        /*0498*/ 	.word	0x0000c9f0


	//   ....[57]....
        /*049c*/ 	.word	0x0000ca40


	//   ....[58]....
        /*04a0*/ 	.word	0x0000caa0


	//   ....[59]....
        /*04a4*/ 	.word	0x0000cad0


	//   ....[60]....
        /*04a8*/ 	.word	0x0000cb00


	//   ....[61]....
        /*04ac*/ 	.word	0x0000cb60


	//   ....[62]....
        /*04b0*/ 	.word	0x0000cba0


	//   ....[63]....
        /*04b4*/ 	.word	0x0000cbd0


	//   ....[64]....
        /*04b8*/ 	.word	0x0000cc00


	//   ....[65]....
        /*04bc*/ 	.word	0x0000cc60


	//   ....[66]....
        /*04c0*/ 	.word	0x0000cc80


	//   ....[67]....
        /*04c4*/ 	.word	0x0000ccb0


	//   ....[68]....
        /*04c8*/ 	.word	0x0000cd00


	//   ....[69]....
        /*04cc*/ 	.word	0x0000cd70


	//   ....[70]....
        /*04d0*/ 	.word	0x0000cdb0


	//   ....[71]....
        /*04d4*/ 	.word	0x0000cdd0


	//   ....[72]....
        /*04d8*/ 	.word	0x0000ce00


	//   ....[73]....
        /*04dc*/ 	.word	0x0000ce10


	//   ....[74]....
        /*04e0*/ 	.word	0x0000ce50


	//   ....[75]....
        /*04e4*/ 	.word	0x0000ced0


	//   ....[76]....
        /*04e8*/ 	.word	0x0000d5f0


	//   ....[77]....
        /*04ec*/ 	.word	0x0000d620


	//   ....[78]....
        /*04f0*/ 	.word	0x0000d630


	//   ....[79]....
        /*04f4*/ 	.word	0x0000d670


	//   ....[80]....
        /*04f8*/ 	.word	0x0000d680


	//   ....[81]....
        /*04fc*/ 	.word	0x0000d6c0


	//   ....[82]....
        /*0500*/ 	.word	0x0000d6d0


	//   ....[83]....
        /*0504*/ 	.word	0x0000d710


	//   ....[84]....
        /*0508*/ 	.word	0x0000d720


	//   ....[85]....
        /*050c*/ 	.word	0x0000d760


	//   ....[86]....
        /*0510*/ 	.word	0x0000d770


	//   ....[87]....
        /*0514*/ 	.word	0x0000d7b0


	//   ....[88]....
        /*0518*/ 	.word	0x0000d7c0


	//   ....[89]....
        /*051c*/ 	.word	0x0000d800


	//   ....[90]....
        /*0520*/ 	.word	0x0000d810


	//   ....[91]....
        /*0524*/ 	.word	0x0000d820


	//   ....[92]....
        /*0528*/ 	.word	0x0000da80


	//   ....[93]....
        /*052c*/ 	.word	0x0000dab0


	//   ....[94]....
        /*0530*/ 	.word	0x0000dac0


	//   ....[95]....
        /*0534*/ 	.word	0x0000dad0


	//   ....[96]....
        /*0538*/ 	.word	0x0000dae0


	//   ....[97]....
        /*053c*/ 	.word	0x0000daf0


	//   ....[98]....
        /*0540*/ 	.word	0x0000db10


	//   ....[99]....
        /*0544*/ 	.word	0x0000db60


	//   ....[100]....
        /*0548*/ 	.word	0x0000db80


	//   ....[101]....
        /*054c*/ 	.word	0x0000dbc0


	//   ....[102]....
        /*0550*/ 	.word	0x0000dbe0


	//   ....[103]....
        /*0554*/ 	.word	0x0000dc20


	//   ....[104]....
        /*0558*/ 	.word	0x0000dc40


	//   ....[105]....
        /*055c*/ 	.word	0x0000dc80


	//   ....[106]....
        /*0560*/ 	.word	0x0000dca0


	//   ....[107]....
        /*0564*/ 	.word	0x0000dcd0


	//   ....[108]....
        /*0568*/ 	.word	0x0000e1e0


	//   ....[109]....
        /*056c*/ 	.word	0x0000e210


	//   ....[110]....
        /*0570*/ 	.word	0x0000e240


	//   ....[111]....
        /*0574*/ 	.word	0x0000e260


	//   ....[112]....
        /*0578*/ 	.word	0x0000e270


	//   ....[113]....
        /*057c*/ 	.word	0x0000e280


	//   ....[114]....
        /*0580*/ 	.word	0x0000e2a0


	//   ....[115]....
        /*0584*/ 	.word	0x0000e2c0


	//   ....[116]....
        /*0588*/ 	.word	0x0000e2e0


	//   ....[117]....
        /*058c*/ 	.word	0x0000e300


	//   ....[118]....
        /*0590*/ 	.word	0x0000e320


	//   ....[119]....
        /*0594*/ 	.word	0x0000e340


	//   ....[120]....
        /*0598*/ 	.word	0x0000e370


	//   ....[121]....
        /*059c*/ 	.word	0x0000e390


	//   ....[122]....
        /*05a0*/ 	.word	0x0000e3f0


	//   ....[123]....
        /*05a4*/ 	.word	0x0000e420


	//   ....[124]....
        /*05a8*/ 	.word	0x0000e730


	//   ....[125]....
        /*05ac*/ 	.word	0x0000ec90


	//   ....[126]....
        /*05b0*/ 	.word	0x0000ed80


	//   ....[127]....
        /*05b4*/ 	.word	0x0000ee20


	//   ....[128]....
        /*05b8*/ 	.word	0x0000eea0


	//   ....[129]....
        /*05bc*/ 	.word	0x0000ef70


	//   ....[130]....
        /*05c0*/ 	.word	0x0000efd0


	//   ....[131]....
        /*05c4*/ 	.word	0x0000f070


	//   ....[132]....
        /*05c8*/ 	.word	0x0000f0d0


	//   ....[133]....
        /*05cc*/ 	.word	0x0000f1b0


	//   ....[134]....
        /*05d0*/ 	.word	0x0000f220


	//   ....[135]....
        /*05d4*/ 	.word	0x0000f2c0


	//   ....[136]....
        /*05d8*/ 	.word	0x0000f320


	//   ....[137]....
        /*05dc*/ 	.word	0x0000f3f0


	//   ....[138]....
        /*05e0*/ 	.word	0x0000f450


	//   ....[139]....
        /*05e4*/ 	.word	0x0000f500


	//   ....[140]....
        /*05e8*/ 	.word	0x0000f560


	//   ....[141]....
        /*05ec*/ 	.word	0x0000f620


	//   ....[142]....
        /*05f0*/ 	.word	0x0000f6b0


	//   ....[143]....
        /*05f4*/ 	.word	0x0000f710


	//   ....[144]....
        /*05f8*/ 	.word	0x0000f7e0


	//   ....[145]....
        /*05fc*/ 	.word	0x0000f8a0


	//   ....[146]....
        /*0600*/ 	.word	0x0000f900


	//   ....[147]....
        /*0604*/ 	.word	0x0000f9c0


	//   ....[148]....
        /*0608*/ 	.word	0x0000fa30


	//   ....[149]....
        /*060c*/ 	.word	0x0000fb10


	//   ....[150]....
        /*0610*/ 	.word	0x0000fb70


	//   ....[151]....
        /*0614*/ 	.word	0x0000fc30


	//   ....[152]....
        /*0618*/ 	.word	0x0000fca0


	//   ....[153]....
        /*061c*/ 	.word	0x0000fd80


	//   ....[154]....
        /*0620*/ 	.word	0x0000fde0


	//   ....[155]....
        /*0624*/ 	.word	0x0000fea0


	//   ....[156]....
        /*0628*/ 	.word	0x0000ff10


	//   ....[157]....
        /*062c*/ 	.word	0x0000ffd0


	//   ....[158]....
        /*0630*/ 	.word	0x00010050


	//   ....[159]....
        /*0634*/ 	.word	0x00010110


	//   ....[160]....
        /*0638*/ 	.word	0x00010170


	//   ....[161]....
        /*063c*/ 	.word	0x00010240


	//   ....[162]....
        /*0640*/ 	.word	0x000102a0


	//   ....[163]....
        /*0644*/ 	.word	0x00010370


	//   ....[164]....
        /*0648*/ 	.word	0x000103e0


	//   ....[165]....
        /*064c*/ 	.word	0x00010490


	//   ....[166]....
        /*0650*/ 	.word	0x000105d0


	//   ....[167]....
        /*0654*/ 	.word	0x00010670


	//   ....[168]....
        /*0658*/ 	.word	0x00010710


	//   ....[169]....
        /*065c*/ 	.word	0x000107a0


	//   ....[170]....
        /*0660*/ 	.word	0x00010840


	//   ....[171]....
        /*0664*/ 	.word	0x000108d0


	//   ....[172]....
        /*0668*/ 	.word	0x00010970


	//   ....[173]....
        /*066c*/ 	.word	0x00010a00


	//   ....[174]....
        /*0670*/ 	.word	0x00010aa0


	//   ....[175]....
        /*0674*/ 	.word	0x00010b30


	//   ....[176]....
        /*0678*/ 	.word	0x00010bd0


	//   ....[177]....
        /*067c*/ 	.word	0x00010c60


	//   ....[178]....
        /*0680*/ 	.word	0x00010d00


	//   ....[179]....
        /*0684*/ 	.word	0x00010d90


	//   ....[180]....
        /*0688*/ 	.word	0x00010e30


	//   ....[181]....
        /*068c*/ 	.word	0x00010ec0


	//   ....[182]....
        /*0690*/ 	.word	0x00010fa0


	//   ....[183]....
        /*0694*/ 	.word	0x00011050


	//   ....[184]....
        /*0698*/ 	.word	0x000110b0


	//   ....[185]....
        /*069c*/ 	.word	0x00011160


	//   ....[186]....
        /*06a0*/ 	.word	0x000111f0


	//   ....[187]....
        /*06a4*/ 	.word	0x00011290


	//   ....[188]....
        /*06a8*/ 	.word	0x00011310


	//   ....[189]....
        /*06ac*/ 	.word	0x000113b0


	//   ....[190]....
        /*06b0*/ 	.word	0x00011440


	//   ....[191]....
        /*06b4*/ 	.word	0x000114e0


	//   ....[192]....
        /*06b8*/ 	.word	0x00011560


	//   ....[193]....
        /*06bc*/ 	.word	0x00011600


	//   ....[194]....
        /*06c0*/ 	.word	0x00011690


	//   ....[195]....
        /*06c4*/ 	.word	0x00011730


	//   ....[196]....
        /*06c8*/ 	.word	0x000117b0


	//   ....[197]....
        /*06cc*/ 	.word	0x00011840


	//   ....[198]....
        /*06d0*/ 	.word	0x00011920


	//   ....[199]....
        /*06d4*/ 	.word	0x000119e0


	//   ....[200]....
        /*06d8*/ 	.word	0x00011a40


	//   ....[201]....
        /*06dc*/ 	.word	0x00011af0


	//   ....[202]....
        /*06e0*/ 	.word	0x00011b50


	//   ....[203]....
        /*06e4*/ 	.word	0x00011c10


	//   ....[204]....
        /*06e8*/ 	.word	0x00011c70


	//   ....[205]....
        /*06ec*/ 	.word	0x00011d30


	//   ....[206]....
        /*06f0*/ 	.word	0x00011d90


	//   ....[207]....
        /*06f4*/ 	.word	0x00011e50


	//   ....[208]....
        /*06f8*/ 	.word	0x00011eb0


	//   ....[209]....
        /*06fc*/ 	.word	0x00011f70


	//   ....[210]....
        /*0700*/ 	.word	0x00011fd0


	//   ....[211]....
        /*0704*/ 	.word	0x00012090


	//   ....[212]....
        /*0708*/ 	.word	0x000120f0


	//   ....[213]....
        /*070c*/ 	.word	0x000121a0


	//   ....[214]....
        /*0710*/ 	.word	0x000122b0


	//----- nvinfo : EIATTR_REG_RECONFIG
	.align		4
.L_261:
        /*0714*/ 	.byte	0x01, 0x54
	.zero		2


	//----- nvinfo : EIATTR_SYSCALL_OFFSETS
	.align		4
        /*0718*/ 	.byte	0x04, 0x46
        /*071a*/ 	.short	(.L_263 - .L_262)


	//   ....[0]....
.L_262:
        /*071c*/ 	.word	0x00001240


	//   ....[1]....
        /*0720*/ 	.word	0x0000b570


	//   ....[2]....
        /*0724*/ 	.word	0x0000b6b0


	//   ....[3]....
        /*0728*/ 	.word	0x0000b7a0


	//   ....[4]....
        /*072c*/ 	.word	0x0000c4d0


	//----- nvinfo : EIATTR_MBARRIER_INSTR_OFFSETS
	.align		4
.L_263:
        /*0730*/ 	.byte	0x04, 0x39
        /*0732*/ 	.short	(.L_265 - .L_264)


	//   ....[0]....
.L_264:
        /*0734*/ 	.word	0x00000180
        /*0738*/ 	.word	0x000000ff
        /*073c*/ 	.word	0x00016800
        /*0740*/ 	.short	0x0100
        /*0742*/ 	.byte	0x08
	.zero		1


	//   ....[1]....
        /*0744*/ 	.word	0x00000190
        /*0748*/ 	.word	0x000000ff
        /*074c*/ 	.word	0x00016820
        /*0750*/ 	.short	0x0100
        /*0752*/ 	.byte	0x08
	.zero		1


	//   ....[2]....
        /*0754*/ 	.word	0x00000280
        /*0758*/ 	.word	0x000000ff
        /*075c*/ 	.word	0x00016830
        /*0760*/ 	.short	0x0100
        /*0762*/ 	.byte	0x08
	.zero		1


	//   ....[3]....
        /*0764*/ 	.word	0x00000290
        /*0768*/ 	.word	0x000000ff
        /*076c*/ 	.word	0x00016840
        /*0770*/ 	.short	0x0100
        /*0772*/ 	.byte	0x08
	.zero		1


	//   ....[4]....
        /*0774*/ 	.word	0x000002a0
        /*0778*/ 	.word	0x000000ff
        /*077c*/ 	.word	0x00016838
        /*0780*/ 	.short	0x0100
        /*0782*/ 	.byte	0x08
	.zero		1


	//   ....[5]....
        /*0784*/ 	.word	0x000002b0
        /*0788*/ 	.word	0x000000ff
        /*078c*/ 	.word	0x00016848
        /*0790*/ 	.short	0x0100
        /*0792*/ 	.byte	0x08
	.zero		1


	//   ....[6]....
        /*0794*/ 	.word	0x000003e0
        /*0798*/ 	.word	0x000000ff
        /*079c*/ 	.word	0x00016850
        /*07a0*/ 	.short	0x0100
        /*07a2*/ 	.byte	0x08
	.zero		1


	//   ....[7]....
        /*07a4*/ 	.word	0x000003f0
        /*07a8*/ 	.word	0x000000ff
        /*07ac*/ 	.word	0x00016860
        /*07b0*/ 	.short	0x0100
        /*07b2*/ 	.byte	0x08
	.zero		1


	//   ....[8]....
        /*07b4*/ 	.word	0x00000400
        /*07b8*/ 	.word	0x000000ff
        /*07bc*/ 	.word	0x00016858
        /*07c0*/ 	.short	0x0100
        /*07c2*/ 	.byte	0x08
	.zero		1


	//   ....[9]....
        /*07c4*/ 	.word	0x00000410
        /*07c8*/ 	.word	0x000000ff
        /*07cc*/ 	.word	0x00016868
        /*07d0*/ 	.short	0x0100
        /*07d2*/ 	.byte	0x08
	.zero		1


	//   ....[10]....
        /*07d4*/ 	.word	0x00000500
        /*07d8*/ 	.word	0x000000ff
        /*07dc*/ 	.word	0x00016870
        /*07e0*/ 	.short	0x0100
        /*07e2*/ 	.byte	0x06
	.zero		1


	//   ....[11]....
        /*07e4*/ 	.word	0x00000510
        /*07e8*/ 	.word	0x000000ff
        /*07ec*/ 	.word	0x00016880
        /*07f0*/ 	.short	0x0100
        /*07f2*/ 	.byte	0x06
	.zero		1


	//   ....[12]....
        /*07f4*/ 	.word	0x00000520
        /*07f8*/ 	.word	0x000000ff
        /*07fc*/ 	.word	0x00016878
        /*0800*/ 	.short	0x0100
        /*0802*/ 	.byte	0x06
	.zero		1


	//   ....[13]....
        /*0804*/ 	.word	0x00000530
        /*0808*/ 	.word	0x000000ff
        /*080c*/ 	.word	0x00016888
        /*0810*/ 	.short	0x0100
        /*0812*/ 	.byte	0x06
	.zero		1


	//   ....[14]....
        /*0814*/ 	.word	0x00000660
        /*0818*/ 	.word	0x000000ff
        /*081c*/ 	.word	0x00016890
        /*0820*/ 	.short	0x0100
        /*0822*/ 	.byte	0x08
	.zero		1


	//   ....[15]....
        /*0824*/ 	.word	0x00000670
        /*0828*/ 	.word	0x000000ff
        /*082c*/ 	.word	0x000168a0
        /*0830*/ 	.short	0x0100
        /*0832*/ 	.byte	0x08
	.zero		1


	//   ....[16]....
        /*0834*/ 	.word	0x00000680
        /*0838*/ 	.word	0x000000ff
        /*083c*/ 	.word	0x00016898
        /*0840*/ 	.short	0x0100
        /*0842*/ 	.byte	0x08
	.zero		1


	//   ....[17]....
        /*0844*/ 	.word	0x00000690
        /*0848*/ 	.word	0x000000ff
        /*084c*/ 	.word	0x000168a8
        /*0850*/ 	.short	0x0100
        /*0852*/ 	.byte	0x08
	.zero		1


	//   ....[18]....
        /*0854*/ 	.word	0x000007d0
        /*0858*/ 	.word	0x000000ff
        /*085c*/ 	.word	0x000168b0
        /*0860*/ 	.short	0x0100
        /*0862*/ 	.byte	0x08
	.zero		1


	//   ....[19]....
        /*0864*/ 	.word	0x000007e0
        /*0868*/ 	.word	0x000000ff
        /*086c*/ 	.word	0x000168c0
        /*0870*/ 	.short	0x0100
        /*0872*/ 	.byte	0x08
	.zero		1


	//   ....[20]....
        /*0874*/ 	.word	0x000007f0
        /*0878*/ 	.word	0x000000ff
        /*087c*/ 	.word	0x000168b8
        /*0880*/ 	.short	0x0100
        /*0882*/ 	.byte	0x08
	.zero		1


	//   ....[21]....
        /*0884*/ 	.word	0x00000800
        /*0888*/ 	.word	0x000000ff
        /*088c*/ 	.word	0x000168c8
        /*0890*/ 	.short	0x0100
        /*0892*/ 	.byte	0x08
	.zero		1


	//   ....[22]....
        /*0894*/ 	.word	0x00001260
        /*0898*/ 	.word	0x000000ff
        /*089c*/ 	.word	0x00016800
        /*08a0*/ 	.short	0x010a
        /*08a2*/ 	.byte	0x2a
	.zero		1


	//   ....[23]....
        /*08a4*/ 	.word	0x000012d0
        /*08a8*/ 	.word	0x000000ff
        /*08ac*/ 	.word	0x00016830
        /*08b0*/ 	.short	0x010a
        /*08b2*/ 	.byte	0x2a
	.zero		1


	//   ....[24]....
        /*08b4*/ 	.word	0x00001330
        /*08b8*/ 	.word	0x000000ff
        /*08bc*/ 	.word	0x00016830
        /*08c0*/ 	.short	0x010a
        /*08c2*/ 	.byte	0x2a
	.zero		1


	//   ....[25]....
        /*08c4*/ 	.word	0x000025f0
        /*08c8*/ 	.word	0x000000ff
        /*08cc*/ 	.word	0x00000000
        /*08d0*/ 	.short	0x0101
        /*08d2*/ 	.byte	0x06
	.zero		1


	//   ....[26]....
        /*08d4*/ 	.word	0x00003f40
        /*08d8*/ 	.word	0x000000ff
        /*08dc*/ 	.word	0x00016830
        /*08e0*/ 	.short	0x010a
        /*08e2*/ 	.byte	0x04
	.zero		1


	//   ....[27]....
        /*08e4*/ 	.word	0x00003f80
        /*08e8*/ 	.word	0x000000ff
        /*08ec*/ 	.word	0x00016830
        /*08f0*/ 	.short	0x010a
        /*08f2*/ 	.byte	0x04
	.zero		1


	//   ....[28]....
        /*08f4*/ 	.word	0x000041b0
        /*08f8*/ 	.word	0x000000ff
        /*08fc*/ 	.word	0x00016850
        /*0900*/ 	.short	0x010a
        /*0902*/ 	.byte	0x0a
	.zero		1


	//   ....[29]....
        /*0904*/ 	.word	0x000041f0
        /*0908*/ 	.word	0x000000ff
        /*090c*/ 	.word	0x00016850
        /*0910*/ 	.short	0x010a
        /*0912*/ 	.byte	0x0a
	.zero		1


	//   ....[30]....
        /*0914*/ 	.word	0x00004df0
        /*0918*/ 	.word	0x000000ff
        /*091c*/ 	.word	0x00000000
        /*0920*/ 	.short	0x0101
        /*0922*/ 	.byte	0x07
	.zero		1


	//   ....[31]....
        /*0924*/ 	.word	0x00006940
        /*0928*/ 	.word	0x000000ff
        /*092c*/ 	.word	0x00000000
        /*0930*/ 	.short	0x0101
        /*0932*/ 	.byte	0x06
	.zero		1


	//   ....[32]....
        /*0934*/ 	.word	0x00006e80
        /*0938*/ 	.word	0x000000ff
        /*093c*/ 	.word	0x00016830
        /*0940*/ 	.short	0x010a
        /*0942*/ 	.byte	0x0a
	.zero		1


	//   ....[33]....
        /*0944*/ 	.word	0x00006ec0
        /*0948*/ 	.word	0x000000ff
        /*094c*/ 	.word	0x00016830
        /*0950*/ 	.short	0x010a
        /*0952*/ 	.byte	0x0a
	.zero		1


	//   ....[34]....
        /*0954*/ 	.word	0x000070b0
        /*0958*/ 	.word	0x000000ff
        /*095c*/ 	.word	0x00016850
        /*0960*/ 	.short	0x010a
        /*0962*/ 	.byte	0x0a
	.zero		1


	//   ....[35]....
        /*0964*/ 	.word	0x000070f0
        /*0968*/ 	.word	0x000000ff
        /*096c*/ 	.word	0x00016850
        /*0970*/ 	.short	0x010a
        /*0972*/ 	.byte	0x0a
	.zero		1


	//   ....[36]....
        /*0974*/ 	.word	0x00007980
        /*0978*/ 	.word	0x000000ff
        /*097c*/ 	.word	0x00000000
        /*0980*/ 	.short	0x0101
        /*0982*/ 	.byte	0x07
	.zero		1


	//   ....[37]....
        /*0984*/ 	.word	0x00008e80
        /*0988*/ 	.word	0x000000ff
        /*098c*/ 	.word	0x00000000
        /*0990*/ 	.short	0x0101
        /*0992*/ 	.byte	0x06
	.zero		1


	//   ....[38]....
        /*0994*/ 	.word	0x00009290
        /*0998*/ 	.word	0x000000ff
        /*099c*/ 	.word	0x00016850
        /*09a0*/ 	.short	0x010a
        /*09a2*/ 	.byte	0x07
	.zero		1


	//   ....[39]....
        /*09a4*/ 	.word	0x000092d0
        /*09a8*/ 	.word	0x000000ff
        /*09ac*/ 	.word	0x00016850
        /*09b0*/ 	.short	0x010a
        /*09b2*/ 	.byte	0x07
	.zero		1


	//   ....[40]....
        /*09b4*/ 	.word	0x00009880
        /*09b8*/ 	.word	0x000000ff
        /*09bc*/ 	.word	0x00000000
        /*09c0*/ 	.short	0x0101
        /*09c2*/ 	.byte	0x04
	.zero		1


	//   ....[41]....
        /*09c4*/ 	.word	0x0000a260
        /*09c8*/ 	.word	0x000000ff
        /*09cc*/ 	.word	0x00000000
        /*09d0*/ 	.short	0x0101
        /*09d2*/ 	.byte	0x04
	.zero		1


	//   ....[42]....
        /*09d4*/ 	.word	0x0000bb40
        /*09d8*/ 	.word	0x000000ff
        /*09dc*/ 	.word	0x00016840
        /*09e0*/ 	.short	0x010a
        /*09e2*/ 	.byte	0x2f
	.zero		1


	//   ....[43]....
        /*09e4*/ 	.word	0x0000c270
        /*09e8*/ 	.word	0x000000ff
        /*09ec*/ 	.word	0x00016830
        /*09f0*/ 	.short	0x0107
        /*09f2*/ 	.byte	0x2f
	.zero		1


	//   ....[44]....
        /*09f4*/ 	.word	0x0000c300
        /*09f8*/ 	.word	0x000000ff
        /*09fc*/ 	.word	0x00016830
        /*0a00*/ 	.short	0x0101
        /*0a02*/ 	.byte	0x2f
	.zero		1


	//   ....[45]....
        /*0a04*/ 	.word	0x0000cfc0
        /*0a08*/ 	.word	0x000000ff
        /*0a0c*/ 	.word	0x00016800
        /*0a10*/ 	.short	0x0107
        /*0a12*/ 	.byte	0x2f
	.zero		1


	//   ....[46]....
        /*0a14*/ 	.word	0x0000d000
        /*0a18*/ 	.word	0x000000ff
        /*0a1c*/ 	.word	0x00016800
        /*0a20*/ 	.short	0x0101
        /*0a22*/ 	.byte	0x2f
	.zero		1


	//   ....[47]....
        /*0a24*/ 	.word	0x0000d010
        /*0a28*/ 	.word	0x000000ff
        /*0a2c*/ 	.word	0x00016820
        /*0a30*/ 	.short	0x010a
        /*0a32*/ 	.byte	0x2f
	.zero		1


	//   ....[48]....
        /*0a34*/ 	.word	0x0000d3f0
        /*0a38*/ 	.word	0x00000007
        /*0a3c*/ 	.word	0x00016840
        /*0a40*/ 	.short	0x010a
        /*0a42*/ 	.byte	0x3f
	.zero		1


	//   ....[49]....
        /*0a44*/ 	.word	0x0000d8e0
        /*0a48*/ 	.word	0x00000007
        /*0a4c*/ 	.word	0x00016830
        /*0a50*/ 	.short	0x0107
        /*0a52*/ 	.byte	0x3f
	.zero		1


	//   ....[50]....
        /*0a54*/ 	.word	0x0000d9b0
        /*0a58*/ 	.word	0x00000007
        /*0a5c*/ 	.word	0x00016830
        /*0a60*/ 	.short	0x0101
        /*0a62*/ 	.byte	0x3f
	.zero		1


	//   ....[51]....
        /*0a64*/ 	.word	0x0000da10
        /*0a68*/ 	.word	0x00000007
        /*0a6c*/ 	.word	0x00016860
        /*0a70*/ 	.short	0x010a
        /*0a72*/ 	.byte	0x3f
	.zero		1


	//   ....[52]....
        /*0a74*/ 	.word	0x0000de00
        /*0a78*/ 	.word	0x00000007
        /*0a7c*/ 	.word	0x00016850
        /*0a80*/ 	.short	0x0107
        /*0a82*/ 	.byte	0x3f
	.zero		1


	//   ....[53]....
        /*0a84*/ 	.word	0x0000df80
        /*0a88*/ 	.word	0x00000007
        /*0a8c*/ 	.word	0x00016850
        /*0a90*/ 	.short	0x0101
        /*0a92*/ 	.byte	0x3f
	.zero		1


	//   ....[54]....
        /*0a94*/ 	.word	0x0000e130
        /*0a98*/ 	.word	0x00000000
        /*0a9c*/ 	.word	0x00016860
        /*0aa0*/ 	.short	0x010a
        /*0aa2*/ 	.byte	0x3f
	.zero		1


	//   ....[55]....
        /*0aa4*/ 	.word	0x0000e550
        /*0aa8*/ 	.word	0x00000000
        /*0aac*/ 	.word	0x00016850
        /*0ab0*/ 	.short	0x0107
        /*0ab2*/ 	.byte	0x3f
	.zero		1


	//   ....[56]....
        /*0ab4*/ 	.word	0x0000e630
        /*0ab8*/ 	.word	0x00000000
        /*0abc*/ 	.word	0x00016850
        /*0ac0*/ 	.short	0x0101
        /*0ac2*/ 	.byte	0x3f
	.zero		1


	//   ....[57]....
        /*0ac4*/ 	.word	0x0000e6c0
        /*0ac8*/ 	.word	0x00000007
        /*0acc*/ 	.word	0x00016820
        /*0ad0*/ 	.short	0x010a
        /*0ad2*/ 	.byte	0x3f
	.zero		1


	//   ....[58]....
        /*0ad4*/ 	.word	0x0000e820
        /*0ad8*/ 	.word	0x00000005
        /*0adc*/ 	.word	0x00016840
        /*0ae0*/ 	.short	0x010a
        /*0ae2*/ 	.byte	0x3f
	.zero		1


	//   ....[59]....
        /*0ae4*/ 	.word	0x0000e8c0
        /*0ae8*/ 	.word	0x00000003
        /*0aec*/ 	.word	0x00016840
        /*0af0*/ 	.short	0x010a
        /*0af2*/ 	.byte	0x3f
	.zero		1


	//   ....[60]....
        /*0af4*/ 	.word	0x0000e900
        /*0af8*/ 	.word	0x00000005
        /*0afc*/ 	.word	0x00016860
        /*0b00*/ 	.short	0x010a
        /*0b02*/ 	.byte	0x3f
	.zero		1


	//   ....[61]....
        /*0b04*/ 	.word	0x0000e940
        /*0b08*/ 	.word	0x00000003
        /*0b0c*/ 	.word	0x00016860
        /*0b10*/ 	.short	0x010a
        /*0b12*/ 	.byte	0x3f
	.zero		1


	//   ....[62]....
        /*0b14*/ 	.word	0x0000e9b0
        /*0b18*/ 	.word	0x00000003
        /*0b1c*/ 	.word	0x00016800
        /*0b20*/ 	.short	0x010a
        /*0b22*/ 	.byte	0x3f
	.zero		1


	//   ....[63]....
        /*0b24*/ 	.word	0x0000ea10
        /*0b28*/ 	.word	0x00000003
        /*0b2c*/ 	.word	0x00016830
        /*0b30*/ 	.short	0x010a
        /*0b32*/ 	.byte	0x3f
	.zero		1


	//   ....[64]....
        /*0b34*/ 	.word	0x0000ea70
        /*0b38*/ 	.word	0x0000000a
        /*0b3c*/ 	.word	0x00016830
        /*0b40*/ 	.short	0x010a
        /*0b42*/ 	.byte	0x3f
	.zero		1


	//   ....[65]....
        /*0b44*/ 	.word	0x0000ead0
        /*0b48*/ 	.word	0x0000000a
        /*0b4c*/ 	.word	0x00016850
        /*0b50*/ 	.short	0x010a
        /*0b52*/ 	.byte	0x3f
	.zero		1


	//   ....[66]....
        /*0b54*/ 	.word	0x0000eb30
        /*0b58*/ 	.word	0x00000009
        /*0b5c*/ 	.word	0x00016830
        /*0b60*/ 	.short	0x010a
        /*0b62*/ 	.byte	0x3f
	.zero		1


	//   ....[67]....
        /*0b64*/ 	.word	0x0000eb90
        /*0b68*/ 	.word	0x00000009
        /*0b6c*/ 	.word	0x00016850
        /*0b70*/ 	.short	0x010a
        /*0b72*/ 	.byte	0x3f
	.zero		1


	//   ....[68]....
        /*0b74*/ 	.word	0x0000ebf0
        /*0b78*/ 	.word	0x00000004
        /*0b7c*/ 	.word	0x00016850
        /*0b80*/ 	.short	0x010a
        /*0b82*/ 	.byte	0x3f
	.zero		1


	//   ....[69]....
        /*0b84*/ 	.word	0x0000ecd0
        /*0b88*/ 	.word	0x00000003
        /*0b8c*/ 	.word	0x00016840
        /*0b90*/ 	.short	0x010a
        /*0b92*/ 	.byte	0x3f
	.zero		1


	//   ....[70]....
        /*0b94*/ 	.word	0x000104d0
        /*0b98*/ 	.word	0x00000003
        /*0b9c*/ 	.word	0x00016820
        /*0ba0*/ 	.short	0x010a
        /*0ba2*/ 	.byte	0x3f
	.zero		1


	//   ....[71]....
        /*0ba4*/ 	.word	0x00010520
        /*0ba8*/ 	.word	0x00000007
        /*0bac*/ 	.word	0x00016840
        /*0bb0*/ 	.short	0x010a
        /*0bb2*/ 	.byte	0x3f
	.zero		1


	//   ....[72]....
        /*0bb4*/ 	.word	0x00010ef0
        /*0bb8*/ 	.word	0x00000007
        /*0bbc*/ 	.word	0x00016860
        /*0bc0*/ 	.short	0x010a
        /*0bc2*/ 	.byte	0x3f
	.zero		1


	//   ....[73]....
        /*0bc4*/ 	.word	0x00011870
        /*0bc8*/ 	.word	0x00000000
        /*0bcc*/ 	.word	0x00016860
        /*0bd0*/ 	.short	0x010a
        /*0bd2*/ 	.byte	0x3f
	.zero		1


	//   ....[74]....
        /*0bd4*/ 	.word	0x000121d0
        /*0bd8*/ 	.word	0x00000007
        /*0bdc*/ 	.word	0x00016820
        /*0be0*/ 	.short	0x010a
        /*0be2*/ 	.byte	0x3f
	.zero		1


	//   ....[75]....
        /*0be4*/ 	.word	0x00012370
        /*0be8*/ 	.word	0x00000005
        /*0bec*/ 	.word	0x00016840
        /*0bf0*/ 	.short	0x010a
        /*0bf2*/ 	.byte	0x3f
	.zero		1


	//   ....[76]....
        /*0bf4*/ 	.word	0x000123c0
        /*0bf8*/ 	.word	0x00000003
        /*0bfc*/ 	.word	0x00016840
        /*0c00*/ 	.short	0x010a
        /*0c02*/ 	.byte	0x3f
	.zero		1


	//   ....[77]....
        /*0c04*/ 	.word	0x00012410
        /*0c08*/ 	.word	0x00000005
        /*0c0c*/ 	.word	0x00016860
        /*0c10*/ 	.short	0x010a
        /*0c12*/ 	.byte	0x3f
	.zero		1


	//----- nvinfo : EIATTR_NUM_MBARRIERS
	.align		4
.L_265:
        /*0c14*/ 	.byte	0x03, 0x38
        /*0c16*/ 	.short	0x0016


	//----- nvinfo : EIATTR_EXIT_INSTR_OFFSETS
	.align		4
        /*0c18*/ 	.byte	0x04, 0x1c
        /*0c1a*/ 	.short	(.L_267 - .L_266)


	//   ....[0]....
.L_266:
        /*0c1c*/ 	.word	0x0000e990


	//----- nvinfo : EIATTR_MAX_THREADS
	.align		4
.L_267:
        /*0c20*/ 	.byte	0x04, 0x05
        /*0c22*/ 	.short	(.L_269 - .L_268)
.L_268:
        /*0c24*/ 	.word	0x00000200
        /*0c28*/ 	.word	0x00000001
        /*0c2c*/ 	.word	0x00000001


	//----- nvinfo : EIATTR_CRS_STACK_SIZE
	.align		4
.L_269:
        /*0c30*/ 	.byte	0x04, 0x1e
        /*0c32*/ 	.short	(.L_271 - .L_270)
.L_270:
        /*0c34*/ 	.word	0x00000000


	//----- nvinfo : EIATTR_CBANK_PARAM_SIZE
	.align		4
.L_271:
        /*0c38*/ 	.byte	0x03, 0x19
        /*0c3a*/ 	.short	0x0a70


	//----- nvinfo : EIATTR_PARAM_CBANK
	.align		4
        /*0c3c*/ 	.byte	0x04, 0x0a
        /*0c3e*/ 	.short	(.L_273 - .L_272)
	.align		4
.L_272:
        /*0c40*/ 	.word	index@(.nv.constant0._ZN7cutlass13device_kernelIN5flash11enable_sm90INS1_16FlashAttnFwdSm90INS1_25CollectiveMainloopFwdSm90ILi2EN4cute5tupleIJNS5_1CILi1EEES8_S8_EEENS6_IJNS7_ILi192EEENS7_ILi128EEENS7_ILi64EEEEEELi64ENS_10bfloat16_tEfNS_4arch4Sm90ELb1ELb0ELb1ELb0ELb1ELb0ELb0ELb1ELb1ELb1ELb1ELb0EEENS1_21CollectiveEpilogueFwdINS6_IJSA_SC_SB_EEES9_SE_SG_Li384ELb0ELb1ELb1ELb0EEENS1_19SingleTileSchedulerILb0ELb1ELb1ELi192EEEEEEEEEvNT_6ParamsE)
        /*0c44*/ 	.short	0x0210
        /*0c46*/ 	.short	0x0a70


	//----- nvinfo : EIATTR_SW_WAR
	.align		4
.L_273:
        /*0c48*/ 	.byte	0x04, 0x36
        /*0c4a*/ 	.short	(.L_275 - .L_274)
.L_274:
        /*0c4c*/ 	.word	0x00000008
.L_275:


//--------------------- .nv.info._ZN7cutlass13device_kernelIN5flash11enable_sm90INS1_16FlashAttnFwdSm90INS1_25CollectiveMainloopFwdSm90ILi2EN4cute5tupleIJNS5_1CILi1EEES8_S8_EEENS6_IJNS7_ILi192EEENS7_ILi128EEENS7_ILi64EEEEEELi64ENS_10bfloat16_tEfNS_4arch4Sm90ELb1ELb0ELb1ELb1ELb1ELb0ELb0ELb1ELb1ELb1ELb1ELb0EEENS1_21CollectiveEpilogueFwdINS6_IJSA_SC_SB_EEES9_SE_SG_Li384ELb1ELb1ELb1ELb0EEENS1_36VarlenDynamicPersistentTileSchedulerILi192ELi128ELi384ELi128ELb1ELb1ELb1ELb1ELb1ELb1EEEEEEEEEvNT_6ParamsE --------------------------
	.section	.nv.info._ZN7cutlass13device_kernelIN5flash11enable_sm90INS1_16FlashAttnFwdSm90INS1_25CollectiveMainloopFwdSm90ILi2EN4cute5tupleIJNS5_1CILi1EEES8_S8_EEENS6_IJNS7_ILi192EEENS7_ILi128EEENS7_ILi64EEEEEELi64ENS_10bfloat16_tEfNS_4arch4Sm90ELb1ELb0ELb1ELb1ELb1ELb0ELb0ELb1ELb1ELb1ELb1ELb0EEENS1_21CollectiveEpilogueFwdINS6_IJSA_SC_SB_EEES9_SE_SG_Li384ELb1ELb1ELb1ELb0EEENS1_36VarlenDynamicPersistentTileSchedulerILi192ELi128ELi384ELi128ELb1ELb1ELb1ELb1ELb1ELb1EEEEEEEEEvNT_6ParamsE,"",@"SHT_CUDA_INFO"
	.sectionflags	@""
	.align	4


	//----- nvinfo : EIATTR_CUDA_API_VERSION
	.align		4
        /*0000*/ 	.byte	0x04, 0x37
        /*0002*/ 	.short	(.L_277 - .L_276)
.L_276:
        /*0004*/ 	.word	0x00000082


	//----- nvinfo : EIATTR_KPARAM_INFO
	.align		4
.L_277:
        /*0008*/ 	.byte	0x04, 0x17
        /*000a*/ 	.short	(.L_279 - .L_278)
.L_278:
        /*000c*/ 	.word	0x00000000
        /*0010*/ 	.short	0x0000
        /*0012*/ 	.short	0x0070
        /*0014*/ 	.byte	0x00, 0xf0, 0x01, 0x2a


	//----- nvinfo : EIATTR_SPARSE_MMA_MASK
	.align		4
.L_279:
        /*0018*/ 	.byte	0x03, 0x50
        /*001a*/ 	.short	0x0000


	//----- nvinfo : EIATTR_MAXREG_COUNT
	.align		4
        /*001c*/ 	.byte	0x03, 0x1b
        /*001e*/ 	.short	0x0080


	//----- nvinfo : EIATTR_NUM_BARRIERS
	.align		4
        /*0020*/ 	.byte	0x02, 0x4c
        /*0022*/ 	.byte	0x10
	.zero		1


	//----- nvinfo : EIATTR_EXTERNS
	.align		4
        /*0024*/ 	.byte	0x04, 0x0f
        /*0026*/ 	.short	(.L_281 - .L_280)


	//   ....[0]....
	.align		4
.L_280:
        /*0028*/ 	.word	index@(__assertfail)


	//----- nvinfo : EIATTR_ANNOTATIONS
	.align		4
.L_281:
        /*002c*/ 	.byte	0x04, 0x55
        /*002e*/ 	.short	(.L_283 - .L_282)


	//   ....[0]....
.L_282:
        /* <DEDUP_REMOVED lines=30> */


	//----- nvinfo : EIATTR_MERCURY_ISA_VERSION
	.align		4
.L_283:
        /*0200*/ 	.byte	0x03, 0x5f
        /*0202*/ 	.short	0x0101


	//----- nvinfo : EIATTR_UNUSED_LOAD_BYTE_OFFSET
	.align		4
        /*0204*/ 	.byte	0x04, 0x44
        /*0206*/ 	.short	(.L_285 - .L_284)


	//   ....[0]....
.L_284:
        /*0208*/ 	.word	0x00000970
        /*020c*/ 	.word	0x0000fff0


	//   ....[1]....
        /*0210*/ 	.word	0x0000a0f0
        /*0214*/ 	.word	0x0000fff0


	//----- nvinfo : EIATTR_INT_WARP_WIDE_INSTR_OFFSETS
	.align		4
.L_285:
        /*0218*/ 	.byte	0x04, 0x31
        /*021a*/ 	.short	(.L_287 - .L_286)


	//   ....[0]....
.L_286:
        /*021c*/ 	.word	0x000000c0


	//   ....[1]....
        /*0220*/ 	.word	0x000000d0


	//   ....[2]....
        /*0224*/ 	.word	0x00000170


	//   ....[3]....
        /*0228*/ 	.word	0x0000deb0


	//   ....[4]....
        /*022c*/ 	.word	0x0000df40


	//   ....[5]....
        /*0230*/ 	.word	0x00011050


	//   ....[6]....
        /*0234*/ 	.word	0x000110e0


	//----- nvinfo : EIATTR_COOP_GROUP_MASK_REGIDS
	.align		4
.L_287:
        /*0238*/ 	.byte	0x04, 0x29
        /*023a*/ 	.short	(.L_289 - .L_288)


	//   ....[0]....
.L_288:
        /*023c*/ 	.word	0xffffffff


	//   ....[1]....
        /*0240*/ 	.word	0xffffffff


	//   ....[2]....
        /*0244*/ 	.word	0xffffffff


	//   ....[3]....
        /*0248*/ 	.word	0xffffffff


	//   ....[4]....
        /*024c*/ 	.word	0xffffffff


	//   ....[5]....
        /*0250*/ 	.word	0xffffffff


	//   ....[6]....
        /*0254*/ 	.word	0xffffffff


	//   ....[7]....
        /*0258*/ 	.word	0xffffffff


	//   ....[8]....
        /*025c*/ 	.word	0xffffffff


	//   ....[9]....
        /*0260*/ 	.word	0xffffffff


	//   ....[10]....
        /*0264*/ 	.word	0xffffffff


	//   ....[11]....
        /*0268*/ 	.word	0xffffffff


	//   ....[12]....
        /*026c*/ 	.word	0xffffffff


	//   ....[13]....
        /*0270*/ 	.word	0xffffffff


	//   ....[14]....
        /*0274*/ 	.word	0xffffffff


	//   ....[15]....
        /*0278*/ 	.word	0xffffffff


	//   ....[16]....
        /*027c*/ 	.word	0xffffffff


	//   ....[17]....
        /*0280*/ 	.word	0xffffffff


	//   ....[18]....
        /*0284*/ 	.word	0xffffffff


	//   ....[19]....
        /*0288*/ 	.word	0xffffffff


	//   ....[20]....
        /*028c*/ 	.word	0xffffffff


	//   ....[21]....
        /*0290*/ 	.word	0xffffffff


	//   ....[22]....
        /*0294*/ 	.word	0xffffffff


	//   ....[23]....
        /*0298*/ 	.word	0xffffffff


	//   ....[24]....
        /*029c*/ 	.word	0xffffffff


	//   ....[25]....
        /*02a0*/ 	.word	0xffffffff


	//   ....[26]....
        /*02a4*/ 	.word	0xffffffff


	//   ....[27]....
        /*02a8*/ 	.word	0xffffffff


	//   ....[28]....
        /*02ac*/ 	.word	0xffffffff


	//   ....[29]....
        /*02b0*/ 	.word	0xffffffff


	//   ....[30]....
        /*02b4*/ 	.word	0xffffffff


	//   ....[31]....
        /*02b8*/ 	.word	0xffffffff


	//   ....[32]....
        /*02bc*/ 	.word	0xffffffff


	//   ....[33]....
        /*02c0*/ 	.word	0xffffffff


	//   ....[34]....
        /*02c4*/ 	.word	0xffffffff


	//   ....[35]....
        /*02c8*/ 	.word	0xffffffff


	//   ....[36]....
        /*02cc*/ 	.word	0xffffffff


	//   ....[37]....
        /*02d0*/ 	.word	0xffffffff


	//   ....[38]....
        /*02d4*/ 	.word	0xffffffff


	//   ....[39]....
        /*02d8*/ 	.word	0xffffffff


	//   ....[40]....
        /*02dc*/ 	.word	0xffffffff


	//   ....[41]....
        /*02e0*/ 	.word	0xffffffff


	//   ....[42]....
        /*02e4*/ 	.word	0xffffffff


	//   ....[43]....
        /*02e8*/ 	.word	0xffffffff


	//   ....[44]....
        /*02ec*/ 	.word	0xffffffff


	//   ....[45]....
        /*02f0*/ 	.word	0xffffffff


	//   ....[46]....
        /*02f4*/ 	.word	0xffffffff


	//   ....[47]....
        /*02f8*/ 	.word	0xffffffff


	//   ....[48]....
        /*02fc*/ 	.word	0xffffffff


	//   ....[49]....
        /*0300*/ 	.word	0xffffffff


	//   ....[50]....
        /*0304*/ 	.word	0xffffffff


	//   ....[51]....
        /*0308*/ 	.word	0xffffffff


	//   ....[52]....
        /*030c*/ 	.word	0xffffffff


	//   ....[53]....
        /*0310*/ 	.word	0xffffffff


	//   ....[54]....
        /*0314*/ 	.word	0xffffffff


	//   ....[55]....
        /*0318*/ 	.word	0xffffffff


	//   ....[56]....
        /*031c*/ 	.word	0xffffffff


	//   ....[57]....
        /*0320*/ 	.word	0xffffffff


	//   ....[58]....
        /*0324*/ 	.word	0xffffffff


	//   ....[59]....
        /*0328*/ 	.word	0xffffffff


	//   ....[60]....
        /*032c*/ 	.word	0xffffffff


	//   ....[61]....
        /*0330*/ 	.word	0xffffffff


	//   ....[62]....
        /*0334*/ 	.word	0xffffffff


	//   ....[63]....
        /*0338*/ 	.word	0xffffffff


	//   ....[64]....
        /*033c*/ 	.word	0xffffffff


	//   ....[65]....
        /*0340*/ 	.word	0xffffffff


	//   ....[66]....
        /*0344*/ 	.word	0xffffffff


	//   ....[67]....
        /*0348*/ 	.word	0xffffffff


	//   ....[68]....
        /*034c*/ 	.word	0xffffffff


	//   ....[69]....
        /*0350*/ 	.word	0xffffffff


	//   ....[70]....
        /*0354*/ 	.word	0xffffffff


	//   ....[71]....
        /*0358*/ 	.word	0xffffffff


	//   ....[72]....
        /*035c*/ 	.word	0xffffffff


	//   ....[73]....
        /*0360*/ 	.word	0xffffffff


	//   ....[74]....
        /*0364*/ 	.word	0xffffffff


	//   ....[75]....
        /*0368*/ 	.word	0xffffffff


	//   ....[76]....
        /*036c*/ 	.word	0xffffffff


	//   ....[77]....
        /*0370*/ 	.word	0xffffffff


	//   ....[78]....
        /*0374*/ 	.word	0xffffffff


	//   ....[79]....
        /*0378*/ 	.word	0xffffffff


	//   ....[80]....
        /*037c*/ 	.word	0xffffffff


	//   ....[81]....
        /*0380*/ 	.word	0xffffffff


	//   ....[82]....
        /*0384*/ 	.word	0xffffffff


	//   ....[83]....
        /*0388*/ 	.word	0xffffffff


	//   ....[84]....
        /*038c*/ 	.word	0xffffffff


	//   ....[85]....
        /*0390*/ 	.word	0xffffffff


	//   ....[86]....
        /*0394*/ 	.word	0xffffffff


	//   ....[87]....
        /*0398*/ 	.word	0xffffffff


	//   ....[88]....
        /*039c*/ 	.word	0xffffffff


	//   ....[89]....
        /*03a0*/ 	.word	0xffffffff


	//   ....[90]....
        /*03a4*/ 	.word	0xffffffff


	//   ....[91]....
        /*03a8*/ 	.word	0xffffffff


	//   ....[92]....
        /*03ac*/ 	.word	0xffffffff


	//   ....[93]....
        /*03b0*/ 	.word	0xffffffff


	//   ....[94]....
        /*03b4*/ 	.word	0xffffffff


	//   ....[95]....
        /*03b8*/ 	.word	0xffffffff


	//   ....[96]....
        /*03bc*/ 	.word	0xffffffff


	//   ....[97]....
        /*03c0*/ 	.word	0xffffffff


	//   ....[98]....
        /*03c4*/ 	.word	0xffffffff


	//   ....[99]....
        /*03c8*/ 	.word	0xffffffff


	//   ....[100]....
        /*03cc*/ 	.word	0xffffffff


	//   ....[101]....
        /*03d0*/ 	.word	0xffffffff


	//   ....[102]....
        /*03d4*/ 	.word	0xffffffff


	//   ....[103]....
        /*03d8*/ 	.word	0xffffffff


	//   ....[104]....
        /*03dc*/ 	.word	0xffffffff


	//   ....[105]....
        /*03e0*/ 	.word	0xffffffff


	//   ....[106]....
        /*03e4*/ 	.word	0xffffffff


	//   ....[107]....
        /*03e8*/ 	.word	0xffffffff


	//   ....[108]....
        /*03ec*/ 	.word	0xffffffff


	//   ....[109]....
        /*03f0*/ 	.word	0xffffffff


	//   ....[110]....
        /*03f4*/ 	.word	0xffffffff


	//   ....[111]....
        /*03f8*/ 	.word	0xffffffff


	//   ....[112]....
        /*03fc*/ 	.word	0xffffffff


	//   ....[113]....
        /*0400*/ 	.word	0xffffffff


	//   ....[114]....
        /*0404*/ 	.word	0xffffffff


	//   ....[115]....
        /*0408*/ 	.word	0xffffffff


	//   ....[116]....
        /*040c*/ 	.word	0xffffffff


	//   ....[117]....
        /*0410*/ 	.word	0xffffffff


	//   ....[118]....
        /*0414*/ 	.word	0xffffffff


	//   ....[119]....
        /*0418*/ 	.word	0xffffffff


	//   ....[120]....
        /*041c*/ 	.word	0xffffffff


	//   ....[121]....
        /*0420*/ 	.word	0xffffffff


	//   ....[122]....
        /*0424*/ 	.word	0xffffffff


	//   ....[123]....
        /*0428*/ 	.word	0xffffffff


	//   ....[124]....
        /*042c*/ 	.word	0xffffffff


	//   ....[125]....
        /*0430*/ 	.word	0xffffffff


	//   ....[126]....
        /*0434*/ 	.word	0xffffffff


	//   ....[127]....
        /*0438*/ 	.word	0xffffffff


	//   ....[128]....
        /*043c*/ 	.word	0xffffffff


	//   ....[129]....
        /*0440*/ 	.word	0xffffffff


	//   ....[130]....
        /*0444*/ 	.word	0xffffffff


	//   ....[131]....
        /*0448*/ 	.word	0xffffffff


	//   ....[132]....
        /*044c*/ 	.word	0xffffffff


	//   ....[133]....
        /*0450*/ 	.word	0xffffffff


	//   ....[134]....
        /*0454*/ 	.word	0xffffffff


	//   ....[135]....
        /*0458*/ 	.word	0xffffffff


	//   ....[136]....
        /*045c*/ 	.word	0xffffffff


	//   ....[137]....
        /*0460*/ 	.word	0xffffffff


	//   ....[138]....
        /*0464*/ 	.word	0xffffffff


	//   ....[139]....
        /*0468*/ 	.word	0xffffffff


	//   ....[140]....
        /*046c*/ 	.word	0xffffffff


	//   ....[141]....
        /*0470*/ 	.word	0xffffffff


	//   ....[142]....
        /*0474*/ 	.word	0xffffffff


	//   ....[143]....
        /*0478*/ 	.word	0xffffffff


	//   ....[144]....
        /*047c*/ 	.word	0xffffffff


	//   ....[145]....
        /*0480*/ 	.word	0xffffffff


	//   ....[146]....
        /*0484*/ 	.word	0xffffffff


	//   ....[147]....
        /*0488*/ 	.word	0xffffffff


	//   ....[148]....
        /*048c*/ 	.word	0xffffffff


	//   ....[149]....
        /*0490*/ 	.word	0xffffffff


	//   ....[150]....
        /*0494*/ 	.word	0xffffffff


	//   ....[151]....
        /*0498*/ 	.word	0xffffffff


	//   ....[152]....
        /*049c*/ 	.word	0xffffffff


	//   ....[153]....
        /*04a0*/ 	.word	0xffffffff


	//   ....[154]....
        /*04a4*/ 	.word	0xffffffff


	//   ....[155]....
        /*04a8*/ 	.word	0xffffffff


	//   ....[156]....
        /*04ac*/ 	.word	0xffffffff


	//   ....[157]....
        /*04b0*/ 	.word	0xffffffff


	//   ....[158]....
        /*04b4*/ 	.word	0xffffffff


	//   ....[159]....
        /*04b8*/ 	.word	0xffffffff


	//   ....[160]....
        /*04bc*/ 	.word	0xffffffff


	//   ....[161]....
        /*04c0*/ 	.word	0xffffffff


	//   ....[162]....
        /*04c4*/ 	.word	0xffffffff


	//   ....[163]....
        /*04c8*/ 	.word	0xffffffff


	//   ....[164]....
        /*04cc*/ 	.word	0xffffffff


	//   ....[165]....
        /*04d0*/ 	.word	0xffffffff


	//   ....[166]....
        /*04d4*/ 	.word	0xffffffff


	//   ....[167]....
        /*04d8*/ 	.word	0xffffffff


	//   ....[168]....
        /*04dc*/ 	.word	0xffffffff


	//   ....[169]....
        /*04e0*/ 	.word	0xffffffff


	//   ....[170]....
        /*04e4*/ 	.word	0xffffffff


	//   ....[171]....
        /*04e8*/ 	.word	0xffffffff


	//   ....[172]....
        /*04ec*/ 	.word	0xffffffff


	//   ....[173]....
        /*04f0*/ 	.word	0xffffffff


	//   ....[174]....
        /*04f4*/ 	.word	0xffffffff


	//   ....[175]....
        /*04f8*/ 	.word	0x0500000f


	//   ....[176]....
        /*04fc*/ 	.word	0x0500000f


	//   ....[177]....
        /*0500*/ 	.word	0x0500000f


	//   ....[178]....
        /*0504*/ 	.word	0x0500000f


	//   ....[179]....
        /*0508*/ 	.word	0x0500000f


	//   ....[180]....
        /*050c*/ 	.word	0x0500000f


	//   ....[181]....
        /*0510*/ 	.word	0x0500000f


	//   ....[182]....
        /*0514*/ 	.word	0x0500000f


	//   ....[183]....
        /*0518*/ 	.word	0x0500000f


	//   ....[184]....
        /*051c*/ 	.word	0x0500000f


	//   ....[185]....
        /*0520*/ 	.word	0x0500000f


	//   ....[186]....
        /*0524*/ 	.word	0x0500000f


	//   ....[187]....
        /*0528*/ 	.word	0x0500000f


	//   ....[188]....
        /*052c*/ 	.word	0x0500000f


	//   ....[189]....
        /*0530*/ 	.word	0x0500000f


	//   ....[190]....
        /*0534*/ 	.word	0x0500000f


	//   ....[191]....
        /*0538*/ 	.word	0x0500000f


	//   ....[192]....
        /*053c*/ 	.word	0x0500000f


	//   ....[193]....
        /*0540*/ 	.word	0x0500000f


	//   ....[194]....
        /*0544*/ 	.word	0x0500000f


	//   ....[195]....
        /*0548*/ 	.word	0x0500000f


	//   ....[196]....
        /*054c*/ 	.word	0x0500000f


	//   ....[197]....
        /*0550*/ 	.word	0x0500000f


	//   ....[198]....
        /*0554*/ 	.word	0x0500000f


	//   ....[199]....
        /*0558*/ 	.word	0x0500000f


	//   ....[200]....
        /*055c*/ 	.word	0x0500000f


	//   ....[201]....
        /*0560*/ 	.word	0x0500000f


	//   ....[202]....
        /*0564*/ 	.word	0x0500000f


	//   ....[203]....
        /*0568*/ 	.word	0x0500000f


	//   ....[204]....
        /*056c*/ 	.word	0x0500000f


	//   ....[205]....
        /*0570*/ 	.word	0x0500000f


	//   ....[206]....
        /*0574*/ 	.word	0x0500000f


	//   ....[207]....
        /*0578*/ 	.word	0x0500000f


	//   ....[208]....
        /*057c*/ 	.word	0x0500000f


	//   ....[209]....
        /*0580*/ 	.word	0x0500000f


	//   ....[210]....
        /*0584*/ 	.word	0x0500000f


	//   ....[211]....
        /*0588*/ 	.word	0x0500000f


	//   ....[212]....
        /*058c*/ 	.word	0x0500000f


	//   ....[213]....
        /*0590*/ 	.word	0x0500000f


	//   ....[214]....
        /*0594*/ 	.word	0x0500000f


	//   ....[215]....
        /*0598*/ 	.word	0x0500000f


	//   ....[216]....
        /*059c*/ 	.word	0x0500000f


	//   ....[217]....
        /*05a0*/ 	.word	0x0500000f


	//   ....[218]....
        /*05a4*/ 	.word	0x0500000f


	//   ....[219]....
        /*05a8*/ 	.word	0x0500000f


	//   ....[220]....
        /*05ac*/ 	.word	0x0500000f


	//   ....[221]....
        /*05b0*/ 	.word	0x0500000f


	//   ....[222]....
        /*05b4*/ 	.word	0x0500000f


	//   ....[223]....
        /*05b8*/ 	.word	0x0500000f


	//   ....[224]....
        /*05bc*/ 	.word	0x0500000f


	//   ....[225]....
        /*05c0*/ 	.word	0x0500000f


	//   ....[226]....
        /*05c4*/ 	.word	0x0500000f


	//   ....[227]....
        /*05c8*/ 	.word	0x0500000f


	//   ....[228]....
        /*05cc*/ 	.word	0x0500000f


	//   ....[229]....
        /*05d0*/ 	.word	0x0500000f


	//   ....[230]....
        /*05d4*/ 	.word	0x0500000f


	//   ....[231]....
        /*05d8*/ 	.word	0x0500000f


	//   ....[232]....
        /*05dc*/ 	.word	0x0500000f


	//   ....[233]....
        /*05e0*/ 	.word	0x0500000f


	//   ....[234]....
        /*05e4*/ 	.word	0x0500000f


	//   ....[235]....
        /*05e8*/ 	.word	0x0500000f


	//   ....[236]....
        /*05ec*/ 	.word	0x0500000f


	//   ....[237]....
        /*05f0*/ 	.word	0x0500000f


	//   ....[238]....
        /*05f4*/ 	.word	0x0500000f


	//   ....[239]....
        /*05f8*/ 	.word	0x0500000f


	//   ....[240]....
        /*05fc*/ 	.word	0x0500000f


	//   ....[241]....
        /*0600*/ 	.word	0x0500000f


	//   ....[242]....
        /*0604*/ 	.word	0x0500000f


	//   ....[243]....
        /*0608*/ 	.word	0x0500000f


	//   ....[244]....
        /*060c*/ 	.word	0x0500000f


	//   ....[245]....
        /*0610*/ 	.word	0x0500000f


	//   ....[246]....
        /*0614*/ 	.word	0x0500000f


	//   ....[247]....
        /*0618*/ 	.word	0x0500000f


	//   ....[248]....
        /*061c*/ 	.word	0x0500000f


	//   ....[249]....
        /*0620*/ 	.word	0x0500000f


	//   ....[250]....
        /*0624*/ 	.word	0x0500000f


	//   ....[251]....
        /*0628*/ 	.word	0x0500000f


	//   ....[252]....
        /*062c*/ 	.word	0x0500000f


	//   ....[253]....
        /*0630*/ 	.word	0x0500000f


	//   ....[254]....
        /*0634*/ 	.word	0x0500000f


	//   ....[255]....
        /*0638*/ 	.word	0x0500000f


	//   ....[0]....
        /*063c*/ 	.word	0x0500000f


	//   ....[1]....
        /*0640*/ 	.word	0x0500000f


	//   ....[2]....
        /*0644*/ 	.word	0x0500000f


	//   ....[3]....
        /*0648*/ 	.word	0x0500000f


	//   ....[4]....
        /*064c*/ 	.word	0x0500000f


	//   ....[5]....
        /*0650*/ 	.word	0x0500000f


	//   ....[6]....
        /*0654*/ 	.word	0x0500000f


	//   ....[7]....
        /*0658*/ 	.word	0x0500000f


	//   ....[8]....
        /*065c*/ 	.word	0x0500000f


	//   ....[9]....
        /*0660*/ 	.word	0x0500000f


	//   ....[10]....
        /*0664*/ 	.word	0x0500000f


	//   ....[11]....
        /*0668*/ 	.word	0x0500000f


	//   ....[12]....
        /*066c*/ 	.word	0x0500000f


	//   ....[13]....
        /*0670*/ 	.word	0x0500000f


	//   ....[14]....
        /*0674*/ 	.word	0x0500000f


	//   ....[15]....
        /*0678*/ 	.word	0x0500000f


	//   ....[16]....
        /*067c*/ 	.word	0x0500000f


	//   ....[17]....
        /*0680*/ 	.word	0x0500000f


	//   ....[18]....
        /*0684*/ 	.word	0x0500000f


	//   ....[19]....
        /*0688*/ 	.word	0x0500000f


	//   ....[20]....
        /*068c*/ 	.word	0x0500000f


	//   ....[21]....
        /*0690*/ 	.word	0x0500000f


	//   ....[22]....
        /*0694*/ 	.word	0x0500000f


	//   ....[23]....
        /*0698*/ 	.word	0x0500000f


	//   ....[24]....
        /*069c*/ 	.word	0x0500000f


	//   ....[25]....
        /*06a0*/ 	.word	0x0500000f


	//   ....[26]....
        /*06a4*/ 	.word	0x0500000f


	//----- nvinfo : EIATTR_COOP_GROUP_INSTR_OFFSETS
	.align		4
.L_289:
        /*06a8*/ 	.byte	0x04, 0x28
        /*06aa*/ 	.short	(.L_291 - .L_290)


	//   ....[0]....
.L_290:
        /*06ac*/ 	.word	0x00000080


	//   ....[1]....
        /*06b0*/ 	.word	0x00000090


	//   ....[2]....
        /*06b4*/ 	.word	0x000002d0


	//   ....[3]....
        /*06b8*/ 	.word	0x00000430


	//   ....[4]....
        /*06bc*/ 	.word	0x00000550


	//   ....[5]....
        /*06c0*/ 	.word	0x000006b0


	//   ....[6]....
        /*06c4*/ 	.word	0x00001900


	//   ....[7]....
        /*06c8*/ 	.word	0x00002020


	//   ....[8]....
        /*06cc*/ 	.word	0x00002440


	//   ....[9]....
        /*06d0*/ 	.word	0x00002ca0


	//   ....[10]....
        /*06d4*/ 	.word	0x00002d30


	//   ....[11]....
        /*06d8*/ 	.word	0x00003850


	//   ....[12]....
        /*06dc*/ 	.word	0x000038a0


	//   ....[13]....
        /*06e0*/ 	.word	0x00004d80


	//   ....[14]....
        /*06e4*/ 	.word	0x000053d0


	//   ....[15]....
        /*06e8*/ 	.word	0x00005930


	//   ....[16]....
        /*06ec*/ 	.word	0x00005a20


	//   ....[17]....
        /*06f0*/ 	.word	0x00006370


	//   ....[18]....
        /*06f4*/ 	.word	0x000063d0


	//   ....[19]....
        /*06f8*/ 	.word	0x000086b0


	//   ....[20]....
        /*06fc*/ 	.word	0x000086e0


	//   ....[21]....
        /*0700*/ 	.word	0x00008700


	//   ....[22]....
        /*0704*/ 	.word	0x00008720


	//   ....[23]....
        /*0708*/ 	.word	0x000099b0


	//   ....[24]....
        /*070c*/ 	.word	0x000099e0


	//   ....[25]....
        /*0710*/ 	.word	0x00009a80


	//   ....[26]....
        /*0714*/ 	.word	0x00009aa0


	//   ....[27]....
        /*0718*/ 	.word	0x0000a990


	//   ....[28]....
        /*071c*/ 	.word	0x0000a9a0


	//   ....[29]....
        /*0720*/ 	.word	0x0000a9b0


	//   ....[30]....
        /*0724*/ 	.word	0x0000aa00


	//   ....[31]....
        /*0728*/ 	.word	0x0000af70


	//   ....[32]....
        /*072c*/ 	.word	0x0000af90


	//   ....[33]....
        /*0730*/ 	.word	0x0000afa0


	//   ....[34]....
        /*0734*/ 	.word	0x0000afc0


	//   ....[35]....
        /*0738*/ 	.word	0x0000afe0


	//   ....[36]....
        /*073c*/ 	.word	0x0000b000


	//   ....[37]....
        /*0740*/ 	.word	0x0000b100


	//   ....[38]....
        /*0744*/ 	.word	0x0000b110


	//   ....[39]....
        /*0748*/ 	.word	0x0000b4f0


	//   ....[40]....
        /*074c*/ 	.word	0x0000b500


	//   ....[41]....
        /*0750*/ 	.word	0x0000b730


	//   ....[42]....
        /*0754*/ 	.word	0x0000b740


	//   ....[43]....
        /*0758*/ 	.word	0x0000c250


	//   ....[44]....
        /*075c*/ 	.word	0x0000c280


	//   ....[45]....
        /*0760*/ 	.word	0x0000c2c0


	//   ....[46]....
        /*0764*/ 	.word	0x0000c2f0


	//   ....[47]....
        /*0768*/ 	.word	0x0000c300


	//   ....[48]....
        /*076c*/ 	.word	0x0000c310


	//   ....[49]....
        /*0770*/ 	.word	0x0000c320


	//   ....[50]....
        /*0774*/ 	.word	0x0000c340


	//   ....[51]....
        /*0778*/ 	.word	0x0000c4a0


	//   ....[52]....
        /*077c*/ 	.word	0x0000c6c0


	//   ....[53]....
        /*0780*/ 	.word	0x0000c6f0


	//   ....[54]....
        /*0784*/ 	.word	0x0000c720


	//   ....[55]....
        /*0788*/ 	.word	0x0000c750


	//   ....[56]....
        /*078c*/ 	.word	0x0000c780


	//   ....[57]....
        /*0790*/ 	.word	0x0000c7b0


	//   ....[58]....
        /*0794*/ 	.word	0x0000c910


	//   ....[59]....
        /*0798*/ 	.word	0x0000c940


	//   ....[60]....
        /*079c*/ 	.word	0x0000c970


	//   ....[61]....
        /*07a0*/ 	.word	0x0000c9a0


	//   ....[62]....
        /*07a4*/ 	.word	0x0000c9d0


	//   ....[63]....
        /*07a8*/ 	.word	0x0000ca00


	//   ....[64]....
        /*07ac*/ 	.word	0x0000ca90


	//   ....[65]....
        /*07b0*/ 	.word	0x0000cac0


	//   ....[66]....
        /*07b4*/ 	.word	0x0000cad0


	//   ....[67]....
        /*07b8*/ 	.word	0x0000cb10


	//   ....[68]....
        /*07bc*/ 	.word	0x0000ea60


	//   ....[69]....
        /*07c0*/ 	.word	0x0000ea80


	//   ....[70]....
        /*07c4*/ 	.word	0x0000eb10


	//   ....[71]....
        /*07c8*/ 	.word	0x0000eb30


	//   ....[72]....
        /*07cc*/ 	.word	0x0000ebb0


	//   ....[73]....
        /*07d0*/ 	.word	0x0000ebd0


	//   ....[74]....
        /*07d4*/ 	.word	0x0000ec50


	//   ....[75]....
        /*07d8*/ 	.word	0x0000ec70


	//   ....[76]....
        /*07dc*/ 	.word	0x0000ecf0


	//   ....[77]....
        /*07e0*/ 	.word	0x0000ed10


	//   ....[78]....
        /*07e4*/ 	.word	0x0000ed90


	//   ....[79]....
        /*07e8*/ 	.word	0x0000edb0


	//   ....[80]....
        /*07ec*/ 	.word	0x0000ee30


	//   ....[81]....
        /*07f0*/ 	.word	0x0000ee50


	//   ....[82]....
        /*07f4*/ 	.word	0x0000ee60


	//   ....[83]....
        /*07f8*/ 	.word	0x0000ee70


	//   ....[84]....
        /*07fc*/ 	.word	0x0000f740


	//   ....[85]....
        /*0800*/ 	.word	0x0000f770


	//   ....[86]....
        /*0804*/ 	.word	0x0000f810


	//   ....[87]....
        /*0808*/ 	.word	0x0000f830


	//   ....[88]....
        /*080c*/ 	.word	0x0000f8b0


	//   ....[89]....
        /*0810*/ 	.word	0x0000f8d0


	//   ....[90]....
        /*0814*/ 	.word	0x0000f950


	//   ....[91]....
        /*0818*/ 	.word	0x0000f970


	//   ....[92]....
        /*081c*/ 	.word	0x0000f9f0


	//   ....[93]....
        /*0820*/ 	.word	0x0000fa10


	//   ....[94]....
        /*0824*/ 	.word	0x0000fa90


	//   ....[95]....
        /*0828*/ 	.word	0x0000fab0


	//   ....[96]....
        /*082c*/ 	.word	0x0000fb30


	//   ....[97]....
        /*0830*/ 	.word	0x0000fb50


	//   ....[98]....
        /*0834*/ 	.word	0x0000fb60


	//   ....[99]....
        /*0838*/ 	.word	0x0000fbd0


	//   ....[100]....
        /*083c*/ 	.word	0x0000fc20


	//   ....[101]....
        /*0840*/ 	.word	0x0000fc50


	//   ....[102]....
        /*0844*/ 	.word	0x0000fce0


	//   ....[103]....
        /*0848*/ 	.word	0x0000fcf0


	//   ....[104]....
        /*084c*/ 	.word	0x0000fd60


	//   ....[105]....
        /*0850*/ 	.word	0x0000fd70


	//   ....[106]....
        /*0854*/ 	.word	0x0000fdb0


	//   ....[107]....
        /*0858*/ 	.word	0x0000fdd0


	//   ....[108]....
        /*085c*/ 	.word	0x00010520


	//   ....[109]....
        /*0860*/ 	.word	0x00010550


	//   ....[110]....
        /*0864*/ 	.word	0x000105a0


	//   ....[111]....
        /*0868*/ 	.word	0x000105b0


	//   ....[112]....
        /*086c*/ 	.word	0x000105f0


	//   ....[113]....
        /*0870*/ 	.word	0x00010600


	//   ....[114]....
        /*0874*/ 	.word	0x00010640


	//   ....[115]....
        /*0878*/ 	.word	0x00010650


	//   ....[116]....
        /*087c*/ 	.word	0x00010690


	//   ....[117]....
        /*0880*/ 	.word	0x000106a0


	//   ....[118]....
        /*0884*/ 	.word	0x000106e0


	//   ....[119]....
        /*0888*/ 	.word	0x000106f0


	//   ....[120]....
        /*088c*/ 	.word	0x00010730


	//   ....[121]....
        /*0890*/ 	.word	0x00010740


	//   ....[122]....
        /*0894*/ 	.word	0x00010750


	//   ....[123]....
        /*0898*/ 	.word	0x00010790


	//   ....[124]....
        /*089c*/ 	.word	0x00010a40


	//   ....[125]....
        /*08a0*/ 	.word	0x00010a70


	//   ....[126]....
        /*08a4*/ 	.word	0x00010ad0


	//   ....[127]....
        /*08a8*/ 	.word	0x00010ae0


	//   ....[128]....
        /*08ac*/ 	.word	0x00010b30


	//   ....[129]....
        /*08b0*/ 	.word	0x00010b40


	//   ....[130]....
        /*08b4*/ 	.word	0x00010b90


	//   ....[131]....
        /*08b8*/ 	.word	0x00010ba0


	//   ....[132]....
        /*08bc*/ 	.word	0x00010bf0


	//   ....[133]....
        /*08c0*/ 	.word	0x00010c00


	//   ....[134]....
        /*08c4*/ 	.word	0x00010c50


	//   ....[135]....
        /*08c8*/ 	.word	0x00010c60


	//   ....[136]....
        /*08cc*/ 	.word	0x00010cb0


	//   ....[137]....
        /*08d0*/ 	.word	0x00010cc0


	//   ....[138]....
        /*08d4*/ 	.word	0x00010cd0


	//   ....[139]....
        /*08d8*/ 	.word	0x00010d10


	//   ....[140]....
        /*08dc*/ 	.word	0x000112b0


	//   ....[141]....
        /*08e0*/ 	.word	0x000112f0


	//   ....[142]....
        /*08e4*/ 	.word	0x00011300


	//   ....[143]....
        /*08e8*/ 	.word	0x00011310


	//   ....[144]....
        /*08ec*/ 	.word	0x00011320


	//   ....[145]....
        /*08f0*/ 	.word	0x00011330


	//   ....[146]....
        /*08f4*/ 	.word	0x00011350


	//   ....[147]....
        /*08f8*/ 	.word	0x000113a0


	//   ....[148]....
        /*08fc*/ 	.word	0x000113c0


	//   ....[149]....
        /*0900*/ 	.word	0x00011400


	//   ....[150]....
        /*0904*/ 	.word	0x00011420


	//   ....[151]....
        /*0908*/ 	.word	0x00011460


	//   ....[152]....
        /*090c*/ 	.word	0x00011480


	//   ....[153]....
        /*0910*/ 	.word	0x000114d0


	//   ....[154]....
        /*0914*/ 	.word	0x00011500


	//   ....[155]....
        /*0918*/ 	.word	0x00011560


	//   ....[156]....
        /*091c*/ 	.word	0x00011910


	//   ....[157]....
        /*0920*/ 	.word	0x00011940


	//   ....[158]....
        /*0924*/ 	.word	0x000119b0


	//   ....[159]....
        /*0928*/ 	.word	0x000119e0


	//   ....[160]....
        /*092c*/ 	.word	0x00011a10


	//   ....[161]....
        /*0930*/ 	.word	0x00011a40


	//   ....[162]....
        /*0934*/ 	.word	0x00011a70


	//   ....[163]....
        /*0938*/ 	.word	0x00011aa0


	//   ....[164]....
        /*093c*/ 	.word	0x00011c40


	//   ....[165]....
        /*0940*/ 	.word	0x00011c70


	//   ....[166]....
        /*0944*/ 	.word	0x00011ca0


	//   ....[167]....
        /*0948*/ 	.word	0x00011cd0


	//   ....[168]....
        /*094c*/ 	.word	0x00011d00


	//   ....[169]....
        /*0950*/ 	.word	0x00011d30


	//   ....[170]....
        /*0954*/ 	.word	0x00011df0


	//   ....[171]....
        /*0958*/ 	.word	0x00011e10


	//   ....[172]....
        /*095c*/ 	.word	0x00011e30


	//   ....[173]....
        /*0960*/ 	.word	0x00011e90


	//   ....[174]....
        /*0964*/ 	.word	0x000128b0


	//   ....[175]....
        /*0968*/ 	.word	0x00012e50


	//   ....[176]....
        /*096c*/ 	.word	0x00012f40


	//   ....[177]....
        /*0970*/ 	.word	0x00012fe0


	//   ....[178]....
        /*0974*/ 	.word	0x00013040


	//   ....[179]....
        /*0978*/ 	.word	0x00013140


	//   ....[180]....
        /*097c*/ 	.word	0x000131a0


	//   ....[181]....
        /*0980*/ 	.word	0x00013290


	//   ....[182]....
        /*0984*/ 	.word	0x00013300


	//   ....[183]....
        /*0988*/ 	.word	0x000133f0


	//   ....[184]....
        /*098c*/ 	.word	0x00013460


	//   ....[185]....
        /*0990*/ 	.word	0x00013550


	//   ....[186]....
        /*0994*/ 	.word	0x000135c0


	//   ....[187]....
        /*0998*/ 	.word	0x000136b0


	//   ....[188]....
        /*099c*/ 	.word	0x00013720


	//   ....[189]....
        /*09a0*/ 	.word	0x00013810


	//   ....[190]....
        /*09a4*/ 	.word	0x00013880


	//   ....[191]....
        /*09a8*/ 	.word	0x00013920


	//   ....[192]....
        /*09ac*/ 	.word	0x00013a10


	//   ....[193]....
        /*09b0*/ 	.word	0x00013a80


	//   ....[194]....
        /*09b4*/ 	.word	0x00013ae0


	//   ....[195]....
        /*09b8*/ 	.word	0x00013bd0


	//   ....[196]....
        /*09bc*/ 	.word	0x00013c30


	//   ....[197]....
        /*09c0*/ 	.word	0x00013d30


	//   ....[198]....
        /*09c4*/ 	.word	0x00013d90


	//   ....[199]....
        /*09c8*/ 	.word	0x00013e90


	//   ....[200]....
        /*09cc*/ 	.word	0x00013ef0


	//   ....[201]....
        /*09d0*/ 	.word	0x00013ff0


	//   ....[202]....
        /*09d4*/ 	.word	0x00014050


	//   ....[203]....
        /*09d8*/ 	.word	0x00014150


	//   ....[204]....
        /*09dc*/ 	.word	0x000141b0


	//   ....[205]....
        /*09e0*/ 	.word	0x000142b0


	//   ....[206]....
        /*09e4*/ 	.word	0x00014310


	//   ....[207]....
        /*09e8*/ 	.word	0x000143c0


	//   ....[208]....
        /*09ec*/ 	.word	0x00014480


	//   ....[209]....
        /*09f0*/ 	.word	0x00014540


	//   ....[210]....
        /*09f4*/ 	.word	0x000145a0


	//   ....[211]....
        /*09f8*/ 	.word	0x000146a0


	//   ....[212]....
        /*09fc*/ 	.word	0x00014700


	//   ....[213]....
        /*0a00*/ 	.word	0x000147d0


	//   ....[214]....
        /*0a04*/ 	.word	0x00014830


	//   ....[215]....
        /*0a08*/ 	.word	0x000148f0


	//   ....[216]....
        /*0a0c*/ 	.word	0x00014a30


	//   ....[217]....
        /*0a10*/ 	.word	0x00014ae0


	//   ....[218]....
        /*0a14*/ 	.word	0x00014b40


	//   ....[219]....
        /*0a18*/ 	.word	0x00014bf0


	//   ....[220]....
        /*0a1c*/ 	.word	0x00014c50


	//   ....[221]....
        /*0a20*/ 	.word	0x00014d00


	//   ....[222]....
        /*0a24*/ 	.word	0x00014d60


	//   ....[223]....
        /*0a28*/ 	.word	0x00014e10


	//   ....[224]....
        /*0a2c*/ 	.word	0x00014e70


	//   ....[225]....
        /*0a30*/ 	.word	0x00014f20


	//   ....[226]....
        /*0a34*/ 	.word	0x00014f80


	//   ....[227]....
        /*0a38*/ 	.word	0x00015030


	//   ....[228]....
        /*0a3c*/ 	.word	0x00015090


	//   ....[229]....
        /*0a40*/ 	.word	0x00015140


	//   ....[230]....
        /*0a44*/ 	.word	0x000151a0


	//   ....[231]....
        /*0a48*/ 	.word	0x00015250


	//   ....[232]....
        /*0a4c*/ 	.word	0x00015340


	//   ....[233]....
        /*0a50*/ 	.word	0x000153f0


	//   ....[234]....
        /*0a54*/ 	.word	0x00015450


	//   ....[235]....
        /*0a58*/ 	.word	0x00015510


	//   ....[236]....
        /*0a5c*/ 	.word	0x00015570


	//   ....[237]....
        /*0a60*/ 	.word	0x00015630


	//   ....[238]....
        /*0a64*/ 	.word	0x00015690


	//   ....[239]....
        /*0a68*/ 	.word	0x00015750


	//   ....[240]....
        /*0a6c*/ 	.word	0x000157b0


	//   ....[241]....
        /*0a70*/ 	.word	0x00015870


	//   ....[242]....
        /*0a74*/ 	.word	0x000158d0


	//   ....[243]....
        /*0a78*/ 	.word	0x00015990


	//   ....[244]....
        /*0a7c*/ 	.word	0x000159f0


	//   ....[245]....
        /*0a80*/ 	.word	0x00015ab0


	//   ....[246]....
        /*0a84*/ 	.word	0x00015b10


	//   ....[247]....
        /*0a88*/ 	.word	0x00015bc0


	//   ....[248]....
        /*0a8c*/ 	.word	0x00015cb0


	//   ....[249]....
        /*0a90*/ 	.word	0x00015d60


	//   ....[250]....
        /*0a94*/ 	.word	0x00015dd0


	//   ....[251]....
        /*0a98*/ 	.word	0x00015e80


	//   ....[252]....
        /*0a9c*/ 	.word	0x00015ee0


	//   ....[253]....
        /*0aa0*/ 	.word	0x00015fa0


	//   ....[254]....
        /*0aa4*/ 	.word	0x00016000


	//   ....[255]....
        /*0aa8*/ 	.word	0x000160c0


	//   ....[0]....
        /*0aac*/ 	.word	0x00016120


	//   ....[1]....
        /*0ab0*/ 	.word	0x000161e0


	//   ....[2]....
        /*0ab4*/ 	.word	0x00016240


	//   ....[3]....
        /*0ab8*/ 	.word	0x00016300


	//   ....[4]....
        /*0abc*/ 	.word	0x00016360


	//   ....[5]....
        /*0ac0*/ 	.word	0x00016420


	//   ....[6]....
        /*0ac4*/ 	.word	0x00016480


	//   ....[7]....
        /*0ac8*/ 	.word	0x00016520


	//   ....[8]....
        /*0acc*/ 	.word	0x000165b0


	//   ....[9]....
        /*0ad0*/ 	.word	0x00016650


	//   ....[10]....
        /*0ad4*/ 	.word	0x000167c0


	//   ....[11]....
        /*0ad8*/ 	.word	0x00016830


	//   ....[12]....
        /*0adc*/ 	.word	0x000168a0


	//   ....[13]....
        /*0ae0*/ 	.word	0x00016910


	//   ....[14]....
        /*0ae4*/ 	.word	0x00016980


	//   ....[15]....
        /*0ae8*/ 	.word	0x00016a00


	//   ....[16]....
        /*0aec*/ 	.word	0x00016a80


	//   ....[17]....
        /*0af0*/ 	.word	0x00016b10


	//   ....[18]....
        /*0af4*/ 	.word	0x00016b80


	//   ....[19]....
        /*0af8*/ 	.word	0x00016bf0


	//   ....[20]....
        /*0afc*/ 	.word	0x00016c60


	//   ....[21]....
        /*0b00*/ 	.word	0x00016ce0


	//   ....[22]....
        /*0b04*/ 	.word	0x00016d50


	//   ....[23]....
        /*0b08*/ 	.word	0x00016e00


	//   ....[24]....
        /*0b0c*/ 	.word	0x00016e50


	//   ....[25]....
        /*0b10*/ 	.word	0x00016ee0


	//   ....[26]....
        /*0b14*/ 	.word	0x00017010


	//----- nvinfo : EIATTR_REG_RECONFIG
	.align		4
.L_291:
        /*0b18*/ 	.byte	0x01, 0x54
	.zero		2


	//----- nvinfo : EIATTR_SYSCALL_OFFSETS
	.align		4
        /*0b1c*/ 	.byte	0x04, 0x46
        /*0b1e*/ 	.short	(.L_293 - .L_292)


	//   ....[0]....
.L_292:
        /*0b20*/ 	.word	0x00001ab0


	//   ....[1]....
        /*0b24*/ 	.word	0x0000e0a0


	//   ....[2]....
        /*0b28*/ 	.word	0x0000e1f0


	//   ....[3]....
        /*0b2c*/ 	.word	0x0000e2e0


	//   ....[4]....
        /*0b30*/ 	.word	0x0000f280


	//----- nvinfo : EIATTR_MBARRIER_INSTR_OFFSETS
	.align		4
.L_293:
        /*0b34*/ 	.byte	0x04, 0x39
        /*0b36*/ 	.short	(.L_295 - .L_294)


	//   ....[0]....
.L_294:
        /*0b38*/ 	.word	0x00000180
        /*0b3c*/ 	.word	0x000000ff
        /*0b40*/ 	.word	0x00016800
        /*0b44*/ 	.short	0x0100
        /*0b46*/ 	.byte	0x08
	.zero		1


	//   ....[1]....
        /*0b48*/ 	.word	0x00000190
        /*0b4c*/ 	.word	0x000000ff
        /*0b50*/ 	.word	0x00016820
        /*0b54*/ 	.short	0x0100
        /*0b56*/ 	.byte	0x08
	.zero		1


	//   ....[2]....
        /*0b58*/ 	.word	0x00000280
        /*0b5c*/ 	.word	0x000000ff
        /*0b60*/ 	.word	0x00016830
        /*0b64*/ 	.short	0x0100
        /*0b66*/ 	.byte	0x08
	.zero		1


	//   ....[3]....
        /*0b68*/ 	.word	0x00000290
        /*0b6c*/ 	.word	0x000000ff
        /*0b70*/ 	.word	0x00016840
        /*0b74*/ 	.short	0x0100
        /*0b76*/ 	.byte	0x08
	.zero		1


	//   ....[4]....
        /*0b78*/ 	.word	0x000002a0
        /*0b7c*/ 	.word	0x000000ff
        /*0b80*/ 	.word	0x00016838
        /*0b84*/ 	.short	0x0100
        /*0b86*/ 	.byte	0x08
	.zero		1


	//   ....[5]....
        /*0b88*/ 	.word	0x000002b0
        /*0b8c*/ 	.word	0x000000ff
        /*0b90*/ 	.word	0x00016848
        /*0b94*/ 	.short	0x0100
        /*0b96*/ 	.byte	0x08
	.zero		1


	//   ....[6]....
        /*0b98*/ 	.word	0x000003e0
        /*0b9c*/ 	.word	0x000000ff
        /*0ba0*/ 	.word	0x00016850
        /*0ba4*/ 	.short	0x0100
        /*0ba6*/ 	.byte	0x08
	.zero		1


	//   ....[7]....
        /*0ba8*/ 	.word	0x000003f0
        /*0bac*/ 	.word	0x000000ff
        /*0bb0*/ 	.word	0x00016860
        /*0bb4*/ 	.short	0x0100
        /*0bb6*/ 	.byte	0x08
	.zero		1


	//   ....[8]....
        /*0bb8*/ 	.word	0x00000400
        /*0bbc*/ 	.word	0x000000ff
        /*0bc0*/ 	.word	0x00016858
        /*0bc4*/ 	.short	0x0100
        /*0bc6*/ 	.byte	0x08
	.zero		1


	//   ....[9]....
        /*0bc8*/ 	.word	0x00000410
        /*0bcc*/ 	.word	0x000000ff
        /*0bd0*/ 	.word	0x00016868
        /*0bd4*/ 	.short	0x0100
        /*0bd6*/ 	.byte	0x08
	.zero		1


	//   ....[10]....
        /*0bd8*/ 	.word	0x00000500
        /*0bdc*/ 	.word	0x000000ff
        /*0be0*/ 	.word	0x00016870
        /*0be4*/ 	.short	0x0100
        /*0be6*/ 	.byte	0x06
	.zero		1


	//   ....[11]....
        /*0be8*/ 	.word	0x00000510
        /*0bec*/ 	.word	0x000000ff
        /*0bf0*/ 	.word	0x00016880
        /*0bf4*/ 	.short	0x0100
        /*0bf6*/ 	.byte	0x06
	.zero		1


	//   ....[12]....
        /*0bf8*/ 	.word	0x00000520
        /*0bfc*/ 	.word	0x000000ff
        /*0c00*/ 	.word	0x00016878
        /*0c04*/ 	.short	0x0100
        /*0c06*/ 	.byte	0x06
	.zero		1


	//   ....[13]....
        /*0c08*/ 	.word	0x00000530
        /*0c0c*/ 	.word	0x000000ff
        /*0c10*/ 	.word	0x00016888
        /*0c14*/ 	.short	0x0100
        /*0c16*/ 	.byte	0x06
	.zero		1


	//   ....[14]....
        /*0c18*/ 	.word	0x00000660
        /*0c1c*/ 	.word	0x000000ff
        /*0c20*/ 	.word	0x00016890
        /*0c24*/ 	.short	0x0100
        /*0c26*/ 	.byte	0x08
	.zero		1


	//   ....[15]....
        /*0c28*/ 	.word	0x00000670
        /*0c2c*/ 	.word	0x000000ff
        /*0c30*/ 	.word	0x000168a0
        /*0c34*/ 	.short	0x0100
        /*0c36*/ 	.byte	0x08
	.zero		1


	//   ....[16]....
        /*0c38*/ 	.word	0x00000680
        /*0c3c*/ 	.word	0x000000ff
        /*0c40*/ 	.word	0x00016898
        /*0c44*/ 	.short	0x0100
        /*0c46*/ 	.byte	0x08
	.zero		1


	//   ....[17]....
        /*0c48*/ 	.word	0x00000690
        /*0c4c*/ 	.word	0x000000ff
        /*0c50*/ 	.word	0x000168a8
        /*0c54*/ 	.short	0x0100
        /*0c56*/ 	.byte	0x08
	.zero		1


	//   ....[18]....
        /*0c58*/ 	.word	0x000007d0
        /*0c5c*/ 	.word	0x000000ff
        /*0c60*/ 	.word	0x000168b0
        /*0c64*/ 	.short	0x0100
        /*0c66*/ 	.byte	0x08
	.zero		1


	//   ....[19]....
        /*0c68*/ 	.word	0x000007e0
        /*0c6c*/ 	.word	0x000000ff
        /*0c70*/ 	.word	0x000168c0
        /*0c74*/ 	.short	0x0100
        /*0c76*/ 	.byte	0x08
	.zero		1


	//   ....[20]....
        /*0c78*/ 	.word	0x000007f0
        /*0c7c*/ 	.word	0x000000ff
        /*0c80*/ 	.word	0x000168b8
        /*0c84*/ 	.short	0x0100
        /*0c86*/ 	.byte	0x08
	.zero		1


	//   ....[21]....
        /*0c88*/ 	.word	0x00000800
        /*0c8c*/ 	.word	0x000000ff
        /*0c90*/ 	.word	0x000168c8
        /*0c94*/ 	.short	0x0100
        /*0c96*/ 	.byte	0x08
	.zero		1


	//   ....[22]....
        /*0c98*/ 	.word	0x00001b30
        /*0c9c*/ 	.word	0x000000ff
        /*0ca0*/ 	.word	0x00016800
        /*0ca4*/ 	.short	0x010a
        /*0ca6*/ 	.byte	0x2d
	.zero		1


	//   ....[23]....
        /*0ca8*/ 	.word	0x00001bb0
        /*0cac*/ 	.word	0x00000000
        /*0cb0*/ 	.word	0x00016830
        /*0cb4*/ 	.short	0x010a
        /*0cb6*/ 	.byte	0x3f
	.zero		1


	//   ....[24]....
        /*0cb8*/ 	.word	0x00001bf0
        /*0cbc*/ 	.word	0x00000000
        /*0cc0*/ 	.word	0x00016830
        /*0cc4*/ 	.short	0x010a
        /*0cc6*/ 	.byte	0x3f
	.zero		1


	//   ....[25]....
        /*0cc8*/ 	.word	0x00003390
        /*0ccc*/ 	.word	0x000000ff
        /*0cd0*/ 	.word	0x00000000
        /*0cd4*/ 	.short	0x0101
        /*0cd6*/ 	.byte	0x06
	.zero		1


	//   ....[26]....
        /*0cd8*/ 	.word	0x000045a0
        /*0cdc*/ 	.word	0x000000ff
        /*0ce0*/ 	.word	0x00016830
        /*0ce4*/ 	.short	0x010a
        /*0ce6*/ 	.byte	0x06
	.zero		1


	//   ....[27]....
        /*0ce8*/ 	.word	0x000045e0
        /*0cec*/ 	.word	0x000000ff
        /*0cf0*/ 	.word	0x00016830
        /*0cf4*/ 	.short	0x010a
        /*0cf6*/ 	.byte	0x06
	.zero		1


	//   ....[28]....
        /*0cf8*/ 	.word	0x00004810
        /*0cfc*/ 	.word	0x000000ff
        /*0d00*/ 	.word	0x00016850
        /*0d04*/ 	.short	0x010a
        /*0d06*/ 	.byte	0x06
	.zero		1


	//   ....[29]....
        /*0d08*/ 	.word	0x00004850
        /*0d0c*/ 	.word	0x000000ff
        /*0d10*/ 	.word	0x00016850
        /*0d14*/ 	.short	0x010a
        /*0d16*/ 	.byte	0x06
	.zero		1


	//   ....[30]....
        /*0d18*/ 	.word	0x00005280
        /*0d1c*/ 	.word	0x000000ff
        /*0d20*/ 	.word	0x00000000
        /*0d24*/ 	.short	0x0101
        /*0d26*/ 	.byte	0x06
	.zero		1


	//   ....[31]....
        /*0d28*/ 	.word	0x00006fb0
        /*0d2c*/ 	.word	0x000000ff
        /*0d30*/ 	.word	0x00000000
        /*0d34*/ 	.short	0x0101
        /*0d36*/ 	.byte	0x06
	.zero		1


	//   ....[32]....
        /*0d38*/ 	.word	0x000074b0
        /*0d3c*/ 	.word	0x000000ff
        /*0d40*/ 	.word	0x00016830
        /*0d44*/ 	.short	0x010a
        /*0d46*/ 	.byte	0x06
	.zero		1


	//   ....[33]....
        /*0d48*/ 	.word	0x000074f0
        /*0d4c*/ 	.word	0x000000ff
        /*0d50*/ 	.word	0x00016830
        /*0d54*/ 	.short	0x010a
        /*0d56*/ 	.byte	0x06
	.zero		1


	//   ....[34]....
        /*0d58*/ 	.word	0x000076f0
        /*0d5c*/ 	.word	0x000000ff
        /*0d60*/ 	.word	0x00016850
        /*0d64*/ 	.short	0x010a
        /*0d66*/ 	.byte	0x06
	.zero		1


	//   ....[35]....
        /*0d68*/ 	.word	0x00007730
        /*0d6c*/ 	.word	0x000000ff
        /*0d70*/ 	.word	0x00016850
        /*0d74*/ 	.short	0x010a
        /*0d76*/ 	.byte	0x06
	.zero		1


	//   ....[36]....
        /*0d78*/ 	.word	0x00007fb0
        /*0d7c*/ 	.word	0x000000ff
        /*0d80*/ 	.word	0x00000000
        /*0d84*/ 	.short	0x0101
        /*0d86*/ 	.byte	0x06
	.zero		1


	//   ....[37]....
        /*0d88*/ 	.word	0x00009520
        /*0d8c*/ 	.word	0x000000ff
        /*0d90*/ 	.word	0x00000000
        /*0d94*/ 	.short	0x0101
        /*0d96*/ 	.byte	0x06
	.zero		1


	//   ....[38]....
        /*0d98*/ 	.word	0x00009920
        /*0d9c*/ 	.word	0x000000ff
        /*0da0*/ 	.word	0x00016850
        /*0da4*/ 	.short	0x010a
        /*0da6*/ 	.byte	0x05
	.zero		1


	//   ....[39]....
        /*0da8*/ 	.word	0x00009960
        /*0dac*/ 	.word	0x000000ff
        /*0db0*/ 	.word	0x00016850
        /*0db4*/ 	.short	0x010a
        /*0db6*/ 	.byte	0x05
	.zero		1


	//   ....[40]....
        /*0db8*/ 	.word	0x00009ed0
        /*0dbc*/ 	.word	0x000000ff
        /*0dc0*/ 	.word	0x00000000
        /*0dc4*/ 	.short	0x0101
        /*0dc6*/ 	.byte	0x04
	.zero		1


	//   ....[41]....
        /*0dc8*/ 	.word	0x0000b0c0
        /*0dcc*/ 	.word	0x00000000
        /*0dd0*/ 	.word	0x00000000
        /*0dd4*/ 	.short	0x0101
        /*0dd6*/ 	.byte	0x3f
	.zero		1


	//   ....[42]....
        /*0dd8*/ 	.word	0x0000b4e0
        /*0ddc*/ 	.word	0x00000004
        /*0de0*/ 	.word	0x00000000
        /*0de4*/ 	.short	0x0101
        /*0de6*/ 	.byte	0x3f
	.zero		1


	//   ....[43]....
        /*0de8*/ 	.word	0x0000e7e0
        /*0dec*/ 	.word	0x00000003
        /*0df0*/ 	.word	0x00016840
        /*0df4*/ 	.short	0x010a
        /*0df6*/ 	.byte	0x3f
	.zero		1


	//   ....[44]....
        /*0df8*/ 	.word	0x0000ef70
        /*0dfc*/ 	.word	0x00000003
        /*0e00*/ 	.word	0x00016830
        /*0e04*/ 	.short	0x0107
        /*0e06*/ 	.byte	0x3f
	.zero		1


	//   ....[45]....
        /*0e08*/ 	.word	0x0000f040
        /*0e0c*/ 	.word	0x00000003
        /*0e10*/ 	.word	0x00016830
        /*0e14*/ 	.short	0x0101
        /*0e16*/ 	.byte	0x3f
	.zero		1


	//   ....[46]....
        /*0e18*/ 	.word	0x0000fe70
        /*0e1c*/ 	.word	0x00000016
        /*0e20*/ 	.word	0x00016800
        /*0e24*/ 	.short	0x0107
        /*0e26*/ 	.byte	0x3f
	.zero		1


	//   ....[47]....
        /*0e28*/ 	.word	0x0000ff70
        /*0e2c*/ 	.word	0x00000016
        /*0e30*/ 	.word	0x00016800
        /*0e34*/ 	.short	0x0101
        /*0e36*/ 	.byte	0x3f
	.zero		1


	//   ....[48]....
        /*0e38*/ 	.word	0x0000ffa0
        /*0e3c*/ 	.word	0x00000016
        /*0e40*/ 	.word	0x00016820
        /*0e44*/ 	.short	0x010a
        /*0e46*/ 	.byte	0x3f
	.zero		1


	//   ....[49]....
        /*0e48*/ 	.word	0x00010330
        /*0e4c*/ 	.word	0x00000005
        /*0e50*/ 	.word	0x00016840
        /*0e54*/ 	.short	0x010a
        /*0e56*/ 	.byte	0x3f
	.zero		1


	//   ....[50]....
        /*0e58*/ 	.word	0x00010810
        /*0e5c*/ 	.word	0x00000005
        /*0e60*/ 	.word	0x00016830
        /*0e64*/ 	.short	0x0107
        /*0e66*/ 	.byte	0x3f
	.zero		1


	//   ....[51]....
        /*0e68*/ 	.word	0x000108d0
        /*0e6c*/ 	.word	0x00000005
        /*0e70*/ 	.word	0x00016830
        /*0e74*/ 	.short	0x0101
        /*0e76*/ 	.byte	0x3f
	.zero		1


	//   ....[52]....
        /*0e78*/ 	.word	0x00010930
        /*0e7c*/ 	.word	0x00000005
        /*0e80*/ 	.word	0x00016860
        /*0e84*/ 	.short	0x010a
        /*0e86*/ 	.byte	0x3f
	.zero		1


	//   ....[53]....
        /*0e88*/ 	.word	0x00010e00
        /*0e8c*/ 	.word	0x00000005
        /*0e90*/ 	.word	0x00016850
        /*0e94*/ 	.short	0x0107
        /*0e96*/ 	.byte	0x3f
	.zero		1


	//   ....[54]....
        /*0e98*/ 	.word	0x00010f70
        /*0e9c*/ 	.word	0x00000005
        /*0ea0*/ 	.word	0x00016850
        /*0ea4*/ 	.short	0x0101
        /*0ea6*/ 	.byte	0x3f
	.zero		1


	//   ....[55]....
        /*0ea8*/ 	.word	0x00011190
        /*0eac*/ 	.word	0x00000000
        /*0eb0*/ 	.word	0x00016860
        /*0eb4*/ 	.short	0x010a
        /*0eb6*/ 	.byte	0x3f
	.zero		1


	//   ....[56]....
        /*0eb8*/ 	.word	0x00011610
        /*0ebc*/ 	.word	0x00000000
        /*0ec0*/ 	.word	0x00016850
        /*0ec4*/ 	.short	0x0107
        /*0ec6*/ 	.byte	0x3f
	.zero		1


	//   ....[57]....
        /*0ec8*/ 	.word	0x000116e0
        /*0ecc*/ 	.word	0x00000000
        /*0ed0*/ 	.word	0x00016850
        /*0ed4*/ 	.short	0x0101
        /*0ed6*/ 	.byte	0x3f
	.zero		1


	//   ....[58]....
        /*0ed8*/ 	.word	0x00012830
        /*0edc*/ 	.word	0x00000005
        /*0ee0*/ 	.word	0x00016820
        /*0ee4*/ 	.short	0x010a
        /*0ee6*/ 	.byte	0x3f
	.zero		1


	//   ....[59]....
        /*0ee8*/ 	.word	0x000129b0
        /*0eec*/ 	.word	0x00000003
        /*0ef0*/ 	.word	0x00016840
        /*0ef4*/ 	.short	0x010a
        /*0ef6*/ 	.byte	0x3f
	.zero		1


	//   ....[60]....
        /*0ef8*/ 	.word	0x00012a50
        /*0efc*/ 	.word	0x00000019
        /*0f00*/ 	.word	0x00016840
        /*0f04*/ 	.short	0x010a
        /*0f06*/ 	.byte	0x3f
	.zero		1


	//   ....[61]....
        /*0f08*/ 	.word	0x00012a90
        /*0f0c*/ 	.word	0x00000003
        /*0f10*/ 	.word	0x00016860
        /*0f14*/ 	.short	0x010a
        /*0f16*/ 	.byte	0x3f
	.zero		1


	//   ....[62]....
        /*0f18*/ 	.word	0x00012ad0
        /*0f1c*/ 	.word	0x00000019
        /*0f20*/ 	.word	0x00016860
        /*0f24*/ 	.short	0x010a
        /*0f26*/ 	.byte	0x3f
	.zero		1


	//   ....[63]....
        /*0f28*/ 	.word	0x00012b40
        /*0f2c*/ 	.word	0x00000003
        /*0f30*/ 	.word	0x00016800
        /*0f34*/ 	.short	0x010a
        /*0f36*/ 	.byte	0x3f
	.zero		1


	//   ....[64]....
        /*0f38*/ 	.word	0x00012b90
        /*0f3c*/ 	.word	0x00000000
        /*0f40*/ 	.word	0x00016830
        /*0f44*/ 	.short	0x010a
        /*0f46*/ 	.byte	0x3f
	.zero		1


	//   ....[65]....
        /*0f48*/ 	.word	0x00012bf0
        /*0f4c*/ 	.word	0x00000006
        /*0f50*/ 	.word	0x00016830
        /*0f54*/ 	.short	0x010a
        /*0f56*/ 	.byte	0x3f
	.zero		1


	//   ....[66]....
        /*0f58*/ 	.word	0x00012c50
        /*0f5c*/ 	.word	0x00000006
        /*0f60*/ 	.word	0x00016850
        /*0f64*/ 	.short	0x010a
        /*0f66*/ 	.byte	0x3f
	.zero		1


	//   ....[67]....
        /*0f68*/ 	.word	0x00012cb0
        /*0f6c*/ 	.word	0x00000006
        /*0f70*/ 	.word	0x00016830
        /*0f74*/ 	.short	0x010a
        /*0f76*/ 	.byte	0x3f
	.zero		1


	//   ....[68]....
        /*0f78*/ 	.word	0x00012d10
        /*0f7c*/ 	.word	0x00000006
        /*0f80*/ 	.word	0x00016850
        /*0f84*/ 	.short	0x010a
        /*0f86*/ 	.byte	0x3f
	.zero		1


	//   ....[69]....
        /*0f88*/ 	.word	0x00012d70
        /*0f8c*/ 	.word	0x00000004
        /*0f90*/ 	.word	0x00016850
        /*0f94*/ 	.short	0x010a
        /*0f96*/ 	.byte	0x3f
	.zero		1


	//   ....[70]....
        /*0f98*/ 	.word	0x00012e90
        /*0f9c*/ 	.word	0x00000003
        /*0fa0*/ 	.word	0x00016840
        /*0fa4*/ 	.short	0x010a
        /*0fa6*/ 	.byte	0x3f
	.zero		1


	//   ....[71]....
        /*0fa8*/ 	.word	0x00014930
        /*0fac*/ 	.word	0x00000016
        /*0fb0*/ 	.word	0x00016820
        /*0fb4*/ 	.short	0x010a
        /*0fb6*/ 	.byte	0x3f
	.zero		1


	//   ....[72]....
        /*0fb8*/ 	.word	0x00014980
        /*0fbc*/ 	.word	0x00000005
        /*0fc0*/ 	.word	0x00016840
        /*0fc4*/ 	.short	0x010a
        /*0fc6*/ 	.byte	0x3f
	.zero		1


	//   ....[73]....
        /*0fc8*/ 	.word	0x00015290
        /*0fcc*/ 	.word	0x00000005
        /*0fd0*/ 	.word	0x00016860
        /*0fd4*/ 	.short	0x010a
        /*0fd6*/ 	.byte	0x3f
	.zero		1


	//   ....[74]....
        /*0fd8*/ 	.word	0x00015c00
        /*0fdc*/ 	.word	0x00000000
        /*0fe0*/ 	.word	0x00016860
        /*0fe4*/ 	.short	0x010a
        /*0fe6*/ 	.byte	0x3f
	.zero		1


	//   ....[75]....
        /*0fe8*/ 	.word	0x00016f30
        /*0fec*/ 	.word	0x00000005
        /*0ff0*/ 	.word	0x00016820
        /*0ff4*/ 	.short	0x010a
        /*0ff6*/ 	.byte	0x3f
	.zero		1


	//   ....[76]....
        /*0ff8*/ 	.word	0x000170d0
        /*0ffc*/ 	.word	0x00000003
        /*1000*/ 	.word	0x00016840
        /*1004*/ 	.short	0x010a
        /*1006*/ 	.byte	0x3f
	.zero		1


	//   ....[77]....
        /*1008*/ 	.word	0x00017120
        /*100c*/ 	.word	0x00000019
        /*1010*/ 	.word	0x00016840
        /*1014*/ 	.short	0x010a
        /*1016*/ 	.byte	0x3f
	.zero		1


	//   ....[78]....
        /*1018*/ 	.word	0x00017170
        /*101c*/ 	.word	0x00000003
        /*1020*/ 	.word	0x00016860
        /*1024*/ 	.short	0x010a
        /*1026*/ 	.byte	0x3f
	.zero		1


	//----- nvinfo : EIATTR_NUM_MBARRIERS
	.align		4
.L_295:
        /*1028*/ 	.byte	0x03, 0x38
        /*102a*/ 	.short	0x0016


	//----- nvinfo : EIATTR_EXIT_INSTR_OFFSETS
	.align		4
        /*102c*/ 	.byte	0x04, 0x1c
        /*102e*/ 	.short	(.L_297 - .L_296)


	//   ....[0]....
.L_296:
        /*1030*/ 	.word	0x000009b0


	//   ....[1]....
        /*1034*/ 	.word	0x0000c440


	//   ....[2]....
        /*1038*/ 	.word	0x00012b20


	//----- nvinfo : EIATTR_MAX_THREADS
	.align		4
.L_297:
        /*103c*/ 	.byte	0x04, 0x05
        /*103e*/ 	.short	(.L_299 - .L_298)
.L_298:
        /*1040*/ 	.word	0x00000200
        /*1044*/ 	.word	0x00000001
        /*1048*/ 	.word	0x00000001


	//----- nvinfo : EIATTR_CRS_STACK_SIZE
	.align		4
.L_299:
        /*104c*/ 	.byte	0x04, 0x1e
        /*104e*/ 	.short	(.L_301 - .L_300)
.L_300:
        /*1050*/ 	.word	0x00000000


	//----- nvinfo : EIATTR_CBANK_PARAM_SIZE
	.align		4
.L_301:
        /*1054*/ 	.byte	0x03, 0x19
        /*1056*/ 	.short	0x0af0


	//----- nvinfo : EIATTR_PARAM_CBANK
	.align		4
        /*1058*/ 	.byte	0x04, 0x0a
        /*105a*/ 	.short	(.L_303 - .L_302)
	.align		4
.L_302:
        /*105c*/ 	.word	index@(.nv.constant0._ZN7cutlass13device_kernelIN5flash11enable_sm90INS1_16FlashAttnFwdSm90INS1_25CollectiveMainloopFwdSm90ILi2EN4cute5tupleIJNS5_1CILi1EEES8_S8_EEENS6_IJNS7_ILi192EEENS7_ILi128EEENS7_ILi64EEEEEELi64ENS_10bfloat16_tEfNS_4arch4Sm90ELb1ELb0ELb1ELb1ELb1ELb0ELb0ELb1ELb1ELb1ELb1ELb0EEENS1_21CollectiveEpilogueFwdINS6_IJSA_SC_SB_EEES9_SE_SG_Li384ELb1ELb1ELb1ELb0EEENS1_36VarlenDynamicPersistentTileSchedulerILi192ELi128ELi384ELi128ELb1ELb1ELb1ELb1ELb1ELb1EEEEEEEEEvNT_6ParamsE)
        /*1060*/ 	.short	0x0210
        /*1062*/ 	.short	0x0af0


	//----- nvinfo : EIATTR_SW_WAR
	.align		4
.L_303:
        /*1064*/ 	.byte	0x04, 0x36
        /*1066*/ 	.short	(.L_305 - .L_304)
.L_304:
        /*1068*/ 	.word	0x00000008
.L_305:


//--------------------- .nv.info._ZN7cutlass13device_kernelIN5flash11enable_sm90INS1_16FlashAttnFwdSm90INS1_25CollectiveMainloopFwdSm90ILi2EN4cute5tupleIJNS5_1CILi1EEES8_S8_EEENS6_IJNS7_ILi192EEENS7_ILi128EEENS7_ILi64EEEEEELi64ENS_10bfloat16_tEfNS_4arch4Sm90ELb1ELb0ELb1ELb1ELb1ELb1ELb0ELb1ELb1ELb1ELb1ELb0EEENS1_21CollectiveEpilogueFwdINS6_IJSA_SC_SB_EEES9_SE_SG_Li384ELb1ELb1ELb1ELb0EEENS1_36VarlenDynamicPersistentTileSchedulerILi192ELi128ELi384ELi128ELb1ELb1ELb1ELb1ELb1ELb1EEEEEEEEEvNT_6ParamsE --------------------------
	.section	.nv.info._ZN7cutlass13device_kernelIN5flash11enable_sm90INS1_16FlashAttnFwdSm90INS1_25CollectiveMainloopFwdSm90ILi2EN4cute5tupleIJNS5_1CILi1EEES8_S8_EEENS6_IJNS7_ILi192EEENS7_ILi128EEENS7_ILi64EEEEEELi64ENS_10bfloat16_tEfNS_4arch4Sm90ELb1ELb0ELb1ELb1ELb1ELb1ELb0ELb1ELb1ELb1ELb1ELb0EEENS1_21CollectiveEpilogueFwdINS6_IJSA_SC_SB_EEES9_SE_SG_Li384ELb1ELb1ELb1ELb0EEENS1_36VarlenDynamicPersistentTileSchedulerILi192ELi128ELi384ELi128ELb1ELb1ELb1ELb1ELb1ELb1EEEEEEEEEvNT_6ParamsE,"",@"SHT_CUDA_INFO"
	.sectionflags	@""
	.align	4


	//----- nvinfo : EIATTR_CUDA_API_VERSION
	.align		4
        /*0000*/ 	.byte	0x04, 0x37
        /*0002*/ 	.short	(.L_307 - .L_306)
.L_306:
        /*0004*/ 	.word	0x00000082


	//----- nvinfo : EIATTR_KPARAM_INFO
	.align		4
.L_307:
        /*0008*/ 	.byte	0x04, 0x17
        /*000a*/ 	.short	(.L_309 - .L_308)
.L_308:
        /*000c*/ 	.word	0x00000000
        /*0010*/ 	.short	0x0000
        /*0012*/ 	.short	0x0070
        /*0014*/ 	.byte	0x00, 0xf0, 0x01, 0x2a


	//----- nvinfo : EIATTR_SPARSE_MMA_MASK
	.align		4
.L_309:
        /*0018*/ 	.byte	0x03, 0x50
        /*001a*/ 	.short	0x0000


	//----- nvinfo : EIATTR_MAXREG_COUNT
	.align		4
        /*001c*/ 	.byte	0x03, 0x1b
        /*001e*/ 	.short	0x0080


	//----- nvinfo : EIATTR_NUM_BARRIERS
	.align		4
        /*0020*/ 	.byte	0x02, 0x4c
        /*0022*/ 	.byte	0x10
	.zero		1


	//----- nvinfo : EIATTR_EXTERNS
	.align		4
        /*0024*/ 	.byte	0x04, 0x0f
        /*0026*/ 	.short	(.L_311 - .L_310)


	//   ....[0]....
	.align		4
.L_310:
        /*0028*/ 	.word	index@(__assertfail)


	//----- nvinfo : EIATTR_ANNOTATIONS
	.align		4
.L_311:
        /*002c*/ 	.byte	0x04, 0x55
        /*002e*/ 	.short	(.L_313 - .L_312)


	//   ....[0]....
.L_312:
        /* <DEDUP_REMOVED lines=86> */


	//----- nvinfo : EIATTR_MERCURY_ISA_VERSION
	.align		4
.L_313:
        /*0580*/ 	.byte	0x03, 0x5f
        /*0582*/ 	.short	0x0101


	//----- nvinfo : EIATTR_UNUSED_LOAD_BYTE_OFFSET
	.align		4
        /*0584*/ 	.byte	0x04, 0x44
        /*0586*/ 	.short	(.L_315 - .L_314)


	//   ....[0]....
.L_314:
        /*0588*/ 	.word	0x00000a60
        /*058c*/ 	.word	0x0000fff0


	//   ....[1]....
        /*0590*/ 	.word	0x00012460
        /*0594*/ 	.word	0x0000fff0


	//----- nvinfo : EIATTR_INT_WARP_WIDE_INSTR_OFFSETS
	.align		4
.L_315:
        /*0598*/ 	.byte	0x04, 0x31
        /*059a*/ 	.short	(.L_317 - .L_316)


	//   ....[0]....
.L_316:
        /*059c*/ 	.word	0x00000120


	//   ....[1]....
        /*05a0*/ 	.word	0x000001c0


	//   ....[2]....
        /*05a4*/ 	.word	0x00000230


	//   ....[3]....
        /*05a8*/ 	.word	0x00017400


	//   ....[4]....
        /*05ac*/ 	.word	0x00017490


	//   ....[5]....
        /*05b0*/ 	.word	0x0001a630


	//   ....[6]....
        /*05b4*/ 	.word	0x0001a6c0


	//----- nvinfo : EIATTR_COOP_GROUP_MASK_REGIDS
	.align		4
.L_317:
        /*05b8*/ 	.byte	0x04, 0x29
        /*05ba*/ 	.short	(.L_319 - .L_318)


	//   ....[0]....
.L_318:
        /*05bc*/ 	.word	0xffffffff


	//   ....[1]....
        /*05c0*/ 	.word	0xffffffff


	//   ....[2]....
        /*05c4*/ 	.word	0xffffffff


	//   ....[3]....
        /*05c8*/ 	.word	0xffffffff


	//   ....[4]....
        /*05cc*/ 	.word	0xffffffff


	//   ....[5]....
        /*05d0*/ 	.word	0xffffffff


	//   ....[6]....
        /*05d4*/ 	.word	0xffffffff


	//   ....[7]....
        /*05d8*/ 	.word	0xffffffff


	//   ....[8]....
        /*05dc*/ 	.word	0xffffffff


	//   ....[9]....
        /*05e0*/ 	.word	0xffffffff


	//   ....[10]....
        /*05e4*/ 	.word	0xffffffff


	//   ....[11]....
        /*05e8*/ 	.word	0xffffffff


	//   ....[12]....
        /*05ec*/ 	.word	0xffffffff


	//   ....[13]....
        /*05f0*/ 	.word	0xffffffff


	//   ....[14]....
        /*05f4*/ 	.word	0xffffffff


	//   ....[15]....
        /*05f8*/ 	.word	0xffffffff


	//   ....[16]....
        /*05fc*/ 	.word	0xffffffff


	//   ....[17]....
        /*0600*/ 	.word	0xffffffff


	//   ....[18]....
        /*0604*/ 	.word	0xffffffff


	//   ....[19]....
        /*0608*/ 	.word	0xffffffff


	//   ....[20]....
        /*060c*/ 	.word	0xffffffff


	//   ....[21]....
        /*0610*/ 	.word	0xffffffff


	//   ....[22]....
        /*0614*/ 	.word	0xffffffff


	//   ....[23]....
        /*0618*/ 	.word	0xffffffff


	//   ....[24]....
        /*061c*/ 	.word	0xffffffff


	//   ....[25]....
        /*0620*/ 	.word	0xffffffff


	//   ....[26]....
        /*0624*/ 	.word	0xffffffff


	//   ....[27]....
        /*0628*/ 	.word	0xffffffff


	//   ....[28]....
        /*062c*/ 	.word	0xffffffff


	//   ....[29]....
        /*0630*/ 	.word	0xffffffff


	//   ....[30]....
        /*0634*/ 	.word	0xffffffff


	//   ....[31]....
        /*0638*/ 	.word	0xffffffff


	//   ....[32]....
        /*063c*/ 	.word	0xffffffff


	//   ....[33]....
        /*0640*/ 	.word	0xffffffff


	//   ....[34]....
        /*0644*/ 	.word	0xffffffff


	//   ....[35]....
        /*0648*/ 	.word	0xffffffff


	//   ....[36]....
        /*064c*/ 	.word	0xffffffff


	//   ....[37]....
        /*0650*/ 	.word	0xffffffff


	//   ....[38]....
        /*0654*/ 	.word	0xffffffff


	//   ....[39]....
        /*0658*/ 	.word	0xffffffff


	//   ....[40]....
        /*065c*/ 	.word	0xffffffff


	//   ....[41]....
        /*0660*/ 	.word	0xffffffff


	//   ....[42]....
        /*0664*/ 	.word	0xffffffff


	//   ....[43]....
        /*0668*/ 	.word	0xffffffff


	//   ....[44]....
        /*066c*/ 	.word	0xffffffff


	//   ....[45]....
        /*0670*/ 	.word	0xffffffff


	//   ....[46]....
        /*0674*/ 	.word	0xffffffff


	//   ....[47]....
        /*0678*/ 	.word	0xffffffff


	//   ....[48]....
        /*067c*/ 	.word	0xffffffff


	//   ....[49]....
        /*0680*/ 	.word	0xffffffff


	//   ....[50]....
        /*0684*/ 	.word	0xffffffff


	//   ....[51]....
        /*0688*/ 	.word	0xffffffff


	//   ....[52]....
        /*068c*/ 	.word	0xffffffff


	//   ....[53]....
        /*0690*/ 	.word	0xffffffff


	//   ....[54]....
        /*0694*/ 	.word	0xffffffff


	//   ....[55]....
        /*0698*/ 	.word	0xffffffff


	//   ....[56]....
        /*069c*/ 	.word	0xffffffff


	//   ....[57]....
        /*06a0*/ 	.word	0xffffffff


	//   ....[58]....
        /*06a4*/ 	.word	0xffffffff


	//   ....[59]....
        /*06a8*/ 	.word	0xffffffff


	//   ....[60]....
        /*06ac*/ 	.word	0xffffffff


	//   ....[61]....
        /*06b0*/ 	.word	0xffffffff


	//   ....[62]....
        /*06b4*/ 	.word	0xffffffff


	//   ....[63]....
        /*06b8*/ 	.word	0xffffffff


	//   ....[64]....
        /*06bc*/ 	.word	0xffffffff


	//   ....[65]....
        /*06c0*/ 	.word	0xffffffff


	//   ....[66]....
        /*06c4*/ 	.word	0xffffffff


	//   ....[67]....
        /*06c8*/ 	.word	0xffffffff


	//   ....[68]....
        /*06cc*/ 	.word	0xffffffff


	//   ....[69]....
        /*06d0*/ 	.word	0xffffffff


	//   ....[70]....
        /*06d4*/ 	.word	0xffffffff


	//   ....[71]....
        /*06d8*/ 	.word	0xffffffff


	//   ....[72]....
        /*06dc*/ 	.word	0xffffffff


	//   ....[73]....
        /*06e0*/ 	.word	0xffffffff


	//   ....[74]....
        /*06e4*/ 	.word	0xffffffff


	//   ....[75]....
        /*06e8*/ 	.word	0xffffffff


	//   ....[76]....
        /*06ec*/ 	.word	0xffffffff


	//   ....[77]....
        /*06f0*/ 	.word	0xffffffff


	//   ....[78]....
        /*06f4*/ 	.word	0xffffffff


	//   ....[79]....
        /*06f8*/ 	.word	0xffffffff


	//   ....[80]....
        /*06fc*/ 	.word	0xffffffff


	//   ....[81]....
        /*0700*/ 	.word	0xffffffff


	//   ....[82]....
        /*0704*/ 	.word	0xffffffff


	//   ....[83]....
        /*0708*/ 	.word	0xffffffff


	//   ....[84]....
        /*070c*/ 	.word	0xffffffff


	//   ....[85]....
        /*0710*/ 	.word	0xffffffff


	//   ....[86]....
        /*0714*/ 	.word	0xffffffff


	//   ....[87]....
        /*0718*/ 	.word	0xffffffff


	//   ....[88]....
        /*071c*/ 	.word	0xffffffff


	//   ....[89]....
        /*0720*/ 	.word	0xffffffff


	//   ....[90]....
        /*0724*/ 	.word	0xffffffff


	//   ....[91]....
        /*0728*/ 	.word	0xffffffff


	//   ....[92]....
        /*072c*/ 	.word	0xffffffff


	//   ....[93]....
        /*0730*/ 	.word	0xffffffff


	//   ....[94]....
        /*0734*/ 	.word	0xffffffff


	//   ....[95]....
        /*0738*/ 	.word	0xffffffff


	//   ....[96]....
        /*073c*/ 	.word	0xffffffff


	//   ....[97]....
        /*0740*/ 	.word	0xffffffff


	//   ....[98]....
        /*0744*/ 	.word	0xffffffff


	//   ....[99]....
        /*0748*/ 	.word	0xffffffff


	//   ....[100]....
        /*074c*/ 	.word	0xffffffff


	//   ....[101]....
        /*0750*/ 	.word	0xffffffff


	//   ....[102]....
        /*0754*/ 	.word	0xffffffff


	//   ....[103]....
        /*0758*/ 	.word	0xffffffff


	//   ....[104]....
        /*075c*/ 	.word	0xffffffff


	//   ....[105]....
        /*0760*/ 	.word	0xffffffff


	//   ....[106]....
        /*0764*/ 	.word	0xffffffff


	//   ....[107]....
        /*0768*/ 	.word	0xffffffff


	//   ....[108]....
        /*076c*/ 	.word	0xffffffff


	//   ....[109]....
        /*0770*/ 	.word	0xffffffff


	//   ....[110]....
        /*0774*/ 	.word	0xffffffff


	//   ....[111]....
        /*0778*/ 	.word	0xffffffff


	//   ....[112]....
        /*077c*/ 	.word	0xffffffff


	//   ....[113]....
        /*0780*/ 	.word	0xffffffff


	//   ....[114]....
        /*0784*/ 	.word	0xffffffff


	//   ....[115]....
        /*0788*/ 	.word	0xffffffff


	//   ....[116]....
        /*078c*/ 	.word	0xffffffff


	//   ....[117]....
        /*0790*/ 	.word	0xffffffff


	//   ....[118]....
        /*0794*/ 	.word	0xffffffff


	//   ....[119]....
        /*0798*/ 	.word	0xffffffff


	//   ....[120]....
        /*079c*/ 	.word	0xffffffff


	//   ....[121]....
        /*07a0*/ 	.word	0xffffffff


	//   ....[122]....
        /*07a4*/ 	.word	0xffffffff


	//   ....[123]....
        /*07a8*/ 	.word	0xffffffff


	//   ....[124]....
        /*07ac*/ 	.word	0xffffffff


	//   ....[125]....
        /*07b0*/ 	.word	0xffffffff


	//   ....[126]....
        /*07b4*/ 	.word	0xffffffff


	//   ....[127]....
        /*07b8*/ 	.word	0xffffffff


	//   ....[128]....
        /*07bc*/ 	.word	0xffffffff


	//   ....[129]....
        /*07c0*/ 	.word	0xffffffff


	//   ....[130]....
        /*07c4*/ 	.word	0xffffffff


	//   ....[131]....
        /*07c8*/ 	.word	0xffffffff


	//   ....[132]....
        /*07cc*/ 	.word	0xffffffff


	//   ....[133]....
        /*07d0*/ 	.word	0xffffffff


	//   ....[134]....
        /*07d4*/ 	.word	0xffffffff


	//   ....[135]....
        /*07d8*/ 	.word	0xffffffff


	//   ....[136]....
        /*07dc*/ 	.word	0xffffffff


	//   ....[137]....
        /*07e0*/ 	.word	0xffffffff


	//   ....[138]....
        /*07e4*/ 	.word	0xffffffff


	//   ....[139]....
        /*07e8*/ 	.word	0xffffffff


	//   ....[140]....
        /*07ec*/ 	.word	0xffffffff


	//   ....[141]....
        /*07f0*/ 	.word	0xffffffff


	//   ....[142]....
        /*07f4*/ 	.word	0xffffffff


	//   ....[143]....
        /*07f8*/ 	.word	0xffffffff


	//   ....[144]....
        /*07fc*/ 	.word	0xffffffff


	//   ....[145]....
        /*0800*/ 	.word	0xffffffff


	//   ....[146]....
        /*0804*/ 	.word	0xffffffff


	//   ....[147]....
        /*0808*/ 	.word	0xffffffff


	//   ....[148]....
        /*080c*/ 	.word	0xffffffff


	//   ....[149]....
        /*0810*/ 	.word	0xffffffff


	//   ....[150]....
        /*0814*/ 	.word	0xffffffff


	//   ....[151]....
        /*0818*/ 	.word	0xffffffff


	//   ....[152]....
        /*081c*/ 	.word	0xffffffff


	//   ....[153]....
        /*0820*/ 	.word	0xffffffff


	//   ....[154]....
        /*0824*/ 	.word	0xffffffff


	//   ....[155]....
        /*0828*/ 	.word	0xffffffff


	//   ....[156]....
        /*082c*/ 	.word	0xffffffff


	//   ....[157]....
        /*0830*/ 	.word	0xffffffff


	//   ....[158]....
        /*0834*/ 	.word	0xffffffff


	//   ....[159]....
        /*0838*/ 	.word	0xffffffff


	//   ....[160]....
        /*083c*/ 	.word	0xffffffff


	//   ....[161]....
        /*0840*/ 	.word	0xffffffff


	//   ....[162]....
        /*0844*/ 	.word	0xffffffff


	//   ....[163]....
        /*0848*/ 	.word	0xffffffff


	//   ....[164]....
        /*084c*/ 	.word	0xffffffff


	//   ....[165]....
        /*0850*/ 	.word	0xffffffff


	//   ....[166]....
        /*0854*/ 	.word	0xffffffff


	//   ....[167]....
        /*0858*/ 	.word	0xffffffff


	//   ....[168]....
        /*085c*/ 	.word	0xffffffff


	//   ....[169]....
        /*0860*/ 	.word	0xffffffff


	//   ....[170]....
        /*0864*/ 	.word	0xffffffff


	//   ....[171]....
        /*0868*/ 	.word	0xffffffff


	//   ....[172]....
        /*086c*/ 	.word	0xffffffff


	//   ....[173]....
        /*0870*/ 	.word	0xffffffff


	//   ....[174]....
        /*0874*/ 	.word	0xffffffff


	//   ....[175]....
        /*0878*/ 	.word	0xffffffff


	//   ....[176]....
        /*087c*/ 	.word	0xffffffff


	//   ....[177]....
        /*0880*/ 	.word	0xffffffff


	//   ....[178]....
        /*0884*/ 	.word	0xffffffff


	//   ....[179]....
        /*0888*/ 	.word	0xffffffff


	//   ....[180]....
        /*088c*/ 	.word	0xffffffff


	//   ....[181]....
        /*0890*/ 	.word	0xffffffff


	//   ....[182]....
        /*0894*/ 	.word	0xffffffff


	//   ....[183]....
        /*0898*/ 	.word	0xffffffff


	//   ....[184]....
        /*089c*/ 	.word	0xffffffff


	//   ....[185]....
        /*08a0*/ 	.word	0xffffffff


	//   ....[186]....
        /*08a4*/ 	.word	0xffffffff


	//   ....[187]....
        /*08a8*/ 	.word	0xffffffff


	//   ....[188]....
        /*08ac*/ 	.word	0xffffffff


	//   ....[189]....
        /*08b0*/ 	.word	0xffffffff


	//   ....[190]....
        /*08b4*/ 	.word	0xffffffff


	//   ....[191]....
        /*08b8*/ 	.word	0xffffffff


	//   ....[192]....
        /*08bc*/ 	.word	0xffffffff


	//   ....[193]....
        /*08c0*/ 	.word	0xffffffff


	//   ....[194]....
        /*08c4*/ 	.word	0xffffffff


	//   ....[195]....
        /*08c8*/ 	.word	0xffffffff


	//   ....[196]....
        /*08cc*/ 	.word	0xffffffff


	//   ....[197]....
        /*08d0*/ 	.word	0xffffffff


	//   ....[198]....
        /*08d4*/ 	.word	0xffffffff


	//   ....[199]....
        /*08d8*/ 	.word	0xffffffff


	//   ....[200]....
        /*08dc*/ 	.word	0xffffffff


	//   ....[201]....
        /*08e0*/ 	.word	0xffffffff


	//   ....[202]....
        /*08e4*/ 	.word	0xffffffff


	//   ....[203]....
        /*08e8*/ 	.word	0xffffffff


	//   ....[204]....
        /*08ec*/ 	.word	0xffffffff


	//   ....[205]....
        /*08f0*/ 	.word	0xffffffff


	//   ....[206]....
        /*08f4*/ 	.word	0xffffffff


	//   ....[207]....
        /*08f8*/ 	.word	0xffffffff


	//   ....[208]....
        /*08fc*/ 	.word	0xffffffff


	//   ....[209]....
        /*0900*/ 	.word	0x0500000f


	//   ....[210]....
        /*0904*/ 	.word	0x0500000f


	//   ....[211]....
        /*0908*/ 	.word	0x0500000f


	//   ....[212]....
        /*090c*/ 	.word	0x0500000f


	//   ....[213]....
        /*0910*/ 	.word	0x0500000f


	//   ....[214]....
        /*0914*/ 	.word	0x0500000f


	//   ....[215]....
        /*0918*/ 	.word	0x0500000f


	//   ....[216]....
        /*091c*/ 	.word	0x0500000f


	//   ....[217]....
        /*0920*/ 	.word	0x0500000f


	//   ....[218]....
        /*0924*/ 	.word	0x0500000f


	//   ....[219]....
        /*0928*/ 	.word	0x0500000f


	//   ....[220]....
        /*092c*/ 	.word	0x0500000f


	//   ....[221]....
        /*0930*/ 	.word	0x0500000f


	//   ....[222]....
        /*0934*/ 	.word	0x0500000f


	//   ....[223]....
        /*0938*/ 	.word	0x0500000f


	//   ....[224]....
        /*093c*/ 	.word	0x0500000f


	//   ....[225]....
        /*0940*/ 	.word	0x0500000f


	//   ....[226]....
        /*0944*/ 	.word	0x0500000f


	//   ....[227]....
        /*0948*/ 	.word	0x0500000f


	//   ....[228]....
        /*094c*/ 	.word	0x0500000f


	//   ....[229]....
        /*0950*/ 	.word	0x0500000f


	//   ....[230]....
        /*0954*/ 	.word	0x0500000f


	//   ....[231]....
        /*0958*/ 	.word	0x0500000f


	//   ....[232]....
        /*095c*/ 	.word	0x0500000f


	//   ....[233]....
        /*0960*/ 	.word	0x0500000f


	//   ....[234]....
        /*0964*/ 	.word	0x0500000f


	//   ....[235]....
        /*0968*/ 	.word	0x0500000f


	//   ....[236]....
        /*096c*/ 	.word	0x0500000f


	//   ....[237]....
        /*0970*/ 	.word	0x0500000f


	//   ....[238]....
        /*0974*/ 	.word	0x0500000f


	//   ....[239]....
        /*0978*/ 	.word	0x0500000f


	//   ....[240]....
        /*097c*/ 	.word	0x0500000f


	//   ....[241]....
        /*0980*/ 	.word	0x0500000f


	//   ....[242]....
        /*0984*/ 	.word	0x0500000f


	//   ....[243]....
        /*0988*/ 	.word	0x0500000f


	//   ....[244]....
        /*098c*/ 	.word	0x0500000f


	//   ....[245]....
        /*0990*/ 	.word	0x0500000f


	//   ....[246]....
        /*0994*/ 	.word	0x0500000f


	//   ....[247]....
        /*0998*/ 	.word	0x0500000f


	//   ....[248]....
        /*099c*/ 	.word	0x0500000f


	//   ....[249]....
        /*09a0*/ 	.word	0x0500000f


	//   ....[250]....
        /*09a4*/ 	.word	0x0500000f


	//   ....[251]....
        /*09a8*/ 	.word	0x0500000f


	//   ....[252]....
        /*09ac*/ 	.word	0x0500000f


	//   ....[253]....
        /*09b0*/ 	.word	0x0500000f


	//   ....[254]....
        /*09b4*/ 	.word	0x0500000f


	//   ....[255]....
        /*09b8*/ 	.word	0x0500000f


	//   ....[0]....
        /*09bc*/ 	.word	0x0500000f


	//   ....[1]....
        /*09c0*/ 	.word	0x0500000f


	//   ....[2]....
        /*09c4*/ 	.word	0x0500000f


	//   ....[3]....
        /*09c8*/ 	.word	0x0500000f


	//   ....[4]....
        /*09cc*/ 	.word	0x0500000f


	//   ....[5]....
        /*09d0*/ 	.word	0x0500000f


	//   ....[6]....
        /*09d4*/ 	.word	0x0500000f


	//   ....[7]....
        /*09d8*/ 	.word	0x0500000f


	//   ....[8]....
        /*09dc*/ 	.word	0x0500000f


	//   ....[9]....
        /*09e0*/ 	.word	0x0500000f


	//   ....[10]....
        /*09e4*/ 	.word	0x0500000f


	//   ....[11]....
        /*09e8*/ 	.word	0x0500000f


	//   ....[12]....
        /*09ec*/ 	.word	0x0500000f


	//   ....[13]....
        /*09f0*/ 	.word	0x0500000f


	//   ....[14]....
        /*09f4*/ 	.word	0x0500000f


	//   ....[15]....
        /*09f8*/ 	.word	0x0500000f


	//   ....[16]....
        /*09fc*/ 	.word	0x0500000f


	//   ....[17]....
        /*0a00*/ 	.word	0x0500000f


	//   ....[18]....
        /*0a04*/ 	.word	0x0500000f


	//   ....[19]....
        /*0a08*/ 	.word	0x0500000f


	//   ....[20]....
        /*0a0c*/ 	.word	0x0500000f


	//   ....[21]....
        /*0a10*/ 	.word	0x0500000f


	//   ....[22]....
        /*0a14*/ 	.word	0x0500000f


	//   ....[23]....
        /*0a18*/ 	.word	0x0500000f


	//   ....[24]....
        /*0a1c*/ 	.word	0x0500000f


	//   ....[25]....
        /*0a20*/ 	.word	0x0500000f


	//   ....[26]....
        /*0a24*/ 	.word	0x0500000f


	//   ....[27]....
        /*0a28*/ 	.word	0x0500000f


	//   ....[28]....
        /*0a2c*/ 	.word	0x0500000f


	//   ....[29]....
        /*0a30*/ 	.word	0x0500000f


	//   ....[30]....
        /*0a34*/ 	.word	0x0500000f


	//   ....[31]....
        /*0a38*/ 	.word	0x0500000f


	//   ....[32]....
        /*0a3c*/ 	.word	0x0500000f


	//   ....[33]....
        /*0a40*/ 	.word	0x0500000f


	//   ....[34]....
        /*0a44*/ 	.word	0x0500000f


	//   ....[35]....
        /*0a48*/ 	.word	0x0500000f


	//   ....[36]....
        /*0a4c*/ 	.word	0x0500000f


	//   ....[37]....
        /*0a50*/ 	.word	0x0500000f


	//   ....[38]....
        /*0a54*/ 	.word	0x0500000f


	//   ....[39]....
        /*0a58*/ 	.word	0x0500000f


	//   ....[40]....
        /*0a5c*/ 	.word	0x0500000f


	//   ....[41]....
        /*0a60*/ 	.word	0x0500000f


	//   ....[42]....
        /*0a64*/ 	.word	0x0500000f


	//   ....[43]....
        /*0a68*/ 	.word	0x0500000f


	//   ....[44]....
        /*0a6c*/ 	.word	0x0500000f


	//   ....[45]....
        /*0a70*/ 	.word	0x0500000f


	//   ....[46]....
        /*0a74*/ 	.word	0x0500000f


	//   ....[47]....
        /*0a78*/ 	.word	0x0500000f


	//   ....[48]....
        /*0a7c*/ 	.word	0x0500000f


	//   ....[49]....
        /*0a80*/ 	.word	0x0500000f


	//   ....[50]....
        /*0a84*/ 	.word	0x0500000f


	//   ....[51]....
        /*0a88*/ 	.word	0x0500000f


	//   ....[52]....
        /*0a8c*/ 	.word	0x0500000f


	//   ....[53]....
        /*0a90*/ 	.word	0x0500000f


	//   ....[54]....
        /*0a94*/ 	.word	0x0500000f


	//   ....[55]....
        /*0a98*/ 	.word	0x0500000f


	//   ....[56]....
        /*0a9c*/ 	.word	0x0500000f


	//   ....[57]....
        /*0aa0*/ 	.word	0x0500000f


	//   ....[58]....
        /*0aa4*/ 	.word	0x0500000f


	//   ....[59]....
        /*0aa8*/ 	.word	0x0500000f


	//   ....[60]....
        /*0aac*/ 	.word	0x0500000f


	//   ....[61]....
        /*0ab0*/ 	.word	0x0500000f


	//   ....[62]....
        /*0ab4*/ 	.word	0x0500000f


	//   ....[63]....
        /*0ab8*/ 	.word	0x0500000f


	//   ....[64]....
        /*0abc*/ 	.word	0x0500000f


	//   ....[65]....
        /*0ac0*/ 	.word	0x0500000f


	//   ....[66]....
        /*0ac4*/ 	.word	0x0500000f


	//   ....[67]....
        /*0ac8*/ 	.word	0x0500000f


	//   ....[68]....
        /*0acc*/ 	.word	0x0500000f


	//   ....[69]....
        /*0ad0*/ 	.word	0x0500000f


	//   ....[70]....
        /*0ad4*/ 	.word	0x0500000f


	//   ....[71]....
        /*0ad8*/ 	.word	0x0500000f


	//   ....[72]....
        /*0adc*/ 	.word	0x0500000f


	//   ....[73]....
        /*0ae0*/ 	.word	0x0500000f


	//   ....[74]....
        /*0ae4*/ 	.word	0x0500000f


	//   ....[75]....
        /*0ae8*/ 	.word	0x0500000f


	//   ....[76]....
        /*0aec*/ 	.word	0x0500000f


	//   ....[77]....
        /*0af0*/ 	.word	0x0500000f


	//   ....[78]....
        /*0af4*/ 	.word	0x0500000f


	//   ....[79]....
        /*0af8*/ 	.word	0x0500000f


	//   ....[80]....
        /*0afc*/ 	.word	0x0500000f


	//   ....[81]....
        /*0b00*/ 	.word	0x0500000f


	//   ....[82]....
        /*0b04*/ 	.word	0x0500000f


	//   ....[83]....
        /*0b08*/ 	.word	0x0500000f


	//   ....[84]....
        /*0b0c*/ 	.word	0x0500000f


	//   ....[85]....
        /*0b10*/ 	.word	0x0500000f


	//   ....[86]....
        /*0b14*/ 	.word	0x0500000f


	//   ....[87]....
        /*0b18*/ 	.word	0x0500000f


	//   ....[88]....
        /*0b1c*/ 	.word	0x0500000f


	//   ....[89]....
        /*0b20*/ 	.word	0x0500000f


	//   ....[90]....
        /*0b24*/ 	.word	0x0500000f


	//   ....[91]....
        /*0b28*/ 	.word	0x0500000f


	//   ....[92]....
        /*0b2c*/ 	.word	0x0500000f


	//   ....[93]....
        /*0b30*/ 	.word	0x0500000f


	//   ....[94]....
        /*0b34*/ 	.word	0x0500000f


	//   ....[95]....
        /*0b38*/ 	.word	0x0500000f


	//   ....[96]....
        /*0b3c*/ 	.word	0x0500000f


	//   ....[97]....
        /*0b40*/ 	.word	0x0500000f


	//   ....[98]....
        /*0b44*/ 	.word	0x0500000f


	//   ....[99]....
        /*0b48*/ 	.word	0x0500000f


	//   ....[100]....
        /*0b4c*/ 	.word	0x0500000f


	//   ....[101]....
        /*0b50*/ 	.word	0x0500000f


	//   ....[102]....
        /*0b54*/ 	.word	0x0500000f


	//   ....[103]....
        /*0b58*/ 	.word	0x0500000f


	//   ....[104]....
        /*0b5c*/ 	.word	0x0500000f


	//   ....[105]....
        /*0b60*/ 	.word	0x0500000f


	//   ....[106]....
        /*0b64*/ 	.word	0x0500000f


	//   ....[107]....
        /*0b68*/ 	.word	0x0500000f


	//   ....[108]....
        /*0b6c*/ 	.word	0x0500000f


	//   ....[109]....
        /*0b70*/ 	.word	0x0500000f


	//   ....[110]....
        /*0b74*/ 	.word	0x0500000f


	//----- nvinfo : EIATTR_COOP_GROUP_INSTR_OFFSETS
	.align		4
.L_319:
        /*0b78*/ 	.byte	0x04, 0x28
        /*0b7a*/ 	.short	(.L_321 - .L_320)


	//   ....[0]....
.L_320:
        /*0b7c*/ 	.word	0x00000060


	//   ....[1]....
        /*0b80*/ 	.word	0x00000130


	//   ....[2]....
        /*0b84*/ 	.word	0x000001e0


	//   ....[3]....
        /*0b88*/ 	.word	0x000003a0


	//   ....[4]....
        /*0b8c*/ 	.word	0x00000500


	//   ....[5]....
        /*0b90*/ 	.word	0x00000620


	//   ....[6]....
        /*0b94*/ 	.word	0x00000780


	//   ....[7]....
        /*0b98*/ 	.word	0x00002e50


	//   ....[8]....
        /*0b9c*/ 	.word	0x00002e60


	//   ....[9]....
        /*0ba0*/ 	.word	0x000035c0


	//   ....[10]....
        /*0ba4*/ 	.word	0x000035d0


	//   ....[11]....
        /*0ba8*/ 	.word	0x00004300


	//   ....[12]....
        /*0bac*/ 	.word	0x00004310


	//   ....[13]....
        /*0bb0*/ 	.word	0x00004b10


	//   ....[14]....
        /*0bb4*/ 	.word	0x00004b20


	//   ....[15]....
        /*0bb8*/ 	.word	0x00005540


	//   ....[16]....
        /*0bbc*/ 	.word	0x00005550


	//   ....[17]....
        /*0bc0*/ 	.word	0x00005660


	//   ....[18]....
        /*0bc4*/ 	.word	0x00005670


	//   ....[19]....
        /*0bc8*/ 	.word	0x000059e0


	//   ....[20]....
        /*0bcc*/ 	.word	0x00005a00


	//   ....[21]....
        /*0bd0*/ 	.word	0x00005ae0


	//   ....[22]....
        /*0bd4*/ 	.word	0x00005b00


	//   ....[23]....
        /*0bd8*/ 	.word	0x000062a0


	//   ....[24]....
        /*0bdc*/ 	.word	0x00006a70


	//   ....[25]....
        /*0be0*/ 	.word	0x00006a80


	//   ....[26]....
        /*0be4*/ 	.word	0x00006a90


	//   ....[27]....
        /*0be8*/ 	.word	0x00006aa0


	//   ....[28]....
        /*0bec*/ 	.word	0x00006de0


	//   ....[29]....
        /*0bf0*/ 	.word	0x00006df0


	//   ....[30]....
        /*0bf4*/ 	.word	0x00006e00


	//   ....[31]....
        /*0bf8*/ 	.word	0x00006e10


	//   ....[32]....
        /*0bfc*/ 	.word	0x00008220


	//   ....[33]....
        /*0c00*/ 	.word	0x00008230


	//   ....[34]....
        /*0c04*/ 	.word	0x00008240


	//   ....[35]....
        /*0c08*/ 	.word	0x00008250


	//   ....[36]....
        /*0c0c*/ 	.word	0x00008350


	//   ....[37]....
        /*0c10*/ 	.word	0x00008370


	//   ....[38]....
        /*0c14*/ 	.word	0x00008400


	//   ....[39]....
        /*0c18*/ 	.word	0x00008430


	//   ....[40]....
        /*0c1c*/ 	.word	0x00009ff0


	//   ....[41]....
        /*0c20*/ 	.word	0x0000a830


	//   ....[42]....
        /*0c24*/ 	.word	0x0000a840


	//   ....[43]....
        /*0c28*/ 	.word	0x0000a860


	//   ....[44]....
        /*0c2c*/ 	.word	0x0000b2f0


	//   ....[45]....
        /*0c30*/ 	.word	0x0000b310


	//   ....[46]....
        /*0c34*/ 	.word	0x0000cf20


	//   ....[47]....
        /*0c38*/ 	.word	0x0000cf30


	//   ....[48]....
        /*0c3c*/ 	.word	0x0000d740


	//   ....[49]....
        /*0c40*/ 	.word	0x0000d780


	//   ....[50]....
        /*0c44*/ 	.word	0x0000e2b0


	//   ....[51]....
        /*0c48*/ 	.word	0x0000e2d0


	//   ....[52]....
        /*0c4c*/ 	.word	0x00010490


	//   ....[53]....
        /*0c50*/ 	.word	0x000104f0


	//   ....[54]....
        /*0c54*/ 	.word	0x000108b0


	//   ....[55]....
        /*0c58*/ 	.word	0x000108d0


	//   ....[56]....
        /*0c5c*/ 	.word	0x00011bb0


	//   ....[57]....
        /*0c60*/ 	.word	0x00011e90


	//   ....[58]....
        /*0c64*/ 	.word	0x00011ec0


	//   ....[59]....
        /*0c68*/ 	.word	0x00011f80


	//   ....[60]....
        /*0c6c*/ 	.word	0x00012cf0


	//   ....[61]....
        /*0c70*/ 	.word	0x00012d10


	//   ....[62]....
        /*0c74*/ 	.word	0x00012d20


	//   ....[63]....
        /*0c78*/ 	.word	0x00012d30


	//   ....[64]....
        /*0c7c*/ 	.word	0x00013280


	//   ....[65]....
        /*0c80*/ 	.word	0x000132c0


	//   ....[66]....
        /*0c84*/ 	.word	0x000132f0


	//   ....[67]....
        /*0c88*/ 	.word	0x00013320


	//   ....[68]....
        /*0c8c*/ 	.word	0x00013340


	//   ....[69]....
        /*0c90*/ 	.word	0x00013350


	//   ....[70]....
        /*0c94*/ 	.word	0x00013390


	//   ....[71]....
        /*0c98*/ 	.word	0x000133c0


	//   ....[72]....
        /*0c9c*/ 	.word	0x00013870


	//   ....[73]....
        /*0ca0*/ 	.word	0x00013880


	//   ....[74]....
        /*0ca4*/ 	.word	0x00013b00


	//   ....[75]....
        /*0ca8*/ 	.word	0x00013b10


	//   ....[76]....
        /*0cac*/ 	.word	0x000145c0


	//   ....[77]....
        /*0cb0*/ 	.word	0x000145f0


	//   ....[78]....
        /*0cb4*/ 	.word	0x00014610


	//   ....[79]....
        /*0cb8*/ 	.word	0x00014640


	//   ....[80]....
        /*0cbc*/ 	.word	0x00014670


	//   ....[81]....
        /*0cc0*/ 	.word	0x00014680


	//   ....[82]....
        /*0cc4*/ 	.word	0x000146b0


	//   ....[83]....
        /*0cc8*/ 	.word	0x00014720


	//   ....[84]....
        /*0ccc*/ 	.word	0x00014850


	//   ....[85]....
        /*0cd0*/ 	.word	0x00014a70


	//   ....[86]....
        /*0cd4*/ 	.word	0x00014aa0


	//   ....[87]....
        /*0cd8*/ 	.word	0x00014ad0


	//   ....[88]....
        /*0cdc*/ 	.word	0x00014b00


	//   ....[89]....
        /*0ce0*/ 	.word	0x00014b30


	//   ....[90]....
        /*0ce4*/ 	.word	0x00014b60


	//   ....[91]....
        /*0ce8*/ 	.word	0x00014cf0


	//   ....[92]....
        /*0cec*/ 	.word	0x00014d20


	//   ....[93]....
        /*0cf0*/ 	.word	0x00014d50


	//   ....[94]....
        /*0cf4*/ 	.word	0x00014d80


	//   ....[95]....
        /*0cf8*/ 	.word	0x00014db0


	//   ....[96]....
        /*0cfc*/ 	.word	0x00014de0


	//   ....[97]....
        /*0d00*/ 	.word	0x00014e70


	//   ....[98]....
        /*0d04*/ 	.word	0x00014ea0


	//   ....[99]....
        /*0d08*/ 	.word	0x00014eb0


	//   ....[100]....
        /*0d0c*/ 	.word	0x00014ef0


	//   ....[101]....
        /*0d10*/ 	.word	0x000163d0


	//   ....[102]....
        /*0d14*/ 	.word	0x00017fa0


	//   ....[103]....
        /*0d18*/ 	.word	0x00017fc0


	//   ....[104]....
        /*0d1c*/ 	.word	0x00018050


	//   ....[105]....
        /*0d20*/ 	.word	0x00018070


	//   ....[106]....
        /*0d24*/ 	.word	0x000180f0


	//   ....[107]....
        /*0d28*/ 	.word	0x00018110


	//   ....[108]....
        /*0d2c*/ 	.word	0x00018190


	//   ....[109]....
        /*0d30*/ 	.word	0x000181b0


	//   ....[110]....
        /*0d34*/ 	.word	0x00018230


	//   ....[111]....
        /*0d38*/ 	.word	0x00018250


	//   ....[112]....
        /*0d3c*/ 	.word	0x000182d0


	//   ....[113]....
        /*0d40*/ 	.word	0x000182f0


	//   ....[114]....
        /*0d44*/ 	.word	0x00018370


	//   ....[115]....
        /*0d48*/ 	.word	0x00018390


	//   ....[116]....
        /*0d4c*/ 	.word	0x000183a0


	//   ....[117]....
        /*0d50*/ 	.word	0x000183b0


	//   ....[118]....
        /*0d54*/ 	.word	0x00018cd0


	//   ....[119]....
        /*0d58*/ 	.word	0x00018d00


	//   ....[120]....
        /*0d5c*/ 	.word	0x00018d20


	//   ....[121]....
        /*0d60*/ 	.word	0x00018d70


	//   ....[122]....
        /*0d64*/ 	.word	0x00018d90


	//   ....[123]....
        /*0d68*/ 	.word	0x00018e10


	//   ....[124]....
        /*0d6c*/ 	.word	0x00018e30


	//   ....[125]....
        /*0d70*/ 	.word	0x00018eb0


	//   ....[126]....
        /*0d74*/ 	.word	0x00018ed0


	//   ....[127]....
        /*0d78*/ 	.word	0x00018f50


	//   ....[128]....
        /*0d7c*/ 	.word	0x00018f70


	//   ....[129]....
        /*0d80*/ 	.word	0x00018ff0


	//   ....[130]....
        /*0d84*/ 	.word	0x00019010


	//   ....[131]....
        /*0d88*/ 	.word	0x00019090


	//   ....[132]....
        /*0d8c*/ 	.word	0x000190b0


	//   ....[133]....
        /*0d90*/ 	.word	0x000190c0


	//   ....[134]....
        /*0d94*/ 	.word	0x00019130


	//   ....[135]....
        /*0d98*/ 	.word	0x00019180


	//   ....[136]....
        /*0d9c*/ 	.word	0x00019220


	//   ....[137]....
        /*0da0*/ 	.word	0x00019250


	//   ....[138]....
        /*0da4*/ 	.word	0x00019260


	//   ....[139]....
        /*0da8*/ 	.word	0x000192d0


	//   ....[140]....
        /*0dac*/ 	.word	0x000192e0


	//   ....[141]....
        /*0db0*/ 	.word	0x000192f0


	//   ....[142]....
        /*0db4*/ 	.word	0x00019ae0


	//   ....[143]....
        /*0db8*/ 	.word	0x00019b00


	//   ....[144]....
        /*0dbc*/ 	.word	0x00019b70


	//   ....[145]....
        /*0dc0*/ 	.word	0x00019b80


	//   ....[146]....
        /*0dc4*/ 	.word	0x00019bc0


	//   ....[147]....
        /*0dc8*/ 	.word	0x00019bd0


	//   ....[148]....
        /*0dcc*/ 	.word	0x00019c10


	//   ....[149]....
        /*0dd0*/ 	.word	0x00019c20


	//   ....[150]....
        /*0dd4*/ 	.word	0x00019c60


	//   ....[151]....
        /*0dd8*/ 	.word	0x00019c70


	//   ....[152]....
        /*0ddc*/ 	.word	0x00019cb0


	//   ....[153]....
        /*0de0*/ 	.word	0x00019cc0


	//   ....[154]....
        /*0de4*/ 	.word	0x00019d00


	//   ....[155]....
        /*0de8*/ 	.word	0x00019d10


	//   ....[156]....
        /*0dec*/ 	.word	0x00019d20


	//   ....[157]....
        /*0df0*/ 	.word	0x00019d60


	//   ....[158]....
        /*0df4*/ 	.word	0x0001a010


	//   ....[159]....
        /*0df8*/ 	.word	0x0001a040


	//   ....[160]....
        /*0dfc*/ 	.word	0x0001a0a0


	//   ....[161]....
        /*0e00*/ 	.word	0x0001a0b0


	//   ....[162]....
        /*0e04*/ 	.word	0x0001a100


	//   ....[163]....
        /*0e08*/ 	.word	0x0001a110


	//   ....[164]....
        /*0e0c*/ 	.word	0x0001a160


	//   ....[165]....
        /*0e10*/ 	.word	0x0001a170


	//   ....[166]....
        /*0e14*/ 	.word	0x0001a1c0


	//   ....[167]....
        /*0e18*/ 	.word	0x0001a1d0


	//   ....[168]....
        /*0e1c*/ 	.word	0x0001a220


	//   ....[169]....
        /*0e20*/ 	.word	0x0001a230


	//   ....[170]....
        /*0e24*/ 	.word	0x0001a280


	//   ....[171]....
        /*0e28*/ 	.word	0x0001a290


	//   ....[172]....
        /*0e2c*/ 	.word	0x0001a2a0


	//   ....[173]....
        /*0e30*/ 	.word	0x0001a2e0


	//   ....[174]....
        /*0e34*/ 	.word	0x0001a8b0


	//   ....[175]....
        /*0e38*/ 	.word	0x0001a8f0


	//   ....[176]....
        /*0e3c*/ 	.word	0x0001a910


	//   ....[177]....
        /*0e40*/ 	.word	0x0001a950


	//   ....[178]....
        /*0e44*/ 	.word	0x0001a970


	//   ....[179]....
        /*0e48*/ 	.word	0x0001a9b0


	//   ....[180]....
        /*0e4c*/ 	.word	0x0001a9d0


	//   ....[181]....
        /*0e50*/ 	.word	0x0001aa10


	//   ....[182]....
        /*0e54*/ 	.word	0x0001aa30


	//   ....[183]....
        /*0e58*/ 	.word	0x0001aa70


	//   ....[184]....
        /*0e5c*/ 	.word	0x0001aa90


	//   ....[185]....
        /*0e60*/ 	.word	0x0001aad0


	//   ....[186]....
        /*0e64*/ 	.word	0x0001aaf0


	//   ....[187]....
        /*0e68*/ 	.word	0x0001ab30


	//   ....[188]....
        /*0e6c*/ 	.word	0x0001ab50


	//   ....[189]....
        /*0e70*/ 	.word	0x0001ab60


	//   ....[190]....
        /*0e74*/ 	.word	0x0001af20


	//   ....[191]....
        /*0e78*/ 	.word	0x0001af50


	//   ....[192]....
        /*0e7c*/ 	.word	0x0001afb0


	//   ....[193]....
        /*0e80*/ 	.word	0x0001afe0


	//   ....[194]....
        /*0e84*/ 	.word	0x0001b010


	//   ....[195]....
        /*0e88*/ 	.word	0x0001b040


	//   ....[196]....
        /*0e8c*/ 	.word	0x0001b070


	//   ....[197]....
        /*0e90*/ 	.word	0x0001b0a0


	//   ....[198]....
        /*0e94*/ 	.word	0x0001b240


	//   ....[199]....
        /*0e98*/ 	.word	0x0001b270


	//   ....[200]....
        /*0e9c*/ 	.word	0x0001b2a0


	//   ....[201]....
        /*0ea0*/ 	.word	0x0001b2d0


	//   ....[202]....
        /*0ea4*/ 	.word	0x0001b300


	//   ....[203]....
        /*0ea8*/ 	.word	0x0001b330


	//   ....[204]....
        /*0eac*/ 	.word	0x0001b3f0


	//   ....[205]....
        /*0eb0*/ 	.word	0x0001b410


	//   ....[206]....
        /*0eb4*/ 	.word	0x0001b430


	//   ....[207]....
        /*0eb8*/ 	.word	0x0001b490


	//   ....[208]....
        /*0ebc*/ 	.word	0x0001bec0


	//   ....[209]....
        /*0ec0*/ 	.word	0x0001c1e0


	//   ....[210]....
        /*0ec4*/ 	.word	0x0001c270


	//   ....[211]....
        /*0ec8*/ 	.word	0x0001c300


	//   ....[212]....
        /*0ecc*/ 	.word	0x0001c390


	//   ....[213]....
        /*0ed0*/ 	.word	0x0001c470


	//   ....[214]....
        /*0ed4*/ 	.word	0x0001c500


	//   ....[215]....
        /*0ed8*/ 	.word	0x0001c5a0


	//   ....[216]....
        /*0edc*/ 	.word	0x0001c630


	//   ....[217]....
        /*0ee0*/ 	.word	0x0001c720


	//   ....[218]....
        /*0ee4*/ 	.word	0x0001c7b0


	//   ....[219]....
        /*0ee8*/ 	.word	0x0001c850


	//   ....[220]....
        /*0eec*/ 	.word	0x0001c8e0


	//   ....[221]....
        /*0ef0*/ 	.word	0x0001ca20


	//   ....[222]....
        /*0ef4*/ 	.word	0x0001cad0


	//   ....[223]....
        /*0ef8*/ 	.word	0x0001cb60


	//   ....[224]....
        /*0efc*/ 	.word	0x0001cbb0


	//   ....[225]....
        /*0f00*/ 	.word	0x0001cc00


	//   ....[226]....
        /*0f04*/ 	.word	0x0001cc90


	//   ....[227]....
        /*0f08*/ 	.word	0x0001cd20


	//   ....[228]....
        /*0f0c*/ 	.word	0x0001cd70


	//   ....[229]....
        /*0f10*/ 	.word	0x0001cdc0


	//   ....[230]....
        /*0f14*/ 	.word	0x0001ceb0


	//   ....[231]....
        /*0f18*/ 	.word	0x0001cf60


	//   ....[232]....
        /*0f1c*/ 	.word	0x0001cfb0


	//   ....[233]....
        /*0f20*/ 	.word	0x0001d000


	//   ....[234]....
        /*0f24*/ 	.word	0x0001d190


	//   ....[235]....
        /*0f28*/ 	.word	0x0001d310


	//   ....[236]....
        /*0f2c*/ 	.word	0x0001d390


	//   ....[237]....
        /*0f30*/ 	.word	0x0001d3e0


	//   ....[238]....
        /*0f34*/ 	.word	0x0001d6a0


	//   ....[239]....
        /*0f38*/ 	.word	0x0001d700


	//   ....[240]....
        /*0f3c*/ 	.word	0x0001d7c0


	//   ....[241]....
        /*0f40*/ 	.word	0x0001d830


	//   ....[242]....
        /*0f44*/ 	.word	0x0001d890


	//   ....[243]....
        /*0f48*/ 	.word	0x0001d940


	//   ....[244]....
        /*0f4c*/ 	.word	0x0001d9a0


	//   ....[245]....
        /*0f50*/ 	.word	0x0001da30


	//   ....[246]....
        /*0f54*/ 	.word	0x0001dab0


	//   ....[247]....
        /*0f58*/ 	.word	0x0001db00


	//   ....[248]....
        /*0f5c*/ 	.word	0x0001db90


	//   ....[249]....
        /*0f60*/ 	.word	0x0001dc20


	//   ....[250]....
        /*0f64*/ 	.word	0x0001dcc0


	//   ....[251]....
        /*0f68*/ 	.word	0x0001dd60


	//   ....[252]....
        /*0f6c*/ 	.word	0x0001ddc0


	//   ....[253]....
        /*0f70*/ 	.word	0x0001de30


	//   ....[254]....
        /*0f74*/ 	.word	0x0001de90


	//   ....[255]....
        /*0f78*/ 	.word	0x0001df00


	//   ....[0]....
        /*0f7c*/ 	.word	0x0001dfc0


	//   ....[1]....
        /*0f80*/ 	.word	0x0001e020


	//   ....[2]....
        /*0f84*/ 	.word	0x0001e0e0


	//   ....[3]....
        /*0f88*/ 	.word	0x0001e3c0


	//   ....[4]....
        /*0f8c*/ 	.word	0x0001e4b0


	//   ....[5]....
        /*0f90*/ 	.word	0x0001e550


	//   ....[6]....
        /*0f94*/ 	.word	0x0001e5b0


	//   ....[7]....
        /*0f98*/ 	.word	0x0001e6a0


	//   ....[8]....
        /*0f9c*/ 	.word	0x0001e710


	//   ....[9]....
        /*0fa0*/ 	.word	0x0001e800


	//   ....[10]....
        /*0fa4*/ 	.word	0x0001e870


	//   ....[11]....
        /*0fa8*/ 	.word	0x0001e960


	//   ....[12]....
        /*0fac*/ 	.word	0x0001e9d0


	//   ....[13]....
        /*0fb0*/ 	.word	0x0001eac0


	//   ....[14]....
        /*0fb4*/ 	.word	0x0001eb30


	//   ....[15]....
        /*0fb8*/ 	.word	0x0001ec20


	//   ....[16]....
        /*0fbc*/ 	.word	0x0001ec90


	//   ....[17]....
        /*0fc0*/ 	.word	0x0001ed80


	//   ....[18]....
        /*0fc4*/ 	.word	0x0001edf0


	//   ....[19]....
        /*0fc8*/ 	.word	0x0001ee90


	//   ....[20]....
        /*0fcc*/ 	.word	0x0001ef80


	//   ....[21]....
        /*0fd0*/ 	.word	0x0001eff0


	//   ....[22]....
        /*0fd4*/ 	.word	0x0001f050


	//   ....[23]....
        /*0fd8*/ 	.word	0x0001f110


	//   ....[24]....
        /*0fdc*/ 	.word	0x0001f170


	//   ....[25]....
        /*0fe0*/ 	.word	0x0001f270


	//   ....[26]....
        /*0fe4*/ 	.word	0x0001f2d0


	//   ....[27]....
        /*0fe8*/ 	.word	0x0001f3d0


	//   ....[28]....
        /*0fec*/ 	.word	0x0001f430


	//   ....[29]....
        /*0ff0*/ 	.word	0x0001f530


	//   ....[30]....
        /*0ff4*/ 	.word	0x0001f590


	//   ....[31]....
        /*0ff8*/ 	.word	0x0001f690


	//   ....[32]....
        /*0ffc*/ 	.word	0x0001f6f0


	//   ....[33]....
        /*1000*/ 	.word	0x0001f7f0


	//   ....[34]....
        /*1004*/ 	.word	0x0001f850


	//   ....[35]....
        /*1008*/ 	.word	0x0001f900


	//   ....[36]....
        /*100c*/ 	.word	0x0001f9b0


	//   ....[37]....
        /*1010*/ 	.word	0x0001faa0


	//   ....[38]....
        /*1014*/ 	.word	0x0001fb00


	//   ....[39]....
        /*1018*/ 	.word	0x0001fbf0


	//   ....[40]....
        /*101c*/ 	.word	0x0001fc50


	//   ....[41]....
        /*1020*/ 	.word	0x0001fd20


	//   ....[42]....
        /*1024*/ 	.word	0x0001fd80


	//   ....[43]....
        /*1028*/ 	.word	0x0001fe40


	//   ....[44]....
        /*102c*/ 	.word	0x0001ff80


	//   ....[45]....
        /*1030*/ 	.word	0x00020030


	//   ....[46]....
        /*1034*/ 	.word	0x000200a0


	//   ....[47]....
        /*1038*/ 	.word	0x00020170


	//   ....[48]....
        /*103c*/ 	.word	0x000201d0


	//   ....[49]....
        /*1040*/ 	.word	0x00020280


	//   ....[50]....
        /*1044*/ 	.word	0x000202e0


	//   ....[51]....
        /*1048*/ 	.word	0x00020390


	//   ....[52]....
        /*104c*/ 	.word	0x000203f0


	//   ....[53]....
        /*1050*/ 	.word	0x000204a0


	//   ....[54]....
        /*1054*/ 	.word	0x00020500


	//   ....[55]....
        /*1058*/ 	.word	0x000205b0


	//   ....[56]....
        /*105c*/ 	.word	0x00020610


	//   ....[57]....
        /*1060*/ 	.word	0x000206c0


	//   ....[58]....
        /*1064*/ 	.word	0x00020720


	//   ....[59]....
        /*1068*/ 	.word	0x000207d0


	//   ....[60]....
        /*106c*/ 	.word	0x000208c0


	//   ....[61]....
        /*1070*/ 	.word	0x00020970


	//   ....[62]....
        /*1074*/ 	.word	0x000209d0


	//   ....[63]....
        /*1078*/ 	.word	0x00020a90


	//   ....[64]....
        /*107c*/ 	.word	0x00020af0


	//   ....[65]....
        /*1080*/ 	.word	0x00020bb0


	//   ....[66]....
        /*1084*/ 	.word	0x00020c10


	//   ....[67]....
        /*1088*/ 	.word	0x00020cd0


	//   ....[68]....
        /*108c*/ 	.word	0x00020d30


	//   ....[69]....
        /*1090*/ 	.word	0x00020df0


	//   ....[70]....
        /*1094*/ 	.word	0x00020e50


	//   ....[71]....
        /*1098*/ 	.word	0x00020f10


	//   ....[72]....
        /*109c*/ 	.word	0x00020f70


	//   ....[73]....
        /*10a0*/ 	.word	0x00021030


	//   ....[74]....
        /*10a4*/ 	.word	0x00021090


	//   ....[75]....
        /*10a8*/ 	.word	0x00021140


	//   ....[76]....
        /*10ac*/ 	.word	0x00021230


	//   ....[77]....
        /*10b0*/ 	.word	0x000212f0


	//   ....[78]....
        /*10b4*/ 	.word	0x00021350


	//   ....[79]....
        /*10b8*/ 	.word	0x00021400


	//   ....[80]....
        /*10bc*/ 	.word	0x00021460


	//   ....[81]....
        /*10c0*/ 	.word	0x00021510


	//   ....[82]....
        /*10c4*/ 	.word	0x00021570


	//   ....[83]....
        /*10c8*/ 	.word	0x00021620


	//   ....[84]....
        /*10cc*/ 	.word	0x00021680


	//   ....[85]....
        /*10d0*/ 	.word	0x00021730


	//   ....[86]....
        /*10d4*/ 	.word	0x00021790


	//   ....[87]....
        /*10d8*/ 	.word	0x00021840


	//   ....[88]....
        /*10dc*/ 	.word	0x000218a0


	//   ....[89]....
        /*10e0*/ 	.word	0x00021950


	//   ....[90]....
        /*10e4*/ 	.word	0x000219b0


	//   ....[91]....
        /*10e8*/ 	.word	0x00021a50


	//   ....[92]....
        /*10ec*/ 	.word	0x00021ae0


	//   ....[93]....
        /*10f0*/ 	.word	0x00021b80


	//   ....[94]....
        /*10f4*/ 	.word	0x00021cf0


	//   ....[95]....
        /*10f8*/ 	.word	0x00021d60


	//   ....[96]....
        /*10fc*/ 	.word	0x00021dd0


	//   ....[97]....
        /*1100*/ 	.word	0x00021e40


	//   ....[98]....
        /*1104*/ 	.word	0x00021eb0


	//   ....[99]....
        /*1108*/ 	.word	0x00021f30


	//   ....[100]....
        /*110c*/ 	.word	0x00021fb0


	//   ....[101]....
        /*1110*/ 	.word	0x00022040


	//   ....[102]....
        /*1114*/ 	.word	0x000220b0


	//   ....[103]....
        /*1118*/ 	.word	0x00022120


	//   ....[104]....
        /*111c*/ 	.word	0x00022190


	//   ....[105]....
        /*1120*/ 	.word	0x00022210


	//   ....[106]....
        /*1124*/ 	.word	0x00022280


	//   ....[107]....
        /*1128*/ 	.word	0x00022330


	//   ....[108]....
        /*112c*/ 	.word	0x00022380


	//   ....[109]....
        /*1130*/ 	.word	0x00022410


	//   ....[110]....
        /*1134*/ 	.word	0x00022540


	//----- nvinfo : EIATTR_REG_RECONFIG
	.align		4
.L_321:
        /*1138*/ 	.byte	0x01, 0x54
	.zero		2


	//----- nvinfo : EIATTR_SYSCALL_OFFSETS
	.align		4
        /*113c*/ 	.byte	0x04, 0x46
        /*113e*/ 	.short	(.L_323 - .L_322)


	//   ....[0]....
.L_322:
        /*1140*/ 	.word	0x00001b60


	//   ....[1]....
        /*1144*/ 	.word	0x00001cb0


	//   ....[2]....
        /*1148*/ 	.word	0x00006470


	//   ....[3]....
        /*114c*/ 	.word	0x00006790


	//   ....[4]....
        /*1150*/ 	.word	0x000175f0


	//   ....[5]....
        /*1154*/ 	.word	0x00017740


	//   ....[6]....
        /*1158*/ 	.word	0x00017830


	//   ....[7]....
        /*115c*/ 	.word	0x000187e0


	//----- nvinfo : EIATTR_MBARRIER_INSTR_OFFSETS
	.align		4
.L_323:
        /*1160*/ 	.byte	0x04, 0x39
        /*1162*/ 	.short	(.L_325 - .L_324)


	//   ....[0]....
.L_324:
        /*1164*/ 	.word	0x00000250
        /*1168*/ 	.word	0x000000ff
        /*116c*/ 	.word	0x00016800
        /*1170*/ 	.short	0x0100
        /*1172*/ 	.byte	0x08
	.zero		1


	//   ....[1]....
        /*1174*/ 	.word	0x00000260
        /*1178*/ 	.word	0x000000ff
        /*117c*/ 	.word	0x00016820
        /*1180*/ 	.short	0x0100
        /*1182*/ 	.byte	0x08
	.zero		1


	//   ....[2]....
        /*1184*/ 	.word	0x00000350
        /*1188*/ 	.word	0x000000ff
        /*118c*/ 	.word	0x00016830
        /*1190*/ 	.short	0x0100
        /*1192*/ 	.byte	0x08
	.zero		1


	//   ....[3]....
        /*1194*/ 	.word	0x00000360
        /*1198*/ 	.word	0x000000ff
        /*119c*/ 	.word	0x00016840
        /*11a0*/ 	.short	0x0100
        /*11a2*/ 	.byte	0x08
	.zero		1


	//   ....[4]....
        /*11a4*/ 	.word	0x00000370
        /*11a8*/ 	.word	0x000000ff
        /*11ac*/ 	.word	0x00016838
        /*11b0*/ 	.short	0x0100
        /*11b2*/ 	.byte	0x08
	.zero		1


	//   ....[5]....
        /*11b4*/ 	.word	0x00000380
        /*11b8*/ 	.word	0x000000ff
        /*11bc*/ 	.word	0x00016848
        /*11c0*/ 	.short	0x0100
        /*11c2*/ 	.byte	0x08
	.zero		1


	//   ....[6]....
        /*11c4*/ 	.word	0x000004b0
        /*11c8*/ 	.word	0x000000ff
        /*11cc*/ 	.word	0x00016850
        /*11d0*/ 	.short	0x0100
        /*11d2*/ 	.byte	0x08
	.zero		1


	//   ....[7]....
        /*11d4*/ 	.word	0x000004c0
        /*11d8*/ 	.word	0x000000ff
        /*11dc*/ 	.word	0x00016860
        /*11e0*/ 	.short	0x0100
        /*11e2*/ 	.byte	0x08
	.zero		1


	//   ....[8]....
        /*11e4*/ 	.word	0x000004d0
        /*11e8*/ 	.word	0x000000ff
        /*11ec*/ 	.word	0x00016858
        /*11f0*/ 	.short	0x0100
        /*11f2*/ 	.byte	0x08
	.zero		1


	//   ....[9]....
        /*11f4*/ 	.word	0x000004e0
        /*11f8*/ 	.word	0x000000ff
        /*11fc*/ 	.word	0x00016868
        /*1200*/ 	.short	0x0100
        /*1202*/ 	.byte	0x08
	.zero		1


	//   ....[10]....
        /*1204*/ 	.word	0x000005d0
        /*1208*/ 	.word	0x000000ff
        /*120c*/ 	.word	0x00016870
        /*1210*/ 	.short	0x0100
        /*1212*/ 	.byte	0x06
	.zero		1


	//   ....[11]....
        /*1214*/ 	.word	0x000005e0
        /*1218*/ 	.word	0x000000ff
        /*121c*/ 	.word	0x00016880
        /*1220*/ 	.short	0x0100
        /*1222*/ 	.byte	0x06
	.zero		1


	//   ....[12]....
        /*1224*/ 	.word	0x000005f0
        /*1228*/ 	.word	0x000000ff
        /*122c*/ 	.word	0x00016878
        /*1230*/ 	.short	0x0100
        /*1232*/ 	.byte	0x06
	.zero		1


	//   ....[13]....
        /*1234*/ 	.word	0x00000600
        /*1238*/ 	.word	0x000000ff
        /*123c*/ 	.word	0x00016888
        /*1240*/ 	.short	0x0100
        /*1242*/ 	.byte	0x06
	.zero		1


	//   ....[14]....
        /*1244*/ 	.word	0x00000730
        /*1248*/ 	.word	0x000000ff
        /*124c*/ 	.word	0x00016890
        /*1250*/ 	.short	0x0100
        /*1252*/ 	.byte	0x08
	.zero		1


	//   ....[15]....
        /*1254*/ 	.word	0x00000740
        /*1258*/ 	.word	0x000000ff
        /*125c*/ 	.word	0x000168a0
        /*1260*/ 	.short	0x0100
        /*1262*/ 	.byte	0x08
	.zero		1


	//   ....[16]....
        /*1264*/ 	.word	0x00000750
        /*1268*/ 	.word	0x000000ff
        /*126c*/ 	.word	0x00016898
        /*1270*/ 	.short	0x0100
        /*1272*/ 	.byte	0x08
	.zero		1


	//   ....[17]....
        /*1274*/ 	.word	0x00000760
        /*1278*/ 	.word	0x000000ff
        /*127c*/ 	.word	0x000168a8
        /*1280*/ 	.short	0x0100
        /*1282*/ 	.byte	0x08
	.zero		1


	//   ....[18]....
        /*1284*/ 	.word	0x00000890
        /*1288*/ 	.word	0x000000ff
        /*128c*/ 	.word	0x000168b0
        /*1290*/ 	.short	0x0100
        /*1292*/ 	.byte	0x08
	.zero		1


	//   ....[19]....
        /*1294*/ 	.word	0x000008a0
        /*1298*/ 	.word	0x000000ff
        /*129c*/ 	.word	0x000168c0
        /*12a0*/ 	.short	0x0100
        /*12a2*/ 	.byte	0x08
	.zero		1


	//   ....[20]....
        /*12a4*/ 	.word	0x000008b0
        /*12a8*/ 	.word	0x000000ff
        /*12ac*/ 	.word	0x000168b8
        /*12b0*/ 	.short	0x0100
        /*12b2*/ 	.byte	0x08
	.zero		1


	//   ....[21]....
        /*12b4*/ 	.word	0x000008c0
        /*12b8*/ 	.word	0x000000ff
        /*12bc*/ 	.word	0x000168c8
        /*12c0*/ 	.short	0x0100
        /*12c2*/ 	.byte	0x08
	.zero		1


	//   ....[22]....
        /*12c4*/ 	.word	0x00002e00
        /*12c8*/ 	.word	0x00000044
        /*12cc*/ 	.word	0x00016890
        /*12d0*/ 	.short	0x010a
        /*12d2*/ 	.byte	0x3f
	.zero		1


	//   ....[23]....
        /*12d4*/ 	.word	0x000042a0
        /*12d8*/ 	.word	0x00000044
        /*12dc*/ 	.word	0x00016890
        /*12e0*/ 	.short	0x010a
        /*12e2*/ 	.byte	0x3f
	.zero		1


	//   ....[24]....
        /*12e4*/ 	.word	0x000053a0
        /*12e8*/ 	.word	0x00000044
        /*12ec*/ 	.word	0x00016890
        /*12f0*/ 	.short	0x010a
        /*12f2*/ 	.byte	0x3f
	.zero		1


	//   ....[25]....
        /*12f4*/ 	.word	0x00005830
        /*12f8*/ 	.word	0x00000004
        /*12fc*/ 	.word	0x00000000
        /*1300*/ 	.short	0x0101
        /*1302*/ 	.byte	0x3f
	.zero		1


	//   ....[26]....
        /*1304*/ 	.word	0x00005870
        /*1308*/ 	.word	0x00000044
        /*130c*/ 	.word	0x000168b0
        /*1310*/ 	.short	0x010a
        /*1312*/ 	.byte	0x3f
	.zero		1


	//   ....[27]....
        /*1314*/ 	.word	0x00005c90
        /*1318*/ 	.word	0x00000044
        /*131c*/ 	.word	0x00000000
        /*1320*/ 	.short	0x0101
        /*1322*/ 	.byte	0x3f
	.zero		1


	//   ....[28]....
        /*1324*/ 	.word	0x00006510
        /*1328*/ 	.word	0x00000002
        /*132c*/ 	.word	0x00016800
        /*1330*/ 	.short	0x010a
        /*1332*/ 	.byte	0x3f
	.zero		1


	//   ....[29]....
        /*1334*/ 	.word	0x00006560
        /*1338*/ 	.word	0x00000002
        /*133c*/ 	.word	0x00016800
        /*1340*/ 	.short	0x010a
        /*1342*/ 	.byte	0x3f
	.zero		1


	//   ....[30]....
        /*1344*/ 	.word	0x00007080
        /*1348*/ 	.word	0x00000002
        /*134c*/ 	.word	0x00016800
        /*1350*/ 	.short	0x010a
        /*1352*/ 	.byte	0x3f
	.zero		1


	//   ....[31]....
        /*1354*/ 	.word	0x000086c0
        /*1358*/ 	.word	0x00000002
        /*135c*/ 	.word	0x00016800
        /*1360*/ 	.short	0x010a
        /*1362*/ 	.byte	0x3f
	.zero		1


	//   ....[32]....
        /*1364*/ 	.word	0x000096f0
        /*1368*/ 	.word	0x00000000
        /*136c*/ 	.word	0x00016830
        /*1370*/ 	.short	0x010a
        /*1372*/ 	.byte	0x3f
	.zero		1


	//   ....[33]....
        /*1374*/ 	.word	0x000097a0
        /*1378*/ 	.word	0x00000000
        /*137c*/ 	.word	0x00016830
        /*1380*/ 	.short	0x010a
        /*1382*/ 	.byte	0x3f
	.zero		1


	//   ....[34]....
        /*1384*/ 	.word	0x0000b4a0
        /*1388*/ 	.word	0x00000004
        /*138c*/ 	.word	0x00000000
        /*1390*/ 	.short	0x0101
        /*1392*/ 	.byte	0x3f
	.zero		1


	//   ....[35]....
        /*1394*/ 	.word	0x0000c290
        /*1398*/ 	.word	0x00000005
        /*139c*/ 	.word	0x00016830
        /*13a0*/ 	.short	0x010a
        /*13a2*/ 	.byte	0x3f
	.zero		1


	//   ....[36]....
        /*13a4*/ 	.word	0x0000c2e0
        /*13a8*/ 	.word	0x00000005
        /*13ac*/ 	.word	0x00016830
        /*13b0*/ 	.short	0x010a
        /*13b2*/ 	.byte	0x3f
	.zero		1


	//   ....[37]....
        /*13b4*/ 	.word	0x0000c630
        /*13b8*/ 	.word	0x00000005
        /*13bc*/ 	.word	0x00016850
        /*13c0*/ 	.short	0x010a
        /*13c2*/ 	.byte	0x3f
	.zero		1


	//   ....[38]....
        /*13c4*/ 	.word	0x0000c670
        /*13c8*/ 	.word	0x00000005
        /*13cc*/ 	.word	0x00016850
        /*13d0*/ 	.short	0x010a
        /*13d2*/ 	.byte	0x3f
	.zero		1


	//   ....[39]....
        /*13d4*/ 	.word	0x0000e650
        /*13d8*/ 	.word	0x00000037
        /*13dc*/ 	.word	0x00000000
        /*13e0*/ 	.short	0x0101
        /*13e2*/ 	.byte	0x3f
	.zero		1


	//   ....[40]....
        /*13e4*/ 	.word	0x0000ee50
        /*13e8*/ 	.word	0x0000000d
        /*13ec*/ 	.word	0x00000000
        /*13f0*/ 	.short	0x0101
        /*13f2*/ 	.byte	0x3f
	.zero		1


	//   ....[41]....
        /*13f4*/ 	.word	0x0000f3f0
        /*13f8*/ 	.word	0x00000005
        /*13fc*/ 	.word	0x00016830
        /*1400*/ 	.short	0x010a
        /*1402*/ 	.byte	0x3f
	.zero		1


	//   ....[42]....
        /*1404*/ 	.word	0x0000f440
        /*1408*/ 	.word	0x00000005
        /*140c*/ 	.word	0x00016830
        /*1410*/ 	.short	0x010a
        /*1412*/ 	.byte	0x3f
	.zero		1


	//   ....[43]....
        /*1414*/ 	.word	0x0000f760
        /*1418*/ 	.word	0x00000005
        /*141c*/ 	.word	0x00016850
        /*1420*/ 	.short	0x010a
        /*1422*/ 	.byte	0x3f
	.zero		1


	//   ....[44]....
        /*1424*/ 	.word	0x0000f7a0
        /*1428*/ 	.word	0x00000005
        /*142c*/ 	.word	0x00016850
        /*1430*/ 	.short	0x010a
        /*1432*/ 	.byte	0x3f
	.zero		1


	//   ....[45]....
        /*1434*/ 	.word	0x0000fe40
        /*1438*/ 	.word	0x00000005
        /*143c*/ 	.word	0x00000000
        /*1440*/ 	.short	0x0101
        /*1442*/ 	.byte	0x3f
	.zero		1


	//   ....[46]....
        /*1444*/ 	.word	0x000115f0
        /*1448*/ 	.word	0x0000000d
        /*144c*/ 	.word	0x00000000
        /*1450*/ 	.short	0x0101
        /*1452*/ 	.byte	0x3f
	.zero		1


	//   ....[47]....
        /*1454*/ 	.word	0x00011ac0
        /*1458*/ 	.word	0x0000000d
        /*145c*/ 	.word	0x00016850
        /*1460*/ 	.short	0x010a
        /*1462*/ 	.byte	0x3f
	.zero		1


	//   ....[48]....
        /*1464*/ 	.word	0x00011b30
        /*1468*/ 	.word	0x0000000d
        /*146c*/ 	.word	0x00016850
        /*1470*/ 	.short	0x010a
        /*1472*/ 	.byte	0x3f
	.zero		1


	//   ....[49]....
        /*1474*/ 	.word	0x000120d0
        /*1478*/ 	.word	0x00000002
        /*147c*/ 	.word	0x00000000
        /*1480*/ 	.short	0x0101
        /*1482*/ 	.byte	0x3f
	.zero		1


	//   ....[50]....
        /*1484*/ 	.word	0x00013180
        /*1488*/ 	.word	0x00000000
        /*148c*/ 	.word	0x00000000
        /*1490*/ 	.short	0x0101
        /*1492*/ 	.byte	0x3f
	.zero		1


	//   ....[51]....
        /*1494*/ 	.word	0x00013680
        /*1498*/ 	.word	0x00000004
        /*149c*/ 	.word	0x00000000
        /*14a0*/ 	.short	0x0101
        /*14a2*/ 	.byte	0x3f
	.zero		1


	//   ....[52]....
        /*14a4*/ 	.word	0x000164b0
        /*14a8*/ 	.word	0x00000010
        /*14ac*/ 	.word	0x00016820
        /*14b0*/ 	.short	0x010a
        /*14b2*/ 	.byte	0x3f
	.zero		1


	//   ....[53]....
        /*14b4*/ 	.word	0x00016570
        /*14b8*/ 	.word	0x00000006
        /*14bc*/ 	.word	0x000168a0
        /*14c0*/ 	.short	0x010a
        /*14c2*/ 	.byte	0x3f
	.zero		1


	//   ....[54]....
        /*14c4*/ 	.word	0x000167b0
        /*14c8*/ 	.word	0x00000006
        /*14cc*/ 	.word	0x000168c0
        /*14d0*/ 	.short	0x010a
        /*14d2*/ 	.byte	0x3f
	.zero		1


	//   ....[55]....
        /*14d4*/ 	.word	0x00016b40
        /*14d8*/ 	.word	0x00000006
        /*14dc*/ 	.word	0x000168a0
        /*14e0*/ 	.short	0x010a
        /*14e2*/ 	.byte	0x3f
	.zero		1


	//   ....[56]....
        /*14e4*/ 	.word	0x00016d60
        /*14e8*/ 	.word	0x00000006
        /*14ec*/ 	.word	0x000168c0
        /*14f0*/ 	.short	0x010a
        /*14f2*/ 	.byte	0x3f
	.zero		1


	//   ....[57]....
        /*14f4*/ 	.word	0x00017d00
        /*14f8*/ 	.word	0x00000003
        /*14fc*/ 	.word	0x00016840
        /*1500*/ 	.short	0x010a
        /*1502*/ 	.byte	0x3f
	.zero		1


	//   ....[58]....
        /*1504*/ 	.word	0x000184b0
        /*1508*/ 	.word	0x00000003
        /*150c*/ 	.word	0x00016830
        /*1510*/ 	.short	0x0107
        /*1512*/ 	.byte	0x3f
	.zero		1


	//   ....[59]....
        /*1514*/ 	.word	0x00018580
        /*1518*/ 	.word	0x00000003
        /*151c*/ 	.word	0x00016830
        /*1520*/ 	.short	0x0101
        /*1522*/ 	.byte	0x3f
	.zero		1


	//   ....[60]....
        /*1524*/ 	.word	0x000193d0
        /*1528*/ 	.word	0x00000010
        /*152c*/ 	.word	0x00016800
        /*1530*/ 	.short	0x0107
        /*1532*/ 	.byte	0x3f
	.zero		1


	//   ....[61]....
        /*1534*/ 	.word	0x000194c0
        /*1538*/ 	.word	0x00000010
        /*153c*/ 	.word	0x00016800
        /*1540*/ 	.short	0x0101
        /*1542*/ 	.byte	0x3f
	.zero		1


	//   ....[62]....
        /*1544*/ 	.word	0x000194e0
        /*1548*/ 	.word	0x00000010
        /*154c*/ 	.word	0x00016820
        /*1550*/ 	.short	0x010a
        /*1552*/ 	.byte	0x3f
	.zero		1


	//   ....[63]....
        /*1554*/ 	.word	0x000198b0
        /*1558*/ 	.word	0x00000005
        /*155c*/ 	.word	0x00016840
        /*1560*/ 	.short	0x010a
        /*1562*/ 	.byte	0x3f
	.zero		1


	//   ....[64]....
        /*1564*/ 	.word	0x00019de0
        /*1568*/ 	.word	0x00000005
        /*156c*/ 	.word	0x00016830
        /*1570*/ 	.short	0x0107
        /*1572*/ 	.byte	0x3f
	.zero		1


	//   ....[65]....
        /*1574*/ 	.word	0x00019ea0
        /*1578*/ 	.word	0x00000005
        /*157c*/ 	.word	0x00016830
        /*1580*/ 	.short	0x0101
        /*1582*/ 	.byte	0x3f
	.zero		1


	//   ....[66]....
        /*1584*/ 	.word	0x00019f00
        /*1588*/ 	.word	0x00000005
        /*158c*/ 	.word	0x00016860
        /*1590*/ 	.short	0x010a
        /*1592*/ 	.byte	0x3f
	.zero		1


	//   ....[67]....
        /*1594*/ 	.word	0x0001a3d0
        /*1598*/ 	.word	0x00000005
        /*159c*/ 	.word	0x00016850
        /*15a0*/ 	.short	0x0107
        /*15a2*/ 	.byte	0x3f
	.zero		1


	//   ....[68]....
        /*15a4*/ 	.word	0x0001a550
        /*15a8*/ 	.word	0x00000005
        /*15ac*/ 	.word	0x00016850
        /*15b0*/ 	.short	0x0101
        /*15b2*/ 	.byte	0x3f
	.zero		1


	//   ....[69]....
        /*15b4*/ 	.word	0x0001a770
        /*15b8*/ 	.word	0x00000000
        /*15bc*/ 	.word	0x00016860
        /*15c0*/ 	.short	0x010a
        /*15c2*/ 	.byte	0x3f
	.zero		1


	//   ....[70]....
        /*15c4*/ 	.word	0x0001ac10
        /*15c8*/ 	.word	0x00000000
        /*15cc*/ 	.word	0x00016850
        /*15d0*/ 	.short	0x0107
        /*15d2*/ 	.byte	0x3f
	.zero		1


	//   ....[71]....
        /*15d4*/ 	.word	0x0001ace0
        /*15d8*/ 	.word	0x00000000
        /*15dc*/ 	.word	0x00016850
        /*15e0*/ 	.short	0x0101
        /*15e2*/ 	.byte	0x3f
	.zero		1


	//   ....[72]....
        /*15e4*/ 	.word	0x0001be40
        /*15e8*/ 	.word	0x00000005
        /*15ec*/ 	.word	0x00016820
        /*15f0*/ 	.short	0x010a
        /*15f2*/ 	.byte	0x3f
	.zero		1


	//   ....[73]....
        /*15f4*/ 	.word	0x0001bfb0
        /*15f8*/ 	.word	0x00000003
        /*15fc*/ 	.word	0x00016840
        /*1600*/ 	.short	0x010a
        /*1602*/ 	.byte	0x3f
	.zero		1


	//   ....[74]....
        /*1604*/ 	.word	0x0001c050
        /*1608*/ 	.word	0x00000005
        /*160c*/ 	.word	0x00016840
        /*1610*/ 	.short	0x010a
        /*1612*/ 	.byte	0x3f
	.zero		1


	//   ....[75]....
        /*1614*/ 	.word	0x0001c090
        /*1618*/ 	.word	0x00000003
        /*161c*/ 	.word	0x00016860
        /*1620*/ 	.short	0x010a
        /*1622*/ 	.byte	0x3f
	.zero		1


	//   ....[76]....
        /*1624*/ 	.word	0x0001c0d0
        /*1628*/ 	.word	0x00000005
        /*162c*/ 	.word	0x00016860
        /*1630*/ 	.short	0x010a
        /*1632*/ 	.byte	0x3f
	.zero		1


	//   ....[77]....
        /*1634*/ 	.word	0x0001c130
        /*1638*/ 	.word	0x00000044
        /*163c*/ 	.word	0x00016890
        /*1640*/ 	.short	0x010a
        /*1642*/ 	.byte	0x3f
	.zero		1


	//   ....[78]....
        /*1644*/ 	.word	0x0001c3c0
        /*1648*/ 	.word	0x00000044
        /*164c*/ 	.word	0x00016890
        /*1650*/ 	.short	0x010a
        /*1652*/ 	.byte	0x3f
	.zero		1


	//   ....[79]....
        /*1654*/ 	.word	0x0001c670
        /*1658*/ 	.word	0x00000044
        /*165c*/ 	.word	0x00016890
        /*1660*/ 	.short	0x010a
        /*1662*/ 	.byte	0x3f
	.zero		1


	//   ....[80]....
        /*1664*/ 	.word	0x0001c920
        /*1668*/ 	.word	0x00000044
        /*166c*/ 	.word	0x000168b0
        /*1670*/ 	.short	0x010a
        /*1672*/ 	.byte	0x3f
	.zero		1


	//   ....[81]....
        /*1674*/ 	.word	0x0001cdf0
        /*1678*/ 	.word	0x00000002
        /*167c*/ 	.word	0x00016800
        /*1680*/ 	.short	0x010a
        /*1682*/ 	.byte	0x3f
	.zero		1


	//   ....[82]....
        /*1684*/ 	.word	0x0001d410
        /*1688*/ 	.word	0x00000002
        /*168c*/ 	.word	0x00016800
        /*1690*/ 	.short	0x010a
        /*1692*/ 	.byte	0x3f
	.zero		1


	//   ....[83]....
        /*1694*/ 	.word	0x0001d460
        /*1698*/ 	.word	0x00000000
        /*169c*/ 	.word	0x00016830
        /*16a0*/ 	.short	0x010a
        /*16a2*/ 	.byte	0x3f
	.zero		1


	//   ....[84]....
        /*16a4*/ 	.word	0x0001d4b0
        /*16a8*/ 	.word	0x00000005
        /*16ac*/ 	.word	0x00016830
        /*16b0*/ 	.short	0x010a
        /*16b2*/ 	.byte	0x3f
	.zero		1


	//   ....[85]....
        /*16b4*/ 	.word	0x0001d500
        /*16b8*/ 	.word	0x00000005
        /*16bc*/ 	.word	0x00016850
        /*16c0*/ 	.short	0x010a
        /*16c2*/ 	.byte	0x3f
	.zero		1


	//   ....[86]....
        /*16c4*/ 	.word	0x0001d550
        /*16c8*/ 	.word	0x00000005
        /*16cc*/ 	.word	0x00016830
        /*16d0*/ 	.short	0x010a
        /*16d2*/ 	.byte	0x3f
	.zero		1


	//   ....[87]....
        /*16d4*/ 	.word	0x0001d5a0
        /*16d8*/ 	.word	0x00000005
        /*16dc*/ 	.word	0x00016850
        /*16e0*/ 	.short	0x010a
        /*16e2*/ 	.byte	0x3f
	.zero		1


	//   ....[88]....
        /*16e4*/ 	.word	0x0001d5f0
        /*16e8*/ 	.word	0x0000000d
        /*16ec*/ 	.word	0x00016850
        /*16f0*/ 	.short	0x010a
        /*16f2*/ 	.byte	0x3f
	.zero		1


	//   ....[89]....
        /*16f4*/ 	.word	0x0001e1a0
        /*16f8*/ 	.word	0x00000010
        /*16fc*/ 	.word	0x00016820
        /*1700*/ 	.short	0x010a
        /*1702*/ 	.byte	0x3f
	.zero		1


	//   ....[90]....
        /*1704*/ 	.word	0x0001e1f0
        /*1708*/ 	.word	0x00000006
        /*170c*/ 	.word	0x000168a0
        /*1710*/ 	.short	0x010a
        /*1712*/ 	.byte	0x3f
	.zero		1


	//   ....[91]....
        /*1714*/ 	.word	0x0001e240
        /*1718*/ 	.word	0x00000006
        /*171c*/ 	.word	0x000168c0
        /*1720*/ 	.short	0x010a
        /*1722*/ 	.byte	0x3f
	.zero		1


	//   ....[92]....
        /*1724*/ 	.word	0x0001e290
        /*1728*/ 	.word	0x00000006
        /*172c*/ 	.word	0x000168a0
        /*1730*/ 	.short	0x010a
        /*1732*/ 	.byte	0x3f
	.zero		1


	//   ....[93]....
        /*1734*/ 	.word	0x0001e2e0
        /*1738*/ 	.word	0x00000006
        /*173c*/ 	.word	0x000168c0
        /*1740*/ 	.short	0x010a
        /*1742*/ 	.byte	0x3f
	.zero		1


	//   ....[94]....
        /*1744*/ 	.word	0x0001e400
        /*1748*/ 	.word	0x00000003
        /*174c*/ 	.word	0x00016840
        /*1750*/ 	.short	0x010a
        /*1752*/ 	.byte	0x3f
	.zero		1


	//   ....[95]....
        /*1754*/ 	.word	0x0001fe80
        /*1758*/ 	.word	0x00000010
        /*175c*/ 	.word	0x00016820
        /*1760*/ 	.short	0x010a
        /*1762*/ 	.byte	0x3f
	.zero		1


	//   ....[96]....
        /*1764*/ 	.word	0x0001fed0
        /*1768*/ 	.word	0x00000005
        /*176c*/ 	.word	0x00016840
        /*1770*/ 	.short	0x010a
        /*1772*/ 	.byte	0x3f
	.zero		1


	//   ....[97]....
        /*1774*/ 	.word	0x00020810
        /*1778*/ 	.word	0x00000005
        /*177c*/ 	.word	0x00016860
        /*1780*/ 	.short	0x010a
        /*1782*/ 	.byte	0x3f
	.zero		1


	//   ....[98]....
        /*1784*/ 	.word	0x00021180
        /*1788*/ 	.word	0x00000000
        /*178c*/ 	.word	0x00016860
        /*1790*/ 	.short	0x010a
        /*1792*/ 	.byte	0x3f
	.zero		1


	//   ....[99]....
        /*1794*/ 	.word	0x00022460
        /*1798*/ 	.word	0x00000005
        /*179c*/ 	.word	0x00016820
        /*17a0*/ 	.short	0x010a
        /*17a2*/ 	.byte	0x3f
	.zero		1


	//   ....[100]....
        /*17a4*/ 	.word	0x00022600
        /*17a8*/ 	.word	0x00000003
        /*17ac*/ 	.word	0x00016840
        /*17b0*/ 	.short	0x010a
        /*17b2*/ 	.byte	0x3f
	.zero		1


	//   ....[101]....
        /*17b4*/ 	.word	0x00022650
        /*17b8*/ 	.word	0x00000005
        /*17bc*/ 	.word	0x00016840
        /*17c0*/ 	.short	0x010a
        /*17c2*/ 	.byte	0x3f
	.zero		1


	//   ....[102]....
        /*17c4*/ 	.word	0x000226a0
        /*17c8*/ 	.word	0x00000003
        /*17cc*/ 	.word	0x00016860
        /*17d0*/ 	.short	0x010a
        /*17d2*/ 	.byte	0x3f
	.zero		1


	//----- nvinfo : EIATTR_NUM_MBARRIERS
	.align		4
.L_325:
        /*17d4*/ 	.byte	0x03, 0x38
        /*17d6*/ 	.short	0x0016


	//----- nvinfo : EIATTR_EXIT_INSTR_OFFSETS
	.align		4
        /*17d8*/ 	.byte	0x04, 0x1c
        /*17da*/ 	.short	(.L_327 - .L_326)


	//   ....[0]....
.L_326:
        /*17dc*/ 	.word	0x0001c120


	//----- nvinfo : EIATTR_MAX_THREADS
	.align		4
.L_327:
        /*17e0*/ 	.byte	0x04, 0x05
        /*17e2*/ 	.short	(.L_329 - .L_328)
.L_328:
        /*17e4*/ 	.word	0x00000200
        /*17e8*/ 	.word	0x00000001
        /*17ec*/ 	.word	0x00000001


	//----- nvinfo : EIATTR_CRS_STACK_SIZE
	.align		4
.L_329:
        /*17f0*/ 	.byte	0x04, 0x1e
        /*17f2*/ 	.short	(.L_331 - .L_330)
.L_330:
        /*17f4*/ 	.word	0x00000000


	//----- nvinfo : EIATTR_CBANK_PARAM_SIZE
	.align		4
.L_331:
        /*17f8*/ 	.byte	0x03, 0x19
        /*17fa*/ 	.short	0x0af0


	//----- nvinfo : EIATTR_PARAM_CBANK
	.align		4
        /*17fc*/ 	.byte	0x04, 0x0a
        /*17fe*/ 	.short	(.L_333 - .L_332)
	.align		4
.L_332:
        /*1800*/ 	.word	index@(.nv.constant0._ZN7cutlass13device_kernelIN5flash11enable_sm90INS1_16FlashAttnFwdSm90INS1_25CollectiveMainloopFwdSm90ILi2EN4cute5tupleIJNS5_1CILi1EEES8_S8_EEENS6_IJNS7_ILi192EEENS7_ILi128EEENS7_ILi64EEEEEELi64ENS_10bfloat16_tEfNS_4arch4Sm90ELb1ELb0ELb1ELb1ELb1ELb1ELb0ELb1ELb1ELb1ELb1ELb0EEENS1_21CollectiveEpilogueFwdINS6_IJSA_SC_SB_EEES9_SE_SG_Li384ELb1ELb1ELb1ELb0EEENS1_36VarlenDynamicPersistentTileSchedulerILi192ELi128ELi384ELi128ELb1ELb1ELb1ELb1ELb1ELb1EEEEEEEEEvNT_6ParamsE)
        /*1804*/ 	.short	0x0210
        /*1806*/ 	.short	0x0af0


	//----- nvinfo : EIATTR_SW_WAR
	.align		4
.L_333:
        /*1808*/ 	.byte	0x04, 0x36
        /*180a*/ 	.short	(.L_335 - .L_334)
.L_334:
        /*180c*/ 	.word	0x00000008
.L_335:


//--------------------- .nv.callgraph             --------------------------
	.section	.nv.callgraph,"",@"SHT_CUDA_CALLGRAPH"
	.align	4
	.sectionentsize	8
	.align		4
        /*0000*/ 	.word	0x00000000
	.align		4
        /*0004*/ 	.word	0xffffffff
	.align		4
        /*0008*/ 	.word	index@(_ZN7cutlass13device_kernelIN5flash11enable_sm90INS1_16FlashAttnFwdSm90INS1_25CollectiveMainloopFwdSm90ILi2EN4cute5tupleIJNS5_1CILi1EEES8_S8_EEENS6_IJNS7_ILi192EEENS7_ILi128EEENS7_ILi64EEEEEELi64ENS_10bfloat16_tEfNS_4arch4Sm90ELb0ELb0ELb1ELb0ELb1ELb0ELb0ELb1ELb1ELb1ELb1ELb0EEENS1_21CollectiveEpilogueFwdINS6_IJSA_SC_SB_EEES9_SE_SG_Li384ELb0ELb1ELb1ELb0EEENS1_19SingleTileSchedulerILb0ELb1ELb1ELi192EEEEEEEEEvNT_6ParamsE)
	.align		4
        /*000c*/ 	.word	index@(__assertfail)
	.align		4
        /*0010*/ 	.word	index@(_ZN7cutlass13device_kernelIN5flash11enable_sm90INS1_16FlashAttnFwdSm90INS1_25CollectiveMainloopFwdSm90ILi2EN4cute5tupleIJNS5_1CILi1EEES8_S8_EEENS6_IJNS7_ILi192EEENS7_ILi128EEENS7_ILi64EEEEEELi64ENS_10bfloat16_tEfNS_4arch4Sm90ELb0ELb0ELb1ELb1ELb1ELb0ELb0ELb1ELb1ELb1ELb1ELb0EEENS1_21CollectiveEpilogueFwdINS6_IJSA_SC_SB_EEES9_SE_SG_Li384ELb1ELb1ELb1ELb0EEENS1_36VarlenDynamicPersistentTileSchedulerILi192ELi128ELi384ELi128ELb1ELb1ELb1ELb0ELb1ELb1EEEEEEEEEvNT_6ParamsE)
	.align		4
        /*0014*/ 	.word	index@(__assertfail)
	.align		4
        /*0018*/ 	.word	index@(_ZN7cutlass13device_kernelIN5flash11enable_sm90INS1_16FlashAttnFwdSm90INS1_25CollectiveMainloopFwdSm90ILi2EN4cute5tupleIJNS5_1CILi1EEES8_S8_EEENS6_IJNS7_ILi192EEENS7_ILi128EEENS7_ILi64EEEEEELi64ENS_10bfloat16_tEfNS_4arch4Sm90ELb0ELb0ELb1ELb1ELb1ELb1ELb0ELb1ELb1ELb1ELb1ELb0EEENS1_21CollectiveEpilogueFwdINS6_IJSA_SC_SB_EEES9_SE_SG_Li384ELb1ELb1ELb1ELb0EEENS1_36VarlenDynamicPersistentTileSchedulerILi192ELi128ELi384ELi128ELb1ELb1ELb1ELb0ELb1ELb1EEEEEEEEEvNT_6ParamsE)
	.align		4
        /*001c*/ 	.word	index@(__assertfail)
	.align		4
        /*0020*/ 	.word	index@(_ZN7cutlass13device_kernelIN5flash11enable_sm90INS1_16FlashAttnFwdSm90INS1_25CollectiveMainloopFwdSm90ILi2EN4cute5tupleIJNS5_1CILi1EEES8_S8_EEENS6_IJNS7_ILi192EEENS7_ILi128EEENS7_ILi64EEEEEELi64ENS_10bfloat16_tEfNS_4arch4Sm90ELb0ELb1ELb1ELb0ELb1ELb0ELb0ELb1ELb1ELb1ELb1ELb0EEENS1_21CollectiveEpilogueFwdINS6_IJSA_SC_SB_EEES9_SE_SG_Li384ELb0ELb1ELb1ELb0EEENS1_19SingleTileSchedulerILb0ELb1ELb1ELi192EEEEEEEEEvNT_6ParamsE)
	.align		4
        /*0024*/ 	.word	index@(__assertfail)
	.align		4
        /*0028*/ 	.word	index@(_ZN7cutlass13device_kernelIN5flash11enable_sm90INS1_16FlashAttnFwdSm90INS1_25CollectiveMainloopFwdSm90ILi2EN4cute5tupleIJNS5_1CILi1EEES8_S8_EEENS6_IJNS7_ILi192EEENS7_ILi128EEENS7_ILi64EEEEEELi64ENS_10bfloat16_tEfNS_4arch4Sm90ELb0ELb1ELb1ELb1ELb1ELb0ELb0ELb1ELb1ELb1ELb1ELb0EEENS1_21CollectiveEpilogueFwdINS6_IJSA_SC_SB_EEES9_SE_SG_Li384ELb1ELb1ELb1ELb0EEENS1_36VarlenDynamicPersistentTileSchedulerILi192ELi128ELi384ELi128ELb1ELb1ELb1ELb1ELb0ELb1EEEEEEEEEvNT_6ParamsE)
	.align		4
        /*002c*/ 	.word	index@(__assertfail)
	.align		4
        /*0030*/ 	.word	index@(_ZN7cutlass13device_kernelIN5flash11enable_sm90INS1_16FlashAttnFwdSm90INS1_25CollectiveMainloopFwdSm90ILi2EN4cute5tupleIJNS5_1CILi1EEES8_S8_EEENS6_IJNS7_ILi192EEENS7_ILi128EEENS7_ILi64EEEEEELi64ENS_10bfloat16_tEfNS_4arch4Sm90ELb0ELb1ELb1ELb1ELb1ELb1ELb0ELb1ELb1ELb1ELb1ELb0EEENS1_21CollectiveEpilogueFwdINS6_IJSA_SC_SB_EEES9_SE_SG_Li384ELb1ELb1ELb1ELb0EEENS1_36VarlenDynamicPersistentTileSchedulerILi192ELi128ELi384ELi128ELb1ELb1ELb1ELb1ELb0ELb1EEEEEEEEEvNT_6ParamsE)
	.align		4
        /*0034*/ 	.word	index@(__assertfail)
	.align		4
        /*0038*/ 	.word	index@(_ZN7cutlass13device_kernelIN5flash11enable_sm90INS1_16FlashAttnFwdSm90INS1_25CollectiveMainloopFwdSm90ILi2EN4cute5tupleIJNS5_1CILi1EEES8_S8_EEENS6_IJNS7_ILi192EEENS7_ILi128EEENS7_ILi64EEEEEELi64ENS_10bfloat16_tEfNS_4arch4Sm90ELb1ELb0ELb1ELb0ELb1ELb0ELb0ELb1ELb1ELb1ELb1ELb0EEENS1_21CollectiveEpilogueFwdINS6_IJSA_SC_SB_EEES9_SE_SG_Li384ELb0ELb1ELb1ELb0EEENS1_19SingleTileSchedulerILb0ELb1ELb1ELi192EEEEEEEEEvNT_6ParamsE)
	.align		4
        /*003c*/ 	.word	index@(__assertfail)
	.align		4
        /*0040*/ 	.word	index@(_ZN7cutlass13device_kernelIN5flash11enable_sm90INS1_16FlashAttnFwdSm90INS1_25CollectiveMainloopFwdSm90ILi2EN4cute5tupleIJNS5_1CILi1EEES8_S8_EEENS6_IJNS7_ILi192EEENS7_ILi128EEENS7_ILi64EEEEEELi64ENS_10bfloat16_tEfNS_4arch4Sm90ELb1ELb0ELb1ELb1ELb1ELb0ELb0ELb1ELb1ELb1ELb1ELb0EEENS1_21CollectiveEpilogueFwdINS6_IJSA_SC_SB_EEES9_SE_SG_Li384ELb1ELb1ELb1ELb0EEENS1_36VarlenDynamicPersistentTileSchedulerILi192ELi128ELi384ELi128ELb1ELb1ELb1ELb1ELb1ELb1EEEEEEEEEvNT_6ParamsE)
	.align		4
        /*0044*/ 	.word	index@(__assertfail)
	.align		4
        /*0048*/ 	.word	index@(_ZN7cutlass13device_kernelIN5flash11enable_sm90INS1_16FlashAttnFwdSm90INS1_25CollectiveMainloopFwdSm90ILi2EN4cute5tupleIJNS5_1CILi1EEES8_S8_EEENS6_IJNS7_ILi192EEENS7_ILi128EEENS7_ILi64EEEEEELi64ENS_10bfloat16_tEfNS_4arch4Sm90ELb1ELb0ELb1ELb1ELb1ELb1ELb0ELb1ELb1ELb1ELb1ELb0EEENS1_21CollectiveEpilogueFwdINS6_IJSA_SC_SB_EEES9_SE_SG_Li384ELb1ELb1ELb1ELb0EEENS1_36VarlenDynamicPersistentTileSchedulerILi192ELi128ELi384ELi128ELb1ELb1ELb1ELb1ELb1ELb1EEEEEEEEEvNT_6ParamsE)
	.align		4
        /*004c*/ 	.word	index@(__assertfail)
	.align		4
        /*0050*/ 	.word	0x00000000
	.align		4
        /*0054*/ 	.word	0xfffffffe
	.align		4
        /*0058*/ 	.word	0x00000000
	.align		4
        /*005c*/ 	.word	0xfffffffd
	.align		4
        /*0060*/ 	.word	0x00000000
	.align		4
        /*0064*/ 	.word	0xfffffffc


//--------------------- .nv.constant4             --------------------------
	.section	.nv.constant4,"a",@progbits
	.align	8
	.align		8
.nv.constant4:
        /*0000*/ 	.dword	__assertfail
	.align		8
        /*0008*/ 	.dword	__unnamed_1
	.align		8
        /*0010*/ 	.dword	__unnamed_2
	.align		8
        /*0018*/ 	.dword	__unnamed_3
	.align		8
        /*0020*/ 	.dword	__unnamed_4
	.align		8
        /*0028*/ 	.dword	__unnamed_5
	.align		8
        /*0030*/ 	.dword	_ZN85_INTERNAL_b346540a_49_flash_fwd_hdim64_bf16_paged_split_softcap_sm90_cu_c784774a_34804cuda3std3__45__cpo5beginE
	.align		8
        /*0038*/ 	.dword	_ZN85_INTERNAL_b346540a_49_flash_fwd_hdim64_bf16_paged_split_softcap_sm90_cu_c784774a_34804cuda3std3__45__cpo3endE
	.align		8
        /*0040*/ 	.dword	_ZN85_INTERNAL_b346540a_49_flash_fwd_hdim64_bf16_paged_split_softcap_sm90_cu_c784774a_34804cuda3std3__45__cpo6cbeginE
	.align		8
        /*0048*/ 	.dword	_ZN85_INTERNAL_b346540a_49_flash_fwd_hdim64_bf16_paged_split_softcap_sm90_cu_c784774a_34804cuda3std3__45__cpo4cendE
	.align		8
        /*0050*/ 	.dword	_ZN85_INTERNAL_b346540a_49_flash_fwd_hdim64_bf16_paged_split_softcap_sm90_cu_c784774a_34804cuda3std3__487_GLOBAL__N__b346540a_49_flash_fwd_hdim64_bf16_paged_split_softcap_sm90_cu_c784774a_34806ignoreE
	.align		8
        /*0058*/ 	.dword	_ZN85_INTERNAL_b346540a_49_flash_fwd_hdim64_bf16_paged_split_softcap_sm90_cu_c784774a_34804cuda3std3__419piecewise_constructE
	.align		8
        /*0060*/ 	.dword	_ZN85_INTERNAL_b346540a_49_flash_fwd_hdim64_bf16_paged_split_softcap_sm90_cu_c784774a_34804cuda3std3__48in_placeE
	.align		8
        /*0068*/ 	.dword	_ZN85_INTERNAL_b346540a_49_flash_fwd_hdim64_bf16_paged_split_softcap_sm90_cu_c784774a_34804cuda3std6ranges3__45__cpo4swapE
	.align		8
        /*0070*/ 	.dword	_ZN85_INTERNAL_b346540a_49_flash_fwd_hdim64_bf16_paged_split_softcap_sm90_cu_c784774a_34804cuda3std6ranges3__45__cpo9iter_moveE
	.align		8
        /*0078*/ 	.dword	_ZN85_INTERNAL_b346540a_49_flash_fwd_hdim64_bf16_paged_split_softcap_sm90_cu_c784774a_34804cute7productE
	.align		8
        /*0080*/ 	.dword	_ZN85_INTERNAL_b346540a_49_flash_fwd_hdim64_bf16_paged_split_softcap_sm90_cu_c784774a_34804cute1_E
	.align		8
        /*0088*/ 	.dword	$str$23
	.align		8
        /*0090*/ 	.dword	$str$24


//--------------------- .text._ZN7cutlass13device_kernelIN5flash11enable_sm90INS1_16FlashAttnFwdSm90INS1_25CollectiveMainloopFwdSm90ILi2EN4cute5tupleIJNS5_1CILi1EEES8_S8_EEENS6_IJNS7_ILi192EEENS7_ILi128EEENS7_ILi64EEEEEELi64ENS_10bfloat16_tEfNS_4arch4Sm90ELb0ELb0ELb1ELb0ELb1ELb0ELb0ELb1ELb1ELb1ELb1ELb0EEENS1_21CollectiveEpilogueFwdINS6_IJSA_SC_SB_EEES9_SE_SG_Li384ELb0ELb1ELb1ELb0EEENS1_19SingleTileSchedulerILb0ELb1ELb1ELi192EEEEEEEEEvNT_6ParamsE --------------------------
	.section	.text._ZN7cutlass13device_kernelIN5flash11enable_sm90INS1_16FlashAttnFwdSm90INS1_25CollectiveMainloopFwdSm90ILi2EN4cute5tupleIJNS5_1CILi1EEES8_S8_EEENS6_IJNS7_ILi192EEENS7_ILi128EEENS7_ILi64EEEEEELi64ENS_10bfloat16_tEfNS_4arch4Sm90ELb0ELb0ELb1ELb0ELb1ELb0ELb0ELb1ELb1ELb1ELb1ELb0EEENS1_21CollectiveEpilogueFwdINS6_IJSA_SC_SB_EEES9_SE_SG_Li384ELb0ELb1ELb1ELb0EEENS1_19SingleTileSchedulerILb0ELb1ELb1ELi192EEEEEEEEEvNT_6ParamsE,"ax",@progbits
	.align	128
.text._ZN7cutlass13device_kernelIN5flash11enable_sm90INS1_16FlashAttnFwdSm90INS1_25CollectiveMainloopFwdSm90ILi2EN4cute5tupleIJNS5_1CILi1EEES8_S8_EEENS6_IJNS7_ILi192EEENS7_ILi128EEENS7_ILi64EEEEEELi64ENS_10bfloat16_tEfNS_4arch4Sm90ELb0ELb0ELb1ELb0ELb1ELb0ELb0ELb1ELb1ELb1ELb1ELb0EEENS1_21CollectiveEpilogueFwdINS6_IJSA_SC_SB_EEES9_SE_SG_Li384ELb0ELb1ELb1ELb0EEENS1_19SingleTileSchedulerILb0ELb1ELb1ELi192EEEEEEEEEvNT_6ParamsE:
        .type           _ZN7cutlass13device_kernelIN5flash11enable_sm90INS1_16FlashAttnFwdSm90INS1_25CollectiveMainloopFwdSm90ILi2EN4cute5tupleIJNS5_1CILi1EEES8_S8_EEENS6_IJNS7_ILi192EEENS7_ILi128EEENS7_ILi64EEEEEELi64ENS_10bfloat16_tEfNS_4arch4Sm90ELb0ELb0ELb1ELb0ELb1ELb0ELb0ELb1ELb1ELb1ELb1ELb0EEENS1_21CollectiveEpilogueFwdINS6_IJSA_SC_SB_EEES9_SE_SG_Li384ELb0ELb1ELb1ELb0EEENS1_19SingleTileSchedulerILb0ELb1ELb1ELi192EEEEEEEEEvNT_6ParamsE,@function
        .size           _ZN7cutlass13device_kernelIN5flash11enable_sm90INS1_16FlashAttnFwdSm90INS1_25CollectiveMainloopFwdSm90ILi2EN4cute5tupleIJNS5_1CILi1EEES8_S8_EEENS6_IJNS7_ILi192EEENS7_ILi128EEENS7_ILi64EEEEEELi64ENS_10bfloat16_tEfNS_4arch4Sm90ELb0ELb0ELb1ELb0ELb1ELb0ELb0ELb1ELb1ELb1ELb1ELb0EEENS1_21CollectiveEpilogueFwdINS6_IJSA_SC_SB_EEES9_SE_SG_Li384ELb0ELb1ELb1ELb0EEENS1_19SingleTileSchedulerILb0ELb1ELb1ELi192EEEEEEEEEvNT_6ParamsE,(.L_x_3166 - _ZN7cutlass13device_kernelIN5flash11enable_sm90INS1_16FlashAttnFwdSm90INS1_25CollectiveMainloopFwdSm90ILi2EN4cute5tupleIJNS5_1CILi1EEES8_S8_EEENS6_IJNS7_ILi192EEENS7_ILi128EEENS7_ILi64EEEEEELi64ENS_10bfloat16_tEfNS_4arch4Sm90ELb0ELb0ELb1ELb0ELb1ELb0ELb0ELb1ELb1ELb1ELb1ELb0EEENS1_21CollectiveEpilogueFwdINS6_IJSA_SC_SB_EEES9_SE_SG_Li384ELb0ELb1ELb1ELb0EEENS1_19SingleTileSchedulerILb0ELb1ELb1ELi192EEEEEEEEEvNT_6ParamsE)
        .other          _ZN7cutlass13device_kernelIN5flash11enable_sm90INS1_16FlashAttnFwdSm90INS1_25CollectiveMainloopFwdSm90ILi2EN4cute5tupleIJNS5_1CILi1EEES8_S8_EEENS6_IJNS7_ILi192EEENS7_ILi128EEENS7_ILi64EEEEEELi64ENS_10bfloat16_tEfNS_4arch4Sm90ELb0ELb0ELb1ELb0ELb1ELb0ELb0ELb1ELb1ELb1ELb1ELb0EEENS1_21CollectiveEpilogueFwdINS6_IJSA_SC_SB_EEES9_SE_SG_Li384ELb0ELb1ELb1ELb0EEENS1_19SingleTileSchedulerILb0ELb1ELb1ELi192EEEEEEEEEvNT_6ParamsE,@"STO_CUDA_ENTRY STV_DEFAULT"
_ZN7cutlass13device_kernelIN5flash11enable_sm90INS1_16FlashAttnFwdSm90INS1_25CollectiveMainloopFwdSm90ILi2EN4cute5tupleIJNS5_1CILi1EEES8_S8_EEENS6_IJNS7_ILi192EEENS7_ILi128EEENS7_ILi64EEEEEELi64ENS_10bfloat16_tEfNS_4arch4Sm90ELb0ELb0ELb1ELb0ELb1ELb0ELb0ELb1ELb1ELb1ELb1ELb0EEENS1_21CollectiveEpilogueFwdINS6_IJSA_SC_SB_EEES9_SE_SG_Li384ELb0ELb1ELb1ELb0EEENS1_19SingleTileSchedulerILb0ELb1ELb1ELi192EEEEEEEEEvNT_6ParamsE:
[----:B------:R-:W0:Y:S02]  /*0000*/  LDC R1, c[0x0][0x28] ;  /* 0x00000a00ff017b82 */ /* 0x000e240000000800 */
[----:B0-----:R-:W-:Y:S01]  /*0010*/  VIADD R1, R1, 0xfffffff8 ;  /* 0xfffffff801017836 */ /* 0x001fe20000000000 */
[----:B------:R-:W0:Y:S01]  /*0020*/  S2R R22, SR_TID.X ;  /* 0x0000000000167919 */ /* 0x000e220000002100 */
[----:B------:R-:W-:Y:S01]  /*0030*/  ELECT P0, URZ, PT ;  /* 0x00000000003f782f */ /* 0x000fe20003800000 */
[----:B------:R-:W-:Y:S01]  /*0040*/  UMOV UR4, 0x80 ;  /* 0x0000008000047882 */ /* 0x000fe20000000000 */
[----:B------:R-:W-:Y:S01]  /*0050*/  UMOV UR7, 0x180 ;  /* 0x0000018000077882 */ /* 0x000fe20000000000 */
[--C-:B0-----:R-:W-:Y:S02]  /*0060*/  SHF.R.U32.HI R0, RZ, 0x5, R22.reuse ;  /* 0x00000005ff007819 */ /* 0x101fe40000011616 */
[----:B------:R-:W-:-:S03]  /*0070*/  SHF.R.U32.HI R16, RZ, 0x7, R22 ;  /* 0x00000007ff107819 */ /* 0x000fc60000011616 */
[----:B------:R-:W0:Y:S04]  /*0080*/  SHFL.IDX PT, R2, R0, RZ, 0x1f ;  /* 0x00001fff00027589 */ /* 0x000e2800000e0000 */
[----:B------:R1:W2:Y:S01]  /*0090*/  SHFL.IDX PT, R3, R16, RZ, 0x1f ;  /* 0x00001fff10037589 */ /* 0x0002a200000e0000 */
[C---:B0-----:R-:W-:Y:S02]  /*00a0*/  ISETP.NE.OR P0, PT, R2.reuse, RZ, !P0 ;  /* 0x000000ff0200720c */ /* 0x041fe40004705670 */
[----:B------:R-:W-:-:S11]  /*00b0*/  ISETP.NE.AND P1, PT, R2, RZ, PT ;  /* 0x000000ff0200720c */ /* 0x000fd60003f25270 */
[----:B------:R-:W-:Y:S01]  /*00c0*/  VOTEU.ALL UP0, P0 ;  /* 0x00000000003f7886 */ /* 0x000fe20000000000 */
[----:B------:R-:W-:-:S04]  /*00d0*/  VOTEU.ALL UP1, P0 ;  /* 0x00000000003f7886 */ /* 0x000fc80000020000 */
[----:B------:R-:W0:Y:S01]  /*00e0*/  @!UP0 S2UR UR8, SR_CgaCtaId ;  /* 0x00000000000889c3 */ /* 0x000e220000008800 */
[----:B------:R-:W-:Y:S01]  /*00f0*/  @!UP0 UMOV UR6, 0x400 ;  /* 0x0000040000068882 */ /* 0x000fe20000000000 */
[----:B------:R-:W-:-:S04]  /*0100*/  @!UP0 UIADD3 UR4, -UR4, 0x100000, URZ ;  /* 0x0010000004048890 */ /* 0x000fc8000fffe13f */
[----:B------:R-:W-:Y:S02]  /*0110*/  @!UP0 USHF.L.U32 UR5, UR4, 0xb, URZ ;  /* 0x0000000b04058899 */ /* 0x000fe4000800063f */
[----:B------:R-:W-:Y:S02]  /*0120*/  @!UP0 USHF.L.U32 UR4, UR4, 0x1, URZ ;  /* 0x0000000104048899 */ /* 0x000fe4000800063f */
[----:B0-----:R-:W-:Y:S02]  /*0130*/  @!UP0 ULEA UR8, UR8, UR6, 0x18 ;  /* 0x0000000608088291 */ /* 0x001fe4000f8ec03f */
[----:B------:R-:W-:-:S04]  /*0140*/  @!UP0 UIADD3 UR6, -UR7, 0x100000, URZ ;  /* 0x0010000007068890 */ /* 0x000fc8000fffe13f */
[----:B------:R-:W-:Y:S02]  /*0150*/  @!UP0 USHF.L.U32 UR7, UR6, 0xb, URZ ;  /* 0x0000000b06078899 */ /* 0x000fe4000800063f */
[----:B------:R-:W-:Y:S01]  /*0160*/  @!UP0 USHF.L.U32 UR6, UR6, 0x1, URZ ;  /* 0x0000000106068899 */ /* 0x000fe2000800063f */
[----:B------:R-:W-:-:S05]  /*0170*/  VOTEU.ALL UP0, P0 ;  /* 0x00000000003f7886 */ /* 0x000fca0000000000 */
[----:B------:R1:W0:Y:S06]  /*0180*/  @!UP0 SYNCS.EXCH.64 URZ, [UR8+0x16800], UR4 ;  /* 0x01680004083f85b2 */ /* 0x00022c0008000100 */
[----:B------:R1:W3:Y:S02]  /*0190*/  @!UP1 SYNCS.EXCH.64 URZ, [UR8+0x16820], UR6 ;  /* 0x01682006083f95b2 */ /* 0x0002e40008000100 */
[----:B-12---:R-:W-:Y:S05]  /*01a0*/  @P1 BRA `(.L_x_0) ;  /* 0x0000000000481947 */ /* 0x006fea0003800000 */
[----:B------:R-:W1:Y:S01]  /*01b0*/  S2UR UR5, SR_CgaCtaId ;  /* 0x00000000000579c3 */ /* 0x000e620000008800 */
[----:B------:R-:W-:Y:S01]  /*01c0*/  UMOV UR4, 0x400 ;  /* 0x0000040000047882 */ /* 0x000fe20000000000 */
[----:B------:R-:W-:Y:S01]  /*01d0*/  UMOV UR6, 0x80 ;  /* 0x0000008000067882 */ /* 0x000fe20000000000 */
[----:B------:R-:W-:Y:S01]  /*01e0*/  UMOV UR7, 0x180 ;  /* 0x0000018000077882 */ /* 0x000fe20000000000 */
[----:B------:R-:W-:Y:S01]  /*01f0*/  ELECT P0, URZ, PT ;  /* 0x00000000003f782f */ /* 0x000fe20003800000 */
[----:B-1----:R-:W-:Y:S02]  /*0200*/  ULEA UR8, UR5, UR4, 0x18 ;  /* 0x0000000405087291 */ /* 0x002fe4000f8ec03f */
[----:B------:R-:W-:-:S04]  /*0210*/  UIADD3 UR4, -UR6, 0x100000, URZ ;  /* 0x0010000006047890 */ /* 0x000fc8000fffe13f */
[----:B------:R-:W-:Y:S02]  /*0220*/  USHF.L.U32 UR5, UR4, 0xb, URZ ;  /* 0x0000000b04057899 */ /* 0x000fe4000800063f */
[----:B------:R-:W-:Y:S02]  /*0230*/  USHF.L.U32 UR4, UR4, 0x1, URZ ;  /* 0x0000000104047899 */ /* 0x000fe4000800063f */
[----:B------:R-:W-:-:S04]  /*0240*/  UIADD3 UR6, -UR7, 0x100000, URZ ;  /* 0x0010000007067890 */ /* 0x000fc8000fffe13f */
[----:B------:R-:W-:Y:S02]  /*0250*/  USHF.L.U32 UR7, UR6, 0xb, URZ ;  /* 0x0000000b06077899 */ /* 0x000fe4000800063f */
[----:B------:R-:W-:Y:S01]  /*0260*/  USHF.L.U32 UR6, UR6, 0x1, URZ ;  /* 0x0000000106067899 */ /* 0x000fe2000800063f */
[----:B------:R-:W1:Y:S03]  /*0270*/  FENCE.VIEW.ASYNC.S ;  /* 0x00000000000073c6 */ /* 0x000e660000000000 */
[----:B-1----:R1:W2:Y:S08]  /*0280*/  SYNCS.EXCH.64 URZ, [UR8+0x16830], UR4 ;  /* 0x01683004083f75b2 */ /* 0x0022b00008000100 */
[----:B------:R1:W4:Y:S01]  /*0290*/  SYNCS.EXCH.64 URZ, [UR8+0x16840], UR6 ;  /* 0x01684006083f75b2 */ /* 0x0003220008000100 */
[----:B------:R1:W0:Y:S01]  /*02a0*/  SYNCS.EXCH.64 URZ, [UR8+0x16838], UR4 ;  /* 0x01683804083f75b2 */ /* 0x0002220008000100 */
[----:B------:R1:W0:Y:S01]  /*02b0*/  SYNCS.EXCH.64 URZ, [UR8+0x16848], UR6 ;  /* 0x01684806083f75b2 */ /* 0x0002220008000100 */
[----:B------:R-:W-:Y:S01]  /*02c0*/  NOP ;  /* 0x0000000000007918 */ /* 0x000fe20000000000 */
.L_x_0:
[----:B------:R-:W5:Y:S01]  /*02d0*/  SHFL.IDX PT, R2, R0, RZ, 0x1f ;  /* 0x00001fff00027589 */ /* 0x000f6200000e0000 */
[----:B------:R-:W-:Y:S01]  /*02e0*/  NOP ;  /* 0x0000000000007918 */ /* 0x000fe20000000000 */
[----:B-----5:R-:W-:-:S13]  /*02f0*/  ISETP.NE.AND P0, PT, R2, RZ, PT ;  /* 0x000000ff0200720c */ /* 0x020fda0003f05270 */
[----:B------:R-:W-:Y:S05]  /*0300*/  @P0 BRA `(.L_x_1) ;  /* 0x0000000000480947 */ /* 0x000fea0003800000 */
[----:B-1----:R-:W1:Y:S01]  /*0310*/  S2UR UR5, SR_CgaCtaId ;  /* 0x00000000000579c3 */ /* 0x002e620000008800 */
        /* <DEDUP_REMOVED lines=12> */
[----:B-1----:R1:W0:Y:S08]  /*03e0*/  SYNCS.EXCH.64 URZ, [UR8+0x16850], UR4 ;  /* 0x01685004083f75b2 */ /* 0x0022300008000100 */
[----:B------:R1:W0:Y:S01]  /*03f0*/  SYNCS.EXCH.64 URZ, [UR8+0x16860], UR6 ;  /* 0x01686006083f75b2 */ /* 0x0002220008000100 */
[----:B------:R1:W0:Y:S01]  /*0400*/  SYNCS.EXCH.64 URZ, [UR8+0x16858], UR4 ;  /* 0x01685804083f75b2 */ /* 0x0002220008000100 */
[----:B------:R1:W0:Y:S01]  /*0410*/  SYNCS.EXCH.64 URZ, [UR8+0x16868], UR6 ;  /* 0x01686806083f75b2 */ /* 0x0002220008000100 */
[----:B------:R-:W-:Y:S01]  /*0420*/  NOP ;  /* 0x0000000000007918 */ /* 0x000fe20000000000 */
.L_x_1:
[----:B------:R-:W5:Y:S01]  /*0430*/  SHFL.IDX PT, R2, R0, RZ, 0x1f ;  /* 0x00001fff00027589 */ /* 0x000f6200000e0000 */
[----:B------:R-:W-:Y:S01]  /*0440*/  NOP ;  /* 0x0000000000007918 */ /* 0x000fe20000000000 */
[----:B-----5:R-:W-:-:S13]  /*0450*/  ISETP.NE.AND P0, PT, R2, RZ, PT ;  /* 0x000000ff0200720c */ /* 0x020fda0003f05270 */
[----:B------:R-:W-:Y:S05]  /*0460*/  @P0 BRA `(.L_x_2) ;  /* 0x0000000000380947 */ /* 0x000fea0003800000 */
[----:B-1----:R-:W1:Y:S01]  /*0470*/  S2UR UR5, SR_CgaCtaId ;  /* 0x00000000000579c3 */ /* 0x002e620000008800 */
[----:B------:R-:W-:Y:S01]  /*0480*/  UMOV UR4, 0x400 ;  /* 0x0000040000047882 */ /* 0x000fe20000000000 */
[----:B------:R-:W-:Y:S01]  /*0490*/  UMOV UR7, 0x80 ;  /* 0x0000008000077882 */ /* 0x000fe20000000000 */
[----:B------:R-:W-:Y:S01]  /*04a0*/  ELECT P0, URZ, PT ;  /* 0x00000000003f782f */ /* 0x000fe20003800000 */
[----:B-1----:R-:W-:Y:S02]  /*04b0*/  ULEA UR6, UR5, UR4, 0x18 ;  /* 0x0000000405067291 */ /* 0x002fe4000f8ec03f */
[----:B------:R-:W-:-:S04]  /*04c0*/  UIADD3 UR4, -UR7, 0x100000, URZ ;  /* 0x0010000007047890 */ /* 0x000fc8000fffe13f */
[----:B------:R-:W-:Y:S02]  /*04d0*/  USHF.L.U32 UR5, UR4, 0xb, URZ ;  /* 0x0000000b04057899 */ /* 0x000fe4000800063f */
[----:B------:R-:W-:Y:S01]  /*04e0*/  USHF.L.U32 UR4, UR4, 0x1, URZ ;  /* 0x0000000104047899 */ /* 0x000fe2000800063f */
[----:B------:R-:W1:Y:S11]  /*04f0*/  FENCE.VIEW.ASYNC.S ;  /* 0x00000000000073c6 */ /* 0x000e760000000000 */
[----:B-1----:R1:W0:Y:S01]  /*0500*/  SYNCS.EXCH.64 URZ, [UR6+0x16870], UR4 ;  /* 0x01687004063f75b2 */ /* 0x0022220008000100 */
[----:B------:R1:W0:Y:S01]  /*0510*/  SYNCS.EXCH.64 URZ, [UR6+0x16880], UR4 ;  /* 0x01688004063f75b2 */ /* 0x0002220008000100 */
[----:B------:R1:W0:Y:S01]  /*0520*/  SYNCS.EXCH.64 URZ, [UR6+0x16878], UR4 ;  /* 0x01687804063f75b2 */ /* 0x0002220008000100 */
[----:B------:R1:W0:Y:S01]  /*0530*/  SYNCS.EXCH.64 URZ, [UR6+0x16888], UR4 ;  /* 0x01688804063f75b2 */ /* 0x0002220008000100 */
[----:B------:R-:W-:Y:S01]  /*0540*/  NOP ;  /* 0x0000000000007918 */ /* 0x000fe20000000000 */
.L_x_2:
        /* <DEDUP_REMOVED lines=22> */
.L_x_3:
[----:B------:R-:W5:Y:S01]  /*06b0*/  SHFL.IDX PT, R2, R0, RZ, 0x1f ;  /* 0x00001fff00027589 */ /* 0x000f6200000e0000 */
[----:B------:R-:W-:Y:S01]  /*06c0*/  R2UR UR9, R3 ;  /* 0x00000000030972ca */ /* 0x000fe200000e0000 */
        /* <DEDUP_REMOVED lines=21> */
.L_x_4:
[----:B------:R-:W-:Y:S01]  /*0820*/  UISETP.NE.AND UP0, UPT, UR9, URZ, UPT ;  /* 0x0000003f0900728c */ /* 0x000fe2000bf05270 */
[----:B------:R-:W-:Y:S01]  /*0830*/  NOP ;  /* 0x0000000000007918 */ /* 0x000fe20000000000 */
[----:B------:R-:W-:Y:S01]  /*0840*/  UMOV UR41, 0x1 ;  /* 0x0000000100297882 */ /* 0x000fe20000000000 */
[----:B------:R-:W-:Y:S01]  /*0850*/  ULDC.64 UR38, c[0x0][0x208] ;  /* 0x0000820000267ab9 */ /* 0x000fe20000000a00 */
[----:B------:R-:W-:Y:S01]  /*0860*/  USEL UR41, UR41, 0x2, !UP0 ;  /* 0x0000000229297887 */ /* 0x000fe2000c000000 */
[----:B------:R-:W-:Y:S01]  /*0870*/  BSSY B6, `(.L_x_5) ;  /* 0x0000ad3000067945 */ /* 0x000fe20003800000 */
[----:B0-234-:R-:W-:Y:S01]  /*0880*/  BAR.SYNC.DEFER_BLOCKING 0x0 ;  /* 0x0000000000007b1d */ /* 0x01dfe20000010000 */
[----:B------:R-:W-:-:S13]  /*0890*/  PLOP3.LUT P0, PT, PT, PT, UP0, 0x80, 0x0 ;  /* 0x000000000000781c */ /* 0x000fda0003f0f008 */
[----:B------:R-:W-:Y:S05]  /*08a0*/  @!P0 BRA `(.L_x_6) ;  /* 0x0000007000548947 */ /* 0x000fea0003800000 */
.L_x_7:
[----:B------:R-:W-:-:S08]  /*08b0*/  NOP ;  /* 0x0000000000007918 */ /* 0x000fd00000000000 */
[----:B------:R-:W0:Y:S02]  /*08c0*/  USETMAXREG.TRY_ALLOC.CTAPOOL UP0, 0xa0 ;  /* 0x000000a0000079c8 */ /* 0x000e240008000600 */
[----:B0-----:R-:W-:-:S13]  /*08d0*/  PLOP3.LUT P0, PT, PT, PT, UP0, 0x80, 0x0 ;  /* 0x000000000000781c */ /* 0x001fda0003f0f008 */
[----:B------:R-:W-:Y:S05]  /*08e0*/  @!P0 BRA `(.L_x_7) ;  /* 0xfffffffc00f08947 */ /* 0x000fea000383ffff */
[----:B-1----:R-:W0:Y:S01]  /*08f0*/  S2UR UR6, SR_CTAID.Y ;  /* 0x00000000000679c3 */ /* 0x002e220000002600 */
[----:B------:R-:W-:Y:S01]  /*0900*/  LOP3.LUT R0, R22, 0xffffff80, RZ, 0xc0, !PT ;  /* 0xffffff8016007812 */ /* 0x000fe200078ec0ff */
[----:B------:R-:W-:Y:S02]  /*0910*/  ULDC UR7, c[0x0][0xc50] ;  /* 0x0003140000077ab9 */ /* 0x000fe40000000800 */
[----:B------:R-:W-:-:S04]  /*0920*/  UISETP.NE.AND UP0, UPT, UR7, 0x1, UPT ;  /* 0x000000010700788c */ /* 0x000fc8000bf05270 */
[----:B------:R-:W-:Y:S08]  /*0930*/  BAR.ARV 0x8, 0x200 ;  /* 0x0208000000007b1d */ /* 0x000ff00000002000 */
[----:B------:R-:W1:Y:S01]  /*0940*/  S2UR UR8, SR_CTAID.Z ;  /* 0x00000000000879c3 */ /* 0x000e620000002700 */
[----:B------:R-:W-:Y:S01]  /*0950*/  ISETP.NE.AND P0, PT, R0, 0x80, PT ;  /* 0x000000800000780c */ /* 0x000fe20003f05270 */
[----:B------:R-:W-:Y:S01]  /*0960*/  @UP0 ULDC UR4, c[0x0][0xc54] ;  /* 0x0003150000040ab9 */ /* 0x000fe20000000800 */
[----:B------:R-:W-:Y:S01]  /*0970*/  @UP0 ULDC UR9, c[0x0][0xc58] ;  /* 0x0003160000090ab9 */ /* 0x000fe20000000800 */
[----:B0-----:R-:W-:-:S10]  /*0980*/  UIMAD.WIDE.U32 UR4, UR6, UR4, URZ ;  /* 0x00000004060472a5 */ /* 0x001fd4000f8e003f */
[----:B------:R-:W-:Y:S06]  /*0990*/  @!P0 BAR.ARV 0x9, 0x100 ;  /* 0x0244000000008b1d */ /* 0x000fec0000002000 */
[----:B------:R-:W-:Y:S01]  /*09a0*/  UMOV UR36, UR6 ;  /* 0x0000000600247c82 */ /* 0x000fe20008000000 */
[----:B------:R-:W-:Y:S01]  /*09b0*/  @UP0 USHF.R.U32.HI UR36, URZ, UR9, UR5 ;  /* 0x000000093f240299 */ /* 0x000fe20008011605 */
[----:B-1----:R-:W-:-:S03]  /*09c0*/  ISETP.LE.AND P0, PT, RZ, UR8, PT ;  /* 0x00000008ff007c0c */ /* 0x002fc6000bf03270 */
[----:B------:R-:W-:-:S04]  /*09d0*/  UIADD3 UR4, -UR36, URZ, URZ ;  /* 0x0000003f24047290 */ /* 0x000fc8000fffe13f */
[----:B------:R-:W-:-:S06]  /*09e0*/  UIMAD UR7, UR7, UR4, UR6 ;  /* 0x00000004070772a4 */ /* 0x000fcc000f8e0206 */
[----:B------:R-:W-:Y:S06]  /*09f0*/  @!P0 BRA `(.L_x_8) ;  /* 0x000000a800e88947 */ /* 0x000fec0003800000 */
[----:B------:R-:W-:Y:S01]  /*0a00*/  ULDC.64 UR4, c[0x0][0x418] ;  /* 0x0001060000047ab9 */ /* 0x000fe20000000a00 */
[----:B------:R-:W-:Y:S01]  /*0a10*/  ULDC UR42, c[0x0][0x424] ;  /* 0x00010900002a7ab9 */ /* 0x000fe20000000800 */
[----:B------:R-:W-:Y:S02]  /*0a20*/  UISETP.NE.U32.AND UP0, UPT, UR4, URZ, UPT ;  /* 0x0000003f0400728c */ /* 0x000fe4000bf05070 */
[----:B------:R-:W-:Y:S02]  /*0a30*/  ULOP3.LUT UR37, UR7, 0xffff, URZ, 0xc0, !UPT ;  /* 0x0000ffff07257892 */ /* 0x000fe4000f8ec03f */
[----:B------:R-:W-:Y:S01]  /*0a40*/  UISETP.NE.AND.EX UP0, UPT, UR5, URZ, UPT, UP0 ;  /* 0x0000003f0500728c */ /* 0x000fe2000bf05300 */
[----:B------:R-:W-:-:S03]  /*0a50*/  ULDC UR4, c[0x0][0x2f0] ;  /* 0x0000bc0000047ab9 */ /* 0x000fc60000000800 */
[----:B------:R-:W-:-:S04]  /*0a60*/  USEL UR42, UR42, 0x1, UP0 ;  /* 0x000000012a2a7887 */ /* 0x000fc80008000000 */
[----:B------:R-:W-:-:S04]  /*0a70*/  UIMAD UR42, UR42, UR4, URZ ;  /* 0x000000042a2a72a4 */ /* 0x000fc8000f8e023f */
[----:B------:R-:W-:Y:S02]  /*0a80*/  UISETP.GE.AND UP0, UPT, UR42, 0x1, UPT ;  /* 0x000000012a00788c */ /* 0x000fe4000bf06270 */
[----:B------:R-:W-:-:S04]  /*0a90*/  UIADD3 UR4, UR42, 0x7f, URZ ;  /* 0x0000007f2a047890 */ /* 0x000fc8000fffe03f */
[----:B------:R-:W-:Y:S01]  /*0aa0*/  PLOP3.LUT P0, PT, PT, PT, UP0, 0x80, 0x0 ;  /* 0x000000000000781c */ /* 0x000fe20003f0f008 */
[----:B------:R-:W-:-:S04]  /*0ab0*/  USHF.R.S32.HI UR5, URZ, 0x1f, UR4 ;  /* 0x0000001f3f057899 */ /* 0x000fc80008011404 */
[----:B------:R-:W-:-:S03]  /*0ac0*/  ULEA.HI UR5, UR5, UR4, URZ, 0x7 ;  /* 0x0000000405057291 */ /* 0x000fc6000f8f383f */
[----:B------:R-:W-:Y:S01]  /*0ad0*/  UMOV UR4, URZ ;  /* 0x0000003f00047c82 */ /* 0x000fe20008000000 */
[----:B------:R-:W-:-:S04]  /*0ae0*/  USHF.R.S32.HI UR6, URZ, 0x7, UR5 ;  /* 0x000000073f067899 */ /* 0x000fc80008011405 */
[----:B------:R-:W-:Y:S08]  /*0af0*/  @!P0 BRA `(.L_x_9) ;  /* 0x0000000000908947 */ /* 0x000ff00003800000 */
[----:B------:R-:W-:Y:S01]  /*0b00*/  USHF.R.U32.HI UR7, URZ, 0x10, UR7 ;  /* 0x000000103f077899 */ /* 0x000fe20008011607 */
[----:B------:R-:W-:-:S03]  /*0b10*/  UMOV UR4, URZ ;  /* 0x0000003f00047c82 */ /* 0x000fc60008000000 */
[----:B------:R-:W-:-:S11]  /*0b20*/  UISETP.NE.AND UP0, UPT, UR7, URZ, UPT ;  /* 0x0000003f0700728c */ /* 0x000fd6000bf05270 */
[----:B------:R-:W-:Y:S02]  /*0b30*/  @!UP0 ULDC UR7, c[0x0][0x9f0] ;  /* 0x00027c0000078ab9 */ /* 0x000fe40000000800 */
[----:B------:R-:W-:Y:S01]  /*0b40*/  IMAD.U32 R3, RZ, RZ, UR7 ;  /* 0x00000007ff037e24 */ /* 0x000fe2000f8e00ff */
[----:B------:R-:W-:-:S04]  /*0b50*/  UIADD3 UR8, UR6, -0x1, UR7 ;  /* 0xffffffff06087890 */ /* 0x000fc8000fffe007 */
[-C--:B------:R-:W-:Y:S02]  /*0b60*/  IABS R0, R3.reuse ;  /* 0x0000000300007213 */ /* 0x080fe40000000000 */
[----:B------:R-:W-:Y:S01]  /*0b70*/  MOV R4, UR8 ;  /* 0x0000000800047c02 */ /* 0x000fe20008000f00 */
[----:B------:R-:W-:Y:S01]  /*0b80*/  ULOP3.LUT UR8, UR8, UR7, URZ, 0x3c, !UPT ;  /* 0x0000000708087292 */ /* 0x000fe2000f8e3c3f */
[----:B------:R-:W-:Y:S02]  /*0b90*/  R2UR UR11, R0 ;  /* 0x00000000000b72ca */ /* 0x000fe400000e0000 */
[----:B------:R-:W-:Y:S02]  /*0ba0*/  IABS R4, R4 ;  /* 0x0000000400047213 */ /* 0x000fe40000000000 */
[----:B------:R-:W-:-:S03]  /*0bb0*/  IABS R5, R3 ;  /* 0x0000000300057213 */ /* 0x000fc60000000000 */
[----:B------:R-:W-:-:S05]  /*0bc0*/  IMAD.MOV.U32 R3, RZ, RZ, R4 ;  /* 0x000000ffff037224 */ /* 0x000fca00078e0004 */
[----:B------:R-:W-:Y:S01]  /*0bd0*/  R2UR UR10, R3 ;  /* 0x00000000030a72ca */ /* 0x000fe200000e0000 */
[----:B------:R-:W0:Y:S08]  /*0be0*/  I2F.RP R0, UR11 ;  /* 0x0000000b00007d06 */ /* 0x000e300008209400 */
[----:B0-----:R-:W0:Y:S02]  /*0bf0*/  MUFU.RCP R0, R0 ;  /* 0x0000000000007308 */ /* 0x001e240000001000 */
[----:B0-----:R-:W-:-:S02]  /*0c00*/  VIADD R2, R0, 0xffffffe ;  /* 0x0ffffffe00027836 */ /* 0x001fc40000000000 */
[----:B------:R-:W-:-:S04]  /*0c10*/  IMAD.MOV R0, RZ, RZ, -R5 ;  /* 0x000000ffff007224 */ /* 0x000fc800078e0a05 */
[----:B------:R-:W0:Y:S02]  /*0c20*/  F2I.FTZ.U32.TRUNC.NTZ R2, R2 ;  /* 0x0000000200027305 */ /* 0x000e24000021f000 */
[----:B0-----:R-:W-:-:S13]  /*0c30*/  R2UR UR5, R2 ;  /* 0x00000000020572ca */ /* 0x001fda00000e0000 */
[----:B------:R-:W-:-:S04]  /*0c40*/  UIADD3 UR9, URZ, -UR5, URZ ;  /* 0x800000053f097290 */ /* 0x000fc8000fffe03f */
[----:B------:R-:W-:-:S04]  /*0c50*/  UIMAD UR9, UR9, UR11, URZ ;  /* 0x0000000b090972a4 */ /* 0x000fc8000f8e023f */
[----:B------:R-:W-:-:S03]  /*0c60*/  UIMAD.WIDE.U32 UR4, UR5, UR9, UR4 ;  /* 0x00000009050472a5 */ /* 0x000fc6000f8e0004 */
[----:B------:R-:W-:Y:S01]  /*0c70*/  R2UR UR9, R0 ;  /* 0x00000000000972ca */ /* 0x000fe200000e0000 */
[----:B------:R-:W-:-:S12]  /*0c80*/  UIMAD.WIDE.U32 UR4, UR5, UR10, URZ ;  /* 0x0000000a050472a5 */ /* 0x000fd8000f8e003f */
[----:B------:R-:W-:-:S04]  /*0c90*/  UIMAD UR4, UR5, UR9, UR10 ;  /* 0x00000009050472a4 */ /* 0x000fc8000f8e020a */
[----:B------:R-:W-:-:S11]  /*0ca0*/  UISETP.GT.U32.AND UP0, UPT, UR11, UR4, UPT ;  /* 0x000000040b00728c */ /* 0x000fd6000bf04070 */
[----:B------:R-:W-:Y:S02]  /*0cb0*/  @!UP0 UIADD3 UR4, UR4, -UR11, URZ ;  /* 0x8000000b04048290 */ /* 0x000fe4000fffe03f */
[----:B------:R-:W-:Y:S02]  /*0cc0*/  @!UP0 UIADD3 UR5, UR5, 0x1, URZ ;  /* 0x0000000105058890 */ /* 0x000fe4000fffe03f */
[----:B------:R-:W-:Y:S02]  /*0cd0*/  UISETP.GE.U32.AND UP1, UPT, UR4, UR11, UPT ;  /* 0x0000000b0400728c */ /* 0x000fe4000bf26070 */
[----:B------:R-:W-:-:S09]  /*0ce0*/  UISETP.GE.AND UP0, UPT, UR8, URZ, UPT ;  /* 0x0000003f0800728c */ /* 0x000fd2000bf06270 */
[----:B------:R-:W-:Y:S02]  /*0cf0*/  @UP1 UIADD3 UR5, UR5, 0x1, URZ ;  /* 0x0000000105051890 */ /* 0x000fe4000fffe03f */
[----:B------:R-:W-:-:S05]  /*0d00*/  UISETP.NE.AND UP1, UPT, UR7, URZ, UPT ;  /* 0x0000003f0700728c */ /* 0x000fca000bf25270 */
[----:B------:R-:W-:Y:S02]  /*0d10*/  UMOV UR4, UR5 ;  /* 0x0000000500047c82 */ /* 0x000fe40008000000 */
[----:B------:R-:W-:-:S04]  /*0d20*/  @!UP0 UIADD3 UR4, -UR4, URZ, URZ ;  /* 0x0000003f04048290 */ /* 0x000fc8000fffe13f */
[----:B------:R-:W-:-:S12]  /*0d30*/  @!UP1 ULOP3.LUT UR4, URZ, UR7, URZ, 0x33, !UPT ;  /* 0x000000073f049292 */ /* 0x000fd8000f8e333f */
.L_x_9:
[----:B------:R-:W-:Y:S01]  /*0d40*/  UIMAD UR37, UR37, UR4, URZ ;  /* 0x00000004252572a4 */ /* 0x000fe2000f8e023f */
[----:B------:R-:W-:Y:S01]  /*0d50*/  IMAD.U32 R0, RZ, RZ, UR6 ;  /* 0x00000006ff007e24 */ /* 0x000fe2000f8e00ff */
[----:B------:R-:W-:Y:S01]  /*0d60*/  MOV R3, UR4 ;  /* 0x0000000400037c02 */ /* 0x000fe20008000f00 */
[----:B------:R-:W-:Y:S01]  /*0d70*/  VIADD R17, R22, 0xffffff80 ;  /* 0xffffff8016117836 */ /* 0x000fe20000000000 */
[----:B------:R-:W-:Y:S01]  /*0d80*/  PLOP3.LUT P0, PT, PT, PT, PT, 0x80, 0x0 ;  /* 0x000000000000781c */ /* 0x000fe20003f0f070 */
[----:B------:R-:W-:Y:S01]  /*0d90*/  IMAD.MOV.U32 R23, RZ, RZ, RZ ;  /* 0x000000ffff177224 */ /* 0x000fe200078e00ff */
[----:B------:R-:W-:Y:S02]  /*0da0*/  VIADDMNMX R0, R3, UR37, R0, PT ;  /* 0x0000002503007c46 */ /* 0x000fe4000b800100 */
[----:B------:R-:W-:Y:S02]  /*0db0*/  CS2R R118, SRZ ;  /* 0x0000000000767805 */ /* 0x000fe4000001ff00 */
[----:B------:R-:W-:-:S02]  /*0dc0*/  CS2R R28, SRZ ;  /* 0x00000000001c7805 */ /* 0x000fc4000001ff00 */
[----:B------:R-:W-:Y:S02]  /*0dd0*/  CS2R R30, SRZ ;  /* 0x00000000001e7805 */ /* 0x000fe4000001ff00 */
[----:B------:R-:W-:Y:S01]  /*0de0*/  R2UR UR43, R0 ;  /* 0x00000000002b72ca */ /* 0x000fe200000e0000 */
[----:B------:R-:W-:Y:S01]  /*0df0*/  IMAD.MOV.U32 R0, RZ, RZ, RZ ;  /* 0x000000ffff007224 */ /* 0x000fe200078e00ff */
[----:B------:R-:W-:Y:S02]  /*0e00*/  CS2R R20, SRZ ;  /* 0x0000000000147805 */ /* 0x000fe4000001ff00 */
[----:B------:R-:W-:Y:S02]  /*0e10*/  CS2R R24, SRZ ;  /* 0x0000000000187805 */ /* 0x000fe4000001ff00 */
[----:B------:R-:W-:Y:S02]  /*0e20*/  CS2R R14, SRZ ;  /* 0x00000000000e7805 */ /* 0x000fe4000001ff00 */
[----:B------:R-:W-:-:S02]  /*0e30*/  CS2R R18, SRZ ;  /* 0x0000000000127805 */ /* 0x000fc4000001ff00 */
[----:B------:R-:W-:Y:S02]  /*0e40*/  CS2R R10, SRZ ;  /* 0x00000000000a7805 */ /* 0x000fe4000001ff00 */
[----:B------:R-:W-:Y:S02]  /*0e50*/  CS2R R12, SRZ ;  /* 0x00000000000c7805 */ /* 0x000fe4000001ff00 */
[----:B------:R-:W-:Y:S02]  /*0e60*/  CS2R R6, SRZ ;  /* 0x0000000000067805 */ /* 0x000fe4000001ff00 */
[----:B------:R-:W-:Y:S02]  /*0e70*/  CS2R R8, SRZ ;  /* 0x0000000000087805 */ /* 0x000fe4000001ff00 */
[----:B------:R-:W-:Y:S02]  /*0e80*/  CS2R R4, SRZ ;  /* 0x0000000000047805 */ /* 0x000fe4000001ff00 */
[----:B------:R-:W-:-:S02]  /*0e90*/  CS2R R32, SRZ ;  /* 0x0000000000207805 */ /* 0x000fc4000001ff00 */
[----:B------:R-:W-:Y:S01]  /*0ea0*/  CS2R R2, SRZ ;  /* 0x0000000000027805 */ /* 0x000fe2000001ff00 */
[----:B------:R-:W-:Y:S01]  /*0eb0*/  UISETP.GT.AND UP0, UPT, UR43, UR37, UPT ;  /* 0x000000252b00728c */ /* 0x000fe2000bf04270 */
[----:B------:R-:W-:Y:S02]  /*0ec0*/  CS2R R26, SRZ ;  /* 0x00000000001a7805 */ /* 0x000fe4000001ff00 */
[----:B------:R-:W-:-:S03]  /*0ed0*/  CS2R R34, SRZ ;  /* 0x0000000000227805 */ /* 0x000fc6000001ff00 */
[----:B------:R-:W-:-:S13]  /*0ee0*/  PLOP3.LUT P1, PT, PT, PT, UP0, 0x80, 0x0 ;  /* 0x000000000000781c */ /* 0x000fda0003f2f008 */
[----:B------:R-:W-:Y:S05]  /*0ef0*/  @!P1 BRA `(.L_x_10) ;  /* 0x0000005800089947 */ /* 0x000fea0003800000 */
[----:B------:R-:W-:Y:S01]  /*0f00*/  SHF.R.S32.HI R18, RZ, 0x1f, R17 ;  /* 0x0000001fff127819 */ /* 0x000fe20000011411 */
[----:B------:R-:W0:Y:S01]  /*0f10*/  S2UR UR6, SR_CgaCtaId ;  /* 0x00000000000679c3 */ /* 0x000e220000008800 */
[----:B------:R-:W-:Y:S02]  /*0f20*/  UMOV UR40, 0x400 ;  /* 0x0000040000287882 */ /* 0x000fe40000000000 */
[----:B------:R-:W-:-:S04]  /*0f30*/  LEA.HI R18, R18, R17, RZ, 0x7 ;  /* 0x0000001112127211 */ /* 0x000fc800078f38ff */
[----:B------:R-:W-:-:S06]  /*0f40*/  SHF.R.S32.HI R0, RZ, 0x7, R18 ;  /* 0x00000007ff007819 */ /* 0x000fcc0000011412 */
[----:B------:R-:W1:Y:S01]  /*0f50*/  SHFL.IDX PT, R0, R0, RZ, 0x1f ;  /* 0x00001fff00007589 */ /* 0x000e6200000e0000 */
[----:B0-----:R-:W-:Y:S01]  /*0f60*/  ULEA UR40, UR6, UR40, 0x18 ;  /* 0x0000002806287291 */ /* 0x001fe2000f8ec03f */
[----:B-1----:R-:W-:-:S13]  /*0f70*/  R2UR UR44, R0 ;  /* 0x00000000002c72ca */ /* 0x002fda00000e0000 */
[----:B------:R-:W-:Y:S02]  /*0f80*/  UIMAD.WIDE UR4, UR44, 0x55555556, URZ ;  /* 0x555555562c0478a5 */ /* 0x000fe4000f8e023f */
[----:B------:R-:W-:Y:S02]  /*0f90*/  UIADD3 UR4, UR40, 0x8400, URZ ;  /* 0x0000840028047890 */ /* 0x000fe4000fffe03f */
[----:B------:R-:W-:Y:S02]  /*0fa0*/  ULEA.HI UR5, UR5, UR5, URZ, 0x1 ;  /* 0x0000000505057291 */ /* 0x000fe4000f8f083f */
[----:B------:R-:W-:Y:S02]  /*0fb0*/  ULOP3.LUT UP0, URZ, UR4, 0x3ff, URZ, 0xc0, !UPT ;  /* 0x000003ff043f7892 */ /* 0x000fe4000f80c03f */
[----:B------:R-:W-:-:S04]  /*0fc0*/  UIMAD UR5, UR5, -0x3, UR44 ;  /* 0xfffffffd050578a4 */ /* 0x000fc8000f8e022c */
[----:B------:R-:W-:Y:S01]  /*0fd0*/  PLOP3.LUT P0, PT, PT, PT, UP0, 0x80, 0x0 ;  /* 0x000000000000781c */ /* 0x000fe20003f0f008 */
[----:B------:R-:W-:-:S04]  /*0fe0*/  ULEA UR5, UR5, UR4, 0xd ;  /* 0x0000000405057291 */ /* 0x000fc8000f8e683f */
[----:B------:R-:W-:-:S04]  /*0ff0*/  USHF.R.U32.HI UR5, URZ, 0x4, UR5 ;  /* 0x000000043f057899 */ /* 0x000fc80008011605 */
[----:B------:R-:W-:-:S04]  /*1000*/  ULOP3.LUT UR45, UR5, 0x3fff, URZ, 0xc0, !UPT ;  /* 0x00003fff052d7892 */ /* 0x000fc8000f8ec03f */
[----:B------:R-:W-:Y:S08]  /*1010*/  @!P0 BRA `(.L_x_11) ;  /* 0x0000000000408947 */ /* 0x000ff00003800000 */
[----:B------:R-:W-:Y:S01]  /*1020*/  MOV R0, 0x0 ;  /* 0x0000000000007802 */ /* 0x000fe20000000f00 */
[----:B------:R-:W-:Y:S01]  /*1030*/  ULDC.64 UR4, c[0x4][0x88] ;  /* 0x0100220000047ab9 */ /* 0x000fe20000000a00 */
[----:B------:R-:W-:Y:S01]  /*1040*/  ULDC.64 UR6, c[0x4][0x28] ;  /* 0x01000a0000067ab9 */ /* 0x000fe20000000a00 */
[----:B------:R-:W-:Y:S01]  /*1050*/  MOV R4, UR4 ;  /* 0x0000000400047c02 */ /* 0x000fe20008000f00 */
[----:B------:R0:W1:Y:S01]  /*1060*/  LDC.64 R2, c[0x4][R0] ;  /* 0x0100000000027b82 */ /* 0x0000620000000a00 */
[----:B------:R-:W-:Y:S01]  /*1070*/  IMAD.U32 R5, RZ, RZ, UR5 ;  /* 0x00000005ff057e24 */ /* 0x000fe2000f8e00ff */
[----:B------:R-:W-:Y:S01]  /*1080*/  ULDC.64 UR4, c[0x4][0x90] ;  /* 0x0100240000047ab9 */ /* 0x000fe20000000a00 */
[----:B------:R-:W-:Y:S01]  /*1090*/  MOV R10, UR6 ;  /* 0x00000006000a7c02 */ /* 0x000fe20008000f00 */
[----:B------:R-:W-:Y:S01]  /*10a0*/  IMAD.U32 R6, RZ, RZ, UR4 ;  /* 0x00000004ff067e24 */ /* 0x000fe2000f8e00ff */
[----:B------:R-:W-:Y:S01]  /*10b0*/  MOV R13, RZ ;  /* 0x000000ff000d7202 */ /* 0x000fe20000000f00 */
[----:B------:R-:W-:-:S02]  /*10c0*/  IMAD.U32 R7, RZ, RZ, UR5 ;  /* 0x00000005ff077e24 */ /* 0x000fc4000f8e00ff */
[----:B------:R-:W-:Y:S02]  /*10d0*/  IMAD.U32 R11, RZ, RZ, UR7 ;  /* 0x00000007ff0b7e24 */ /* 0x000fe4000f8e00ff */
[----:B------:R-:W-:Y:S02]  /*10e0*/  IMAD.MOV.U32 R8, RZ, RZ, 0x70 ;  /* 0x00000070ff087424 */ /* 0x000fe400078e00ff */
[----:B0-----:R-:W-:-:S07]  /*10f0*/  IMAD.MOV.U32 R12, RZ, RZ, 0x1 ;  /* 0x00000001ff0c7424 */ /* 0x001fce00078e00ff */
[----:B------:R-:W-:-:S07]  /*1100*/  LEPC R20, `(.L_x_11) ;  /* 0x000000001014794e */ /* 0x000fce0000000000 */
[----:B-1----:R-:W-:Y:S05]  /*1110*/  CALL.ABS.NOINC R2 ;  /* 0x0000000002007343 */ /* 0x002fea0003c00000 */
.L_x_11:
[----:B------:R-:W-:-:S04]  /*1120*/  SHF.L.U32 R2, RZ, 0x1f, RZ ;  /* 0x0000001fff027819 */ /* 0x000fc800000006ff */
[----:B------:R-:W0:Y:S02]  /*1130*/  SYNCS.PHASECHK.TRANS64.TRYWAIT P0, [UR40+0x16800], R2 ;  /* 0x01680002ff0075a7 */ /* 0x000e240008000168 */
[----:B0-----:R-:W-:Y:S05]  /*1140*/  @!P0 BRA `(.L_x_12) ;  /* 0x000000a4001c8947 */ /* 0x001fea0003800000 */
.L_x_83:
[----:B------:R-:W-:-:S06]  /*1150*/  ULOP3.LUT UR4, UR41, 0x1, URZ, 0xfc, !UPT ;  /* 0x0000000129047892 */ /* 0x000fcc000f8efc3f */
[----:B------:R-:W-:-:S05]  /*1160*/  IMAD.U32 R0, RZ, RZ, UR4 ;  /* 0x00000004ff007e24 */ /* 0x000fca000f8e00ff */
[----:B------:R-:W-:-:S13]  /*1170*/  ISETP.NE.AND P0, PT, R0, 0x3, PT ;  /* 0x000000030000780c */ /* 0x000fda0003f05270 */
[----:B------:R-:W-:Y:S05]  /*1180*/  @!P0 BRA `(.L_x_13) ;  /* 0x0000000000048947 */ /* 0x000fea0003800000 */
[----:B------:R-:W-:Y:S01]  /*1190*/  BPT.TRAP 0x1 ;  /* 0x000000040000795c */ /* 0x000fe20000300000 */
.L_x_13:
[----:B------:R1:W2:Y:S01]  /*11a0*/  SYNCS.PHASECHK.TRANS64.TRYWAIT P1, [UR40+0x16830], R2 ;  /* 0x01683002ff0075a7 */ /* 0x0002a20008020168 */
[----:B------:R-:W-:Y:S05]  /*11b0*/  @!P0 BRA `(.L_x_14) ;  /* 0x0000000000048947 */ /* 0x000fea0003800000 */
[----:B------:R-:W-:Y:S01]  /*11c0*/  BPT.TRAP 0x1 ;  /* 0x000000040000795c */ /* 0x000fe20000300000 */
.L_x_14:
[----:B------:R-:W-:Y:S02]  /*11d0*/  IMAD.U32 R4, RZ, RZ, UR45 ;  /* 0x0000002dff047e24 */ /* 0x000fe4000f8e00ff */
[----:B------:R-:W-:Y:S01]  /*11e0*/  IMAD.MOV.U32 R0, RZ, RZ, RZ ;  /* 0x000000ffff007224 */ /* 0x000fe200078e00ff */
[----:B--2---:R-:W-:Y:S06]  /*11f0*/  @P1 BRA `(.L_x_15) ;  /* 0x0000000000081947 */ /* 0x004fec0003800000 */
[----:B------:R-:W2:Y:S02]  /*1200*/  SYNCS.PHASECHK.TRANS64.TRYWAIT P1, [UR40+0x16830], R2 ;  /* 0x01683002ff0075a7 */ /* 0x000ea40008020168 */
[----:B--2---:R-:W-:Y:S05]  /*1210*/  @!P1 BRA `(.L_x_16) ;  /* 0x000000a400009947 */ /* 0x004fea0003800000 */
.L_x_15:
[----:B------:R-:W-:Y:S05]  /*1220*/  WARPSYNC.ALL ;  /* 0x0000000000007948 */ /* 0x000fea0003800000 */
[----:B------:R-:W-:Y:S01]  /*1230*/  MOV R119, RZ ;  /* 0x000000ff00777202 */ /* 0x000fe20000000f00 */
[----:B0-----:R-:W-:Y:S01]  /*1240*/  IMAD.MOV.U32 R3, RZ, RZ, 0x40000040 ;  /* 0x40000040ff037424 */ /* 0x001fe200078e00ff */
[----:B-1----:R-:W-:Y:S01]  /*1250*/  LOP3.LUT R2, R4, 0x10000, RZ, 0xfc, !PT ;  /* 0x0001000004027812 */ /* 0x002fe200078efcff */
[----:B------:R-:W-:-:S03]  /*1260*/  UIADD3 UR4, UR40, 0xe400, URZ ;  /* 0x0000e40028047890 */ /* 0x000fc6000fffe03f */
[C---:B------:R-:W-:Y:S01]  /*1270*/  R2UR UR8, R2.reuse ;  /* 0x00000000020872ca */ /* 0x040fe200000e0000 */
[----:B------:R-:W-:Y:S01]  /*1280*/  WARPGROUP.ARRIVE ;  /* 0x00000000000079c5 */ /* 0x000fe20000000000 */
[----:B------:R-:W-:Y:S01]  /*1290*/  R2UR UR9, R3 ;  /* 0x00000000030972ca */ /* 0x000fe200000e0000 */
[----:B------:R-:W-:Y:S01]  /*12a0*/  USHF.R.U32.HI UR4, URZ, 0x4, UR4 ;  /* 0x000000043f047899 */ /* 0x000fe20008011604 */
[----:B------:R-:W-:Y:S01]  /*12b0*/  R2UR UR16, R2 ;  /* 0x00000000021072ca */ /* 0x000fe200000e0000 */
[----:B------:R-:W-:Y:S01]  /*12c0*/  UMOV UR11, 0x40000040 ;  /* 0x40000040000b7882 */ /* 0x000fe20000000000 */
[----:B------:R-:W-:Y:S01]  /*12d0*/  UMOV UR13, 0x40000040 ;  /* 0x40000040000d7882 */ /* 0x000fe20000000000 */
[----:B------:R-:W-:Y:S01]  /*12e0*/  ULOP3.LUT UR4, UR4, 0x3fff, URZ, 0xc0, !UPT ;  /* 0x00003fff04047892 */ /* 0x000fe2000f8ec03f */
[----:B------:R-:W0:Y:S01]  /*12f0*/  S2UR UR7, SR_CgaCtaId ;  /* 0x00000000000779c3 */ /* 0x000e220000008800 */
[----:B------:R-:W-:Y:S01]  /*1300*/  UMOV UR15, 0x40000040 ;  /* 0x40000040000f7882 */ /* 0x000fe20000000000 */
[----:B------:R-:W-:Y:S01]  /*1310*/  UMOV UR17, 0x40000040 ;  /* 0x4000004000117882 */ /* 0x000fe20000000000 */
[----:B------:R-:W-:Y:S01]  /*1320*/  ULOP3.LUT UR20, UR4, 0x10000, URZ, 0xfc, !UPT ;  /* 0x0001000004147892 */ /* 0x000fe2000f8efc3f */
[----:B------:R-:W-:-:S03]  /*1330*/  UMOV UR19, 0x40000040 ;  /* 0x4000004000137882 */ /* 0x000fc60000000000 */
[----:B------:R-:W-:Y:S02]  /*1340*/  UIADD3 UR14, UR20, 0x4, URZ ;  /* 0x00000004140e7890 */ /* 0x000fe4000fffe03f */
[----:B------:R-:W-:Y:S01]  /*1350*/  UIADD3 UR12, UR16, 0x4, URZ ;  /* 0x00000004100c7890 */ /* 0x000fe2000fffe03f */
[----:B------:R-:W-:Y:S01]  /*1360*/  UMOV UR10, UR20 ;  /* 0x00000014000a7c82 */ /* 0x000fe20008000000 */
[----:B------:R-:W-:Y:S01]  /*1370*/  UIADD3 UR18, UR20, 0x6, URZ ;  /* 0x0000000614127890 */ /* 0x000fe2000fffe03f */
[----:B------:R-:W-:Y:S01]  /*1380*/  HGMMA.64x128x16.F32.BF16 R24, gdesc[UR8], RZ, !UPT, gsb0 ;  /* 0x01e00000081879f0 */ /* 0x000fe2000c0018ff */
[----:B------:R-:W-:Y:S02]  /*1390*/  UIADD3 UR8, UR16, 0x2, URZ ;  /* 0x0000000210087890 */ /* 0x000fe4000fffe03f */
[----:B------:R-:W-:Y:S01]  /*13a0*/  UIADD3 UR10, UR20, 0x2, URZ ;  /* 0x00000002140a7890 */ /* 0x000fe2000fffe03f */
[----:B------:R-:W-:Y:S01]  /*13b0*/  UMOV UR9, 0x40000040 ;  /* 0x4000004000097882 */ /* 0x000fe20000000000 */
[----:B------:R-:W-:Y:S01]  /*13c0*/  UMOV UR11, 0x40000040 ;  /* 0x40000040000b7882 */ /* 0x000fe20000000000 */
[----:B------:R-:W-:Y:S01]  /*13d0*/  UIADD3 UR16, UR16, 0x6, URZ ;  /* 0x0000000610107890 */ /* 0x000fe2000fffe03f */
[----:B------:R-:W-:-:S02]  /*13e0*/  WARPGROUP.DEPBAR.LE gsb0, 0x0 ;  /* 0x00008000000079c5 */ /* 0x000fc40000010000 */
[----:B------:R-:W-:-:S06]  /*13f0*/  WARPGROUP.ARRIVE ;  /* 0x00000000000079c5 */ /* 0x000fcc0000000000 */
[----:B------:R-:W-:Y:S03]  /*1400*/  HGMMA.64x128x16.F32.BF16 R24, gdesc[UR8], R24, gsb0 ;  /* 0x01e00000081879f0 */ /* 0x000fe60008001818 */
[----:B------:R-:W-:Y:S02]  /*1410*/  WARPGROUP.DEPBAR.LE gsb0, 0x0 ;  /* 0x00008000000079c5 */ /* 0x000fe40000010000 */
[----:B------:R-:W-:-:S07]  /*1420*/  WARPGROUP.ARRIVE ;  /* 0x00000000000079c5 */ /* 0x000fce0000000000 */
[----:B------:R-:W-:Y:S03]  /*1430*/  HGMMA.64x128x16.F32.BF16 R24, gdesc[UR12], R24, gsb0 ;  /* 0x01e000000c1879f0 */ /* 0x000fe60008001818 */
[----:B------:R-:W-:Y:S02]  /*1440*/  WARPGROUP.DEPBAR.LE gsb0, 0x0 ;  /* 0x00008000000079c5 */ /* 0x000fe40000010000 */
[----:B------:R-:W-:-:S07]  /*1450*/  WARPGROUP.ARRIVE ;  /* 0x00000000000079c5 */ /* 0x000fce0000000000 */
[----:B------:R-:W-:Y:S03]  /*1460*/  HGMMA.64x128x16.F32.BF16 R24, gdesc[UR16], R24, gsb0 ;  /* 0x01e00000101879f0 */ /* 0x000fe60008001818 */
[----:B------:R-:W-:Y:S02]  /*1470*/  WARPGROUP.DEPBAR.LE gsb0, 0x0 ;  /* 0x00008000000079c5 */ /* 0x000fe40000010000 */
[----:B0-----:R-:W-:Y:S05]  /*1480*/  @!P0 BRA `(.L_x_17) ;  /* 0x0000000000048947 */ /* 0x001fea0003800000 */
[----:B------:R-:W-:Y:S01]  /*1490*/  BPT.TRAP 0x1 ;  /* 0x000000040000795c */ /* 0x000fe20000300000 */
.L_x_17:
[----:B------:R-:W-:Y:S01]  /*14a0*/  LOP3.LUT R18, R18, 0xffffff80, RZ, 0xc0, !PT ;  /* 0xffffff8012127812 */ /* 0x000fe200078ec0ff */
[----:B------:R-:W-:Y:S01]  /*14b0*/  ULDC UR4, c[0x0][0x9d8] ;  /* 0x0002760000047ab9 */ /* 0x000fe20000000800 */
[----:B------:R-:W-:Y:S01]  /*14c0*/  ULDC UR5, c[0x0][0x988] ;  /* 0x0002620000057ab9 */ /* 0x000fe20000000800 */
[----:B------:R-:W-:Y:S01]  /*14d0*/  FMUL.FTZ R19, R40, UR4 ;  /* 0x0000000428137c20 */ /* 0x000fe20008410000 */
[----:B------:R-:W-:Y:S01]  /*14e0*/  FMUL.FTZ R40, R59, UR4 ;  /* 0x000000043b287c20 */ /* 0x000fe20008410000 */
[----:B------:R-:W-:Y:S02]  /*14f0*/  IMAD.IADD R18, R17, 0x1, -R18 ;  /* 0x0000000111127824 */ /* 0x000fe400078e0a12 */
[----:B------:R-:W-:Y:S01]  /*1500*/  FMUL.FTZ R7, R26, UR4 ;  /* 0x000000041a077c20 */ /* 0x000fe20008410000 */
[----:B------:R-:W-:Y:S01]  /*1510*/  FMUL.FTZ R9, R27, UR4 ;  /* 0x000000041b097c20 */ /* 0x000fe20008410000 */
[----:B------:R-:W-:Y:S01]  /*1520*/  FMUL.FTZ R13, R30, UR4 ;  /* 0x000000041e0d7c20 */ /* 0x000fe20008410000 */
[----:B------:R-:W-:Y:S01]  /*1530*/  FMUL.FTZ R15, R31, UR4 ;  /* 0x000000041f0f7c20 */ /* 0x000fe20008410000 */
[----:B------:R-:W-:Y:S01]  /*1540*/  SHF.R.S32.HI R59, RZ, 0x1f, R18 ;  /* 0x0000001fff3b7819 */ /* 0x000fe20000011412 */
[----:B------:R-:W-:Y:S01]  /*1550*/  FMUL.FTZ R4, R24, UR4 ;  /* 0x0000000418047c20 */ /* 0x000fe20008410000 */
[----:B------:R-:W0:Y:S01]  /*1560*/  MUFU.TANH R7, R7 ;  /* 0x0000000700077308 */ /* 0x000e220000002400 */
[----:B------:R-:W-:Y:S01]  /*1570*/  FMUL.FTZ R24, R34, UR4 ;  /* 0x0000000422187c20 */ /* 0x000fe20008410000 */
[----:B------:R-:W-:Y:S01]  /*1580*/  LEA.HI R59, R59, R18, RZ, 0x2 ;  /* 0x000000123b3b7211 */ /* 0x000fe200078f10ff */
[----:B------:R-:W-:Y:S01]  /*1590*/  FMUL.FTZ R5, R25, UR4 ;  /* 0x0000000419057c20 */ /* 0x000fe20008410000 */
[----:B------:R-:W-:Y:S01]  /*15a0*/  FMUL.FTZ R25, R35, UR4 ;  /* 0x0000000423197c20 */ /* 0x000fe20008410000 */
[----:B------:R-:W-:Y:S01]  /*15b0*/  FMUL.FTZ R8, R29, UR4 ;  /* 0x000000041d087c20 */ /* 0x000fe20008410000 */
[----:B------:R-:W-:Y:S01]  /*15c0*/  LOP3.LUT R59, R59, 0x7ffffffc, RZ, 0xc0, !PT ;  /* 0x7ffffffc3b3b7812 */ /* 0x000fe200078ec0ff */
[----:B------:R-:W-:Y:S01]  /*15d0*/  FMUL.FTZ R29, R38, UR4 ;  /* 0x00000004261d7c20 */ /* 0x000fe20008410000 */
[----:B------:R-:W1:Y:S01]  /*15e0*/  MUFU.TANH R9, R9 ;  /* 0x0000000900097308 */ /* 0x000e620000002400 */
[----:B------:R-:W-:Y:S01]  /*15f0*/  FMUL.FTZ R27, R49, UR4 ;  /* 0x00000004311b7c20 */ /* 0x000fe20008410000 */
[----:B------:R-:W-:Y:S01]  /*1600*/  FMUL.FTZ R49, R62, UR4 ;  /* 0x000000043e317c20 */ /* 0x000fe20008410000 */
[----:B------:R-:W-:Y:S01]  /*1610*/  IMAD.IADD R59, R18, 0x1, -R59 ;  /* 0x00000001123b7824 */ /* 0x000fe200078e0a3b */
[----:B------:R-:W-:Y:S01]  /*1620*/  MOV R18, 0xfffffffe ;  /* 0xfffffffe00127802 */ /* 0x000fe20000000f00 */
[----:B------:R-:W-:Y:S01]  /*1630*/  FMUL.FTZ R6, R28, UR4 ;  /* 0x000000041c067c20 */ /* 0x000fe20008410000 */
[----:B------:R-:W-:Y:S01]  /*1640*/  FMUL.FTZ R11, R37, UR4 ;  /* 0x00000004250b7c20 */ /* 0x000fe20008410000 */
[----:B------:R-:W-:Y:S01]  /*1650*/  FMUL.FTZ R28, R39, UR4 ;  /* 0x00000004271c7c20 */ /* 0x000fe20008410000 */
[----:B------:R-:W2:Y:S01]  /*1660*/  MUFU.TANH R13, R13 ;  /* 0x0000000d000d7308 */ /* 0x000ea20000002400 */
[----:B------:R-:W-:-:S02]  /*1670*/  IMAD R59, R59, R18, 0x80 ;  /* 0x000000803b3b7424 */ /* 0x000fc400078e0212 */
[----:B------:R-:W-:Y:S01]  /*1680*/  FMUL.FTZ R37, R50, UR4 ;  /* 0x0000000432257c20 */ /* 0x000fe20008410000 */
[----:B------:R-:W-:Y:S02]  /*1690*/  IMAD.U32 R18, RZ, RZ, UR43 ;  /* 0x0000002bff127e24 */ /* 0x000fe4000f8e00ff */
[----:B------:R-:W-:Y:S01]  /*16a0*/  FMUL.FTZ R50, R64, UR4 ;  /* 0x0000000440327c20 */ /* 0x000fe20008410000 */
[----:B------:R-:W-:Y:S02]  /*16b0*/  VIADD R59, R59, UR42 ;  /* 0x0000002a3b3b7c36 */ /* 0x000fe40008000000 */
[----:B------:R-:W-:Y:S01]  /*16c0*/  FMUL.FTZ R12, R33, UR4 ;  /* 0x00000004210c7c20 */ /* 0x000fe20008410000 */
[----:B------:R-:W-:Y:S01]  /*16d0*/  FMUL.FTZ R33, R42, UR4 ;  /* 0x000000042a217c20 */ /* 0x000fe20008410000 */
[----:B------:R-:W3:Y:S01]  /*16e0*/  MUFU.TANH R15, R15 ;  /* 0x0000000f000f7308 */ /* 0x000ee20000002400 */
[----:B------:R-:W-:Y:S02]  /*16f0*/  IMAD R59, R18, -0x80, R59 ;  /* 0xffffff80123b7824 */ /* 0x000fe400078e023b */
[----:B------:R-:W-:Y:S01]  /*1700*/  FMUL.FTZ R39, R54, UR4 ;  /* 0x0000000436277c20 */ /* 0x000fe20008410000 */
[----:B------:R-:W-:Y:S01]  /*1710*/  FMUL.FTZ R54, R68, UR4 ;  /* 0x0000000444367c20 */ /* 0x000fe20008410000 */
[----:B------:R-:W-:Y:S01]  /*1720*/  FMUL.FTZ R10, R32, UR4 ;  /* 0x00000004200a7c20 */ /* 0x000fe20008410000 */
[----:B------:R-:W-:Y:S01]  /*1730*/  FMUL.FTZ R30, R43, UR4 ;  /* 0x000000042b1e7c20 */ /* 0x000fe20008410000 */
[----:B------:R-:W-:Y:S01]  /*1740*/  ISETP.GT.AND P2, PT, R59, RZ, PT ;  /* 0x000000ff3b00720c */ /* 0x000fe20003f44270 */
[----:B------:R-:W-:Y:S01]  /*1750*/  FMUL.FTZ R31, R53, UR4 ;  /* 0x00000004351f7c20 */ /* 0x000fe20008410000 */
[----:B------:R-:W4:Y:S01]  /*1760*/  MUFU.TANH R24, R24 ;  /* 0x0000001800187308 */ /* 0x000f220000002400 */
[C---:B------:R-:W-:Y:S01]  /*1770*/  ISETP.GT.AND P1, PT, R59.reuse, 0x1, PT ;  /* 0x000000013b00780c */ /* 0x040fe20003f24270 */
[----:B------:R-:W-:Y:S01]  /*1780*/  FMUL.FTZ R53, R66, UR4 ;  /* 0x0000000442357c20 */ /* 0x000fe20008410000 */
[----:B------:R-:W-:Y:S01]  /*1790*/  ISETP.GT.AND P6, PT, R59, 0x8, PT ;  /* 0x000000083b00780c */ /* 0x000fe20003fc4270 */
[----:B------:R-:W-:Y:S01]  /*17a0*/  FMUL.FTZ R35, R46, UR4 ;  /* 0x000000042e237c20 */ /* 0x000fe20008410000 */
[----:B0-----:R-:W-:Y:S01]  /*17b0*/  FSEL R62, R7, -INF , P2 ;  /* 0xff800000073e7808 */ /* 0x001fe20001000000 */
[----:B------:R-:W-:Y:S01]  /*17c0*/  FMUL.FTZ R43, R58, UR4 ;  /* 0x000000043a2b7c20 */ /* 0x000fe20008410000 */
[----:B-1----:R-:W-:Y:S01]  /*17d0*/  FSEL R9, R9, -INF , P1 ;  /* 0xff80000009097808 */ /* 0x002fe20000800000 */
[----:B------:R-:W0:Y:S01]  /*17e0*/  MUFU.TANH R4, R4 ;  /* 0x0000000400047308 */ /* 0x000e220000002400 */
[----:B------:R-:W-:Y:S01]  /*17f0*/  ISETP.GT.AND P5, PT, R59, 0x9, PT ;  /* 0x000000093b00780c */ /* 0x000fe20003fa4270 */
[----:B------:R-:W-:Y:S01]  /*1800*/  FMUL.FTZ R58, R72, UR4 ;  /* 0x00000004483a7c20 */ /* 0x000fe20008410000 */
[----:B--2---:R-:W-:Y:S01]  /*1810*/  FSEL R64, R13, -INF , P6 ;  /* 0xff8000000d407808 */ /* 0x004fe20003000000 */
[----:B------:R-:W-:Y:S01]  /*1820*/  FMUL.FTZ R14, R36, UR4 ;  /* 0x00000004240e7c20 */ /* 0x000fe20008410000 */
[----:B------:R-:W-:Y:S01]  /*1830*/  FMNMX.FTZ R7, R62, R9, !PT ;  /* 0x000000093e077209 */ /* 0x000fe20007810000 */
[----:B------:R-:W-:Y:S01]  /*1840*/  FMUL.FTZ R34, R47, UR4 ;  /* 0x000000042f227c20 */ /* 0x000fe20008410000 */
[----:B------:R-:W-:Y:S01]  /*1850*/  ISETP.GT.AND P4, PT, R59, 0x10, PT ;  /* 0x000000103b00780c */ /* 0x000fe20003f84270 */
[----:B------:R-:W1:Y:S01]  /*1860*/  MUFU.TANH R25, R25 ;  /* 0x0000001900197308 */ /* 0x000e620000002400 */
[----:B---3--:R-:W-:Y:S01]  /*1870*/  FSEL R68, R15, -INF , P5 ;  /* 0xff8000000f447808 */ /* 0x008fe20002800000 */
[----:B------:R-:W-:Y:S01]  /*1880*/  FMUL.FTZ R74, R74, UR4 ;  /* 0x000000044a4a7c20 */ /* 0x000fe20008410000 */
[----:B------:R-:W-:Y:S01]  /*1890*/  FMNMX.FTZ R7, R64, R7, !PT ;  /* 0x0000000740077209 */ /* 0x000fe20007810000 */
[----:B------:R-:W-:Y:S01]  /*18a0*/  FMUL.FTZ R122, R82, UR4 ;  /* 0x00000004527a7c20 */ /* 0x000fe20008410000 */
[----:B------:R-:W-:Y:S01]  /*18b0*/  ISETP.GT.AND P3, PT, R59, 0x11, PT ;  /* 0x000000113b00780c */ /* 0x000fe20003f64270 */
[----:B------:R-:W-:Y:S01]  /*18c0*/  FMUL.FTZ R36, R51, UR4 ;  /* 0x0000000433247c20 */ /* 0x000fe20008410000 */
[----:B----4-:R-:W-:Y:S01]  /*18d0*/  FSEL R66, R24, -INF , P4 ;  /* 0xff80000018427808 */ /* 0x010fe20002000000 */
[----:B------:R-:W2:Y:S01]  /*18e0*/  MUFU.TANH R5, R5 ;  /* 0x0000000500057308 */ /* 0x000ea20000002400 */
[----:B------:R-:W-:Y:S01]  /*18f0*/  FMNMX.FTZ R7, R68, R7, !PT ;  /* 0x0000000744077209 */ /* 0x000fe20007810000 */
[----:B------:R-:W-:Y:S01]  /*1900*/  FMUL.FTZ R118, R78, UR4 ;  /* 0x000000044e767c20 */ /* 0x000fe20008410000 */
[----:B0-----:R-:W-:Y:S01]  /*1910*/  FSEL R4, R4, -INF , P2 ;  /* 0xff80000004047808 */ /* 0x001fe20001000000 */
[----:B------:R-:W-:Y:S01]  /*1920*/  FMUL.FTZ R20, R41, UR4 ;  /* 0x0000000429147c20 */ /* 0x000fe20008410000 */
[----:B------:R-:W-:Y:S01]  /*1930*/  ISETP.GT.AND P2, PT, R59, 0x18, PT ;  /* 0x000000183b00780c */ /* 0x000fe20003f44270 */
[----:B------:R-:W-:Y:S01]  /*1940*/  FMUL.FTZ R42, R56, UR4 ;  /* 0x00000004382a7c20 */ /* 0x000fe20008410000 */
[----:B------:R-:W-:Y:S01]  /*1950*/  FMNMX.FTZ R7, R66, R7, !PT ;  /* 0x0000000742077209 */ /* 0x000fe20007810000 */
[----:B------:R-:W0:Y:S01]  /*1960*/  MUFU.TANH R29, R29 ;  /* 0x0000001d001d7308 */ /* 0x000e220000002400 */
[----:B-1----:R-:W-:Y:S01]  /*1970*/  FSEL R72, R25, -INF , P3 ;  /* 0xff80000019487808 */ /* 0x002fe20001800000 */
[----:B------:R-:W-:Y:S01]  /*1980*/  FMUL.FTZ R56, R70, UR4 ;  /* 0x0000000446387c20 */ /* 0x000fe20008410000 */
[----:B------:R-:W-:Y:S01]  /*1990*/  FMUL.FTZ R86, R86, UR4 ;  /* 0x0000000456567c20 */ /* 0x000fe20008410000 */
[----:B------:R-:W-:Y:S01]  /*19a0*/  FMUL.FTZ R23, R44, UR4 ;  /* 0x000000042c177c20 */ /* 0x000fe20008410000 */
[----:B------:R-:W-:Y:S01]  /*19b0*/  FMNMX.FTZ R7, R72, R7, !PT ;  /* 0x0000000748077209 */ /* 0x000fe20007810000 */
[----:B------:R-:W-:Y:S01]  /*19c0*/  FMUL.FTZ R38, R55, UR4 ;  /* 0x0000000437267c20 */ /* 0x000fe20008410000 */
[----:B------:R-:W-:Y:S01]  /*19d0*/  FMUL.FTZ R21, R45, UR4 ;  /* 0x000000042d157c20 */ /* 0x000fe20008410000 */
[----:B------:R-:W1:Y:S01]  /*19e0*/  MUFU.TANH R6, R6 ;  /* 0x0000000600067308 */ /* 0x000e620000002400 */
[----:B--2---:R-:W-:Y:S01]  /*19f0*/  FSEL R5, R5, -INF , P1 ;  /* 0xff80000005057808 */ /* 0x004fe20000800000 */
[----:B------:R-:W-:Y:S01]  /*1a00*/  FMUL.FTZ R26, R48, UR4 ;  /* 0x00000004301a7c20 */ /* 0x000fe20008410000 */
[----:B------:R-:W-:Y:S01]  /*1a10*/  ISETP.GT.AND P1, PT, R59, 0x19, PT ;  /* 0x000000193b00780c */ /* 0x000fe20003f24270 */
[----:B------:R-:W-:Y:S01]  /*1a20*/  FMUL.FTZ R32, R52, UR4 ;  /* 0x0000000434207c20 */ /* 0x000fe20008410000 */
[----:B------:R-:W-:Y:S01]  /*1a30*/  FMUL.FTZ R47, R63, UR4 ;  /* 0x000000043f2f7c20 */ /* 0x000fe20008410000 */
[----:B------:R-:W-:Y:S01]  /*1a40*/  FMUL.FTZ R51, R67, UR4 ;  /* 0x0000000443337c20 */ /* 0x000fe20008410000 */
[----:B------:R-:W-:Y:S01]  /*1a50*/  FMUL.FTZ R44, R57, UR4 ;  /* 0x00000004392c7c20 */ /* 0x000fe20008410000 */
[----:B------:R-:W-:Y:S01]  /*1a60*/  MUFU.TANH R28, R28 ;  /* 0x0000001c001c7308 */ /* 0x000fe20000002400 */
[----:B0-----:R-:W-:Y:S01]  /*1a70*/  FSEL R82, R29, -INF , P2 ;  /* 0xff8000001d527808 */ /* 0x001fe20001000000 */
[----:B------:R-:W-:Y:S01]  /*1a80*/  FMUL.FTZ R46, R60, UR4 ;  /* 0x000000043c2e7c20 */ /* 0x000fe20008410000 */
[----:B------:R-:W-:Y:S01]  /*1a90*/  FMUL.FTZ R55, R71, UR4 ;  /* 0x0000000447377c20 */ /* 0x000fe20008410000 */
[----:B------:R-:W-:Y:S01]  /*1aa0*/  FMUL.FTZ R48, R61, UR4 ;  /* 0x000000043d307c20 */ /* 0x000fe20008410000 */
[----:B------:R-:W-:Y:S01]  /*1ab0*/  FMNMX.FTZ R7, R82, R7, !PT ;  /* 0x0000000752077209 */ /* 0x000fe20007810000 */
[----:B------:R-:W-:Y:S01]  /*1ac0*/  FMUL.FTZ R57, R75, UR4 ;  /* 0x000000044b397c20 */ /* 0x000fe20008410000 */
[----:B------:R-:W-:Y:S01]  /*1ad0*/  FMUL.FTZ R52, R65, UR4 ;  /* 0x0000000441347c20 */ /* 0x000fe20008410000 */
[----:B------:R-:W0:Y:S01]  /*1ae0*/  MUFU.TANH R8, R8 ;  /* 0x0000000800087308 */ /* 0x000e220000002400 */
[----:B-1----:R-:W-:Y:S01]  /*1af0*/  FSEL R6, R6, -INF , P6 ;  /* 0xff80000006067808 */ /* 0x002fe20003000000 */
[----:B------:R-:W-:Y:S01]  /*1b00*/  FMUL.FTZ R120, R79, UR4 ;  /* 0x000000044f787c20 */ /* 0x000fe20008410000 */
[----:B------:R-:W-:Y:S01]  /*1b10*/  ISETP.GT.AND P6, PT, R59, 0x20, PT ;  /* 0x000000203b00780c */ /* 0x000fe20003fc4270 */
[----:B------:R-:W-:Y:S01]  /*1b20*/  FMUL.FTZ R41, R69, UR4 ;  /* 0x0000000445297c20 */ /* 0x000fe20008410000 */
[----:B------:R-:W-:Y:S01]  /*1b30*/  FMUL.FTZ R83, R83, UR4 ;  /* 0x0000000453537c20 */ /* 0x000fe20008410000 */
[----:B------:R-:W-:Y:S01]  /*1b40*/  FMUL.FTZ R45, R73, UR4 ;  /* 0x00000004492d7c20 */ /* 0x000fe20008410000 */
[----:B------:R-:W-:Y:S01]  /*1b50*/  FMUL.FTZ R87, R87, UR4 ;  /* 0x0000000457577c20 */ /* 0x000fe20008410000 */
[----:B------:R-:W1:Y:S01]  /*1b60*/  MUFU.TANH R33, R33 ;  /* 0x0000002100217308 */ /* 0x000e620000002400 */
[----:B------:R-:W-:Y:S01]  /*1b70*/  P2R R88, PR, RZ, 0x1 ;  /* 0x00000001ff587803 */ /* 0x000fe20000000000 */
[----:B------:R-:W-:Y:S01]  /*1b80*/  FMUL.FTZ R76, R76, UR4 ;  /* 0x000000044c4c7c20 */ /* 0x000fe20008410000 */
[----:B------:R-:W-:Y:S01]  /*1b90*/  FMUL.FTZ R77, R77, UR4 ;  /* 0x000000044d4d7c20 */ /* 0x000fe20008410000 */
[----:B------:R-:W-:Y:S01]  /*1ba0*/  FMUL.FTZ R80, R80, UR4 ;  /* 0x0000000450507c20 */ /* 0x000fe20008410000 */
[----:B------:R-:W-:Y:S01]  /*1bb0*/  FMUL.FTZ R81, R81, UR4 ;  /* 0x0000000451517c20 */ /* 0x000fe20008410000 */
[----:B------:R-:W-:Y:S01]  /*1bc0*/  FMUL.FTZ R84, R84, UR4 ;  /* 0x0000000454547c20 */ /* 0x000fe20008410000 */
[----:B------:R-:W-:Y:S01]  /*1bd0*/  FMUL.FTZ R85, R85, UR4 ;  /* 0x0000000455557c20 */ /* 0x000fe20008410000 */
[----:B------:R-:W2:Y:S01]  /*1be0*/  MUFU.TANH R10, R10 ;  /* 0x0000000a000a7308 */ /* 0x000ea20000002400 */
[----:B0-----:R-:W-:Y:S01]  /*1bf0*/  FSEL R8, R8, -INF , P5 ;  /* 0xff80000008087808 */ /* 0x001fe20002800000 */
[----:B------:R-:W-:Y:S01]  /*1c00*/  UIADD3 UR21, UR43, -0x2, URZ ;  /* 0xfffffffe2b157890 */ /* 0x000fe2000fffe03f */
[----:B------:R-:W-:Y:S01]  /*1c10*/  ISETP.GT.AND P5, PT, R59, 0x21, PT ;  /* 0x000000213b00780c */ /* 0x000fe20003fa4270 */
[----:B------:R-:W-:Y:S01]  /*1c20*/  UIADD3 UR4, UR40, 0x16840, URZ ;  /* 0x0001684028047890 */ /* 0x000fe2000fffe03f */
[--C-:B------:R-:W-:Y:S01]  /*1c30*/  IMAD.MOV.U32 R117, RZ, RZ, R119.reuse ;  /* 0x000000ffff757224 */ /* 0x100fe200078e0077 */
[----:B------:R-:W-:Y:S01]  /*1c40*/  UISETP.GE.AND UP0, UPT, UR21, UR37, UPT ;  /* 0x000000251500728c */ /* 0x000fe2000bf06270 */
[--C-:B------:R-:W-:Y:S01]  /*1c50*/  IMAD.MOV.U32 R115, RZ, RZ, R119.reuse ;  /* 0x000000ffff737224 */ /* 0x100fe200078e0077 */
[----:B------:R-:W0:Y:S01]  /*1c60*/  MUFU.TANH R30, R30 ;  /* 0x0000001e001e7308 */ /* 0x000e220000002400 */
[----:B-1----:R-:W-:Y:S01]  /*1c70*/  FSEL R78, R33, -INF , P6 ;  /* 0xff800000214e7808 */ /* 0x002fe20003000000 */
[----:B------:R-:W-:Y:S01]  /*1c80*/  UPRMT UR4, UR7, 0x654, UR4 ;  /* 0x0000065407047896 */ /* 0x000fe20008000004 */
[----:B------:R-:W-:-:S02]  /*1c90*/  IMAD.MOV.U32 R113, RZ, RZ, R119 ;  /* 0x000000ffff717224 */ /* 0x000fc400078e0077 */
[--C-:B------:R-:W-:Y:S02]  /*1ca0*/  IMAD.MOV.U32 R111, RZ, RZ, R119.reuse ;  /* 0x000000ffff6f7224 */ /* 0x100fe400078e0077 */
[--C-:B------:R-:W-:Y:S01]  /*1cb0*/  IMAD.MOV.U32 R109, RZ, RZ, R119.reuse ;  /* 0x000000ffff6d7224 */ /* 0x100fe200078e0077 */
[----:B------:R-:W1:Y:S01]  /*1cc0*/  MUFU.TANH R12, R12 ;  /* 0x0000000c000c7308 */ /* 0x000e620000002400 */
[----:B--2---:R-:W-:Y:S01]  /*1cd0*/  FSEL R10, R10, -INF , P4 ;  /* 0xff8000000a0a7808 */ /* 0x004fe20002000000 */
[--C-:B------:R-:W-:Y:S01]  /*1ce0*/  IMAD.MOV.U32 R107, RZ, RZ, R119.reuse ;  /* 0x000000ffff6b7224 */ /* 0x100fe200078e0077 */
[----:B------:R-:W-:Y:S01]  /*1cf0*/  ISETP.GT.AND P4, PT, R59, 0x28, PT ;  /* 0x000000283b00780c */ /* 0x000fe20003f84270 */
[----:B------:R-:W-:Y:S01]  /*1d00*/  SYNCS.ARRIVE.TRANS64.RED.A1T0 RZ, [UR4], RZ ;  /* 0x000000ffffff79a7 */ /* 0x000fe20008100404 */
[----:B------:R-:W-:Y:S01]  /*1d10*/  UMOV UR4, URZ ;  /* 0x0000003f00047c82 */ /* 0x000fe20008000000 */
[--C-:B------:R-:W-:Y:S02]  /*1d20*/  IMAD.MOV.U32 R105, RZ, RZ, R119.reuse ;  /* 0x000000ffff697224 */ /* 0x100fe400078e0077 */
[----:B------:R-:W-:Y:S01]  /*1d30*/  MUFU.TANH R35, R35 ;  /* 0x0000002300237308 */ /* 0x000fe20000002400 */
[----:B0-----:R-:W-:Y:S01]  /*1d40*/  FSEL R70, R30, -INF , P5 ;  /* 0xff8000001e467808 */ /* 0x001fe20002800000 */
[----:B------:R-:W-:-:S02]  /*1d50*/  IMAD.MOV.U32 R103, RZ, RZ, R119 ;  /* 0x000000ffff677224 */ /* 0x000fc400078e0077 */
[--C-:B------:R-:W-:Y:S02]  /*1d60*/  IMAD.MOV.U32 R101, RZ, RZ, R119.reuse ;  /* 0x000000ffff657224 */ /* 0x100fe400078e0077 */
[--C-:B------:R-:W-:Y:S02]  /*1d70*/  IMAD.MOV.U32 R99, RZ, RZ, R119.reuse ;  /* 0x000000ffff637224 */ /* 0x100fe400078e0077 */
[----:B------:R-:W0:Y:S01]  /*1d80*/  MUFU.TANH R14, R14 ;  /* 0x0000000e000e7308 */ /* 0x000e220000002400 */
[----:B-1----:R-:W-:Y:S01]  /*1d90*/  FSEL R12, R12, -INF , P3 ;  /* 0xff8000000c0c7808 */ /* 0x002fe20001800000 */
[--C-:B------:R-:W-:Y:S01]  /*1da0*/  IMAD.MOV.U32 R97, RZ, RZ, R119.reuse ;  /* 0x000000ffff617224 */ /* 0x100fe200078e0077 */
[----:B------:R-:W-:Y:S01]  /*1db0*/  ISETP.GT.AND P3, PT, R59, 0x29, PT ;  /* 0x000000293b00780c */ /* 0x000fe20003f64270 */
[--C-:B------:R-:W-:Y:S02]  /*1dc0*/  IMAD.MOV.U32 R95, RZ, RZ, R119.reuse ;  /* 0x000000ffff5f7224 */ /* 0x100fe400078e0077 */
[----:B------:R-:W-:-:S02]  /*1dd0*/  IMAD.MOV.U32 R93, RZ, RZ, R119 ;  /* 0x000000ffff5d7224 */ /* 0x000fc400078e0077 */
[----:B------:R-:W1:Y:S01]  /*1de0*/  MUFU.TANH R34, R34 ;  /* 0x0000002200227308 */ /* 0x000e620000002400 */
[--C-:B------:R-:W-:Y:S02]  /*1df0*/  IMAD.MOV.U32 R91, RZ, RZ, R119.reuse ;  /* 0x000000ffff5b7224 */ /* 0x100fe400078e0077 */
[----:B------:R-:W-:-:S05]  /*1e00*/  IMAD.MOV.U32 R89, RZ, RZ, R119 ;  /* 0x000000ffff597224 */ /* 0x000fca00078e0077 */
[----:B------:R2:W-:Y:S01]  /*1e10*/  MUFU.TANH R17, R74 ;  /* 0x0000004a00117308 */ /* 0x0005e20000002400 */
[----:B0-----:R-:W-:Y:S02]  /*1e20*/  FSEL R14, R14, -INF , P2 ;  /* 0xff8000000e0e7808 */ /* 0x001fe40001000000 */
[----:B------:R-:W-:-:S05]  /*1e30*/  ISETP.GT.AND P2, PT, R59, 0x30, PT ;  /* 0x000000303b00780c */ /* 0x000fca0003f44270 */
[----:B------:R-:W0:Y:S01]  /*1e40*/  MUFU.TANH R11, R11 ;  /* 0x0000000b000b7308 */ /* 0x000e220000002400 */
[----:B--2---:R-:W-:Y:S02]  /*1e50*/  FSEL R74, R28, -INF , P1 ;  /* 0xff8000001c4a7808 */ /* 0x004fe40000800000 */
[----:B-1----:R-:W-:Y:S02]  /*1e60*/  FSEL R90, R34, -INF , P3 ;  /* 0xff800000225a7808 */ /* 0x002fe40001800000 */
[----:B------:R-:W-:-:S03]  /*1e70*/  FMNMX.FTZ R7, R74, R7, !PT ;  /* 0x000000074a077209 */ /* 0x000fc60007810000 */
[----:B------:R-:W1:Y:S01]  /*1e80*/  MUFU.TANH R37, R37 ;  /* 0x0000002500257308 */ /* 0x000e620000002400 */
[----:B------:R-:W-:-:S04]  /*1e90*/  FMNMX.FTZ R7, R78, R7, !PT ;  /* 0x000000074e077209 */ /* 0x000fc80007810000 */
[----:B------:R-:W-:-:S03]  /*1ea0*/  FMNMX.FTZ R7, R70, R7, !PT ;  /* 0x0000000746077209 */ /* 0x000fc60007810000 */
[----:B------:R-:W2:Y:S01]  /*1eb0*/  MUFU.TANH R19, R19 ;  /* 0x0000001300137308 */ /* 0x000ea20000002400 */
[----:B0-----:R-:W-:Y:S02]  /*1ec0*/  FSEL R18, R11, -INF , P1 ;  /* 0xff8000000b127808 */ /* 0x001fe40000800000 */
[----:B------:R-:W-:-:S05]  /*1ed0*/  ISETP.GT.AND P1, PT, R59, 0x31, PT ;  /* 0x000000313b00780c */ /* 0x000fca0003f24270 */
[----:B------:R-:W0:Y:S01]  /*1ee0*/  MUFU.TANH R36, R36 ;  /* 0x0000002400247308 */ /* 0x000e220000002400 */
[----:B-1----:R-:W-:-:S07]  /*1ef0*/  FSEL R92, R37, -INF , P2 ;  /* 0xff800000255c7808 */ /* 0x002fce0001000000 */
[----:B------:R-:W1:Y:S01]  /*1f00*/  MUFU.TANH R20, R20 ;  /* 0x0000001400147308 */ /* 0x000e620000002400 */
[----:B--2---:R-:W-:Y:S02]  /*1f10*/  FSEL R28, R19, -INF , P6 ;  /* 0xff800000131c7808 */ /* 0x004fe40003000000 */
[----:B------:R-:W-:-:S05]  /*1f20*/  ISETP.GT.AND P6, PT, R59, 0x38, PT ;  /* 0x000000383b00780c */ /* 0x000fca0003fc4270 */
[----:B------:R-:W2:Y:S01]  /*1f30*/  MUFU.TANH R39, R39 ;  /* 0x0000002700277308 */ /* 0x000ea20000002400 */
[----:B0-----:R-:W-:-:S07]  /*1f40*/  FSEL R94, R36, -INF , P1 ;  /* 0xff800000245e7808 */ /* 0x001fce0000800000 */
[----:B------:R0:W-:Y:S01]  /*1f50*/  MUFU.TANH R126, R86 ;  /* 0x00000056007e7308 */ /* 0x0001e20000002400 */
[----:B-1----:R-:W-:Y:S02]  /*1f60*/  FSEL R20, R20, -INF , P5 ;  /* 0xff80000014147808 */ /* 0x002fe40002800000 */
[----:B------:R-:W-:-:S05]  /*1f70*/  ISETP.GT.AND P5, PT, R59, 0x39, PT ;  /* 0x000000393b00780c */ /* 0x000fca0003fa4270 */
[----:B------:R-:W1:Y:S01]  /*1f80*/  MUFU.TANH R23, R23 ;  /* 0x0000001700177308 */ /* 0x000e620000002400 */
[----:B0-----:R-:W-:Y:S02]  /*1f90*/  FSEL R86, R35, -INF , P4 ;  /* 0xff80000023567808 */ /* 0x001fe40002000000 */
[----:B--2---:R-:W-:Y:S02]  /*1fa0*/  FSEL R96, R39, -INF , P6 ;  /* 0xff80000027607808 */ /* 0x004fe40003000000 */
[----:B------:R-:W-:-:S03]  /*1fb0*/  FMNMX.FTZ R7, R86, R7, !PT ;  /* 0x0000000756077209 */ /* 0x000fc60007810000 */
[----:B------:R-:W0:Y:S01]  /*1fc0*/  MUFU.TANH R38, R38 ;  /* 0x0000002600267308 */ /* 0x000e220000002400 */
[----:B------:R-:W-:-:S04]  /*1fd0*/  FMNMX.FTZ R7, R90, R7, !PT ;  /* 0x000000075a077209 */ /* 0x000fc80007810000 */
[----:B------:R-:W-:-:S03]  /*1fe0*/  FMNMX.FTZ R7, R92, R7, !PT ;  /* 0x000000075c077209 */ /* 0x000fc60007810000 */
[----:B------:R-:W2:Y:S01]  /*1ff0*/  MUFU.TANH R21, R21 ;  /* 0x0000001500157308 */ /* 0x000ea20000002400 */
[----:B------:R-:W-:Y:S02]  /*2000*/  FMNMX.FTZ R7, R94, R7, !PT ;  /* 0x000000075e077209 */ /* 0x000fe40007810000 */
[----:B-1----:R-:W-:Y:S02]  /*2010*/  FSEL R30, R23, -INF , P4 ;  /* 0xff800000171e7808 */ /* 0x002fe40002000000 */
[----:B------:R-:W-:Y:S02]  /*2020*/  ISETP.GT.AND P4, PT, R59, 0x40, PT ;  /* 0x000000403b00780c */ /* 0x000fe40003f84270 */
[----:B------:R-:W-:Y:S01]  /*2030*/  FMNMX.FTZ R7, R96, R7, !PT ;  /* 0x0000000760077209 */ /* 0x000fe20007810000 */
[----:B------:R-:W1:Y:S01]  /*2040*/  MUFU.TANH R43, R43 ;  /* 0x0000002b002b7308 */ /* 0x000e620000002400 */
[----:B0-----:R-:W-:-:S04]  /*2050*/  FSEL R102, R38, -INF , P5 ;  /* 0xff80000026667808 */ /* 0x001fc80002800000 */
[----:B------:R-:W-:-:S03]  /*2060*/  FMNMX.FTZ R7, R102, R7, !PT ;  /* 0x0000000766077209 */ /* 0x000fc60007810000 */
[----:B------:R-:W0:Y:S01]  /*2070*/  MUFU.TANH R26, R26 ;  /* 0x0000001a001a7308 */ /* 0x000e220000002400 */
[----:B--2---:R-:W-:Y:S01]  /*2080*/  FSEL R34, R21, -INF , P3 ;  /* 0xff80000015227808 */ /* 0x004fe20001800000 */
[----:B------:R-:W-:Y:S01]  /*2090*/  IMAD.U32 R21, RZ, RZ, UR5 ;  /* 0x00000005ff157e24 */ /* 0x000fe2000f8e00ff */
[----:B------:R-:W-:-:S05]  /*20a0*/  ISETP.GT.AND P3, PT, R59, 0x41, PT ;  /* 0x000000413b00780c */ /* 0x000fca0003f64270 */
[----:B------:R-:W2:Y:S01]  /*20b0*/  MUFU.TANH R40, R40 ;  /* 0x0000002800287308 */ /* 0x000ea20000002400 */
[----:B-1----:R-:W-:-:S04]  /*20c0*/  FSEL R100, R43, -INF , P4 ;  /* 0xff8000002b647808 */ /* 0x002fc80002000000 */
[----:B------:R-:W-:-:S03]  /*20d0*/  FMNMX.FTZ R7, R100, R7, !PT ;  /* 0x0000000764077209 */ /* 0x000fc60007810000 */
[----:B------:R-:W1:Y:S01]  /*20e0*/  MUFU.TANH R27, R27 ;  /* 0x0000001b001b7308 */ /* 0x000e620000002400 */
[----:B0-----:R-:W-:Y:S02]  /*20f0*/  FSEL R26, R26, -INF , P2 ;  /* 0xff8000001a1a7808 */ /* 0x001fe40001000000 */
[----:B------:R-:W-:-:S05]  /*2100*/  ISETP.GT.AND P2, PT, R59, 0x48, PT ;  /* 0x000000483b00780c */ /* 0x000fca0003f44270 */
[----:B------:R-:W0:Y:S01]  /*2110*/  MUFU.TANH R49, R49 ;  /* 0x0000003100317308 */ /* 0x000e220000002400 */
[----:B--2---:R-:W-:-:S04]  /*2120*/  FSEL R98, R40, -INF , P3 ;  /* 0xff80000028627808 */ /* 0x004fc80001800000 */
[----:B------:R-:W-:-:S03]  /*2130*/  FMNMX.FTZ R7, R98, R7, !PT ;  /* 0x0000000762077209 */ /* 0x000fc60007810000 */
[----:B------:R-:W2:Y:S01]  /*2140*/  MUFU.TANH R32, R32 ;  /* 0x0000002000207308 */ /* 0x000ea20000002400 */
[----:B-1----:R-:W-:Y:S02]  /*2150*/  FSEL R36, R27, -INF , P1 ;  /* 0xff8000001b247808 */ /* 0x002fe40000800000 */
[----:B------:R-:W-:-:S05]  /*2160*/  ISETP.GT.AND P1, PT, R59, 0x49, PT ;  /* 0x000000493b00780c */ /* 0x000fca0003f24270 */
[----:B------:R-:W1:Y:S01]  /*2170*/  MUFU.TANH R47, R47 ;  /* 0x0000002f002f7308 */ /* 0x000e620000002400 */
[----:B0-----:R-:W-:-:S04]  /*2180*/  FSEL R104, R49, -INF , P2 ;  /* 0xff80000031687808 */ /* 0x001fc80001000000 */
[----:B------:R-:W-:-:S03]  /*2190*/  FMNMX.FTZ R7, R104, R7, !PT ;  /* 0x0000000768077209 */ /* 0x000fc60007810000 */
[----:B------:R-:W0:Y:S01]  /*21a0*/  MUFU.TANH R31, R31 ;  /* 0x0000001f001f7308 */ /* 0x000e220000002400 */
[----:B--2---:R-:W-:Y:S02]  /*21b0*/  FSEL R38, R32, -INF , P6 ;  /* 0xff80000020267808 */ /* 0x004fe40003000000 */
        /* <DEDUP_REMOVED lines=24> */
[----:B------:R-:W-:-:S04]  /*2340*/  ISETP.GT.AND P2, PT, R59, 0x60, PT ;  /* 0x000000603b00780c */ /* 0x000fc80003f44270 */
[----:B------:R-:W-:Y:S01]  /*2350*/  FSEL R114, R17, -INF , P2 ;  /* 0xff80000011727808 */ /* 0x000fe20001000000 */
[----:B------:R-:W0:Y:S01]  /*2360*/  MUFU.TANH R50, R50 ;  /* 0x0000003200327308 */ /* 0x000e220000002400 */
[----:B--2---:R-:W-:-:S04]  /*2370*/  FSEL R112, R55, -INF , P3 ;  /* 0xff80000037707808 */ /* 0x004fc80001800000 */
[----:B------:R-:W-:-:S03]  /*2380*/  FMNMX.FTZ R7, R112, R7, !PT ;  /* 0x0000000770077209 */ /* 0x000fc60007810000 */
[----:B------:R-:W2:Y:S01]  /*2390*/  MUFU.TANH R57, R57 ;  /* 0x0000003900397308 */ /* 0x000ea20000002400 */
[----:B-1----:R-:W-:Y:S02]  /*23a0*/  FSEL R48, R48, -INF , P1 ;  /* 0xff80000030307808 */ /* 0x002fe40000800000 */
[----:B------:R-:W-:Y:S02]  /*23b0*/  ISETP.GT.AND P1, PT, R59, 0x61, PT ;  /* 0x000000613b00780c */ /* 0x000fe40003f24270 */
        /* <DEDUP_REMOVED lines=27> */
[----:B------:R-:W-:-:S04]  /*2570*/  ISETP.GT.AND P2, PT, R59, 0x78, PT ;  /* 0x000000783b00780c */ /* 0x000fc80003f44270 */
[----:B------:R-:W-:Y:S01]  /*2580*/  FSEL R126, R126, -INF , P2 ;  /* 0xff8000007e7e7808 */ /* 0x000fe20001000000 */
[----:B------:R-:W1:Y:S01]  /*2590*/  MUFU.TANH R87, R87 ;  /* 0x0000005700577308 */ /* 0x000e620000002400 */
[----:B0-----:R-:W-:-:S04]  /*25a0*/  FSEL R124, R83, -INF , P3 ;  /* 0xff800000537c7808 */ /* 0x001fc80001800000 */
[----:B------:R-:W-:-:S03]  /*25b0*/  FMNMX.FTZ R7, R124, R7, !PT ;  /* 0x000000077c077209 */ /* 0x000fc60007810000 */
[----:B------:R-:W0:Y:S01]  /*25c0*/  MUFU.TANH R76, R76 ;  /* 0x0000004c004c7308 */ /* 0x000e220000002400 */
[----:B--2---:R-:W-:Y:S02]  /*25d0*/  FSEL R60, R45, -INF , P1 ;  /* 0xff8000002d3c7808 */ /* 0x004fe40000800000 */
[----:B------:R-:W-:Y:S02]  /*25e0*/  ISETP.GT.AND P1, PT, R59, 0x79, PT ;  /* 0x000000793b00780c */ /* 0x000fe40003f24270 */
[----:B------:R-:W-:-:S03]  /*25f0*/  FMNMX.FTZ R7, R126, R7, !PT ;  /* 0x000000077e077209 */ /* 0x000fc60007810000 */
[----:B------:R-:W2:Y:S01]  /*2600*/  MUFU.TANH R77, R77 ;  /* 0x0000004d004d7308 */ /* 0x000ea20000002400 */
[----:B-1----:R-:W-:-:S04]  /*2610*/  FSEL R128, R87, -INF , P1 ;  /* 0xff80000057807808 */ /* 0x002fc80000800000 */
[----:B------:R-:W-:-:S03]  /*2620*/  FMNMX.FTZ R11, R128, R7, !PT ;  /* 0x00000007800b7209 */ /* 0x000fc60007810000 */
[----:B------:R-:W1:Y:S02]  /*2630*/  MUFU.TANH R80, R80 ;  /* 0x0000005000507308 */ /* 0x000e640000002400 */
[----:B------:R-:W3:Y:S06]  /*2640*/  SHFL.BFLY PT, R24, R11, 0x2, 0x1f ;  /* 0x0c401f000b187f89 */ /* 0x000eec00000e0000 */
[----:B------:R-:W4:Y:S08]  /*2650*/  MUFU.TANH R81, R81 ;  /* 0x0000005100517308 */ /* 0x000f300000002400 */
[----:B------:R-:W5:Y:S08]  /*2660*/  MUFU.TANH R84, R84 ;  /* 0x0000005400547308 */ /* 0x000f700000002400 */
[----:B------:R-:W5:Y:S01]  /*2670*/  MUFU.TANH R85, R85 ;  /* 0x0000005500557308 */ /* 0x000f620000002400 */
[----:B---3--:R-:W-:-:S05]  /*2680*/  FMNMX.FTZ R13, R11, R24, !PT ;  /* 0x000000180b0d7209 */ /* 0x008fca0007810000 */
[----:B------:R-:W3:Y:S02]  /*2690*/  SHFL.BFLY PT, R24, R13, 0x1, 0x1f ;  /* 0x0c201f000d187f89 */ /* 0x000ee400000e0000 */
[----:B---3--:R-:W-:-:S04]  /*26a0*/  FMNMX.FTZ R24, R13, R24, !PT ;  /* 0x000000180d187209 */ /* 0x008fc80007810000 */
[C---:B------:R-:W-:Y:S01]  /*26b0*/  FSETP.NEU.FTZ.AND P0, PT, R24.reuse, -INF , PT ;  /* 0xff8000001800780b */ /* 0x040fe20003f1d000 */
[----:B------:R-:W-:-:S05]  /*26c0*/  FMUL.FTZ R7, R24, R21 ;  /* 0x0000001518077220 */ /* 0x000fca0000410000 */
[----:B------:R-:W-:Y:S02]  /*26d0*/  FSEL R7, R7, RZ, P0 ;  /* 0x000000ff07077208 */ /* 0x000fe40000000000 */
[----:B------:R-:W-:-:S03]  /*26e0*/  ISETP.NE.AND P0, PT, R88, RZ, PT ;  /* 0x000000ff5800720c */ /* 0x000fc60003f05270 */
[-CC-:B------:R-:W-:Y:S01]  /*26f0*/  FFMA.FTZ R121, R62, R21.reuse, -R7.reuse ;  /* 0x000000153e797223 */ /* 0x180fe20000010807 */
[--C-:B------:R-:W-:Y:S01]  /*2700*/  FFMA.FTZ R62, R9, R21, -R7.reuse ;  /* 0x00000015093e7223 */ /* 0x100fe20000010807 */
[----:B------:R-:W-:Y:S01]  /*2710*/  FMNMX.FTZ R9, R4, R5, !PT ;  /* 0x0000000504097209 */ /* 0x000fe20007810000 */
[-CC-:B------:R-:W-:Y:S01]  /*2720*/  FFMA.FTZ R129, R78, R21.reuse, -R7.reuse ;  /* 0x000000154e817223 */ /* 0x180fe20000010807 */
[----:B0-----:R-:W-:Y:S01]  /*2730*/  FSEL R78, R76, -INF , P6 ;  /* 0xff8000004c4e7808 */ /* 0x001fe20003000000 */
[--C-:B------:R-:W-:Y:S01]  /*2740*/  FFMA.FTZ R125, R66, R21, -R7.reuse ;  /* 0x00000015427d7223 */ /* 0x100fe20000010807 */
[----:B------:R-:W-:Y:S01]  /*2750*/  FMNMX.FTZ R9, R6, R9, !PT ;  /* 0x0000000906097209 */ /* 0x000fe20007810000 */
[-CC-:B------:R-:W-:Y:S01]  /*2760*/  FFMA.FTZ R66, R72, R21.reuse, -R7.reuse ;  /* 0x0000001548427223 */ /* 0x180fe20000010807 */
[-CC-:B------:R-:W-:Y:S01]  /*2770*/  FFMA.FTZ R72, R90, R21.reuse, -R7.reuse ;  /* 0x000000155a487223 */ /* 0x180fe20000010807 */
[----:B--2---:R-:W-:Y:S01]  /*2780*/  FSEL R90, R77, -INF , P5 ;  /* 0xff8000004d5a7808 */ /* 0x004fe20002800000 */
[--C-:B------:R-:W-:Y:S01]  /*2790*/  FFMA.FTZ R133, R92, R21, -R7.reuse ;  /* 0x000000155c857223 */ /* 0x100fe20000010807 */
[----:B------:R-:W-:Y:S01]  /*27a0*/  FMNMX.FTZ R9, R8, R9, !PT ;  /* 0x0000000908097209 */ /* 0x000fe20007810000 */
[-CC-:B------:R-:W-:Y:S01]  /*27b0*/  FFMA.FTZ R123, R64, R21.reuse, -R7.reuse ;  /* 0x00000015407b7223 */ /* 0x180fe20000010807 */
[----:B-1----:R-:W-:Y:S01]  /*27c0*/  FSEL R92, R80, -INF , P4 ;  /* 0xff800000505c7808 */ /* 0x002fe20002000000 */
[--C-:B------:R-:W-:Y:S01]  /*27d0*/  FFMA.FTZ R64, R68, R21, -R7.reuse ;  /* 0x0000001544407223 */ /* 0x100fe20000010807 */
[----:B------:R-:W-:Y:S01]  /*27e0*/  FMNMX.FTZ R9, R10, R9, !PT ;  /* 0x000000090a097209 */ /* 0x000fe20007810000 */
[-CC-:B------:R-:W-:Y:S01]  /*27f0*/  FFMA.FTZ R68, R74, R21.reuse, -R7.reuse ;  /* 0x000000154a447223 */ /* 0x180fe20000010807 */
[-CC-:B------:R-:W-:Y:S01]  /*2800*/  FFMA.FTZ R74, R94, R21.reuse, -R7.reuse ;  /* 0x000000155e4a7223 */ /* 0x180fe20000010807 */
[----:B----4-:R-:W-:Y:S01]  /*2810*/  FSEL R94, R81, -INF , P3 ;  /* 0xff800000515e7808 */ /* 0x010fe20001800000 */
[--C-:B------:R-:W-:Y:S01]  /*2820*/  FFMA.FTZ R135, R96, R21, -R7.reuse ;  /* 0x0000001560877223 */ /* 0x100fe20000010807 */
[----:B------:R-:W-:Y:S01]  /*2830*/  FMNMX.FTZ R9, R12, R9, !PT ;  /* 0x000000090c097209 */ /* 0x000fe20007810000 */
[-CC-:B------:R-:W-:Y:S01]  /*2840*/  FFMA.FTZ R80, R98, R21.reuse, -R7.reuse ;  /* 0x0000001562507223 */ /* 0x180fe20000010807 */
[----:B-----5:R-:W-:Y:S01]  /*2850*/  FSEL R96, R84, -INF , P2 ;  /* 0xff80000054607808 */ /* 0x020fe20001000000 */
[--C-:B------:R-:W-:Y:S01]  /*2860*/  FFMA.FTZ R127, R82, R21, -R7.reuse ;  /* 0x00000015527f7223 */ /* 0x100fe20000010807 */
[----:B------:R-:W-:Y:S01]  /*2870*/  FMNMX.FTZ R9, R14, R9, !PT ;  /* 0x000000090e097209 */ /* 0x000fe20007810000 */
[--C-:B------:R-:W-:Y:S01]  /*2880*/  FFMA.FTZ R82, R32, R21, -R7.reuse ;  /* 0x0000001520527223 */ /* 0x100fe20000010807 */
[----:B------:R-:W-:Y:S01]  /*2890*/  FSEL R98, R85, -INF , P1 ;  /* 0xff80000055627808 */ /* 0x000fe20000800000 */
[----:B------:R-:W-:Y:S01]  /*28a0*/  MUFU.EX2 R121, R121 ;  /* 0x0000007900797308 */ /* 0x000fe20000000800 */
[----:B------:R-:W-:Y:S01]  /*28b0*/  FMNMX.FTZ R9, R18, R9, !PT ;  /* 0x0000000912097209 */ /* 0x000fe20007810000 */
[-CC-:B------:R-:W-:Y:S01]  /*28c0*/  FFMA.FTZ R131, R86, R21.reuse, -R7.reuse ;  /* 0x0000001556837223 */ /* 0x180fe20000010807 */
[-CC-:B------:R-:W-:Y:S01]  /*28d0*/  FFMA.FTZ R76, R102, R21.reuse, -R7.reuse ;  /* 0x00000015664c7223 */ /* 0x180fe20000010807 */
[--C-:B------:R-:W-:Y:S01]  /*28e0*/  FFMA.FTZ R137, R100, R21, -R7.reuse ;  /* 0x0000001564897223 */ /* 0x100fe20000010807 */
[----:B------:R-:W-:Y:S01]  /*28f0*/  FMNMX.FTZ R9, R28, R9, !PT ;  /* 0x000000091c097209 */ /* 0x000fe20007810000 */
[-CC-:B------:R-:W-:Y:S01]  /*2900*/  FFMA.FTZ R139, R104, R21.reuse, -R7.reuse ;  /* 0x00000015688b7223 */ /* 0x180fe20000010807 */
[--C-:B------:R-:W-:Y:S01]  /*2910*/  FFMA.FTZ R70, R70, R21, -R7.reuse ;  /* 0x0000001546467223 */ /* 0x100fe20000010807 */
[----:B------:R-:W0:Y:S01]  /*2920*/  MUFU.EX2 R62, R62 ;  /* 0x0000003e003e7308 */ /* 0x000e220000000800 */
[----:B------:R-:W-:Y:S01]  /*2930*/  FMNMX.FTZ R9, R20, R9, !PT ;  /* 0x0000000914097209 */ /* 0x000fe20007810000 */
[-CC-:B------:R-:W-:Y:S01]  /*2940*/  FFMA.FTZ R141, R106, R21.reuse, -R7.reuse ;  /* 0x000000156a8d7223 */ /* 0x180fe20000010807 */
[-CC-:B------:R-:W-:Y:S01]  /*2950*/  FFMA.FTZ R84, R108, R21.reuse, -R7.reuse ;  /* 0x000000156c547223 */ /* 0x180fe20000010807 */
[--C-:B------:R-:W-:Y:S01]  /*2960*/  FFMA.FTZ R143, R110, R21, -R7.reuse ;  /* 0x000000156e8f7223 */ /* 0x100fe20000010807 */
[----:B------:R-:W-:Y:S01]  /*2970*/  FMNMX.FTZ R9, R30, R9, !PT ;  /* 0x000000091e097209 */ /* 0x000fe20007810000 */
[-CC-:B------:R-:W-:Y:S01]  /*2980*/  FFMA.FTZ R86, R112, R21.reuse, -R7.reuse ;  /* 0x0000001570567223 */ /* 0x180fe20000010807 */
[--C-:B------:R-:W-:Y:S01]  /*2990*/  FFMA.FTZ R145, R114, R21, -R7.reuse ;  /* 0x0000001572917223 */ /* 0x100fe20000010807 */
[----:B------:R-:W1:Y:S01]  /*29a0*/  MUFU.EX2 R123, R123 ;  /* 0x0000007b007b7308 */ /* 0x000e620000000800 */
[----:B------:R-:W-:Y:S01]  /*29b0*/  FMNMX.FTZ R9, R34, R9, !PT ;  /* 0x0000000922097209 */ /* 0x000fe20007810000 */
[-CC-:B------:R-:W-:Y:S01]  /*29c0*/  FFMA.FTZ R88, R116, R21.reuse, -R7.reuse ;  /* 0x0000001574587223 */ /* 0x180fe20000010807 */
[-CC-:B------:R-:W-:Y:S01]  /*29d0*/  FFMA.FTZ R147, R118, R21.reuse, -R7.reuse ;  /* 0x0000001576937223 */ /* 0x180fe20000010807 */
[--C-:B------:R-:W-:Y:S01]  /*29e0*/  FFMA.FTZ R100, R120, R21, -R7.reuse ;  /* 0x0000001578647223 */ /* 0x100fe20000010807 */
[----:B------:R-:W-:Y:S01]  /*29f0*/  FMNMX.FTZ R9, R26, R9, !PT ;  /* 0x000000091a097209 */ /* 0x000fe20007810000 */
[-CC-:B------:R-:W-:Y:S01]  /*2a00*/  FFMA.FTZ R149, R122, R21.reuse, -R7.reuse ;  /* 0x000000157a957223 */ /* 0x180fe20000010807 */
[-CC-:B------:R-:W-:Y:S01]  /*2a10*/  FFMA.FTZ R102, R124, R21.reuse, -R7.reuse ;  /* 0x000000157c667223 */ /* 0x180fe20000010807 */
[--C-:B------:R-:W-:Y:S01]  /*2a20*/  FFMA.FTZ R151, R126, R21, -R7.reuse ;  /* 0x000000157e977223 */ /* 0x100fe20000010807 */
[----:B------:R-:W-:Y:S01]  /*2a30*/  FMNMX.FTZ R9, R36, R9, !PT ;  /* 0x0000000924097209 */ /* 0x000fe20007810000 */
[----:B------:R-:W-:Y:S01]  /*2a40*/  FFMA.FTZ R104, R128, R21, -R7 ;  /* 0x0000001580687223 */ /* 0x000fe20000010807 */
[----:B------:R-:W2:Y:S01]  /*2a50*/  MUFU.EX2 R64, R64 ;  /* 0x0000004000407308 */ /* 0x000ea20000000800 */
[----:B------:R-:W-:Y:S01]  /*2a60*/  MOV R118, R119 ;  /* 0x0000007700767202 */ /* 0x000fe20000000f00 */
[--C-:B------:R-:W-:Y:S01]  /*2a70*/  IMAD.MOV.U32 R116, RZ, RZ, R119.reuse ;  /* 0x000000ffff747224 */ /* 0x100fe200078e0077 */
[----:B------:R-:W-:Y:S01]  /*2a80*/  FMNMX.FTZ R9, R38, R9, !PT ;  /* 0x0000000926097209 */ /* 0x000fe20007810000 */
[--C-:B------:R-:W-:Y:S01]  /*2a90*/  IMAD.MOV.U32 R112, RZ, RZ, R119.reuse ;  /* 0x000000ffff707224 */ /* 0x100fe200078e0077 */
[----:B------:R-:W-:Y:S01]  /*2aa0*/  MOV R114, R119 ;  /* 0x0000007700727202 */ /* 0x000fe20000000f00 */
[----:B------:R-:W-:Y:S01]  /*2ab0*/  IMAD.MOV.U32 R108, RZ, RZ, R119 ;  /* 0x000000ffff6c7224 */ /* 0x000fe200078e0077 */
[----:B------:R-:W-:Y:S01]  /*2ac0*/  FMNMX.FTZ R9, R40, R9, !PT ;  /* 0x0000000928097209 */ /* 0x000fe20007810000 */
[----:B------:R-:W3:Y:S01]  /*2ad0*/  MUFU.EX2 R125, R125 ;  /* 0x0000007d007d7308 */ /* 0x000ee20000000800 */
[----:B------:R-:W-:-:S02]  /*2ae0*/  MOV R110, R119 ;  /* 0x00000077006e7202 */ /* 0x000fc40000000f00 */
[----:B------:R-:W-:Y:S02]  /*2af0*/  FMNMX.FTZ R9, R42, R9, !PT ;  /* 0x000000092a097209 */ /* 0x000fe40007810000 */
[----:B------:R-:W-:Y:S02]  /*2b00*/  MOV R106, R119 ;  /* 0x00000077006a7202 */ /* 0x000fe40000000f00 */
[----:B------:R-:W-:Y:S01]  /*2b10*/  FMNMX.FTZ R9, R44, R9, !PT ;  /* 0x000000092c097209 */ /* 0x000fe20007810000 */
[----:B------:R-:W4:Y:S03]  /*2b20*/  MUFU.EX2 R66, R66 ;  /* 0x0000004200427308 */ /* 0x000f260000000800 */
[----:B------:R-:W-:-:S04]  /*2b30*/  FMNMX.FTZ R9, R46, R9, !PT ;  /* 0x000000092e097209 */ /* 0x000fc80007810000 */
[----:B------:R-:W-:Y:S01]  /*2b40*/  FMNMX.FTZ R9, R48, R9, !PT ;  /* 0x0000000930097209 */ /* 0x000fe20007810000 */
[----:B------:R-:W5:Y:S03]  /*2b50*/  MUFU.EX2 R127, R127 ;  /* 0x0000007f007f7308 */ /* 0x000f660000000800 */
[----:B------:R-:W-:-:S04]  /*2b60*/  FMNMX.FTZ R9, R50, R9, !PT ;  /* 0x0000000932097209 */ /* 0x000fc80007810000 */
[----:B------:R-:W-:Y:S01]  /*2b70*/  FMNMX.FTZ R9, R52, R9, !PT ;  /* 0x0000000934097209 */ /* 0x000fe20007810000 */
[----:B------:R-:W5:Y:S03]  /*2b80*/  MUFU.EX2 R68, R68 ;  /* 0x0000004400447308 */ /* 0x000f660000000800 */
[----:B------:R-:W-:-:S04]  /*2b90*/  FMNMX.FTZ R9, R54, R9, !PT ;  /* 0x0000000936097209 */ /* 0x000fc80007810000 */
[----:B------:R-:W-:Y:S01]  /*2ba0*/  FMNMX.FTZ R9, R56, R9, !PT ;  /* 0x0000000938097209 */ /* 0x000fe20007810000 */
[----:B------:R-:W-:Y:S03]  /*2bb0*/  MUFU.EX2 R129, R129 ;  /* 0x0000008100817308 */ /* 0x000fe60000000800 */
        /* <DEDUP_REMOVED lines=11> */
[----:B------:R-:W-:Y:S04]  /*2c70*/  MUFU.EX2 R133, R133 ;  /* 0x0000008500857308 */ /* 0x000fe80000000800 */
[----:B------:R-:W0:Y:S04]  /*2c80*/  SHFL.BFLY PT, R32, R9, 0x2, 0x1f ;  /* 0x0c401f0009207f89 */ /* 0x000e2800000e0000 */
[----:B------:R-:W-:Y:S08]  /*2c90*/  MUFU.EX2 R74, R74 ;  /* 0x0000004a004a7308 */ /* 0x000ff00000000800 */
[----:B------:R-:W-:Y:S08]  /*2ca0*/  MUFU.EX2 R135, R135 ;  /* 0x0000008700877308 */ /* 0x000ff00000000800 */
[----:B------:R-:W-:Y:S01]  /*2cb0*/  MUFU.EX2 R76, R76 ;  /* 0x0000004c004c7308 */ /* 0x000fe20000000800 */
[----:B0-----:R-:W-:-:S07]  /*2cc0*/  FMNMX.FTZ R11, R9, R32, !PT ;  /* 0x00000020090b7209 */ /* 0x001fce0007810000 */
[----:B------:R-:W-:Y:S01]  /*2cd0*/  MUFU.EX2 R137, R137 ;  /* 0x0000008900897308 */ /* 0x000fe20000000800 */
[----:B------:R-:W0:Y:S07]  /*2ce0*/  SHFL.BFLY PT, R32, R11, 0x1, 0x1f ;  /* 0x0c201f000b207f89 */ /* 0x000e2e00000e0000 */
[----:B------:R-:W-:Y:S08]  /*2cf0*/  MUFU.EX2 R80, R80 ;  /* 0x0000005000507308 */ /* 0x000ff00000000800 */
[----:B------:R-:W-:Y:S08]  /*2d00*/  MUFU.EX2 R139, R139 ;  /* 0x0000008b008b7308 */ /* 0x000ff00000000800 */
[----:B------:R-:W-:Y:S01]  /*2d10*/  MUFU.EX2 R82, R82 ;  /* 0x0000005200527308 */ /* 0x000fe20000000800 */
[----:B0-----:R-:W-:-:S04]  /*2d20*/  FMNMX.FTZ R32, R11, R32, !PT ;  /* 0x000000200b207209 */ /* 0x001fc80007810000 */
[C---:B------:R-:W-:Y:S01]  /*2d30*/  FSETP.NEU.FTZ.AND P1, PT, R32.reuse, -INF , PT ;  /* 0xff8000002000780b */ /* 0x040fe20003f3d000 */
[----:B------:R-:W-:Y:S02]  /*2d40*/  FMUL.FTZ R9, R32, R21 ;  /* 0x0000001520097220 */ /* 0x000fe40000410000 */
[----:B------:R-:W-:Y:S03]  /*2d50*/  MUFU.EX2 R141, R141 ;  /* 0x0000008d008d7308 */ /* 0x000fe60000000800 */
[----:B------:R-:W-:Y:S02]  /*2d60*/  FSEL R7, R9, RZ, P1 ;  /* 0x000000ff09077208 */ /* 0x000fe40000800000 */
[----:B------:R-:W-:-:S03]  /*2d70*/  PLOP3.LUT P1, PT, PT, PT, UP0, 0x80, 0x0 ;  /* 0x000000000000781c */ /* 0x000fc60003f2f008 */
[-CC-:B------:R-:W-:Y:S01]  /*2d80*/  FFMA.FTZ R120, R4, R21.reuse, -R7.reuse ;  /* 0x0000001504787223 */ /* 0x180fe20000010807 */
[-CC-:B------:R-:W-:Y:S01]  /*2d90*/  FFMA.FTZ R5, R5, R21.reuse, -R7.reuse ;  /* 0x0000001505057223 */ /* 0x180fe20000010807 */
[-CC-:B------:R-:W-:Y:S01]  /*2da0*/  FFMA.FTZ R122, R6, R21.reuse, -R7.reuse ;  /* 0x00000015067a7223 */ /* 0x180fe20000010807 */
[----:B------:R-:W-:Y:S01]  /*2db0*/  FADD.FTZ R4, R121, R62 ;  /* 0x0000003e79047221 */ /* 0x000fe20000010000 */
[-CC-:B------:R-:W-:Y:S01]  /*2dc0*/  FFMA.FTZ R9, R8, R21.reuse, -R7.reuse ;  /* 0x0000001508097223 */ /* 0x180fe20000010807 */
[-CC-:B------:R-:W-:Y:S01]  /*2dd0*/  FFMA.FTZ R124, R10, R21.reuse, -R7.reuse ;  /* 0x000000150a7c7223 */ /* 0x180fe20000010807 */
[----:B------:R-:W-:Y:S01]  /*2de0*/  MUFU.EX2 R120, R120 ;  /* 0x0000007800787308 */ /* 0x000fe20000000800 */
[----:B-1----:R-:W-:Y:S01]  /*2df0*/  FADD.FTZ R25, R123, R4 ;  /* 0x000000047b197221 */ /* 0x002fe20000010000 */
[-CC-:B------:R-:W-:Y:S01]  /*2e00*/  FFMA.FTZ R11, R12, R21.reuse, -R7.reuse ;  /* 0x000000150c0b7223 */ /* 0x180fe20000010807 */
[-CC-:B------:R-:W-:Y:S01]  /*2e10*/  FFMA.FTZ R126, R14, R21.reuse, -R7.reuse ;  /* 0x000000150e7e7223 */ /* 0x180fe20000010807 */
[-C--:B------:R-:W-:Y:S01]  /*2e20*/  FFMA.FTZ R13, R18, R21.reuse, -R7 ;  /* 0x00000015120d7223 */ /* 0x080fe20000010807 */
[----:B--2---:R-:W-:Y:S01]  /*2e30*/  FADD.FTZ R4, R64, R25 ;  /* 0x0000001940047221 */ /* 0x004fe20000010000 */
[-CC-:B------:R-:W-:Y:S01]  /*2e40*/  FFMA.FTZ R128, R28, R21.reuse, -R7.reuse ;  /* 0x000000151c807223 */ /* 0x180fe20000010807 */
[-CC-:B------:R-:W-:Y:S01]  /*2e50*/  FFMA.FTZ R15, R20, R21.reuse, -R7.reuse ;  /* 0x00000015140f7223 */ /* 0x180fe20000010807 */
[----:B------:R-:W0:Y:S01]  /*2e60*/  MUFU.EX2 R5, R5 ;  /* 0x0000000500057308 */ /* 0x000e220000000800 */
[----:B---3--:R-:W-:Y:S01]  /*2e70*/  FADD.FTZ R27, R125, R4 ;  /* 0x000000047d1b7221 */ /* 0x008fe20000010000 */
[-CC-:B------:R-:W-:Y:S01]  /*2e80*/  FFMA.FTZ R130, R30, R21.reuse, -R7.reuse ;  /* 0x000000151e827223 */ /* 0x180fe20000010807 */
[-CC-:B------:R-:W-:Y:S01]  /*2e90*/  FFMA.FTZ R17, R34, R21.reuse, -R7.reuse ;  /* 0x0000001522117223 */ /* 0x180fe20000010807 */
[-C--:B------:R-:W-:Y:S01]  /*2ea0*/  FFMA.FTZ R132, R26, R21.reuse, -R7 ;  /* 0x000000151a847223 */ /* 0x080fe20000010807 */
[----:B----4-:R-:W-:Y:S01]  /*2eb0*/  FADD.FTZ R4, R66, R27 ;  /* 0x0000001b42047221 */ /* 0x010fe20000010000 */
[-CC-:B------:R-:W-:Y:S01]  /*2ec0*/  FFMA.FTZ R19, R36, R21.reuse, -R7.reuse ;  /* 0x0000001524137223 */ /* 0x180fe20000010807 */
[-CC-:B------:R-:W-:Y:S01]  /*2ed0*/  FFMA.FTZ R134, R38, R21.reuse, -R7.reuse ;  /* 0x0000001526867223 */ /* 0x180fe20000010807 */
[----:B------:R-:W1:Y:S01]  /*2ee0*/  MUFU.EX2 R122, R122 ;  /* 0x0000007a007a7308 */ /* 0x000e620000000800 */
[----:B-----5:R-:W-:Y:S01]  /*2ef0*/  FADD.FTZ R27, R127, R4 ;  /* 0x000000047f1b7221 */ /* 0x020fe20000010000 */
[-CC-:B------:R-:W-:Y:S01]  /*2f00*/  FFMA.FTZ R23, R40, R21.reuse, -R7.reuse ;  /* 0x0000001528177223 */ /* 0x180fe20000010807 */
[-CC-:B------:R-:W-:Y:S01]  /*2f10*/  FFMA.FTZ R136, R42, R21.reuse, -R7.reuse ;  /* 0x000000152a887223 */ /* 0x180fe20000010807 */
[-C--:B------:R-:W-:Y:S01]  /*2f20*/  FFMA.FTZ R25, R44, R21.reuse, -R7 ;  /* 0x000000152c197223 */ /* 0x080fe20000010807 */
[----:B------:R-:W-:Y:S01]  /*2f30*/  FADD.FTZ R6, R68, R27 ;  /* 0x0000001b44067221 */ /* 0x000fe20000010000 */
[-CC-:B------:R-:W-:Y:S01]  /*2f40*/  FFMA.FTZ R138, R46, R21.reuse, -R7.reuse ;  /* 0x000000152e8a7223 */ /* 0x180fe20000010807 */
[-C--:B------:R-:W-:Y:S01]  /*2f50*/  FFMA.FTZ R27, R48, R21.reuse, -R7 ;  /* 0x00000015301b7223 */ /* 0x080fe20000010807 */
[----:B------:R-:W2:Y:S01]  /*2f60*/  MUFU.EX2 R9, R9 ;  /* 0x0000000900097308 */ /* 0x000ea20000000800 */
[----:B0-----:R-:W-:Y:S01]  /*2f70*/  FADD.FTZ R29, R120, R5 ;  /* 0x00000005781d7221 */ /* 0x001fe20000010000 */
[----:B------:R-:W-:Y:S01]  /*2f80*/  FADD.FTZ R31, R129, R6 ;  /* 0x00000006811f7221 */ /* 0x000fe20000010000 */
[-CC-:B------:R-:W-:Y:S01]  /*2f90*/  FFMA.FTZ R140, R50, R21.reuse, -R7.reuse ;  /* 0x00000015328c7223 */ /* 0x180fe20000010807 */
[-CC-:B------:R-:W-:Y:S01]  /*2fa0*/  FFMA.FTZ R142, R54, R21.reuse, -R7.reuse ;  /* 0x00000015368e7223 */ /* 0x180fe20000010807 */
[-C--:B------:R-:W-:Y:S01]  /*2fb0*/  FFMA.FTZ R56, R56, R21.reuse, -R7 ;  /* 0x0000001538387223 */ /* 0x080fe20000010807 */
[----:B------:R-:W-:Y:S01]  /*2fc0*/  FADD.FTZ R6, R70, R31 ;  /* 0x0000001f46067221 */ /* 0x000fe20000010000 */
[-C--:B------:R-:W-:Y:S01]  /*2fd0*/  FFMA.FTZ R58, R58, R21.reuse, -R7 ;  /* 0x000000153a3a7223 */ /* 0x080fe20000010807 */
[----:B------:R-:W0:Y:S01]  /*2fe0*/  MUFU.EX2 R124, R124 ;  /* 0x0000007c007c7308 */ /* 0x000e220000000800 */
[----:B-1----:R-:W-:Y:S01]  /*2ff0*/  FADD.FTZ R4, R122, R29 ;  /* 0x0000001d7a047221 */ /* 0x002fe20000010000 */
[-CC-:B------:R-:W-:Y:S01]  /*3000*/  FFMA.FTZ R60, R60, R21.reuse, -R7.reuse ;  /* 0x000000153c3c7223 */ /* 0x180fe20000010807 */
[-CC-:B------:R-:W-:Y:S01]  /*3010*/  FFMA.FTZ R78, R78, R21.reuse, -R7.reuse ;  /* 0x000000154e4e7223 */ /* 0x180fe20000010807 */
[-CC-:B------:R-:W-:Y:S01]  /*3020*/  FFMA.FTZ R90, R90, R21.reuse, -R7.reuse ;  /* 0x000000155a5a7223 */ /* 0x180fe20000010807 */
[-CC-:B------:R-:W-:Y:S01]  /*3030*/  FFMA.FTZ R92, R92, R21.reuse, -R7.reuse ;  /* 0x000000155c5c7223 */ /* 0x180fe20000010807 */
[-CC-:B------:R-:W-:Y:S01]  /*3040*/  FFMA.FTZ R94, R94, R21.reuse, -R7.reuse ;  /* 0x000000155e5e7223 */ /* 0x180fe20000010807 */
[-CC-:B------:R-:W-:Y:S01]  /*3050*/  FFMA.FTZ R96, R96, R21.reuse, -R7.reuse ;  /* 0x0000001560607223 */ /* 0x180fe20000010807 */
[----:B------:R-:W1:Y:S01]  /*3060*/  MUFU.EX2 R11, R11 ;  /* 0x0000000b000b7308 */ /* 0x000e620000000800 */
[C---:B--2---:R-:W-:Y:S01]  /*3070*/  FADD.FTZ R29, R9.reuse, R4 ;  /* 0x00000004091d7221 */ /* 0x044fe20000010000 */
[----:B------:R-:W-:Y:S01]  /*3080*/  FFMA.FTZ R98, R98, R21, -R7 ;  /* 0x0000001562627223 */ /* 0x000fe20000010807 */
[----:B------:R-:W-:-:S02]  /*3090*/  F2FP.BF16.F32.PACK_AB R122, R9, R122 ;  /* 0x0000007a097a723e */ /* 0x000fc400000010ff */
[----:B------:R-:W-:Y:S02]  /*30a0*/  F2FP.BF16.F32.PACK_AB R120, R5, R120 ;  /* 0x000000780578723e */ /* 0x000fe400000010ff */
[----:B------:R-:W-:Y:S01]  /*30b0*/  F2FP.BF16.F32.PACK_AB R121, R62, R121 ;  /* 0x000000793e79723e */ /* 0x000fe200000010ff */
[----:B------:R-:W2:Y:S01]  /*30c0*/  MUFU.EX2 R126, R126 ;  /* 0x0000007e007e7308 */ /* 0x000ea20000000800 */
[----:B0-----:R-:W-:Y:S01]  /*30d0*/  FADD.FTZ R4, R124, R29 ;  /* 0x0000001d7c047221 */ /* 0x001fe20000010000 */
[----:B------:R-:W-:Y:S01]  /*30e0*/  FADD.FTZ R29, R131, R6 ;  /* 0x00000006831d7221 */ /* 0x000fe20000010000 */
[----:B------:R-:W-:Y:S02]  /*30f0*/  F2FP.BF16.F32.PACK_AB R123, R64, R123 ;  /* 0x0000007b407b723e */ /* 0x000fe400000010ff */
[----:B------:R-:W-:Y:S01]  /*3100*/  F2FP.BF16.F32.PACK_AB R125, R66, R125 ;  /* 0x0000007d427d723e */ /* 0x000fe200000010ff */
[----:B------:R-:W-:Y:S01]  /*3110*/  FADD.FTZ R6, R72, R29 ;  /* 0x0000001d48067221 */ /* 0x000fe20000010000 */
[----:B------:R-:W-:Y:S01]  /*3120*/  FFMA.FTZ R29, R52, R21, -R7 ;  /* 0x00000015341d7223 */ /* 0x000fe20000010807 */
[----:B------:R-:W0:Y:S01]  /*3130*/  MUFU.EX2 R13, R13 ;  /* 0x0000000d000d7308 */ /* 0x000e220000000800 */
[----:B-1----:R-:W-:Y:S01]  /*3140*/  FADD.FTZ R31, R11, R4 ;  /* 0x000000040b1f7221 */ /* 0x002fe20000010000 */
[----:B------:R-:W-:Y:S01]  /*3150*/  FADD.FTZ R33, R133, R6 ;  /* 0x0000000685217221 */ /* 0x000fe20000010000 */
[----:B------:R-:W-:-:S02]  /*3160*/  F2FP.BF16.F32.PACK_AB R127, R68, R127 ;  /* 0x0000007f447f723e */ /* 0x000fc400000010ff */
[----:B------:R-:W-:Y:S01]  /*3170*/  F2FP.BF16.F32.PACK_AB R129, R70, R129 ;  /* 0x000000814681723e */ /* 0x000fe200000010ff */
[----:B------:R-:W-:Y:S01]  /*3180*/  FADD.FTZ R6, R74, R33 ;  /* 0x000000214a067221 */ /* 0x000fe20000010000 */
[----:B------:R-:W-:Y:S01]  /*3190*/  F2FP.BF16.F32.PACK_AB R131, R72, R131 ;  /* 0x000000834883723e */ /* 0x000fe200000010ff */
[----:B------:R-:W1:Y:S01]  /*31a0*/  MUFU.EX2 R128, R128 ;  /* 0x0000008000807308 */ /* 0x000e620000000800 */
[----:B--2---:R-:W-:Y:S01]  /*31b0*/  FADD.FTZ R4, R126, R31 ;  /* 0x0000001f7e047221 */ /* 0x004fe20000010000 */
[----:B------:R-:W-:Y:S01]  /*31c0*/  FADD.FTZ R33, R135, R6 ;  /* 0x0000000687217221 */ /* 0x000fe20000010000 */
[----:B------:R-:W-:Y:S02]  /*31d0*/  F2FP.BF16.F32.PACK_AB R133, R74, R133 ;  /* 0x000000854a85723e */ /* 0x000fe400000010ff */
[C---:B------:R-:W-:Y:S01]  /*31e0*/  F2FP.BF16.F32.PACK_AB R135, R76.reuse, R135 ;  /* 0x000000874c87723e */ /* 0x040fe200000010ff */
[----:B------:R-:W-:Y:S01]  /*31f0*/  FADD.FTZ R6, R76, R33 ;  /* 0x000000214c067221 */ /* 0x000fe20000010000 */
[----:B------:R-:W-:Y:S01]  /*3200*/  F2FP.BF16.F32.PACK_AB R124, R11, R124 ;  /* 0x0000007c0b7c723e */ /* 0x000fe200000010ff */
[----:B------:R-:W2:Y:S01]  /*3210*/  MUFU.EX2 R15, R15 ;  /* 0x0000000f000f7308 */ /* 0x000ea20000000800 */
[----:B0-----:R-:W-:Y:S01]  /*3220*/  FADD.FTZ R31, R13, R4 ;  /* 0x000000040d1f7221 */ /* 0x001fe20000010000 */
[----:B------:R-:W-:Y:S01]  /*3230*/  FADD.FTZ R35, R137, R6 ;  /* 0x0000000689237221 */ /* 0x000fe20000010000 */
[----:B------:R-:W-:-:S02]  /*3240*/  F2FP.BF16.F32.PACK_AB R137, R80, R137 ;  /* 0x000000895089723e */ /* 0x000fc400000010ff */
[----:B------:R-:W-:Y:S01]  /*3250*/  F2FP.BF16.F32.PACK_AB R126, R13, R126 ;  /* 0x0000007e0d7e723e */ /* 0x000fe200000010ff */
[----:B------:R-:W-:Y:S02]  /*3260*/  FADD.FTZ R6, R80, R35 ;  /* 0x0000002350067221 */ /* 0x000fe40000010000 */
[----:B------:R-:W0:Y:S01]  /*3270*/  MUFU.EX2 R130, R130 ;  /* 0x0000008200827308 */ /* 0x000e220000000800 */
[----:B-1----:R-:W-:Y:S01]  /*3280*/  FADD.FTZ R4, R128, R31 ;  /* 0x0000001f80047221 */ /* 0x002fe20000010000 */
[----:B------:R-:W-:Y:S01]  /*3290*/  FADD.FTZ R35, R139, R6 ;  /* 0x000000068b237221 */ /* 0x000fe20000010000 */
[----:B------:R-:W-:-:S03]  /*32a0*/  F2FP.BF16.F32.PACK_AB R139, R82, R139 ;  /* 0x0000008b528b723e */ /* 0x000fc600000010ff */
[----:B------:R-:W-:Y:S02]  /*32b0*/  FADD.FTZ R6, R82, R35 ;  /* 0x0000002352067221 */ /* 0x000fe40000010000 */
[----:B------:R-:W1:Y:S01]  /*32c0*/  MUFU.EX2 R17, R17 ;  /* 0x0000001100117308 */ /* 0x000e620000000800 */
[----:B--2---:R-:W-:Y:S01]  /*32d0*/  FADD.FTZ R31, R15, R4 ;  /* 0x000000040f1f7221 */ /* 0x004fe20000010000 */
[----:B------:R-:W-:Y:S01]  /*32e0*/  FADD.FTZ R35, R141, R6 ;  /* 0x000000068d237221 */ /* 0x000fe20000010000 */
[----:B------:R-:W-:-:S05]  /*32f0*/  F2FP.BF16.F32.PACK_AB R128, R15, R128 ;  /* 0x000000800f80723e */ /* 0x000fca00000010ff */
[----:B------:R-:W2:Y:S01]  /*3300*/  MUFU.EX2 R132, R132 ;  /* 0x0000008400847308 */ /* 0x000ea20000000800 */
[----:B0-----:R-:W-:-:S07]  /*3310*/  FADD.FTZ R4, R130, R31 ;  /* 0x0000001f82047221 */ /* 0x001fce0000010000 */
[----:B------:R-:W0:Y:S01]  /*3320*/  MUFU.EX2 R19, R19 ;  /* 0x0000001300137308 */ /* 0x000e220000000800 */
[C---:B-1----:R-:W-:Y:S01]  /*3330*/  FADD.FTZ R33, R17.reuse, R4 ;  /* 0x0000000411217221 */ /* 0x042fe20000010000 */
[----:B------:R-:W-:-:S06]  /*3340*/  F2FP.BF16.F32.PACK_AB R130, R17, R130 ;  /* 0x000000821182723e */ /* 0x000fcc00000010ff */
[----:B------:R-:W1:Y:S01]  /*3350*/  MUFU.EX2 R134, R134 ;  /* 0x0000008600867308 */ /* 0x000e620000000800 */
[----:B--2---:R-:W-:-:S07]  /*3360*/  FADD.FTZ R4, R132, R33 ;  /* 0x0000002184047221 */ /* 0x004fce0000010000 */
[----:B------:R-:W2:Y:S01]  /*3370*/  MUFU.EX2 R23, R23 ;  /* 0x0000001700177308 */ /* 0x000ea20000000800 */
[C---:B0-----:R-:W-:Y:S01]  /*3380*/  FADD.FTZ R33, R19.reuse, R4 ;  /* 0x0000000413217221 */ /* 0x041fe20000010000 */
[----:B------:R-:W-:-:S06]  /*3390*/  F2FP.BF16.F32.PACK_AB R132, R19, R132 ;  /* 0x000000841384723e */ /* 0x000fcc00000010ff */
[----:B------:R-:W0:Y:S01]  /*33a0*/  MUFU.EX2 R136, R136 ;  /* 0x0000008800887308 */ /* 0x000e220000000800 */
[----:B-1----:R-:W-:-:S07]  /*33b0*/  FADD.FTZ R4, R134, R33 ;  /* 0x0000002186047221 */ /* 0x002fce0000010000 */
[----:B------:R-:W1:Y:S01]  /*33c0*/  MUFU.EX2 R84, R84 ;  /* 0x0000005400547308 */ /* 0x000e620000000800 */
[C---:B--2---:R-:W-:Y:S01]  /*33d0*/  FADD.FTZ R7, R23.reuse, R4 ;  /* 0x0000000417077221 */ /* 0x044fe20000010000 */
[----:B------:R-:W-:-:S06]  /*33e0*/  F2FP.BF16.F32.PACK_AB R134, R23, R134 ;  /* 0x000000861786723e */ /* 0x000fcc00000010ff */
[----:B------:R-:W2:Y:S01]  /*33f0*/  MUFU.EX2 R25, R25 ;  /* 0x0000001900197308 */ /* 0x000ea20000000800 */
[----:B0-----:R-:W-:-:S07]  /*3400*/  FADD.FTZ R4, R136, R7 ;  /* 0x0000000788047221 */ /* 0x001fce0000010000 */
[----:B------:R-:W0:Y:S01]  /*3410*/  MUFU.EX2 R143, R143 ;  /* 0x0000008f008f7308 */ /* 0x000e220000000800 */
[C---:B-1----:R-:W-:Y:S01]  /*3420*/  FADD.FTZ R6, R84.reuse, R35 ;  /* 0x0000002354067221 */ /* 0x042fe20000010000 */
[----:B------:R-:W-:-:S06]  /*3430*/  F2FP.BF16.F32.PACK_AB R141, R84, R141 ;  /* 0x0000008d548d723e */ /* 0x000fcc00000010ff */
[----:B------:R-:W1:Y:S01]  /*3440*/  MUFU.EX2 R138, R138 ;  /* 0x0000008a008a7308 */ /* 0x000e620000000800 */
[C---:B--2---:R-:W-:Y:S01]  /*3450*/  FADD.FTZ R7, R25.reuse, R4 ;  /* 0x0000000419077221 */ /* 0x044fe20000010000 */
[----:B------:R-:W-:-:S06]  /*3460*/  F2FP.BF16.F32.PACK_AB R136, R25, R136 ;  /* 0x000000881988723e */ /* 0x000fcc00000010ff */
[----:B------:R-:W2:Y:S01]  /*3470*/  MUFU.EX2 R86, R86 ;  /* 0x0000005600567308 */ /* 0x000ea20000000800 */
[----:B0-----:R-:W-:-:S07]  /*3480*/  FADD.FTZ R35, R143, R6 ;  /* 0x000000068f237221 */ /* 0x001fce0000010000 */
[----:B------:R-:W0:Y:S01]  /*3490*/  MUFU.EX2 R27, R27 ;  /* 0x0000001b001b7308 */ /* 0x000e220000000800 */
[----:B-1----:R-:W-:-:S07]  /*34a0*/  FADD.FTZ R4, R138, R7 ;  /* 0x000000078a047221 */ /* 0x002fce0000010000 */
[----:B------:R-:W1:Y:S01]  /*34b0*/  MUFU.EX2 R145, R145 ;  /* 0x0000009100917308 */ /* 0x000e620000000800 */
[C---:B--2---:R-:W-:Y:S01]  /*34c0*/  FADD.FTZ R6, R86.reuse, R35 ;  /* 0x0000002356067221 */ /* 0x044fe20000010000 */
[----:B------:R-:W-:-:S06]  /*34d0*/  F2FP.BF16.F32.PACK_AB R143, R86, R143 ;  /* 0x0000008f568f723e */ /* 0x000fcc00000010ff */
[----:B------:R-:W2:Y:S01]  /*34e0*/  MUFU.EX2 R140, R140 ;  /* 0x0000008c008c7308 */ /* 0x000ea20000000800 */
[C---:B0-----:R-:W-:Y:S01]  /*34f0*/  FADD.FTZ R7, R27.reuse, R4 ;  /* 0x000000041b077221 */ /* 0x041fe20000010000 */
[----:B------:R-:W-:-:S06]  /*3500*/  F2FP.BF16.F32.PACK_AB R138, R27, R138 ;  /* 0x0000008a1b8a723e */ /* 0x000fcc00000010ff */
[----:B------:R-:W0:Y:S01]  /*3510*/  MUFU.EX2 R88, R88 ;  /* 0x0000005800587308 */ /* 0x000e220000000800 */
[----:B-1----:R-:W-:-:S07]  /*3520*/  FADD.FTZ R37, R145, R6 ;  /* 0x0000000691257221 */ /* 0x002fce0000010000 */
[----:B------:R-:W1:Y:S01]  /*3530*/  MUFU.EX2 R29, R29 ;  /* 0x0000001d001d7308 */ /* 0x000e620000000800 */
[----:B--2---:R-:W-:-:S07]  /*3540*/  FADD.FTZ R4, R140, R7 ;  /* 0x000000078c047221 */ /* 0x004fce0000010000 */
[----:B------:R-:W2:Y:S01]  /*3550*/  MUFU.EX2 R147, R147 ;  /* 0x0000009300937308 */ /* 0x000ea20000000800 */
[C---:B0-----:R-:W-:Y:S01]  /*3560*/  FADD.FTZ R6, R88.reuse, R37 ;  /* 0x0000002558067221 */ /* 0x041fe20000010000 */
[----:B------:R-:W-:Y:S01]  /*3570*/  F2FP.BF16.F32.PACK_AB R145, R88, R145 ;  /* 0x000000915891723e */ /* 0x000fe200000010ff */
[----:B------:R-:W-:-:S05]  /*3580*/  IMAD.MOV.U32 R88, RZ, RZ, R119 ;  /* 0x000000ffff587224 */ /* 0x000fca00078e0077 */
[----:B------:R-:W0:Y:S01]  /*3590*/  MUFU.EX2 R142, R142 ;  /* 0x0000008e008e7308 */ /* 0x000e220000000800 */
[C---:B-1----:R-:W-:Y:S01]  /*35a0*/  FADD.FTZ R7, R29.reuse, R4 ;  /* 0x000000041d077221 */ /* 0x042fe20000010000 */
[----:B------:R-:W-:-:S06]  /*35b0*/  F2FP.BF16.F32.PACK_AB R140, R29, R140 ;  /* 0x0000008c1d8c723e */ /* 0x000fcc00000010ff */
[----:B------:R-:W1:Y:S01]  /*35c0*/  MUFU.EX2 R100, R100 ;  /* 0x0000006400647308 */ /* 0x000e620000000800 */
[----:B--2---:R-:W-:-:S07]  /*35d0*/  FADD.FTZ R37, R147, R6 ;  /* 0x0000000693257221 */ /* 0x004fce0000010000 */
[----:B------:R-:W2:Y:S01]  /*35e0*/  MUFU.EX2 R31, R56 ;  /* 0x00000038001f7308 */ /* 0x000ea20000000800 */
[----:B0-----:R-:W-:-:S07]  /*35f0*/  FADD.FTZ R4, R142, R7 ;  /* 0x000000078e047221 */ /* 0x001fce0000010000 */
[----:B------:R-:W0:Y:S01]  /*3600*/  MUFU.EX2 R149, R149 ;  /* 0x0000009500957308 */ /* 0x000e220000000800 */
[C---:B-1----:R-:W-:Y:S01]  /*3610*/  FADD.FTZ R6, R100.reuse, R37 ;  /* 0x0000002564067221 */ /* 0x042fe20000010000 */
[----:B------:R-:W-:Y:S01]  /*3620*/  F2FP.BF16.F32.PACK_AB R147, R100, R147 ;  /* 0x000000936493723e */ /* 0x000fe200000010ff */
[----:B------:R-:W-:-:S05]  /*3630*/  IMAD.MOV.U32 R100, RZ, RZ, R119 ;  /* 0x000000ffff647224 */ /* 0x000fca00078e0077 */
        /* <DEDUP_REMOVED lines=9> */
[----:B------:R-:W-:Y:S02]  /*36d0*/  F2FP.BF16.F32.PACK_AB R149, R102, R149 ;  /* 0x000000956695723e */ /* 0x000fe400000010ff */
[----:B------:R-:W-:-:S04]  /*36e0*/  MOV R102, R119 ;  /* 0x0000007700667202 */ /* 0x000fc80000000f00 */
[----:B------:R2:W3:Y:S01]  /*36f0*/  MUFU.EX2 R35, R90 ;  /* 0x0000005a00237308 */ /* 0x0004e20000000800 */
[C---:B0-----:R-:W-:Y:S01]  /*3700*/  FADD.FTZ R39, R33.reuse, R4 ;  /* 0x0000000421277221 */ /* 0x041fe20000010000 */
[----:B------:R-:W-:-:S06]  /*3710*/  F2FP.BF16.F32.PACK_AB R144, R33, R58 ;  /* 0x0000003a2190723e */ /* 0x000fcc00000010ff */
[----:B------:R-:W0:Y:S01]  /*3720*/  MUFU.EX2 R92, R92 ;  /* 0x0000005c005c7308 */ /* 0x000e220000000800 */
[----:B-1----:R-:W-:Y:S01]  /*3730*/  FADD.FTZ R4, R78, R39 ;  /* 0x000000274e047221 */ /* 0x002fe20000010000 */
[----:B--2---:R-:W-:-:S06]  /*3740*/  MOV R90, R119 ;  /* 0x00000077005a7202 */ /* 0x004fcc0000000f00 */
[----:B------:R1:W2:Y:S01]  /*3750*/  MUFU.EX2 R37, R94 ;  /* 0x0000005e00257308 */ /* 0x0002a20000000800 */
[C---:B---3--:R-:W-:Y:S01]  /*3760*/  FADD.FTZ R5, R35.reuse, R4 ;  /* 0x0000000423057221 */ /* 0x048fe20000010000 */
[----:B------:R-:W-:-:S06]  /*3770*/  F2FP.BF16.F32.PACK_AB R146, R35, R78 ;  /* 0x0000004e2392723e */ /* 0x000fcc00000010ff */
[----:B------:R-:W3:Y:S01]  /*3780*/  MUFU.EX2 R151, R151 ;  /* 0x0000009700977308 */ /* 0x000ee20000000800 */
[----:B0-----:R-:W-:Y:S01]  /*3790*/  FADD.FTZ R4, R92, R5 ;  /* 0x000000055c047221 */ /* 0x001fe20000010000 */
[----:B-1----:R-:W-:-:S06]  /*37a0*/  MOV R94, R119 ;  /* 0x00000077005e7202 */ /* 0x002fcc0000000f00 */
[----:B------:R-:W0:Y:S01]  /*37b0*/  MUFU.EX2 R96, R96 ;  /* 0x0000006000607308 */ /* 0x000e220000000800 */
[C---:B--2---:R-:W-:Y:S01]  /*37c0*/  FADD.FTZ R5, R37.reuse, R4 ;  /* 0x0000000425057221 */ /* 0x044fe20000010000 */
[----:B------:R-:W-:Y:S01]  /*37d0*/  F2FP.BF16.F32.PACK_AB R148, R37, R92 ;  /* 0x0000005c2594723e */ /* 0x000fe200000010ff */
[----:B------:R-:W-:-:S05]  /*37e0*/  IMAD.MOV.U32 R92, RZ, RZ, R119 ;  /* 0x000000ffff5c7224 */ /* 0x000fca00078e0077 */
[----:B------:R-:W1:Y:S01]  /*37f0*/  MUFU.EX2 R104, R104 ;  /* 0x0000006800687308 */ /* 0x000e620000000800 */
[----:B---3--:R-:W-:-:S07]  /*3800*/  FADD.FTZ R7, R151, R6 ;  /* 0x0000000697077221 */ /* 0x008fce0000010000 */
[----:B------:R2:W3:Y:S01]  /*3810*/  MUFU.EX2 R9, R98 ;  /* 0x0000006200097308 */ /* 0x0004e20000000800 */
[----:B0-----:R-:W-:Y:S01]  /*3820*/  FADD.FTZ R4, R96, R5 ;  /* 0x0000000560047221 */ /* 0x001fe20000010000 */
[C---:B-1----:R-:W-:Y:S01]  /*3830*/  FADD.FTZ R7, R104.reuse, R7 ;  /* 0x0000000768077221 */ /* 0x042fe20000010000 */
[----:B------:R-:W-:Y:S01]  /*3840*/  F2FP.BF16.F32.PACK_AB R151, R104, R151 ;  /* 0x000000976897723e */ /* 0x000fe200000010ff */
[--C-:B------:R-:W-:Y:S01]  /*3850*/  IMAD.MOV.U32 R104, RZ, RZ, R119.reuse ;  /* 0x000000ffff687224 */ /* 0x100fe200078e0077 */
[----:B--2---:R-:W-:Y:S02]  /*3860*/  MOV R98, R119 ;  /* 0x0000007700627202 */ /* 0x004fe40000000f00 */
[C---:B---3--:R-:W-:Y:S01]  /*3870*/  F2FP.BF16.F32.PACK_AB R150, R9.reuse, R96 ;  /* 0x000000600996723e */ /* 0x048fe200000010ff */
[----:B------:R-:W-:Y:S01]  /*3880*/  FADD.FTZ R5, R9, R4 ;  /* 0x0000000409057221 */ /* 0x000fe20000010000 */
[----:B------:R-:W-:Y:S01]  /*3890*/  IMAD.MOV.U32 R96, RZ, RZ, R119 ;  /* 0x000000ffff607224 */ /* 0x000fe200078e0077 */
[----:B------:R-:W-:Y:S06]  /*38a0*/  @!P1 BRA `(.L_x_18) ;  /* 0x0000002400a09947 */ /* 0x000fec0003800000 */
[----:B------:R-:W-:Y:S01]  /*38b0*/  IMAD.MOV.U32 R6, RZ, RZ, R24 ;  /* 0x000000ffff067224 */ /* 0x000fe200078e0018 */
[----:B------:R-:W-:Y:S02]  /*38c0*/  MOV R4, R32 ;  /* 0x0000002000047202 */ /* 0x000fe40000000f00 */
[----:B------:R-:W-:Y:S02]  /*38d0*/  CS2R R118, SRZ ;  /* 0x0000000000767805 */ /* 0x000fe4000001ff00 */
        /* <DEDUP_REMOVED lines=14> */
[----:B------:R-:W-:Y:S01]  /*39c0*/  CS2R R88, SRZ ;  /* 0x0000000000587805 */ /* 0x000fe2000001ff00 */
[----:B------:R-:W-:Y:S01]  /*39d0*/  UMOV UR6, URZ ;  /* 0x0000003f00067c82 */ /* 0x000fe20008000000 */
[----:B------:R-:W-:Y:S01]  /*39e0*/  UMOV UR5, URZ ;  /* 0x0000003f00057c82 */ /* 0x000fe20008000000 */
[----:B------:R-:W-:-:S05]  /*39f0*/  ULDC UR23, c[0x0][0x9d8] ;  /* 0x0002760000177ab9 */ /* 0x000fca0000000800 */
.L_x_29:
[----:B------:R-:W-:Y:S01]  /*3a00*/  ISETP.NE.AND P2, PT, RZ, UR44, PT ;  /* 0x0000002cff007c0c */ /* 0x000fe2000bf45270 */
[----:B------:R-:W-:-:S04]  /*3a10*/  UISETP.NE.AND UP0, UPT, UR5, 0x1, UPT ;  /* 0x000000010500788c */ /* 0x000fc8000bf05270 */
[----:B------:R-:W-:-:S04]  /*3a20*/  USEL UR4, URZ, 0x1, UP0 ;  /* 0x000000013f047887 */ /* 0x000fc80008000000 */
[----:B------:R-:W-:-:S04]  /*3a30*/  ULOP3.LUT UR4, UR6, UR4, URZ, 0x3c, !UPT ;  /* 0x0000000406047292 */ /* 0x000fc8000f8e3c3f */
[----:B------:R-:W-:Y:S08]  /*3a40*/  @P2 BRA `(.L_x_19) ;  /* 0x0000000000382947 */ /* 0x000ff00003800000 */
[----:B------:R-:W-:Y:S05]  /*3a50*/  @!P0 BRA `(.L_x_20) ;  /* 0x0000000000048947 */ /* 0x000fea0003800000 */
[----:B------:R-:W-:Y:S01]  /*3a60*/  BPT.TRAP 0x1 ;  /* 0x000000040000795c */ /* 0x000fe20000300000 */
.L_x_20:
[----:B------:R-:W-:Y:S01]  /*3a70*/  UIADD3 UR10, UR5, 0x1, URZ ;  /* 0x00000001050a7890 */ /* 0x000fe2000fffe03f */
[----:B------:R-:W-:-:S03]  /*3a80*/  IMAD.U32 R0, RZ, RZ, UR4 ;  /* 0x00000004ff007e24 */ /* 0x000fc6000f8e00ff */
[----:B------:R-:W-:Y:S02]  /*3a90*/  UISETP.NE.AND UP0, UPT, UR10, 0x2, UPT ;  /* 0x000000020a00788c */ /* 0x000fe4000bf05270 */
[----:B------:R-:W-:Y:S02]  /*3aa0*/  SHF.L.U32 R0, R0, 0x1f, RZ ;  /* 0x0000001f00007819 */ /* 0x000fe400000006ff */
[----:B------:R-:W-:-:S04]  /*3ab0*/  USEL UR10, UR10, URZ, UP0 ;  /* 0x0000003f0a0a7287 */ /* 0x000fc80008000000 */
[----:B------:R-:W-:-:S09]  /*3ac0*/  ULEA UR10, UR10, UR40, 0x3 ;  /* 0x000000280a0a7291 */ /* 0x000fd2000f8e183f */
[----:B------:R0:W1:Y:S01]  /*3ad0*/  SYNCS.PHASECHK.TRANS64.TRYWAIT P1, [UR10+0x16830], R0 ;  /* 0x01683000ff0075a7 */ /* 0x000062000802014a */
[----:B------:R-:W-:Y:S05]  /*3ae0*/  @!P0 BRA `(.L_x_21) ;  /* 0x0000000000048947 */ /* 0x000fea0003800000 */
[----:B------:R-:W-:Y:S01]  /*3af0*/  BPT.TRAP 0x1 ;  /* 0x000000040000795c */ /* 0x000fe20000300000 */
.L_x_21:
[----:B-1----:R-:W-:Y:S05]  /*3b00*/  @P1 BRA `(.L_x_19) ;  /* 0x0000000000081947 */ /* 0x002fea0003800000 */
[----:B------:R-:W1:Y:S02]  /*3b10*/  SYNCS.PHASECHK.TRANS64.TRYWAIT P1, [UR10+0x16830], R0 ;  /* 0x01683000ff0075a7 */ /* 0x000e64000802014a */
[----:B-1----:R-:W-:Y:S05]  /*3b20*/  @!P1 BRA `(.L_x_22) ;  /* 0x0000007800d49947 */ /* 0x002fea0003800000 */
.L_x_19:
[----:B01----:R-:W-:Y:S01]  /*3b30*/  VIADD R0, R16, 0x8 ;  /* 0x0000000810007836 */ /* 0x003fe20000000000 */
[----:B------:R-:W-:Y:S01]  /*3b40*/  UIADD3 UR10, UR5, 0x1, URZ ;  /* 0x00000001050a7890 */ /* 0x000fe2000fffe03f */
[----:B------:R-:W-:Y:S01]  /*3b50*/  R2UR UR24, R2 ;  /* 0x00000000021872ca */ /* 0x000fe200000e0000 */
[----:B------:R-:W-:Y:S01]  /*3b60*/  UMOV UR27, 0x40000040 ;  /* 0x40000040001b7882 */ /* 0x000fe20000000000 */
[----:B------:R-:W-:Y:S01]  /*3b70*/  R2UR UR25, R3 ;  /* 0x00000000031972ca */ /* 0x000fe200000e0000 */
[----:B------:R0:W-:Y:S01]  /*3b80*/  BAR.SYNC.DEFER_BLOCKING R0, 0x100 ;  /* 0x000400000000751d */ /* 0x0001e20000010000 */
[----:B------:R-:W-:-:S04]  /*3b90*/  UISETP.NE.AND UP0, UPT, UR10, 0x2, UPT ;  /* 0x000000020a00788c */ /* 0x000fc8000bf05270 */
[----:B------:R-:W-:Y:S01]  /*3ba0*/  USEL UR22, UR10, URZ, UP0 ;  /* 0x0000003f0a167287 */ /* 0x000fe20008000000 */
[----:B------:R-:W-:Y:S01]  /*3bb0*/  UMOV UR11, 0x40000040 ;  /* 0x40000040000b7882 */ /* 0x000fe20000000000 */
[----:B------:R-:W-:Y:S02]  /*3bc0*/  UMOV UR15, 0x40000040 ;  /* 0x40000040000f7882 */ /* 0x000fe40000000000 */
[----:B------:R-:W-:Y:S01]  /*3bd0*/  ULEA UR26, UR22, UR20, 0xa ;  /* 0x00000014161a7291 */ /* 0x000fe2000f8e503f */
[----:B------:R-:W-:Y:S01]  /*3be0*/  UMOV UR19, 0x40000040 ;  /* 0x4000004000137882 */ /* 0x000fe20000000000 */
[----:B0-----:R-:W-:Y:S02]  /*3bf0*/  IMAD.U32 R0, RZ, RZ, UR22 ;  /* 0x00000016ff007e24 */ /* 0x001fe4000f8e00ff */
[----:B------:R-:W-:Y:S02]  /*3c00*/  UIADD3 UR10, UR26, 0x2, URZ ;  /* 0x000000021a0a7890 */ /* 0x000fe4000fffe03f */
[----:B------:R-:W-:-:S02]  /*3c10*/  UIADD3 UR14, UR26, 0x4, URZ ;  /* 0x000000041a0e7890 */ /* 0x000fc4000fffe03f */
[----:B------:R-:W-:Y:S01]  /*3c20*/  UIADD3 UR18, UR26, 0x6, URZ ;  /* 0x000000061a127890 */ /* 0x000fe2000fffe03f */
[----:B------:R-:W-:-:S06]  /*3c30*/  WARPGROUP.ARRIVE ;  /* 0x00000000000079c5 */ /* 0x000fcc0000000000 */
[----:B------:R-:W-:Y:S03]  /*3c40*/  HGMMA.64x128x16.F32.BF16 R24, gdesc[UR24], RZ, !UPT, gsb0 ;  /* 0x01e00000181879f0 */ /* 0x000fe6000c0018ff */
[----:B------:R-:W-:Y:S02]  /*3c50*/  WARPGROUP.DEPBAR.LE gsb0, 0x0 ;  /* 0x00008000000079c5 */ /* 0x000fe40000010000 */
[----:B------:R-:W-:-:S07]  /*3c60*/  WARPGROUP.ARRIVE ;  /* 0x00000000000079c5 */ /* 0x000fce0000000000 */
        /* <DEDUP_REMOVED lines=8> */
[----:B------:R-:W-:Y:S05]  /*3cf0*/  @P2 BRA `(.L_x_23) ;  /* 0x00000000002c2947 */ /* 0x000fea0003800000 */
[----:B------:R-:W-:Y:S05]  /*3d00*/  @!P0 BRA `(.L_x_24) ;  /* 0x0000000000048947 */ /* 0x000fea0003800000 */
[----:B------:R-:W-:Y:S01]  /*3d10*/  BPT.TRAP 0x1 ;  /* 0x000000040000795c */ /* 0x000fe20000300000 */
.L_x_24:
[----:B------:R-:W-:Y:S01]  /*3d20*/  ULEA UR10, UR5, UR40, 0x3 ;  /* 0x00000028050a7291 */ /* 0x000fe2000f8e183f */
[----:B------:R-:W-:-:S04]  /*3d30*/  MOV R8, UR6 ;  /* 0x0000000600087c02 */ /* 0x000fc80008000f00 */
[----:B------:R-:W-:-:S04]  /*3d40*/  SHF.L.U32 R8, R8, 0x1f, RZ ;  /* 0x0000001f08087819 */ /* 0x000fc800000006ff */
[----:B------:R0:W1:Y:S01]  /*3d50*/  SYNCS.PHASECHK.TRANS64.TRYWAIT P1, [UR10+0x16850], R8 ;  /* 0x01685008ff0075a7 */ /* 0x000062000802014a */
[----:B------:R-:W-:Y:S05]  /*3d60*/  @!P0 BRA `(.L_x_25) ;  /* 0x0000000000048947 */ /* 0x000fea0003800000 */
[----:B------:R-:W-:Y:S01]  /*3d70*/  BPT.TRAP 0x1 ;  /* 0x000000040000795c */ /* 0x000fe20000300000 */
.L_x_25:
[----:B-1----:R-:W-:Y:S05]  /*3d80*/  @P1 BRA `(.L_x_23) ;  /* 0x0000000000081947 */ /* 0x002fea0003800000 */
[----:B------:R-:W1:Y:S02]  /*3d90*/  SYNCS.PHASECHK.TRANS64.TRYWAIT P1, [UR10+0x16850], R8 ;  /* 0x01685008ff0075a7 */ /* 0x000e64000802014a */
[----:B-1----:R-:W-:Y:S05]  /*3da0*/  @!P1 BRA `(.L_x_26) ;  /* 0x00000078004c9947 */ /* 0x002fea0003800000 */
.L_x_23:
[----:B------:R-:W-:Y:S01]  /*3db0*/  UIADD3 UR6, UR40, 0x400, URZ ;  /* 0x0000040028067890 */ /* 0x000fe2000fffe03f */
[----:B------:R-:W-:Y:S01]  /*3dc0*/  WARPGROUP.ARRIVE ;  /* 0x00000000000079c5 */ /* 0x000fe20000000000 */
[----:B------:R-:W-:Y:S01]  /*3dd0*/  UMOV UR11, 0x40000040 ;  /* 0x40000040000b7882 */ /* 0x000fe20000000000 */
[----:B01----:R-:W-:Y:S01]  /*3de0*/  VIADD R8, R16, 0x9 ;  /* 0x0000000910087836 */ /* 0x003fe20000000000 */
[----:B------:R-:W-:Y:S01]  /*3df0*/  USHF.R.U32.HI UR6, URZ, 0x4, UR6 ;  /* 0x000000043f067899 */ /* 0x000fe20008011606 */
[----:B------:R-:W-:-:S03]  /*3e00*/  ISETP.GE.U32.AND P1, PT, R22, 0x180, PT ;  /* 0x000001801600780c */ /* 0x000fc60003f26070 */
[----:B------:R-:W-:Y:S01]  /*3e10*/  ULOP3.LUT UR6, UR6, 0x3fff, URZ, 0xc0, !UPT ;  /* 0x00003fff06067892 */ /* 0x000fe2000f8ec03f */
[----:B------:R-:W-:-:S03]  /*3e20*/  SEL R8, R8, 0x9, !P1 ;  /* 0x0000000908087807 */ /* 0x000fc60004800000 */
[----:B------:R-:W-:-:S07]  /*3e30*/  ULEA UR6, UR5, UR6, 0xa ;  /* 0x0000000605067291 */ /* 0x000fce000f8e503f */
[----:B------:R-:W-:Y:S02]  /*3e40*/  UMOV UR10, UR6 ;  /* 0x00000006000a7c82 */ /* 0x000fe40008000000 */
[----:B------:R-:W-:Y:S01]  /*3e50*/  HGMMA.64x64x16.F32.BF16 R88, R120, gdesc[UR8].tnspB, R88, gsb0 ;  /* 0x40e0000878587df0 */ /* 0x000fe20008001858 */
[----:B------:R-:W-:Y:S01]  /*3e60*/  UIADD3 UR10, UR6, 0x80, URZ ;  /* 0x00000080060a7890 */ /* 0x000fe2000fffe03f */
[----:B------:R-:W-:Y:S01]  /*3e70*/  UMOV UR11, 0x40000040 ;  /* 0x40000040000b7882 */ /* 0x000fe20000000000 */
[----:B------:R-:W-:Y:S02]  /*3e80*/  WARPGROUP.DEPBAR.LE gsb0, 0x0 ;  /* 0x00008000000079c5 */ /* 0x000fe40000010000 */
[----:B------:R-:W-:-:S06]  /*3e90*/  WARPGROUP.ARRIVE ;  /* 0x00000000000079c5 */ /* 0x000fcc0000000000 */
        /* <DEDUP_REMOVED lines=23> */
[----:B------:R-:W-:Y:S01]  /*4010*/  UIADD3 UR6, UR6, 0x380, URZ ;  /* 0x0000038006067890 */ /* 0x000fe2000fffe03f */
[----:B------:R-:W-:Y:S02]  /*4020*/  WARPGROUP.DEPBAR.LE gsb0, 0x0 ;  /* 0x00008000000079c5 */ /* 0x000fe40000010000 */
[----:B------:R-:W-:-:S06]  /*4030*/  WARPGROUP.ARRIVE ;  /* 0x00000000000079c5 */ /* 0x000fcc0000000000 */
[----:B------:R-:W-:Y:S01]  /*4040*/  HGMMA.64x64x16.F32.BF16 R88, R144, gdesc[UR8].tnspB, R88, gsb0 ;  /* 0x40e0000890587df0 */ /* 0x000fe20008001858 */
[----:B------:R-:W-:Y:S01]  /*4050*/  UMOV UR10, UR6 ;  /* 0x00000006000a7c82 */ /* 0x000fe20008000000 */
[----:B------:R-:W-:Y:S01]  /*4060*/  UMOV UR11, 0x40000040 ;  /* 0x40000040000b7882 */ /* 0x000fe20000000000 */
[----:B------:R-:W-:Y:S02]  /*4070*/  WARPGROUP.DEPBAR.LE gsb0, 0x0 ;  /* 0x00008000000079c5 */ /* 0x000fe40000010000 */
[----:B------:R-:W-:-:S06]  /*4080*/  WARPGROUP.ARRIVE ;  /* 0x00000000000079c5 */ /* 0x000fcc0000000000 */
[----:B------:R-:W-:Y:S03]  /*4090*/  HGMMA.64x64x16.F32.BF16 R88, R148, gdesc[UR8].tnspB, R88, gsb0 ;  /* 0x40e0000894587df0 */ /* 0x000fe60008001858 */
[----:B------:R-:W-:Y:S02]  /*40a0*/  WARPGROUP.DEPBAR.LE gsb0, 0x0 ;  /* 0x00008000000079c5 */ /* 0x000fe40000010000 */
[----:B------:R0:W-:Y:S06]  /*40b0*/  BAR.ARV R8, 0x100 ;  /* 0x000400080000751d */ /* 0x0001ec0000002000 */
[----:B------:R-:W-:Y:S05]  /*40c0*/  @!P0 BRA `(.L_x_27) ;  /* 0x0000000000048947 */ /* 0x000fea0003800000 */
[----:B------:R-:W-:Y:S01]  /*40d0*/  BPT.TRAP 0x1 ;  /* 0x000000040000795c */ /* 0x000fe20000300000 */
.L_x_27:
[----:B------:R-:W-:Y:S01]  /*40e0*/  FMUL.FTZ R9, R24, UR23 ;  /* 0x0000001718097c20 */ /* 0x000fe20008410000 */
[----:B0-----:R-:W-:Y:S01]  /*40f0*/  FMUL.FTZ R8, R25, UR23 ;  /* 0x0000001719087c20 */ /* 0x001fe20008410000 */
[----:B------:R-:W-:Y:S01]  /*4100*/  FMUL.FTZ R11, R26, UR23 ;  /* 0x000000171a0b7c20 */ /* 0x000fe20008410000 */
[----:B------:R-:W-:Y:S01]  /*4110*/  FMUL.FTZ R10, R27, UR23 ;  /* 0x000000171b0a7c20 */ /* 0x000fe20008410000 */
[----:B------:R-:W-:Y:S01]  /*4120*/  FMUL.FTZ R120, R28, UR23 ;  /* 0x000000171c787c20 */ /* 0x000fe20008410000 */
[----:B------:R-:W-:Y:S01]  /*4130*/  FMUL.FTZ R122, R29, UR23 ;  /* 0x000000171d7a7c20 */ /* 0x000fe20008410000 */
[----:B------:R-:W0:Y:S01]  /*4140*/  MUFU.TANH R9, R9 ;  /* 0x0000000900097308 */ /* 0x000e220000002400 */
[----:B------:R-:W-:Y:S01]  /*4150*/  FMUL.FTZ R12, R30, UR23 ;  /* 0x000000171e0c7c20 */ /* 0x000fe20008410000 */
[----:B------:R-:W-:Y:S01]  /*4160*/  FMUL.FTZ R13, R31, UR23 ;  /* 0x000000171f0d7c20 */ /* 0x000fe20008410000 */
[----:B------:R-:W-:Y:S01]  /*4170*/  FMUL.FTZ R124, R32, UR23 ;  /* 0x00000017207c7c20 */ /* 0x000fe20008410000 */
[----:B------:R-:W-:Y:S01]  /*4180*/  FMUL.FTZ R126, R33, UR23 ;  /* 0x00000017217e7c20 */ /* 0x000fe20008410000 */
[----:B------:R-:W-:Y:S01]  /*4190*/  FMUL.FTZ R14, R34, UR23 ;  /* 0x00000017220e7c20 */ /* 0x000fe20008410000 */
[----:B------:R-:W-:Y:S01]  /*41a0*/  FMUL.FTZ R15, R35, UR23 ;  /* 0x00000017230f7c20 */ /* 0x000fe20008410000 */
[----:B------:R-:W-:Y:S01]  /*41b0*/  FMUL.FTZ R128, R36, UR23 ;  /* 0x0000001724807c20 */ /* 0x000fe20008410000 */
[----:B------:R-:W1:Y:S01]  /*41c0*/  MUFU.TANH R8, R8 ;  /* 0x0000000800087308 */ /* 0x000e620000002400 */
[----:B------:R-:W-:Y:S01]  /*41d0*/  FMUL.FTZ R130, R37, UR23 ;  /* 0x0000001725827c20 */ /* 0x000fe20008410000 */
[----:B------:R-:W-:Y:S01]  /*41e0*/  FMUL.FTZ R17, R38, UR23 ;  /* 0x0000001726117c20 */ /* 0x000fe20008410000 */
[----:B------:R-:W-:Y:S01]  /*41f0*/  FMUL.FTZ R18, R39, UR23 ;  /* 0x0000001727127c20 */ /* 0x000fe20008410000 */
[----:B------:R-:W-:Y:S01]  /*4200*/  FMUL.FTZ R132, R40, UR23 ;  /* 0x0000001728847c20 */ /* 0x000fe20008410000 */
[----:B------:R-:W-:Y:S01]  /*4210*/  FMUL.FTZ R134, R41, UR23 ;  /* 0x0000001729867c20 */ /* 0x000fe20008410000 */
[----:B------:R-:W-:Y:S01]  /*4220*/  FMUL.FTZ R19, R42, UR23 ;  /* 0x000000172a137c20 */ /* 0x000fe20008410000 */
[----:B------:R-:W-:Y:S01]  /*4230*/  FMUL.FTZ R20, R43, UR23 ;  /* 0x000000172b147c20 */ /* 0x000fe20008410000 */
[----:B------:R-:W2:Y:S01]  /*4240*/  MUFU.TANH R11, R11 ;  /* 0x0000000b000b7308 */ /* 0x000ea20000002400 */
[----:B0-----:R-:W-:Y:S01]  /*4250*/  FMNMX.FTZ R21, R9, R4, !PT ;  /* 0x0000000409157209 */ /* 0x001fe20007810000 */
[----:B------:R-:W-:Y:S01]  /*4260*/  FMUL.FTZ R136, R44, UR23 ;  /* 0x000000172c887c20 */ /* 0x000fe20008410000 */
[----:B------:R-:W-:Y:S01]  /*4270*/  FMUL.FTZ R138, R45, UR23 ;  /* 0x000000172d8a7c20 */ /* 0x000fe20008410000 */
[----:B------:R-:W-:Y:S01]  /*4280*/  FMUL.FTZ R26, R46, UR23 ;  /* 0x000000172e1a7c20 */ /* 0x000fe20008410000 */
[----:B------:R-:W-:Y:S01]  /*4290*/  FMUL.FTZ R28, R47, UR23 ;  /* 0x000000172f1c7c20 */ /* 0x000fe20008410000 */
[----:B------:R-:W-:Y:S01]  /*42a0*/  FMUL.FTZ R140, R48, UR23 ;  /* 0x00000017308c7c20 */ /* 0x000fe20008410000 */
[----:B------:R-:W-:Y:S01]  /*42b0*/  FMUL.FTZ R142, R49, UR23 ;  /* 0x00000017318e7c20 */ /* 0x000fe20008410000 */
[----:B------:R-:W0:Y:S01]  /*42c0*/  MUFU.TANH R10, R10 ;  /* 0x0000000a000a7308 */ /* 0x000e220000002400 */
[----:B-1----:R-:W-:Y:S01]  /*42d0*/  FMNMX.FTZ R21, R8, R21, !PT ;  /* 0x0000001508157209 */ /* 0x002fe20007810000 */
[----:B------:R-:W-:Y:S01]  /*42e0*/  FMUL.FTZ R30, R50, UR23 ;  /* 0x00000017321e7c20 */ /* 0x000fe20008410000 */
[----:B------:R-:W-:Y:S01]  /*42f0*/  FMUL.FTZ R34, R51, UR23 ;  /* 0x0000001733227c20 */ /* 0x000fe20008410000 */
[----:B------:R-:W-:Y:S01]  /*4300*/  FMUL.FTZ R52, R52, UR23 ;  /* 0x0000001734347c20 */ /* 0x000fe20008410000 */
[----:B------:R-:W-:Y:S01]  /*4310*/  FMUL.FTZ R144, R53, UR23 ;  /* 0x0000001735907c20 */ /* 0x000fe20008410000 */
[----:B------:R-:W-:Y:S01]  /*4320*/  FMUL.FTZ R36, R54, UR23 ;  /* 0x0000001736247c20 */ /* 0x000fe20008410000 */
[----:B------:R-:W-:Y:S01]  /*4330*/  FMUL.FTZ R38, R55, UR23 ;  /* 0x0000001737267c20 */ /* 0x000fe20008410000 */
[----:B------:R-:W1:Y:S01]  /*4340*/  MUFU.TANH R120, R120 ;  /* 0x0000007800787308 */ /* 0x000e620000002400 */
[----:B--2---:R-:W-:Y:S01]  /*4350*/  FMNMX.FTZ R29, R11, R6, !PT ;  /* 0x000000060b1d7209 */ /* 0x004fe20007810000 */
        /* <DEDUP_REMOVED lines=42> */
[----:B------:R-:W-:-:S04]  /*4600*/  R2UR UR6, R0 ;  /* 0x00000000000672ca */ /* 0x000fc800000e0000 */
[----:B------:R-:W1:Y:S01]  /*4610*/  MUFU.TANH R14, R14 ;  /* 0x0000000e000e7308 */ /* 0x000e620000002400 */
[----:B--2---:R-:W-:-:S07]  /*4620*/  FMNMX.FTZ R21, R124, R21, !PT ;  /* 0x000000157c157209 */ /* 0x004fce0007810000 */
[----:B------:R-:W2:Y:S01]  /*4630*/  MUFU.TANH R15, R15 ;  /* 0x0000000f000f7308 */ /* 0x000ea20000002400 */
[----:B0-----:R-:W-:Y:S01]  /*4640*/  FMNMX.FTZ R21, R126, R21, !PT ;  /* 0x000000157e157209 */ /* 0x001fe20007810000 */
[----:B------:R-:W-:-:S04]  /*4650*/  ULEA UR6, UR6, UR40, 0x3 ;  /* 0x0000002806067291 */ /* 0x000fc8000f8e183f */
[----:B------:R-:W-:Y:S02]  /*4660*/  UIADD3 UR6, UR6, 0x16840, URZ ;  /* 0x0001684006067890 */ /* 0x000fe4000fffe03f */
[----:B------:R-:W0:Y:S01]  /*4670*/  MUFU.TANH R128, R128 ;  /* 0x0000008000807308 */ /* 0x000e220000002400 */
[----:B-1----:R-:W-:Y:S01]  /*4680*/  FMNMX.FTZ R24, R14, R29, !PT ;  /* 0x0000001d0e187209 */ /* 0x002fe20007810000 */
[----:B------:R-:W-:-:S06]  /*4690*/  UPRMT UR6, UR7, 0x654, UR6 ;  /* 0x0000065407067896 */ /* 0x000fcc0008000006 */
[----:B------:R-:W1:Y:S01]  /*46a0*/  MUFU.TANH R130, R130 ;  /* 0x0000008200827308 */ /* 0x000e620000002400 */
[----:B--2---:R-:W-:Y:S02]  /*46b0*/  FMNMX.FTZ R24, R15, R24, !PT ;  /* 0x000000180f187209 */ /* 0x004fe40007810000 */
[----:B------:R-:W-:Y:S05]  /*46c0*/  SYNCS.ARRIVE.TRANS64.RED.A1T0 RZ, [UR6], RZ ;  /* 0x000000ffffff79a7 */ /* 0x000fea0008100406 */
[----:B------:R-:W2:Y:S01]  /*46d0*/  MUFU.TANH R17, R17 ;  /* 0x0000001100117308 */ /* 0x000ea20000002400 */
[----:B0-----:R-:W-:-:S07]  /*46e0*/  FMNMX.FTZ R21, R128, R21, !PT ;  /* 0x0000001580157209 */ /* 0x001fce0007810000 */
[----:B------:R-:W0:Y:S01]  /*46f0*/  MUFU.TANH R18, R18 ;  /* 0x0000001200127308 */ /* 0x000e220000002400 */
[----:B-1----:R-:W-:-:S07]  /*4700*/  FMNMX.FTZ R21, R130, R21, !PT ;  /* 0x0000001582157209 */ /* 0x002fce0007810000 */
[----:B------:R-:W1:Y:S01]  /*4710*/  MUFU.TANH R132, R132 ;  /* 0x0000008400847308 */ /* 0x000e620000002400 */
[----:B--2---:R-:W-:-:S07]  /*4720*/  FMNMX.FTZ R29, R17, R24, !PT ;  /* 0x00000018111d7209 */ /* 0x004fce0007810000 */
        /* <DEDUP_REMOVED lines=93> */
[----:B-1----:R-:W-:Y:S02]  /*4d00*/  FMNMX.FTZ R31, R84, R21, !PT ;  /* 0x00000015541f7209 */ /* 0x002fe40007810000 */
[----:B------:R-:W1:Y:S03]  /*4d10*/  LDC R21, c[0x0][0x988] ;  /* 0x00026200ff157b82 */ /* 0x000e660000000800 */
[----:B------:R-:W3:Y:S01]  /*4d20*/  SHFL.BFLY PT, R24, R31, 0x2, 0x1f ;  /* 0x0c401f001f187f89 */ /* 0x000ee200000e0000 */
[----:B--2---:R-:W-:-:S04]  /*4d30*/  FMNMX.FTZ R29, R70, R29, !PT ;  /* 0x0000001d461d7209 */ /* 0x004fc80007810000 */
[----:B0-----:R-:W-:-:S05]  /*4d40*/  FMNMX.FTZ R29, R72, R29, !PT ;  /* 0x0000001d481d7209 */ /* 0x001fca0007810000 */
[----:B------:R-:W0:Y:S01]  /*4d50*/  SHFL.BFLY PT, R32, R29, 0x2, 0x1f ;  /* 0x0c401f001d207f89 */ /* 0x000e2200000e0000 */
[----:B---3--:R-:W-:Y:S02]  /*4d60*/  FMNMX.FTZ R33, R31, R24, !PT ;  /* 0x000000181f217209 */ /* 0x008fe40007810000 */
[----:B0-----:R-:W-:-:S03]  /*4d70*/  FMNMX.FTZ R35, R29, R32, !PT ;  /* 0x000000201d237209 */ /* 0x001fc60007810000 */
[----:B------:R-:W0:Y:S04]  /*4d80*/  SHFL.BFLY PT, R32, R33, 0x1, 0x1f ;  /* 0x0c201f0021207f89 */ /* 0x000e2800000e0000 */
[----:B------:R-:W2:Y:S01]  /*4d90*/  SHFL.BFLY PT, R24, R35, 0x1, 0x1f ;  /* 0x0c201f0023187f89 */ /* 0x000ea200000e0000 */
[----:B0-----:R-:W-:Y:S02]  /*4da0*/  FMNMX.FTZ R32, R33, R32, !PT ;  /* 0x0000002021207209 */ /* 0x001fe40007810000 */
[----:B--2---:R-:W-:-:S03]  /*4db0*/  FMNMX.FTZ R24, R35, R24, !PT ;  /* 0x0000001823187209 */ /* 0x004fc60007810000 */
[C---:B-1----:R-:W-:Y:S01]  /*4dc0*/  FMUL.FTZ R55, R32.reuse, R21 ;  /* 0x0000001520377220 */ /* 0x042fe20000410000 */
[----:B------:R-:W-:-:S03]  /*4dd0*/  FADD.FTZ R4, -R32, R4 ;  /* 0x0000000420047221 */ /* 0x000fc60000010100 */
[-CC-:B------:R-:W-:Y:S01]  /*4de0*/  FFMA.FTZ R29, R25, R21.reuse, -R55.reuse ;  /* 0x00000015191d7223 */ /* 0x180fe20000010837 */
[-C--:B------:R-:W-:Y:S01]  /*4df0*/  FMUL.FTZ R37, R4, R21.reuse ;  /* 0x0000001504257220 */ /* 0x080fe20000410000 */
[-CC-:B------:R-:W-:Y:S01]  /*4e00*/  FFMA.FTZ R25, R53, R21.reuse, -R55.reuse ;  /* 0x0000001535197223 */ /* 0x180fe20000010837 */
[C---:B------:R-:W-:Y:S01]  /*4e10*/  FADD.FTZ R4, -R24.reuse, R6 ;  /* 0x0000000618047221 */ /* 0x040fe20000010100 */
[-C--:B------:R-:W-:Y:S01]  /*4e20*/  FMUL.FTZ R53, R24, R21.reuse ;  /* 0x0000001518357220 */ /* 0x080fe20000410000 */
[-CC-:B------:R-:W-:Y:S01]  /*4e30*/  FFMA.FTZ R9, R9, R21.reuse, -R55.reuse ;  /* 0x0000001509097223 */ /* 0x180fe20000010837 */
[-C--:B------:R-:W-:Y:S01]  /*4e40*/  FFMA.FTZ R74, R8, R21.reuse, -R55 ;  /* 0x00000015084a7223 */ /* 0x080fe20000010837 */
[-C--:B------:R-:W-:Y:S01]  /*4e50*/  FMUL.FTZ R4, R4, R21.reuse ;  /* 0x0000001504047220 */ /* 0x080fe20000410000 */
[-CC-:B------:R-:W-:Y:S01]  /*4e60*/  FFMA.FTZ R121, R11, R21.reuse, -R53.reuse ;  /* 0x000000150b797223 */ /* 0x180fe20000010835 */
[-C--:B------:R-:W-:Y:S01]  /*4e70*/  FFMA.FTZ R10, R10, R21.reuse, -R53 ;  /* 0x000000150a0a7223 */ /* 0x080fe20000010835 */
[----:B------:R-:W-:Y:S01]  /*4e80*/  MUFU.EX2 R6, R37 ;  /* 0x0000002500067308 */ /* 0x000fe20000000800 */
[-C--:B------:R-:W-:Y:S01]  /*4e90*/  FFMA.FTZ R8, R120, R21.reuse, -R55 ;  /* 0x0000001578087223 */ /* 0x080fe20000010837 */
[-C--:B------:R-:W-:Y:S01]  /*4ea0*/  FFMA.FTZ R123, R12, R21.reuse, -R53 ;  /* 0x000000150c7b7223 */ /* 0x080fe20000010835 */
[-C--:B------:R-:W-:Y:S01]  /*4eb0*/  FFMA.FTZ R49, R122, R21.reuse, -R55 ;  /* 0x000000157a317223 */ /* 0x080fe20000010837 */
[-C--:B------:R-:W-:Y:S01]  /*4ec0*/  FFMA.FTZ R12, R13, R21.reuse, -R53 ;  /* 0x000000150d0c7223 */ /* 0x080fe20000010835 */
[-C--:B------:R-:W-:Y:S01]  /*4ed0*/  FFMA.FTZ R124, R124, R21.reuse, -R55 ;  /* 0x000000157c7c7223 */ /* 0x080fe20000010837 */
[-C--:B------:R-:W-:Y:S01]  /*4ee0*/  FFMA.FTZ R125, R14, R21.reuse, -R53 ;  /* 0x000000150e7d7223 */ /* 0x080fe20000010835 */
[-C--:B------:R-:W-:Y:S01]  /*4ef0*/  FFMA.FTZ R47, R126, R21.reuse, -R55 ;  /* 0x000000157e2f7223 */ /* 0x080fe20000010837 */
[----:B------:R-:W0:Y:S01]  /*4f00*/  MUFU.EX2 R9, R9 ;  /* 0x0000000900097308 */ /* 0x000e220000000800 */
[-C--:B------:R-:W-:Y:S01]  /*4f10*/  FFMA.FTZ R14, R15, R21.reuse, -R53 ;  /* 0x000000150f0e7223 */ /* 0x080fe20000010835 */
[-C--:B------:R-:W-:Y:S01]  /*4f20*/  FFMA.FTZ R126, R128, R21.reuse, -R55 ;  /* 0x00000015807e7223 */ /* 0x080fe20000010837 */
[-CC-:B------:R-:W-:Y:S01]  /*4f30*/  FFMA.FTZ R127, R17, R21.reuse, -R53.reuse ;  /* 0x00000015117f7223 */ /* 0x180fe20000010835 */
[-CC-:B------:R-:W-:Y:S01]  /*4f40*/  FFMA.FTZ R133, R30, R21.reuse, -R53.reuse ;  /* 0x000000151e857223 */ /* 0x180fe20000010835 */
[-C--:B------:R-:W-:Y:S01]  /*4f50*/  FFMA.FTZ R30, R38, R21.reuse, -R53 ;  /* 0x00000015261e7223 */ /* 0x080fe20000010835 */
[-C--:B------:R-:W-:Y:S01]  /*4f60*/  FFMA.FTZ R45, R130, R21.reuse, -R55 ;  /* 0x00000015822d7223 */ /* 0x080fe20000010837 */
[-CC-:B------:R-:W-:Y:S01]  /*4f70*/  FFMA.FTZ R18, R18, R21.reuse, -R53.reuse ;  /* 0x0000001512127223 */ /* 0x180fe20000010835 */
[----:B------:R-:W-:Y:S01]  /*4f80*/  MUFU.EX2 R4, R4 ;  /* 0x0000000400047308 */ /* 0x000fe20000000800 */
[-C--:B------:R-:W-:Y:S01]  /*4f90*/  FFMA.FTZ R137, R40, R21.reuse, -R53 ;  /* 0x0000001528897223 */ /* 0x080fe20000010835 */
[-C--:B------:R-:W-:Y:S01]  /*4fa0*/  FFMA.FTZ R128, R132, R21.reuse, -R55 ;  /* 0x0000001584807223 */ /* 0x080fe20000010837 */
[-C--:B------:R-:W-:Y:S01]  /*4fb0*/  FFMA.FTZ R129, R19, R21.reuse, -R53 ;  /* 0x0000001513817223 */ /* 0x080fe20000010835 */
[-C--:B------:R-:W-:Y:S01]  /*4fc0*/  FFMA.FTZ R43, R134, R21.reuse, -R55 ;  /* 0x00000015862b7223 */ /* 0x080fe20000010837 */
[-C--:B------:R-:W-:Y:S01]  /*4fd0*/  FFMA.FTZ R20, R20, R21.reuse, -R53 ;  /* 0x0000001514147223 */ /* 0x080fe20000010835 */
[-C--:B------:R-:W-:Y:S01]  /*4fe0*/  FFMA.FTZ R130, R136, R21.reuse, -R55 ;  /* 0x0000001588827223 */ /* 0x080fe20000010837 */
[----:B------:R-:W-:Y:S01]  /*4ff0*/  FFMA.FTZ R131, R26, R21, -R53 ;  /* 0x000000151a837223 */ /* 0x000fe20000010835 */
[----:B------:R-:W1:Y:S01]  /*5000*/  MUFU.EX2 R121, R121 ;  /* 0x0000007900797308 */ /* 0x000e620000000800 */
[----:B0-----:R-:W-:Y:S01]  /*5010*/  FFMA.FTZ R5, R6, R5, R9 ;  /* 0x0000000506057223 */ /* 0x001fe20000010009 */
[-C--:B------:R-:W-:Y:S01]  /*5020*/  FFMA.FTZ R41, R138, R21.reuse, -R55 ;  /* 0x000000158a297223 */ /* 0x080fe20000010837 */
[-CC-:B------:R-:W-:Y:S01]  /*5030*/  FFMA.FTZ R26, R28, R21.reuse, -R53.reuse ;  /* 0x000000151c1a7223 */ /* 0x180fe20000010835 */
[-CC-:B------:R-:W-:Y:S01]  /*5040*/  FFMA.FTZ R28, R34, R21.reuse, -R53.reuse ;  /* 0x00000015221c7223 */ /* 0x180fe20000010835 */
[-C--:B------:R-:W-:Y:S01]  /*5050*/  FFMA.FTZ R34, R42, R21.reuse, -R53 ;  /* 0x000000152a227223 */ /* 0x080fe20000010835 */
[-CC-:B------:R-:W-:Y:S01]  /*5060*/  FFMA.FTZ R132, R140, R21.reuse, -R55.reuse ;  /* 0x000000158c847223 */ /* 0x180fe20000010837 */
[-CC-:B------:R-:W-:Y:S01]  /*5070*/  FFMA.FTZ R39, R142, R21.reuse, -R55.reuse ;  /* 0x000000158e277223 */ /* 0x180fe20000010837 */
[----:B------:R-:W0:Y:S01]  /*5080*/  MUFU.EX2 R74, R74 ;  /* 0x0000004a004a7308 */ /* 0x000e220000000800 */
[-C--:B------:R-:W-:Y:S01]  /*5090*/  FFMA.FTZ R134, R52, R21.reuse, -R55 ;  /* 0x0000001534867223 */ /* 0x080fe20000010837 */
[-C--:B------:R-:W-:Y:S01]  /*50a0*/  FFMA.FTZ R135, R36, R21.reuse, -R53 ;  /* 0x0000001524877223 */ /* 0x080fe20000010835 */
[-C--:B------:R-:W-:Y:S01]  /*50b0*/  FFMA.FTZ R37, R144, R21.reuse, -R55 ;  /* 0x0000001590257223 */ /* 0x080fe20000010837 */
[-C--:B------:R-:W-:Y:S01]  /*50c0*/  FFMA.FTZ R139, R44, R21.reuse, -R53 ;  /* 0x000000152c8b7223 */ /* 0x080fe20000010835 */
[-CC-:B------:R-:W-:Y:S01]  /*50d0*/  FFMA.FTZ R136, R146, R21.reuse, -R55.reuse ;  /* 0x0000001592887223 */ /* 0x180fe20000010837 */
[-CC-:B------:R-:W-:Y:S01]  /*50e0*/  FFMA.FTZ R35, R148, R21.reuse, -R55.reuse ;  /* 0x0000001594237223 */ /* 0x180fe20000010837 */
[----:B------:R-:W-:Y:S01]  /*50f0*/  FFMA.FTZ R138, R150, R21, -R55 ;  /* 0x00000015968a7223 */ /* 0x000fe20000010837 */
[----:B------:R-:W2:Y:S01]  /*5100*/  MUFU.EX2 R10, R10 ;  /* 0x0000000a000a7308 */ /* 0x000ea20000000800 */
[----:B-1----:R-:W-:Y:S01]  /*5110*/  FFMA.FTZ R7, R4, R7, R121 ;  /* 0x0000000704077223 */ /* 0x002fe20000010079 */
[-C--:B------:R-:W-:Y:S01]  /*5120*/  FFMA.FTZ R33, R152, R21.reuse, -R55 ;  /* 0x0000001598217223 */ /* 0x080fe20000010837 */
[-C--:B------:R-:W-:Y:S01]  /*5130*/  FFMA.FTZ R36, R46, R21.reuse, -R53 ;  /* 0x000000152e247223 */ /* 0x080fe20000010835 */
[-C--:B------:R-:W-:Y:S01]  /*5140*/  FFMA.FTZ R140, R154, R21.reuse, -R55 ;  /* 0x000000159a8c7223 */ /* 0x080fe20000010837 */
[-C--:B------:R-:W-:Y:S01]  /*5150*/  FFMA.FTZ R141, R48, R21.reuse, -R53 ;  /* 0x00000015308d7223 */ /* 0x080fe20000010835 */
[-CC-:B------:R-:W-:Y:S01]  /*5160*/  FFMA.FTZ R31, R156, R21.reuse, -R55.reuse ;  /* 0x000000159c1f7223 */ /* 0x180fe20000010837 */
[-C--:B------:R-:W-:Y:S01]  /*5170*/  FFMA.FTZ R142, R23, R21.reuse, -R55 ;  /* 0x00000015178e7223 */ /* 0x080fe20000010837 */
[----:B------:R-:W1:Y:S01]  /*5180*/  MUFU.EX2 R8, R8 ;  /* 0x0000000800087308 */ /* 0x000e620000000800 */
[----:B0-----:R-:W-:Y:S01]  /*5190*/  FADD.FTZ R5, R74, R5 ;  /* 0x000000054a057221 */ /* 0x001fe20000010000 */
[-C--:B------:R-:W-:Y:S01]  /*51a0*/  FFMA.FTZ R143, R54, R21.reuse, -R53 ;  /* 0x00000015368f7223 */ /* 0x080fe20000010835 */
[-C--:B------:R-:W-:Y:S01]  /*51b0*/  FFMA.FTZ R144, R27, R21.reuse, -R55 ;  /* 0x000000151b907223 */ /* 0x080fe20000010837 */
[-C--:B------:R-:W-:Y:S01]  /*51c0*/  FFMA.FTZ R145, R58, R21.reuse, -R53 ;  /* 0x000000153a917223 */ /* 0x080fe20000010835 */
[-CC-:B------:R-:W-:Y:S01]  /*51d0*/  FFMA.FTZ R27, R51, R21.reuse, -R55.reuse ;  /* 0x00000015331b7223 */ /* 0x180fe20000010837 */
[-C--:B------:R-:W-:Y:S01]  /*51e0*/  FFMA.FTZ R146, R76, R21.reuse, -R55 ;  /* 0x000000154c927223 */ /* 0x080fe20000010837 */
[-C--:B------:R-:W-:Y:S01]  /*51f0*/  FFMA.FTZ R147, R62, R21.reuse, -R53 ;  /* 0x000000153e937223 */ /* 0x080fe20000010835 */
[----:B------:R-:W0:Y:S01]  /*5200*/  MUFU.EX2 R123, R123 ;  /* 0x0000007b007b7308 */ /* 0x000e220000000800 */
[----:B--2---:R-:W-:Y:S01]  /*5210*/  FADD.FTZ R38, R10, R7 ;  /* 0x000000070a267221 */ /* 0x004fe20000010000 */
[-C--:B------:R-:W-:Y:S01]  /*5220*/  FFMA.FTZ R148, R78, R21.reuse, -R55 ;  /* 0x000000154e947223 */ /* 0x080fe20000010837 */
[-C--:B------:R-:W-:Y:S01]  /*5230*/  FFMA.FTZ R149, R66, R21.reuse, -R53 ;  /* 0x0000001542957223 */ /* 0x080fe20000010835 */
[-CC-:B------:R-:W-:Y:S01]  /*5240*/  FFMA.FTZ R23, R80, R21.reuse, -R55.reuse ;  /* 0x0000001550177223 */ /* 0x180fe20000010837 */
[-C--:B------:R-:W-:Y:S01]  /*5250*/  FFMA.FTZ R150, R82, R21.reuse, -R55 ;  /* 0x0000001552967223 */ /* 0x080fe20000010837 */
[-C--:B------:R-:W-:Y:S01]  /*5260*/  FFMA.FTZ R70, R70, R21.reuse, -R53 ;  /* 0x0000001546467223 */ /* 0x080fe20000010835 */
[----:B------:R-:W-:Y:S01]  /*5270*/  FFMA.FTZ R51, R84, R21, -R55 ;  /* 0x0000001554337223 */ /* 0x000fe20000010837 */
[----:B------:R-:W2:Y:S01]  /*5280*/  MUFU.EX2 R49, R49 ;  /* 0x0000003100317308 */ /* 0x000ea20000000800 */
[----:B-1----:R-:W-:-:S07]  /*5290*/  FADD.FTZ R40, R8, R5 ;  /* 0x0000000508287221 */ /* 0x002fce0000010000 */
[----:B------:R-:W1:Y:S01]  /*52a0*/  MUFU.EX2 R12, R12 ;  /* 0x0000000c000c7308 */ /* 0x000e620000000800 */
[----:B0-----:R-:W-:-:S07]  /*52b0*/  FADD.FTZ R5, R123, R38 ;  /* 0x000000267b057221 */ /* 0x001fce0000010000 */
[----:B------:R-:W0:Y:S01]  /*52c0*/  MUFU.EX2 R124, R124 ;  /* 0x0000007c007c7308 */ /* 0x000e220000000800 */
[----:B--2---:R-:W-:-:S07]  /*52d0*/  FADD.FTZ R7, R49, R40 ;  /* 0x0000002831077221 */ /* 0x004fce0000010000 */
[----:B------:R-:W2:Y:S01]  /*52e0*/  MUFU.EX2 R125, R125 ;  /* 0x0000007d007d7308 */ /* 0x000ea20000000800 */
[----:B-1----:R-:W-:-:S07]  /*52f0*/  FADD.FTZ R38, R12, R5 ;  /* 0x000000050c267221 */ /* 0x002fce0000010000 */
[----:B------:R-:W1:Y:S01]  /*5300*/  MUFU.EX2 R47, R47 ;  /* 0x0000002f002f7308 */ /* 0x000e620000000800 */
[----:B0-----:R-:W-:-:S07]  /*5310*/  FADD.FTZ R40, R124, R7 ;  /* 0x000000077c287221 */ /* 0x001fce0000010000 */
[----:B------:R-:W0:Y:S01]  /*5320*/  MUFU.EX2 R14, R14 ;  /* 0x0000000e000e7308 */ /* 0x000e220000000800 */
[----:B--2---:R-:W-:Y:S01]  /*5330*/  FADD.FTZ R5, R125, R38 ;  /* 0x000000267d057221 */ /* 0x004fe20000010000 */
[----:B------:R-:W-:-:S06]  /*5340*/  FFMA.FTZ R38, R50, R21, -R53 ;  /* 0x0000001532267223 */ /* 0x000fcc0000010835 */
        /* <DEDUP_REMOVED lines=15> */
[----:B0-----:R-:W-:Y:S01]  /*5440*/  FADD.FTZ R5, R129, R40 ;  /* 0x0000002881057221 */ /* 0x001fe20000010000 */
[----:B------:R-:W-:-:S06]  /*5450*/  FFMA.FTZ R40, R56, R21, -R53 ;  /* 0x0000001538287223 */ /* 0x000fcc0000010835 */
        /* <DEDUP_REMOVED lines=15> */
[----:B-1----:R-:W-:Y:S01]  /*5550*/  FADD.FTZ R5, R133, R42 ;  /* 0x0000002a85057221 */ /* 0x002fe20000010000 */
[----:B------:R-:W-:-:S06]  /*5560*/  FFMA.FTZ R42, R60, R21, -R53 ;  /* 0x000000153c2a7223 */ /* 0x000fcc0000010835 */
        /* <DEDUP_REMOVED lines=33> */
[-CC-:B------:R-:W-:Y:S01]  /*5780*/  FFMA.FTZ R46, R68, R21.reuse, -R53.reuse ;  /* 0x00000015442e7223 */ /* 0x180fe20000010835 */
[----:B------:R-:W-:-:S05]  /*5790*/  FFMA.FTZ R53, R72, R21, -R53 ;  /* 0x0000001548357223 */ /* 0x000fca0000010835 */
        /* <DEDUP_REMOVED lines=40> */
[----:B0-----:R-:W-:-:S03]  /*5a20*/  FADD.FTZ R5, R51, R48 ;  /* 0x0000003033057221 */ /* 0x001fc60000010000 */
[----:B--2---:R-:W-:Y:S01]  /*5a30*/  FADD.FTZ R7, R53, R7 ;  /* 0x0000000735077221 */ /* 0x004fe20000010000 */
[----:B------:R-:W-:Y:S06]  /*5a40*/  @!P0 BRA `(.L_x_28) ;  /* 0x0000000000048947 */ /* 0x000fec0003800000 */
[----:B------:R-:W-:Y:S01]  /*5a50*/  BPT.TRAP 0x1 ;  /* 0x000000040000795c */ /* 0x000fe20000300000 */
.L_x_28:
[----:B------:R-:W-:Y:S01]  /*5a60*/  ULEA UR5, UR5, UR40, 0x3 ;  /* 0x0000002805057291 */ /* 0x000fe2000f8e183f */
[-C--:B------:R-:W-:Y:S01]  /*5a70*/  FMUL.FTZ R88, R88, R6.reuse ;  /* 0x0000000658587220 */ /* 0x080fe20000410000 */
[----:B------:R-:W-:Y:S01]  /*5a80*/  UISETP.GT.AND UP0, UPT, UR21, UR37, UPT ;  /* 0x000000251500728c */ /* 0x000fe2000bf04270 */
[-C--:B------:R-:W-:Y:S01]  /*5a90*/  FMUL.FTZ R89, R89, R6.reuse ;  /* 0x0000000659597220 */ /* 0x080fe20000410000 */
[----:B------:R-:W-:Y:S01]  /*5aa0*/  UIADD3 UR5, UR5, 0x16860, URZ ;  /* 0x0001686005057890 */ /* 0x000fe2000fffe03f */
[-C--:B------:R-:W-:Y:S01]  /*5ab0*/  FMUL.FTZ R92, R92, R6.reuse ;  /* 0x000000065c5c7220 */ /* 0x080fe20000410000 */
[----:B------:R-:W-:Y:S01]  /*5ac0*/  UIADD3 UR10, UR21, -0x1, URZ ;  /* 0xffffffff150a7890 */ /* 0x000fe2000fffe03f */
[-C--:B------:R-:W-:Y:S01]  /*5ad0*/  FMUL.FTZ R93, R93, R6.reuse ;  /* 0x000000065d5d7220 */ /* 0x080fe20000410000 */
[----:B------:R-:W-:Y:S01]  /*5ae0*/  PLOP3.LUT P1, PT, PT, PT, UP0, 0x80, 0x0 ;  /* 0x000000000000781c */ /* 0x000fe20003f2f008 */
[----:B------:R-:W-:Y:S01]  /*5af0*/  UPRMT UR5, UR7, 0x654, UR5 ;  /* 0x0000065407057896 */ /* 0x000fe20008000005 */
[-C--:B------:R-:W-:Y:S01]  /*5b00*/  FMUL.FTZ R96, R96, R6.reuse ;  /* 0x0000000660607220 */ /* 0x080fe20000410000 */
[----:B------:R-:W-:Y:S01]  /*5b10*/  UMOV UR6, UR4 ;  /* 0x0000000400067c82 */ /* 0x000fe20008000000 */
[-C--:B------:R-:W-:Y:S01]  /*5b20*/  FMUL.FTZ R97, R97, R6.reuse ;  /* 0x0000000661617220 */ /* 0x080fe20000410000 */
[----:B------:R-:W-:Y:S01]  /*5b30*/  UMOV UR21, UR10 ;  /* 0x0000000a00157c82 */ /* 0x000fe20008000000 */
[-C--:B------:R-:W-:Y:S01]  /*5b40*/  FMUL.FTZ R100, R100, R6.reuse ;  /* 0x0000000664647220 */ /* 0x080fe20000410000 */
[-C--:B------:R-:W-:Y:S01]  /*5b50*/  FMUL.FTZ R101, R101, R6.reuse ;  /* 0x0000000665657220 */ /* 0x080fe20000410000 */
[-C--:B------:R-:W-:Y:S01]  /*5b60*/  FMUL.FTZ R104, R104, R6.reuse ;  /* 0x0000000668687220 */ /* 0x080fe20000410000 */
[-C--:B------:R-:W-:Y:S01]  /*5b70*/  FMUL.FTZ R105, R105, R6.reuse ;  /* 0x0000000669697220 */ /* 0x080fe20000410000 */
[----:B------:R-:W-:Y:S01]  /*5b80*/  SYNCS.ARRIVE.TRANS64.RED.A1T0 RZ, [UR5], RZ ;  /* 0x000000ffffff79a7 */ /* 0x000fe20008100405 */
[----:B------:R-:W-:Y:S01]  /*5b90*/  R2UR UR5, R0 ;  /* 0x00000000000572ca */ /* 0x000fe200000e0000 */
[-C--:B------:R-:W-:Y:S01]  /*5ba0*/  FMUL.FTZ R108, R108, R6.reuse ;  /* 0x000000066c6c7220 */ /* 0x080fe20000410000 */
[-C--:B------:R-:W-:Y:S01]  /*5bb0*/  FMUL.FTZ R109, R109, R6.reuse ;  /* 0x000000066d6d7220 */ /* 0x080fe20000410000 */
[-C--:B------:R-:W-:Y:S01]  /*5bc0*/  FMUL.FTZ R112, R112, R6.reuse ;  /* 0x0000000670707220 */ /* 0x080fe20000410000 */
[-C--:B------:R-:W-:Y:S01]  /*5bd0*/  FMUL.FTZ R113, R113, R6.reuse ;  /* 0x0000000671717220 */ /* 0x080fe20000410000 */
[-C--:B------:R-:W-:Y:S01]  /*5be0*/  FMUL.FTZ R116, R116, R6.reuse ;  /* 0x0000000674747220 */ /* 0x080fe20000410000 */
[----:B------:R-:W-:Y:S01]  /*5bf0*/  FMUL.FTZ R117, R117, R6 ;  /* 0x0000000675757220 */ /* 0x000fe20000410000 */
[-C--:B------:R-:W-:Y:S01]  /*5c00*/  FMUL.FTZ R90, R90, R4.reuse ;  /* 0x000000045a5a7220 */ /* 0x080fe20000410000 */
        /* <DEDUP_REMOVED lines=14> */
[----:B------:R-:W-:Y:S01]  /*5cf0*/  FMUL.FTZ R119, R119, R4 ;  /* 0x0000000477777220 */ /* 0x000fe20000410000 */
[----:B------:R-:W-:Y:S01]  /*5d00*/  F2FP.BF16.F32.PACK_AB R120, R74, R9 ;  /* 0x000000094a78723e */ /* 0x000fe200000010ff */
[----:B------:R-:W-:Y:S01]  /*5d10*/  IMAD.MOV.U32 R6, RZ, RZ, R24 ;  /* 0x000000ffff067224 */ /* 0x000fe200078e0018 */
[----:B------:R-:W-:Y:S01]  /*5d20*/  F2FP.BF16.F32.PACK_AB R121, R10, R121 ;  /* 0x000000790a79723e */ /* 0x000fe200000010ff */
[----:B------:R-:W-:Y:S01]  /*5d30*/  IMAD.MOV.U32 R4, RZ, RZ, R32 ;  /* 0x000000ffff047224 */ /* 0x000fe200078e0020 */
[----:B------:R-:W-:-:S02]  /*5d40*/  F2FP.BF16.F32.PACK_AB R122, R49, R8 ;  /* 0x00000008317a723e */ /* 0x000fc400000010ff */
[----:B------:R-:W-:Y:S02]  /*5d50*/  F2FP.BF16.F32.PACK_AB R123, R12, R123 ;  /* 0x0000007b0c7b723e */ /* 0x000fe400000010ff */
[----:B------:R-:W-:Y:S02]  /*5d60*/  F2FP.BF16.F32.PACK_AB R124, R47, R124 ;  /* 0x0000007c2f7c723e */ /* 0x000fe400000010ff */
[----:B------:R-:W-:Y:S02]  /*5d70*/  F2FP.BF16.F32.PACK_AB R125, R14, R125 ;  /* 0x0000007d0e7d723e */ /* 0x000fe400000010ff */
[----:B------:R-:W-:Y:S02]  /*5d80*/  F2FP.BF16.F32.PACK_AB R126, R45, R126 ;  /* 0x0000007e2d7e723e */ /* 0x000fe400000010ff */
[----:B------:R-:W-:Y:S02]  /*5d90*/  F2FP.BF16.F32.PACK_AB R127, R18, R127 ;  /* 0x0000007f127f723e */ /* 0x000fe400000010ff */
        /* <DEDUP_REMOVED lines=23> */
[----:B------:R-:W-:Y:S01]  /*5f10*/  F2FP.BF16.F32.PACK_AB R151, R53, R70 ;  /* 0x000000463597723e */ /* 0x000fe200000010ff */
[----:B------:R-:W-:Y:S06]  /*5f20*/  @P1 BRA `(.L_x_29) ;  /* 0xffffffd800b41947 */ /* 0x000fec000383ffff */
.L_x_18:
[----:B------:R-:W-:Y:S06]  /*5f30*/  BAR.ARV 0x8, 0x200 ;  /* 0x0208000000007b1d */ /* 0x000fec0000002000 */
[----:B------:R-:W-:Y:S05]  /*5f40*/  @!P0 BRA `(.L_x_30) ;  /* 0x0000000000048947 */ /* 0x000fea0003800000 */
[----:B------:R-:W-:Y:S01]  /*5f50*/  BPT.TRAP 0x1 ;  /* 0x000000040000795c */ /* 0x000fe20000300000 */
.L_x_30:
[----:B------:R-:W-:Y:S02]  /*5f60*/  R2UR UR5, R0 ;  /* 0x00000000000572ca */ /* 0x000fe400000e0000 */
[----:B------:R-:W-:-:S04]  /*5f70*/  MOV R2, UR4 ;  /* 0x0000000400027c02 */ /* 0x000fc80008000f00 */
[----:B------:R-:W-:-:S07]  /*5f80*/  SHF.L.U32 R2, R2, 0x1f, RZ ;  /* 0x0000001f02027819 */ /* 0x000fce00000006ff */
[----:B------:R-:W-:-:S09]  /*5f90*/  ULEA UR5, UR5, UR40, 0x3 ;  /* 0x0000002805057291 */ /* 0x000fd2000f8e183f */
[----:B------:R0:W1:Y:S01]  /*5fa0*/  SYNCS.PHASECHK.TRANS64.TRYWAIT P1, [UR5+0x16850], R2 ;  /* 0x01685002ff0075a7 */ /* 0x0000620008020145 */
[----:B------:R-:W-:Y:S05]  /*5fb0*/  @!P0 BRA `(.L_x_31) ;  /* 0x0000000000048947 */ /* 0x000fea0003800000 */
[----:B------:R-:W-:Y:S01]  /*5fc0*/  BPT.TRAP 0x1 ;  /* 0x000000040000795c */ /* 0x000fe20000300000 */
.L_x_31:
[----:B-1----:R-:W-:Y:S05]  /*5fd0*/  @P1 BRA `(.L_x_32) ;  /* 0x0000000000081947 */ /* 0x002fea0003800000 */
[----:B------:R-:W1:Y:S02]  /*5fe0*/  SYNCS.PHASECHK.TRANS64.TRYWAIT P1, [UR5+0x16850], R2 ;  /* 0x01685002ff0075a7 */ /* 0x000e640008020145 */
[----:B-1----:R-:W-:Y:S05]  /*5ff0*/  @!P1 BRA `(.L_x_33) ;  /* 0x0000005400d09947 */ /* 0x002fea0003800000 */
.L_x_32:
[----:B------:R-:W-:Y:S01]  /*6000*/  R2UR UR6, R0 ;  /* 0x00000000000672ca */ /* 0x000fe200000e0000 */
[----:B------:R-:W-:Y:S01]  /*6010*/  UIADD3 UR40, UR40, 0x400, URZ ;  /* 0x0000040028287890 */ /* 0x000fe2000fffe03f */
[----:B------:R-:W-:Y:S01]  /*6020*/  WARPGROUP.ARRIVE ;  /* 0x00000000000079c5 */ /* 0x000fe20000000000 */
[----:B------:R-:W-:Y:S01]  /*6030*/  UMOV UR11, 0x40000040 ;  /* 0x40000040000b7882 */ /* 0x000fe20000000000 */
[----:B------:R-:W2:Y:S01]  /*6040*/  SHFL.BFLY PT, R0, R5, 0x2, 0x1f ;  /* 0x0c401f0005007f89 */ /* 0x000ea200000e0000 */
[----:B------:R-:W-:Y:S01]  /*6050*/  USHF.R.U32.HI UR40, URZ, 0x4, UR40 ;  /* 0x000000043f287899 */ /* 0x000fe20008011628 */
[----:B------:R-:W-:Y:S02]  /*6060*/  IMAD.MOV.U32 R29, RZ, RZ, RZ ;  /* 0x000000ffff1d7224 */ /* 0x000fe400078e00ff */
[----:B01----:R-:W0:Y:S01]  /*6070*/  SHFL.BFLY PT, R2, R7, 0x2, 0x1f ;  /* 0x0c401f0007027f89 */ /* 0x003e2200000e0000 */
[----:B------:R-:W-:Y:S01]  /*6080*/  ULOP3.LUT UR4, UR40, 0x3fff, URZ, 0xc0, !UPT ;  /* 0x00003fff28047892 */ /* 0x000fe2000f8ec03f */
[----:B------:R-:W-:-:S02]  /*6090*/  IMAD.MOV.U32 R16, RZ, RZ, RZ ;  /* 0x000000ffff107224 */ /* 0x000fc400078e00ff */
[----:B------:R-:W-:Y:S01]  /*60a0*/  IMAD.MOV.U32 R23, RZ, RZ, -0x800000 ;  /* 0xff800000ff177424 */ /* 0x000fe200078e00ff */
[----:B------:R-:W-:-:S04]  /*60b0*/  ULEA UR4, UR6, UR4, 0xa ;  /* 0x0000000406047291 */ /* 0x000fc8000f8e503f */
[----:B------:R-:W-:-:S03]  /*60c0*/  UIADD3 UR6, UR4, 0x80, URZ ;  /* 0x0000008004067890 */ /* 0x000fc6000fffe03f */
[----:B------:R-:W-:Y:S02]  /*60d0*/  UMOV UR10, UR4 ;  /* 0x00000004000a7c82 */ /* 0x000fe40008000000 */
[----:B------:R-:W-:Y:S01]  /*60e0*/  HGMMA.64x64x16.F32.BF16 R88, R120, gdesc[UR8].tnspB, R88, gsb0 ;  /* 0x40e0000878587df0 */ /* 0x000fe20008001858 */
[----:B------:R-:W-:Y:S01]  /*60f0*/  UMOV UR11, 0x40000040 ;  /* 0x40000040000b7882 */ /* 0x000fe20000000000 */
[----:B------:R-:W-:Y:S01]  /*6100*/  UMOV UR10, UR6 ;  /* 0x00000006000a7c82 */ /* 0x000fe20008000000 */
[----:B------:R-:W-:Y:S01]  /*6110*/  UIADD3 UR6, UR4, 0x100, URZ ;  /* 0x0000010004067890 */ /* 0x000fe2000fffe03f */
[----:B--2---:R-:W-:Y:S01]  /*6120*/  FADD.FTZ R0, R0, R5 ;  /* 0x0000000500007221 */ /* 0x004fe20000010000 */
[----:B0-----:R-:W-:-:S04]  /*6130*/  FADD.FTZ R2, R2, R7 ;  /* 0x0000000702027221 */ /* 0x001fc80000010000 */
[----:B------:R-:W0:Y:S04]  /*6140*/  SHFL.BFLY PT, R3, R0, 0x1, 0x1f ;  /* 0x0c201f0000037f89 */ /* 0x000e2800000e0000 */
[----:B------:R-:W1:Y:S01]  /*6150*/  SHFL.BFLY PT, R9, R2, 0x1, 0x1f ;  /* 0x0c201f0002097f89 */ /* 0x000e6200000e0000 */
[----:B0-----:R-:W-:Y:S01]  /*6160*/  FADD.FTZ R6, R0, R3 ;  /* 0x0000000300067221 */ /* 0x001fe20000010000 */
[----:B------:R-:W-:Y:S01]  /*6170*/  MOV R0, 0xff800000 ;  /* 0xff80000000007802 */ /* 0x000fe20000000f00 */
[----:B-1----:R-:W-:-:S03]  /*6180*/  FADD.FTZ R9, R2, R9 ;  /* 0x0000000902097221 */ /* 0x002fc60000010000 */
[----:B------:R-:W-:Y:S02]  /*6190*/  FSETP.NE.FTZ.AND P1, PT, R6, RZ, PT ;  /* 0x000000ff0600720b */ /* 0x000fe40003f35000 */
[----:B------:R-:W-:-:S11]  /*61a0*/  FSETP.NE.FTZ.AND P2, PT, R9, RZ, PT ;  /* 0x000000ff0900720b */ /* 0x000fd60003f55000 */
[----:B------:R-:W0:Y:S01]  /*61b0*/  @P1 MUFU.LG2 R4, R6 ;  /* 0x0000000600041308 */ /* 0x000e220000000c00 */
[C---:B------:R-:W-:Y:S01]  /*61c0*/  @P1 FMUL.FTZ R3, R21.reuse, 0.69314718246459960938 ;  /* 0x3f31721815031820 */ /* 0x040fe20000410000 */
[----:B------:R-:W-:-:S06]  /*61d0*/  @P2 FMUL.FTZ R2, R21, 0.69314718246459960938 ;  /* 0x3f31721815022820 */ /* 0x000fcc0000410000 */
[----:B------:R-:W1:Y:S08]  /*61e0*/  @P2 MUFU.LG2 R5, R9 ;  /* 0x0000000900052308 */ /* 0x000e700000000c00 */
[----:B------:R2:W3:Y:S01]  /*61f0*/  @P1 MUFU.RCP R29, R6 ;  /* 0x00000006001d1308 */ /* 0x0004e20000001000 */
[----:B0-----:R-:W-:-:S04]  /*6200*/  @P1 FMUL.FTZ R4, R4, 0.69314718246459960938 ;  /* 0x3f31721804041820 */ /* 0x001fc80000410000 */
[----:B------:R-:W-:-:S03]  /*6210*/  @P1 FFMA.FTZ R23, R3, R32, R4 ;  /* 0x0000002003171223 */ /* 0x000fc60000010004 */
[----:B------:R2:W0:Y:S01]  /*6220*/  @P2 MUFU.RCP R16, R9 ;  /* 0x0000000900102308 */ /* 0x0004220000001000 */
[----:B------:R-:W-:Y:S02]  /*6230*/  WARPGROUP.DEPBAR.LE gsb0, 0x0 ;  /* 0x00008000000079c5 */ /* 0x000fe40000010000 */
[----:B------:R-:W-:Y:S01]  /*6240*/  WARPGROUP.ARRIVE ;  /* 0x00000000000079c5 */ /* 0x000fe20000000000 */
[----:B-1----:R-:W-:-:S04]  /*6250*/  @P2 FMUL.FTZ R5, R5, 0.69314718246459960938 ;  /* 0x3f31721805052820 */ /* 0x002fc80000410000 */
[----:B------:R-:W-:Y:S01]  /*6260*/  @P2 FFMA.FTZ R0, R2, R24, R5 ;  /* 0x0000001802002223 */ /* 0x000fe20000010005 */
[----:B------:R-:W-:Y:S01]  /*6270*/  HGMMA.64x64x16.F32.BF16 R88, R124, gdesc[UR8].tnspB, R88, gsb0 ;  /* 0x40e000087c587df0 */ /* 0x000fe20008001858 */
[----:B------:R-:W-:Y:S01]  /*6280*/  UMOV UR10, UR6 ;  /* 0x00000006000a7c82 */ /* 0x000fe20008000000 */
[----:B------:R-:W-:Y:S01]  /*6290*/  UMOV UR11, 0x40000040 ;  /* 0x40000040000b7882 */ /* 0x000fe20000000000 */
[----:B------:R-:W-:Y:S01]  /*62a0*/  UIADD3 UR6, UR4, 0x180, URZ ;  /* 0x0000018004067890 */ /* 0x000fe2000fffe03f */
[----:B------:R-:W-:Y:S02]  /*62b0*/  WARPGROUP.DEPBAR.LE gsb0, 0x0 ;  /* 0x00008000000079c5 */ /* 0x000fe40000010000 */
[----:B------:R-:W-:-:S06]  /*62c0*/  WARPGROUP.ARRIVE ;  /* 0x00000000000079c5 */ /* 0x000fcc0000000000 */
        /* <DEDUP_REMOVED lines=15> */
[----:B------:R-:W-:Y:S02]  /*63c0*/  UIADD3 UR6, UR4, 0x300, URZ ;  /* 0x0000030004067890 */ /* 0x000fe4000fffe03f */
        /* <DEDUP_REMOVED lines=15> */
[----:B0-23--:R-:W-:Y:S05]  /*64c0*/  @!P0 BRA `(.L_x_34) ;  /* 0x0000000000048947 */ /* 0x00dfea0003800000 */
[----:B------:R-:W-:Y:S01]  /*64d0*/  BPT.TRAP 0x1 ;  /* 0x000000040000795c */ /* 0x000fe20000300000 */
.L_x_34:
[----:B------:R-:W-:Y:S01]  /*64e0*/  UIADD3 UR4, UR5, 0x16860, URZ ;  /* 0x0001686005047890 */ /* 0x000fe2000fffe03f */
[-C--:B------:R-:W-:Y:S01]  /*64f0*/  FMUL.FTZ R34, R88, R29.reuse ;  /* 0x0000001d58227220 */ /* 0x080fe20000410000 */
[-C--:B------:R-:W-:Y:S01]  /*6500*/  FMUL.FTZ R35, R89, R29.reuse ;  /* 0x0000001d59237220 */ /* 0x080fe20000410000 */
[-C--:B------:R-:W-:Y:S01]  /*6510*/  FMUL.FTZ R2, R92, R29.reuse ;  /* 0x0000001d5c027220 */ /* 0x080fe20000410000 */
[----:B------:R-:W-:Y:S01]  /*6520*/  UPRMT UR4, UR7, 0x654, UR4 ;  /* 0x0000065407047896 */ /* 0x000fe20008000004 */
        /* <DEDUP_REMOVED lines=8> */
[----:B------:R-:W-:Y:S01]  /*65b0*/  SYNCS.ARRIVE.TRANS64.RED.A1T0 RZ, [UR4], RZ ;  /* 0x000000ffffff79a7 */ /* 0x000fe20008100404 */
[-C--:B------:R-:W-:Y:S01]  /*65c0*/  FMUL.FTZ R15, R109, R29.reuse ;  /* 0x0000001d6d0f7220 */ /* 0x080fe20000410000 */
[-C--:B------:R-:W-:Y:S01]  /*65d0*/  FMUL.FTZ R20, R112, R29.reuse ;  /* 0x0000001d70147220 */ /* 0x080fe20000410000 */
[-C--:B------:R-:W-:Y:S01]  /*65e0*/  FMUL.FTZ R21, R113, R29.reuse ;  /* 0x0000001d71157220 */ /* 0x080fe20000410000 */
[-C--:B------:R-:W-:Y:S01]  /*65f0*/  FMUL.FTZ R28, R116, R29.reuse ;  /* 0x0000001d741c7220 */ /* 0x080fe20000410000 */
[----:B------:R-:W-:Y:S01]  /*6600*/  FMUL.FTZ R29, R117, R29 ;  /* 0x0000001d751d7220 */ /* 0x000fe20000410000 */
[----:B------:R-:W-:Y:S01]  /*6610*/  PLOP3.LUT P0, PT, PT, PT, PT, 0x8, 0x0 ;  /* 0x000000000000781c */ /* 0x000fe20003f0e170 */
        /* <DEDUP_REMOVED lines=15> */
[----:B------:R-:W-:-:S07]  /*6710*/  FMUL.FTZ R119, R119, R16 ;  /* 0x0000001077777220 */ /* 0x000fce0000410000 */
.L_x_10:
[----:B------:R-:W-:Y:S05]  /*6720*/  @P0 BRA `(.L_x_35) ;  /* 0x0000000c00c80947 */ /* 0x000fea0003800000 */
[----:B------:R-:W-:Y:S01]  /*6730*/  VIADD R38, R22, 0xffffff80 ;  /* 0xffffff8016267836 */ /* 0x000fe20000000000 */
[----:B------:R-:W0:Y:S01]  /*6740*/  LDC R46, c[0x0][0xbe8] ;  /* 0x0002fa00ff2e7b82 */ /* 0x000e220000000800 */
[----:B------:R-:W1:Y:S01]  /*6750*/  S2R R40, SR_CTAID.X ;  /* 0x0000000000287919 */ /* 0x000e620000002500 */
[----:B------:R-:W-:Y:S02]  /*6760*/  USHF.R.S32.HI UR7, URZ, 0x1f, UR36 ;  /* 0x0000001f3f077899 */ /* 0x000fe40008011424 */
[----:B------:R-:W-:Y:S01]  /*6770*/  IMAD R44, RZ, RZ, -UR36 ;  /* 0x80000024ff2c7e24 */ /* 0x000fe2000f8e02ff */
[----:B------:R-:W-:Y:S01]  /*6780*/  SHF.R.S32.HI R17, RZ, 0x1f, R38 ;  /* 0x0000001fff117819 */ /* 0x000fe20000011426 */
[----:B------:R-:W-:Y:S01]  /*6790*/  ULDC.64 UR8, c[0x0][0xbd0] ;  /* 0x0002f40000087ab9 */ /* 0x000fe20000000a00 */
[----:B------:R-:W-:Y:S01]  /*67a0*/  BSSY B0, `(.L_x_36) ;  /* 0x00000b6000007945 */ /* 0x000fe20003800000 */
[----:B------:R-:W-:Y:S01]  /*67b0*/  UIMAD UR6, UR7, UR8, URZ ;  /* 0x00000008070672a4 */ /* 0x000fe2000f8e023f */
[CC--:B------:R-:W-:Y:S01]  /*67c0*/  LEA.HI R16, R17.reuse, R38.reuse, RZ, 0x7 ;  /* 0x0000002611107211 */ /* 0x0c0fe200078f38ff */
[----:B------:R-:W2:Y:S01]  /*67d0*/  S2UR UR12, SR_CTAID.Z ;  /* 0x00000000000c79c3 */ /* 0x000ea20000002700 */
[----:B------:R-:W-:Y:S01]  /*67e0*/  LEA.HI R36, R17, R38, RZ, 0x2 ;  /* 0x0000002611247211 */ /* 0x000fe200078f10ff */
[----:B------:R-:W-:Y:S01]  /*67f0*/  UIMAD.WIDE.U32 UR4, UR36, UR8, URZ ;  /* 0x00000008240472a5 */ /* 0x000fe2000f8e003f */
[----:B------:R-:W-:Y:S01]  /*6800*/  LOP3.LUT R37, R16, 0xffffff80, RZ, 0xc0, !PT ;  /* 0xffffff8010257812 */ /* 0x000fe200078ec0ff */
[----:B------:R-:W-:Y:S01]  /*6810*/  UIMAD UR6, UR36, UR9, UR6 ;  /* 0x00000009240672a4 */ /* 0x000fe2000f8e0206 */
[----:B------:R-:W-:-:S02]  /*6820*/  SHF.R.S32.HI R39, RZ, 0x7, R16 ;  /* 0x00000007ff277819 */ /* 0x000fc40000011410 */
[----:B------:R-:W-:Y:S01]  /*6830*/  ULDC.64 UR8, c[0x0][0xb38] ;  /* 0x0002ce0000087ab9 */ /* 0x000fe20000000a00 */
[----:B------:R-:W-:Y:S01]  /*6840*/  IMAD.IADD R52, R38, 0x1, -R37 ;  /* 0x0000000126347824 */ /* 0x000fe200078e0a25 */
[----:B------:R-:W-:Y:S01]  /*6850*/  LOP3.LUT R37, R36, 0xfffffffc, RZ, 0xc0, !PT ;  /* 0xfffffffc24257812 */ /* 0x000fe200078ec0ff */
[----:B------:R-:W-:Y:S01]  /*6860*/  IMAD.HI R16, R39, 0x55555556, RZ ;  /* 0x5555555627107827 */ /* 0x000fe200078e02ff */
[----:B------:R-:W3:Y:S01]  /*6870*/  LDC.64 R42, c[0x0][0xbd8] ;  /* 0x0002f600ff2a7b82 */ /* 0x000ee20000000a00 */
[----:B------:R-:W-:Y:S01]  /*6880*/  UIADD3 UR6, UR5, UR6, URZ ;  /* 0x0000000605067290 */ /* 0x000fe2000fffe03f */
[----:B------:R-:W-:Y:S01]  /*6890*/  SHF.R.S32.HI R41, RZ, 0x1f, R52 ;  /* 0x0000001fff297819 */ /* 0x000fe20000011434 */
[----:B------:R-:W-:Y:S01]  /*68a0*/  IMAD.IADD R37, R38, 0x1, -R37 ;  /* 0x0000000126257824 */ /* 0x000fe200078e0a25 */
[----:B0-----:R-:W-:Y:S01]  /*68b0*/  ISETP.NE.AND P0, PT, R46, 0x1, PT ;  /* 0x000000012e00780c */ /* 0x001fe20003f05270 */
[----:B------:R-:W-:Y:S01]  /*68c0*/  UIMAD UR7, UR7, UR8, URZ ;  /* 0x00000008070772a4 */ /* 0x000fe2000f8e023f */
[----:B------:R-:W-:-:S02]  /*68d0*/  LEA.HI R53, R41, R52, RZ, 0x2 ;  /* 0x0000003429357211 */ /* 0x000fc400078f10ff */
[----:B------:R-:W-:Y:S01]  /*68e0*/  LEA.HI R16, R16, R16, RZ, 0x1 ;  /* 0x0000001010107211 */ /* 0x000fe200078f08ff */
[----:B------:R-:W0:Y:S01]  /*68f0*/  S2UR UR11, SR_CTAID.Y ;  /* 0x00000000000b79c3 */ /* 0x000e220000002600 */
[--C-:B------:R-:W-:Y:S02]  /*6900*/  SHF.R.S32.HI R17, RZ, 0x2, R53.reuse ;  /* 0x00000002ff117819 */ /* 0x100fe40000011435 */
[----:B------:R-:W-:Y:S01]  /*6910*/  SHF.R.S32.HI R22, RZ, 0x1f, R53 ;  /* 0x0000001fff167819 */ /* 0x000fe20000011435 */
[----:B--2---:R-:W-:Y:S01]  /*6920*/  USHF.R.S32.HI UR10, URZ, 0x1f, UR12 ;  /* 0x0000001f3f0a7899 */ /* 0x004fe2000801140c */
[----:B------:R-:W-:Y:S02]  /*6930*/  LOP3.LUT R53, R53, 0x7ffffffc, RZ, 0xc0, !PT ;  /* 0x7ffffffc35357812 */ /* 0x000fe400078ec0ff */
[----:B------:R-:W-:Y:S01]  /*6940*/  LEA.HI R22, R22, R17, RZ, 0x3 ;  /* 0x0000001116167211 */ /* 0x000fe200078f18ff */
[----:B------:R-:W0:Y:S03]  /*6950*/  LDC R47, c[0x0][0xc50] ;  /* 0x00031400ff2f7b82 */ /* 0x000e260000000800 */
[----:B------:R-:W-:Y:S01]  /*6960*/  LOP3.LUT R36, R22, 0xfffffff8, RZ, 0xc0, !PT ;  /* 0xfffffff816247812 */ /* 0x000fe200078ec0ff */
[----:B------:R-:W-:Y:S01]  /*6970*/  IMAD R22, R16, -0x3, R39 ;  /* 0xfffffffd10167824 */ /* 0x000fe200078e0227 */
[----:B------:R-:W-:-:S02]  /*6980*/  LEA.HI R16, R41, R52, RZ, 0x5 ;  /* 0x0000003429107211 */ /* 0x000fc400078f28ff */
[----:B------:R-:W-:Y:S01]  /*6990*/  IADD3 R17, R17, -R36, RZ ;  /* 0x8000002411117210 */ /* 0x000fe20007ffe0ff */
[----:B------:R-:W2:Y:S01]  /*69a0*/  @P0 LDC R38, c[0x0][0xbec] ;  /* 0x0002fb00ff260b82 */ /* 0x000ea20000000800 */
[----:B------:R-:W-:Y:S02]  /*69b0*/  LEA.HI R36, R37, R37, RZ, 0x1 ;  /* 0x0000002525247211 */ /* 0x000fe400078f08ff */
[----:B------:R-:W-:Y:S02]  /*69c0*/  SHF.R.S32.HI R16, RZ, 0x5, R16 ;  /* 0x00000005ff107819 */ /* 0x000fe40000011410 */
[----:B------:R-:W-:-:S03]  /*69d0*/  LOP3.LUT R36, R36, 0x1ffffffe, RZ, 0xc0, !PT ;  /* 0x1ffffffe24247812 */ /* 0x000fc600078ec0ff */
[----:B------:R-:W4:Y:S02]  /*69e0*/  LDC.64 R48, c[0x0][0xb40] ;  /* 0x0002d000ff307b82 */ /* 0x000f240000000a00 */
[----:B------:R-:W-:Y:S02]  /*69f0*/  IMAD.IADD R39, R37, 0x1, -R36 ;  /* 0x0000000125277824 */ /* 0x000fe400078e0a24 */
[----:B------:R-:W-:Y:S01]  /*6a00*/  IMAD R37, R16, 0x10, R17 ;  /* 0x0000001010257824 */ /* 0x000fe200078e0211 */
[----:B------:R-:W-:Y:S01]  /*6a10*/  MOV R17, UR5 ;  /* 0x0000000500117c02 */ /* 0x000fe20008000f00 */
[----:B------:R-:W-:Y:S01]  /*6a20*/  IMAD.U32 R16, RZ, RZ, UR4 ;  /* 0x00000004ff107e24 */ /* 0x000fe2000f8e00ff */
[----:B------:R-:W-:Y:S01]  /*6a30*/  UIMAD.WIDE.U32 UR4, UR36, UR8, URZ ;  /* 0x00000008240472a5 */ /* 0x000fe2000f8e003f */
[----:B------:R-:W5:Y:S01]  /*6a40*/  @P0 LDC R50, c[0x0][0xbec] ;  /* 0x0002fb00ff320b82 */ /* 0x000f620000000800 */
[----:B------:R-:W-:Y:S02]  /*6a50*/  IMAD R22, R22, 0x40, R37 ;  /* 0x0000004016167824 */ /* 0x000fe400078e0225 */
[----:B------:R-:W-:Y:S01]  /*6a60*/  IMAD.U32 R17, RZ, RZ, UR6 ;  /* 0x00000006ff117e24 */ /* 0x000fe2000f8e00ff */
[----:B------:R-:W-:Y:S01]  /*6a70*/  UIMAD UR6, UR36, UR9, UR7 ;  /* 0x00000009240672a4 */ /* 0x000fe2000f8e0207 */
[----:B------:R-:W-:-:S02]  /*6a80*/  IMAD R39, R39, 0x8, R22 ;  /* 0x0000000827277824 */ /* 0x000fc400078e0216 */
[----:B---3--:R-:W-:Y:S01]  /*6a90*/  IMAD R36, R42, UR10, RZ ;  /* 0x0000000a2a247c24 */ /* 0x008fe2000f8e02ff */
[----:B------:R-:W3:Y:S01]  /*6aa0*/  @P0 LDC R45, c[0x0][0xbf0] ;  /* 0x0002fc00ff2d0b82 */ /* 0x000ee20000000800 */
[----:B------:R-:W-:Y:S01]  /*6ab0*/  UIADD3 UR6, UR5, UR6, URZ ;  /* 0x0000000605067290 */ /* 0x000fe2000fffe03f */
[----:B-1----:R-:W-:Y:S01]  /*6ac0*/  IMAD R39, R40, 0xc0, R39 ;  /* 0x000000c028277824 */ /* 0x002fe200078e0227 */
[----:B------:R-:W-:Y:S01]  /*6ad0*/  ULDC.64 UR8, c[0x0][0xb28] ;  /* 0x0002ca0000087ab9 */ /* 0x000fe20000000a00 */
[----:B0-----:R-:W-:Y:S02]  /*6ae0*/  IMAD R51, R47, R44, UR11 ;  /* 0x0000000b2f337e24 */ /* 0x001fe4000f8e022c */
[----:B------:R-:W-:Y:S01]  /*6af0*/  IMAD R43, R43, UR12, R36 ;  /* 0x0000000c2b2b7c24 */ /* 0x000fe2000f8e0224 */
[----:B------:R-:W-:Y:S01]  /*6b00*/  MOV R36, UR4 ;  /* 0x0000000400247c02 */ /* 0x000fe20008000f00 */
[----:B------:R-:W0:Y:S01]  /*6b10*/  @P0 LDC R55, c[0x0][0xbf0] ;  /* 0x0002fc00ff370b82 */ /* 0x000e220000000800 */
[----:B------:R-:W-:Y:S01]  /*6b20*/  IMAD.WIDE.U32 R16, R42, UR12, R16 ;  /* 0x0000000c2a107c25 */ /* 0x000fe2000f8e0010 */
[----:B------:R-:W-:-:S02]  /*6b30*/  SHF.R.S32.HI R44, RZ, 0x1f, R51 ;  /* 0x0000001fff2c7819 */ /* 0x000fc40000011433 */
[----:B------:R-:W-:Y:S01]  /*6b40*/  MOV R41, R39 ;  /* 0x0000002700297202 */ /* 0x000fe20000000f00 */
[----:B--2---:R-:W-:-:S04]  /*6b50*/  @P0 IMAD.HI.U32 R38, R39, R38, RZ ;  /* 0x0000002627260227 */ /* 0x004fc800078e00ff */
[----:B------:R-:W-:Y:S01]  /*6b60*/  IMAD.U32 R37, RZ, RZ, UR5 ;  /* 0x00000005ff257e24 */ /* 0x000fe2000f8e00ff */
[----:B------:R-:W-:Y:S01]  /*6b70*/  ULDC.64 UR4, c[0x0][0xbe0] ;  /* 0x0002f80000047ab9 */ /* 0x000fe20000000a00 */
[----:B------:R-:W-:Y:S01]  /*6b80*/  IMAD.U32 R37, RZ, RZ, UR6 ;  /* 0x00000006ff257e24 */ /* 0x000fe2000f8e00ff */
[----:B------:R-:W-:Y:S01]  /*6b90*/  ULDC.64 UR6, c[0x0][0xb48] ;  /* 0x0002d20000067ab9 */ /* 0x000fe20000000a00 */
[----:B------:R-:W-:Y:S02]  /*6ba0*/  IMAD.IADD R17, R17, 0x1, R43 ;  /* 0x0000000111117824 */ /* 0x000fe400078e022b */
[----:B----4-:R-:W-:Y:S01]  /*6bb0*/  IMAD R42, R48, UR10, RZ ;  /* 0x0000000a302a7c24 */ /* 0x010fe2000f8e02ff */
[----:B---3--:R-:W-:Y:S01]  /*6bc0*/  @P0 SHF.R.U32.HI R41, RZ, R45, R38 ;  /* 0x0000002dff290219 */ /* 0x008fe20000011626 */
[----:B-----5:R-:W-:-:S04]  /*6bd0*/  @P0 IMAD.HI.U32 R50, R39, R50, RZ ;  /* 0x0000003227320227 */ /* 0x020fc800078e00ff */
[----:B------:R-:W-:Y:S02]  /*6be0*/  IMAD R45, R49, UR12, R42 ;  /* 0x0000000c312d7c24 */ /* 0x000fe4000f8e022a */
[----:B------:R-:W-:-:S04]  /*6bf0*/  IMAD.WIDE.U32 R36, R48, UR12, R36 ;  /* 0x0000000c30247c25 */ /* 0x000fc8000f8e0024 */
[----:B------:R-:W-:-:S04]  /*6c00*/  IMAD.WIDE.U32 R16, R51, UR4, R16 ;  /* 0x0000000433107c25 */ /* 0x000fc8000f8e0010 */
[----:B------:R-:W-:Y:S01]  /*6c10*/  IMAD.MOV.U32 R43, RZ, RZ, R39 ;  /* 0x000000ffff2b7224 */ /* 0x000fe200078e0027 */
[----:B0-----:R-:W-:Y:S01]  /*6c20*/  @P0 SHF.R.U32.HI R43, RZ, R55, R50 ;  /* 0x00000037ff2b0219 */ /* 0x001fe20000011632 */
[C---:B------:R-:W-:Y:S01]  /*6c30*/  IMAD R38, R44.reuse, UR4, RZ ;  /* 0x000000042c267c24 */ /* 0x040fe2000f8e02ff */
[----:B------:R-:W-:Y:S01]  /*6c40*/  BAR.SYNC.DEFER_BLOCKING 0x1, 0x180 ;  /* 0x0046000000007b1d */ /* 0x000fe20000010000 */
[----:B------:R-:W-:Y:S01]  /*6c50*/  IMAD.IADD R37, R37, 0x1, R45 ;  /* 0x0000000125257824 */ /* 0x000fe200078e022d */
[----:B------:R-:W-:Y:S01]  /*6c60*/  SHF.R.S32.HI R45, RZ, 0x1f, R41 ;  /* 0x0000001fff2d7819 */ /* 0x000fe20000011429 */
[----:B------:R-:W-:Y:S01]  /*6c70*/  IMAD R42, R51, UR5, R38 ;  /* 0x00000005332a7c24 */ /* 0x000fe2000f8e0226 */
[C---:B------:R-:W-:Y:S01]  /*6c80*/  IADD3 R16, P0, R41.reuse, R16, RZ ;  /* 0x0000001029107210 */ /* 0x040fe20007f1e0ff */
[----:B------:R-:W-:Y:S01]  /*6c90*/  IMAD R44, R44, UR6, RZ ;  /* 0x000000062c2c7c24 */ /* 0x000fe2000f8e02ff */
[--C-:B------:R-:W-:Y:S01]  /*6ca0*/  SHF.R.S32.HI R38, RZ, 0x1f, R43.reuse ;  /* 0x0000001fff267819 */ /* 0x100fe2000001142b */
[----:B------:R-:W-:Y:S01]  /*6cb0*/  ULDC.64 UR4, c[0x0][0xb30] ;  /* 0x0002cc0000047ab9 */ /* 0x000fe20000000a00 */
[----:B------:R-:W-:Y:S01]  /*6cc0*/  IADD3 R41, -R41, RZ, RZ ;  /* 0x000000ff29297210 */ /* 0x000fe20007ffe1ff */
[----:B------:R-:W-:Y:S01]  /*6cd0*/  IMAD R47, R51, UR7, R44 ;  /* 0x00000007332f7c24 */ /* 0x000fe2000f8e022c */
[----:B------:R-:W-:Y:S01]  /*6ce0*/  IADD3.X R17, R45, R17, R42, P0, !PT ;  /* 0x000000112d117210 */ /* 0x000fe200007fe42a */
[----:B------:R-:W-:-:S02]  /*6cf0*/  IMAD.MOV R44, RZ, RZ, -R43 ;  /* 0x000000ffff2c7224 */ /* 0x000fc400078e0a2b */
[----:B------:R-:W-:Y:S02]  /*6d00*/  IMAD R38, R38, UR4, RZ ;  /* 0x0000000426267c24 */ /* 0x000fe4000f8e02ff */
[----:B------:R-:W-:Y:S02]  /*6d10*/  IMAD R41, R46, R41, R39 ;  /* 0x000000292e297224 */ /* 0x000fe400078e0227 */
[----:B------:R-:W-:Y:S01]  /*6d20*/  IMAD.WIDE.U32 R36, R51, UR6, R36 ;  /* 0x0000000633247c25 */ /* 0x000fe2000f8e0024 */
[----:B------:R-:W-:-:S03]  /*6d30*/  ULDC.64 UR6, c[0x0][0xbc8] ;  /* 0x0002f20000067ab9 */ /* 0x000fc60000000a00 */
[----:B------:R-:W-:Y:S02]  /*6d40*/  IMAD R39, R46, R44, R39 ;  /* 0x0000002c2e277224 */ /* 0x000fe400078e0227 */
[----:B------:R-:W-:Y:S01]  /*6d50*/  IMAD R45, R43, UR5, R38 ;  /* 0x000000052b2d7c24 */ /* 0x000fe2000f8e0226 */
[----:B------:R-:W-:Y:S01]  /*6d60*/  SHF.R.S32.HI R38, RZ, 0x1f, R41 ;  /* 0x0000001fff267819 */ /* 0x000fe20000011429 */
[----:B------:R-:W-:Y:S01]  /*6d70*/  IMAD.IADD R37, R37, 0x1, R47 ;  /* 0x0000000125257824 */ /* 0x000fe200078e022f */
[----:B------:R-:W-:Y:S01]  /*6d80*/  SHF.R.S32.HI R42, RZ, 0x1f, R39 ;  /* 0x0000001fff2a7819 */ /* 0x000fe20000011427 */
[----:B------:R-:W0:Y:S01]  /*6d90*/  S2UR UR5, SR_CgaCtaId ;  /* 0x00000000000579c3 */ /* 0x000e220000008800 */
[----:B------:R-:W-:-:S04]  /*6da0*/  IMAD.WIDE.U32 R16, R41, UR6, R16 ;  /* 0x0000000629107c25 */ /* 0x000fc8000f8e0010 */
[----:B------:R-:W-:Y:S01]  /*6db0*/  IMAD.WIDE.U32 R36, R43, UR4, R36 ;  /* 0x000000042b247c25 */ /* 0x000fe2000f8e0024 */
[----:B------:R-:W-:-:S03]  /*6dc0*/  UMOV UR4, 0x400 ;  /* 0x0000040000047882 */ /* 0x000fc60000000000 */
[----:B------:R-:W-:Y:S02]  /*6dd0*/  IMAD R38, R38, UR6, RZ ;  /* 0x0000000626267c24 */ /* 0x000fe4000f8e02ff */
[----:B------:R-:W-:Y:S02]  /*6de0*/  IMAD.IADD R37, R37, 0x1, R45 ;  /* 0x0000000125257824 */ /* 0x000fe400078e022d */
[----:B------:R-:W-:Y:S02]  /*6df0*/  IMAD R42, R42, UR8, RZ ;  /* 0x000000082a2a7c24 */ /* 0x000fe4000f8e02ff */
[----:B------:R-:W-:Y:S01]  /*6e00*/  IMAD R43, R41, UR7, R38 ;  /* 0x00000007292b7c24 */ /* 0x000fe2000f8e0226 */
[----:B------:R-:W-:Y:S01]  /*6e10*/  ULDC.64 UR6, c[0x0][0xba8] ;  /* 0x0002ea0000067ab9 */ /* 0x000fe20000000a00 */
[C---:B------:R-:W-:Y:S01]  /*6e20*/  IMAD R41, R39.reuse, UR9, R42 ;  /* 0x0000000927297c24 */ /* 0x040fe2000f8e022a */
[----:B------:R-:W-:Y:S01]  /*6e30*/  LEA R38, P0, R16, UR6, 0x2 ;  /* 0x0000000610267c11 */ /* 0x000fe2000f8010ff */
[----:B------:R-:W-:Y:S01]  /*6e40*/  IMAD.WIDE.U32 R36, R39, UR8, R36 ;  /* 0x0000000827247c25 */ /* 0x000fe2000f8e0024 */
[----:B------:R-:W-:Y:S01]  /*6e50*/  IADD3 R39, R17, R43, RZ ;  /* 0x0000002b11277210 */ /* 0x000fe20007ffe0ff */
[----:B------:R-:W-:Y:S01]  /*6e60*/  ULDC.64 UR8, c[0x0][0xb00] ;  /* 0x0002c00000087ab9 */ /* 0x000fe20000000a00 */
[----:B------:R-:W-:Y:S01]  /*6e70*/  ULDC UR6, c[0x0][0xa88] ;  /* 0x0002a20000067ab9 */ /* 0x000fe20000000800 */
[----:B------:R-:W-:Y:S01]  /*6e80*/  IMAD.IADD R17, R37, 0x1, R41 ;  /* 0x0000000125117824 */ /* 0x000fe200078e0229 */
[----:B------:R-:W-:Y:S01]  /*6e90*/  LEA R48, P1, R36, UR8, 0x2 ;  /* 0x0000000824307c11 */ /* 0x000fe2000f8210ff */
[----:B------:R-:W-:Y:S01]  /*6ea0*/  IMAD R22, R40, 0xc0, R22 ;  /* 0x000000c028167824 */ /* 0x000fe200078e0216 */
[----:B------:R-:W-:Y:S01]  /*6eb0*/  LEA.HI.X R39, R16, UR7, R39, 0x2, P0 ;  /* 0x0000000710277c11 */ /* 0x000fe200080f1427 */
[----:B0-----:R-:W-:Y:S01]  /*6ec0*/  ULEA UR4, UR5, UR4, 0x18 ;  /* 0x0000000405047291 */ /* 0x001fe2000f8ec03f */
[----:B------:R-:W-:Y:S01]  /*6ed0*/  LEA.HI.X R50, R36, UR9, R17, 0x2, P1 ;  /* 0x0000000924327c11 */ /* 0x000fe200088f1411 */
[----:B------:R-:W-:Y:S01]  /*6ee0*/  SHFL.IDX PT, R16, R38, RZ, 0x1c1f ;  /* 0x001c1fff26107589 */ /* 0x000fe200000e0000 */
[----:B------:R-:W-:Y:S01]  /*6ef0*/  IMAD R45, R46, UR6, RZ ;  /* 0x000000062e2d7c24 */ /* 0x000fe2000f8e02ff */
[----:B------:R-:W-:Y:S01]  /*6f00*/  LOP3.LUT P0, RZ, R52, 0x3, RZ, 0xc0, !PT ;  /* 0x0000000334ff7812 */ /* 0x000fe2000780c0ff */
[C---:B------:R-:W-:Y:S01]  /*6f10*/  VIADD R44, R22.reuse, 0x8 ;  /* 0x00000008162c7836 */ /* 0x040fe20000000000 */
[----:B------:R-:W0:Y:S01]  /*6f20*/  SHFL.IDX PT, R17, R39, RZ, 0x1c1f ;  /* 0x001c1fff27117589 */ /* 0x000e2200000e0000 */
[----:B------:R-:W-:Y:S01]  /*6f30*/  UIADD3 UR4, UR4, 0x16820, URZ ;  /* 0x0001682004047890 */ /* 0x000fe2000fffe03f */
[-C--:B------:R-:W-:Y:S01]  /*6f40*/  ISETP.GE.OR P1, PT, R22, R45.reuse, P0 ;  /* 0x0000002d1600720c */ /* 0x080fe20000726670 */
[----:B------:R-:W-:Y:S01]  /*6f50*/  IMAD.IADD R47, R52, 0x1, -R53 ;  /* 0x00000001342f7824 */ /* 0x000fe200078e0a35 */
[----:B------:R-:W-:Y:S01]  /*6f60*/  SHFL.IDX PT, R36, R38, 0x1, 0x1c1f ;  /* 0x003c1f0026247f89 */ /* 0x000fe200000e0000 */
[-C--:B------:R-:W-:Y:S01]  /*6f70*/  ISETP.GE.OR P0, PT, R44, R45.reuse, P0 ;  /* 0x0000002d2c00720c */ /* 0x080fe20000706670 */
[----:B------:R-:W-:Y:S01]  /*6f80*/  UPRMT UR4, URZ, 0x654, UR4 ;  /* 0x000006543f047896 */ /* 0x000fe20008000004 */
[----:B------:R-:W-:Y:S01]  /*6f90*/  ISETP.GE.AND P2, PT, R22, R45, PT ;  /* 0x0000002d1600720c */ /* 0x000fe20003f46270 */
[----:B------:R-:W1:Y:S01]  /*6fa0*/  SHFL.IDX PT, R37, R39, 0x1, 0x1c1f ;  /* 0x003c1f0027257f89 */ /* 0x000e6200000e0000 */
[----:B------:R-:W-:-:S03]  /*6fb0*/  SHF.L.U32 R47, R47, 0x1, RZ ;  /* 0x000000012f2f7819 */ /* 0x000fc600000006ff */
[----:B------:R2:W3:Y:S03]  /*6fc0*/  SHFL.IDX PT, R42, R48, RZ, 0x1c1f ;  /* 0x001c1fff302a7589 */ /* 0x0004e600000e0000 */
[----:B------:R-:W-:Y:S01]  /*6fd0*/  SYNCS.ARRIVE.TRANS64.RED.A1T0 RZ, [UR4], RZ ;  /* 0x000000ffffff79a7 */ /* 0x000fe20008100404 */
[----:B------:R2:W4:Y:S04]  /*6fe0*/  SHFL.IDX PT, R43, R50, RZ, 0x1c1f ;  /* 0x001c1fff322b7589 */ /* 0x00052800000e0000 */
[----:B0-----:R2:W-:Y:S04]  /*6ff0*/  @!P1 ST.E desc[UR38][R16.64], R23 ;  /* 0x0000001710009985 */ /* 0x0015e8000c101926 */
[----:B-1----:R2:W-:Y:S01]  /*7000*/  @!P0 ST.E desc[UR38][R36.64], R0 ;  /* 0x0000000024008985 */ /* 0x0025e2000c101926 */
[----:B------:R-:W-:Y:S05]  /*7010*/  @P2 BRA `(.L_x_37) ;  /* 0x0000000000b82947 */ /* 0x000fea0003800000 */
[----:B------:R-:W-:Y:S01]  /*7020*/  ULDC UR4, c[0x0][0xac8] ;  /* 0x0002b20000047ab9 */ /* 0x000fe20000000800 */
[C---:B--2---:R-:W-:Y:S01]  /*7030*/  VIADD R0, R47.reuse, 0x8 ;  /* 0x000000082f007836 */ /* 0x044fe20000000000 */
[C---:B------:R-:W-:Y:S01]  /*7040*/  ISETP.GE.AND P0, PT, R47.reuse, UR4, PT ;  /* 0x000000042f007c0c */ /* 0x040fe2000bf06270 */
[C---:B------:R-:W-:Y:S01]  /*7050*/  VIADD R22, R47.reuse, 0x10 ;  /* 0x000000102f167836 */ /* 0x040fe20000000000 */
[C---:B------:R-:W-:Y:S01]  /*7060*/  IADD3 R36, R47.reuse, 0x20, RZ ;  /* 0x000000202f247810 */ /* 0x040fe20007ffe0ff */
[C---:B------:R-:W-:Y:S02]  /*7070*/  VIADD R23, R47.reuse, 0x18 ;  /* 0x000000182f177836 */ /* 0x040fe40000000000 */
[C---:B------:R-:W-:Y:S01]  /*7080*/  VIADD R37, R47.reuse, 0x28 ;  /* 0x000000282f257836 */ /* 0x040fe20000000000 */
[----:B------:R-:W-:Y:S01]  /*7090*/  ISETP.GE.AND P1, PT, R22, UR4, PT ;  /* 0x0000000416007c0c */ /* 0x000fe2000bf26270 */
[----:B------:R-:W-:Y:S01]  /*70a0*/  VIADD R38, R47, 0x30 ;  /* 0x000000302f267836 */ /* 0x000fe20000000000 */
[----:B------:R-:W-:Y:S01]  /*70b0*/  ISETP.GE.AND P2, PT, R23, UR4, PT ;  /* 0x0000000417007c0c */ /* 0x000fe2000bf46270 */
[----:B------:R-:W-:Y:S01]  /*70c0*/  VIADD R39, R47, 0x38 ;  /* 0x000000382f277836 */ /* 0x000fe20000000000 */
[----:B------:R-:W-:-:S02]  /*70d0*/  ISETP.GE.AND P3, PT, R36, UR4, PT ;  /* 0x0000000424007c0c */ /* 0x000fc4000bf66270 */
[----:B------:R-:W-:Y:S01]  /*70e0*/  ISETP.GE.AND P4, PT, R37, UR4, PT ;  /* 0x0000000425007c0c */ /* 0x000fe2000bf86270 */
[----:B---34-:R-:W-:Y:S01]  /*70f0*/  @!P0 IMAD.WIDE R16, R47, 0x4, R42 ;  /* 0x000000042f108825 */ /* 0x018fe200078e022a */
[----:B------:R-:W-:Y:S02]  /*7100*/  ISETP.GE.AND P5, PT, R38, UR4, PT ;  /* 0x0000000426007c0c */ /* 0x000fe4000bfa6270 */
[----:B------:R-:W-:Y:S02]  /*7110*/  ISETP.GE.AND P6, PT, R39, UR4, PT ;  /* 0x0000000427007c0c */ /* 0x000fe4000bfc6270 */
[----:B------:R0:W-:Y:S01]  /*7120*/  @!P0 ST.E.64 desc[UR38][R16.64], R34 ;  /* 0x0000002210008985 */ /* 0x0001e2000c101b26 */
[----:B------:R-:W-:Y:S02]  /*7130*/  ISETP.GE.AND P0, PT, R0, UR4, PT ;  /* 0x0000000400007c0c */ /* 0x000fe4000bf06270 */
[----:B------:R-:W-:Y:S02]  /*7140*/  @!P1 LEA.HI R22, R22, R22, RZ, 0x1 ;  /* 0x0000001616169211 */ /* 0x000fe400078f08ff */
[----:B------:R-:W-:-:S04]  /*7150*/  @!P3 LEA.HI R36, R36, R36, RZ, 0x1 ;  /* 0x000000242424b211 */ /* 0x000fc800078f08ff */
[----:B------:R-:W-:Y:S02]  /*7160*/  @!P5 LEA.HI R38, R38, R38, RZ, 0x1 ;  /* 0x000000262626d211 */ /* 0x000fe400078f08ff */
[----:B------:R-:W-:Y:S02]  /*7170*/  @!P6 LEA.HI R40, R39, R39, RZ, 0x1 ;  /* 0x000000272728e211 */ /* 0x000fe400078f08ff */
[----:B------:R-:W-:Y:S02]  /*7180*/  @!P5 LOP3.LUT R41, R38, 0xfffffffe, RZ, 0xc0, !PT ;  /* 0xfffffffe2629d812 */ /* 0x000fe400078ec0ff */
[----:B------:R-:W-:Y:S02]  /*7190*/  @!P0 LEA.HI R0, R0, R0, RZ, 0x1 ;  /* 0x0000000000008211 */ /* 0x000fe400078f08ff */
[----:B0-----:R-:W-:Y:S02]  /*71a0*/  @!P2 LEA.HI R16, R23, R23, RZ, 0x1 ;  /* 0x000000171710a211 */ /* 0x001fe400078f08ff */
[----:B------:R-:W-:-:S02]  /*71b0*/  @!P4 LEA.HI R34, R37, R37, RZ, 0x1 ;  /* 0x000000252522c211 */ /* 0x000fc400078f08ff */
[----:B------:R-:W-:Y:S02]  /*71c0*/  @!P0 LOP3.LUT R17, R0, 0xfffffffe, RZ, 0xc0, !PT ;  /* 0xfffffffe00118812 */ /* 0x000fe400078ec0ff */
[----:B------:R-:W-:Y:S02]  /*71d0*/  @!P1 LOP3.LUT R23, R22, 0xfffffffe, RZ, 0xc0, !PT ;  /* 0xfffffffe16179812 */ /* 0x000fe400078ec0ff */
[----:B------:R-:W-:Y:S01]  /*71e0*/  @!P2 LOP3.LUT R35, R16, 0xfffffffe, RZ, 0xc0, !PT ;  /* 0xfffffffe1023a812 */ /* 0x000fe200078ec0ff */
[--C-:B------:R-:W-:Y:S01]  /*71f0*/  @!P0 IMAD.WIDE R16, R17, 0x4, R42.reuse ;  /* 0x0000000411108825 */ /* 0x100fe200078e022a */
[----:B------:R-:W-:Y:S02]  /*7200*/  @!P3 LOP3.LUT R37, R36, 0xfffffffe, RZ, 0xc0, !PT ;  /* 0xfffffffe2425b812 */ /* 0x000fe400078ec0ff */
[----:B------:R-:W-:Y:S01]  /*7210*/  @!P4 LOP3.LUT R39, R34, 0xfffffffe, RZ, 0xc0, !PT ;  /* 0xfffffffe2227c812 */ /* 0x000fe200078ec0ff */
[--C-:B------:R-:W-:Y:S01]  /*7220*/  @!P1 IMAD.WIDE R22, R23, 0x4, R42.reuse ;  /* 0x0000000417169825 */ /* 0x100fe200078e022a */
[----:B------:R-:W-:Y:S01]  /*7230*/  @!P6 LOP3.LUT R49, R40, 0xfffffffe, RZ, 0xc0, !PT ;  /* 0xfffffffe2831e812 */ /* 0x000fe200078ec0ff */
[----:B------:R0:W-:Y:S02]  /*7240*/  @!P0 ST.E.64 desc[UR38][R16.64], R2 ;  /* 0x0000000210008985 */ /* 0x0001e4000c101b26 */
[----:B------:R-:W-:-:S02]  /*7250*/  @!P2 IMAD.WIDE R34, R35, 0x4, R42 ;  /* 0x000000042322a825 */ /* 0x000fc400078e022a */
[----:B------:R0:W-:Y:S02]  /*7260*/  @!P1 ST.E.64 desc[UR38][R22.64], R4 ;  /* 0x0000000416009985 */ /* 0x0001e4000c101b26 */
[--C-:B------:R-:W-:Y:S02]  /*7270*/  @!P3 IMAD.WIDE R36, R37, 0x4, R42.reuse ;  /* 0x000000042524b825 */ /* 0x100fe400078e022a */
[----:B------:R0:W-:Y:S02]  /*7280*/  @!P2 ST.E.64 desc[UR38][R34.64], R6 ;  /* 0x000000062200a985 */ /* 0x0001e4000c101b26 */
[--C-:B------:R-:W-:Y:S02]  /*7290*/  @!P4 IMAD.WIDE R38, R39, 0x4, R42.reuse ;  /* 0x000000042726c825 */ /* 0x100fe400078e022a */
[----:B------:R0:W-:Y:S02]  /*72a0*/  @!P3 ST.E.64 desc[UR38][R36.64], R10 ;  /* 0x0000000a2400b985 */ /* 0x0001e4000c101b26 */
[----:B------:R-:W-:-:S02]  /*72b0*/  @!P5 IMAD.WIDE R40, R41, 0x4, R42 ;  /* 0x000000042928d825 */ /* 0x000fc400078e022a */
[----:B------:R0:W-:Y:S02]  /*72c0*/  @!P4 ST.E.64 desc[UR38][R38.64], R14 ;  /* 0x0000000e2600c985 */ /* 0x0001e4000c101b26 */
[----:B------:R-:W-:Y:S02]  /*72d0*/  @!P6 IMAD.WIDE R42, R49, 0x4, R42 ;  /* 0x00000004312ae825 */ /* 0x000fe400078e022a */
[----:B------:R0:W-:Y:S04]  /*72e0*/  @!P5 ST.E.64 desc[UR38][R40.64], R20 ;  /* 0x000000142800d985 */ /* 0x0001e8000c101b26 */
[----:B------:R0:W-:Y:S02]  /*72f0*/  @!P6 ST.E.64 desc[UR38][R42.64], R28 ;  /* 0x0000001c2a00e985 */ /* 0x0001e4000c101b26 */
.L_x_37:
[----:B------:R-:W-:Y:S05]  /*7300*/  BSYNC B0 ;  /* 0x0000000000007941 */ /* 0x000fea0003800000 */
.L_x_36:
[----:B------:R-:W-:Y:S01]  /*7310*/  ISETP.GE.AND P0, PT, R44, R45, PT ;  /* 0x0000002d2c00720c */ /* 0x000fe20003f06270 */
[----:B0-2---:R1:W2:Y:S04]  /*7320*/  SHFL.IDX PT, R17, R50, 0x1, 0x1c1f ;  /* 0x003c1f0032117f89 */ /* 0x0052a800000e0000 */
[----:B------:R1:W0:Y:S08]  /*7330*/  SHFL.IDX PT, R16, R48, 0x1, 0x1c1f ;  /* 0x003c1f0030107f89 */ /* 0x00023000000e0000 */
[----:B-1----:R-:W-:Y:S05]  /*7340*/  @P0 BRA `(.L_x_8) ;  /* 0x0000004000940947 */ /* 0x002fea0003800000 */
[C---:B------:R-:W-:Y:S01]  /*7350*/  IADD3 R0, R47.reuse, 0x8, RZ ;  /* 0x000000082f007810 */ /* 0x040fe20007ffe0ff */
[----:B------:R-:W-:Y:S01]  /*7360*/  ULDC UR4, c[0x0][0xac8] ;  /* 0x0002b20000047ab9 */ /* 0x000fe20000000800 */
[C---:B------:R-:W-:Y:S01]  /*7370*/  VIADD R6, R47.reuse, 0x10 ;  /* 0x000000102f067836 */ /* 0x040fe20000000000 */
[C---:B------:R-:W-:Y:S01]  /*7380*/  IADD3 R11, R47.reuse, 0x28, RZ ;  /* 0x000000282f0b7810 */ /* 0x040fe20007ffe0ff */
[C---:B------:R-:W-:Y:S01]  /*7390*/  VIADD R7, R47.reuse, 0x18 ;  /* 0x000000182f077836 */ /* 0x040fe20000000000 */
[----:B------:R-:W-:Y:S01]  /*73a0*/  ISETP.GE.AND P1, PT, R0, UR4, PT ;  /* 0x0000000400007c0c */ /* 0x000fe2000bf26270 */
[C---:B------:R-:W-:Y:S01]  /*73b0*/  VIADD R10, R47.reuse, 0x20 ;  /* 0x000000202f0a7836 */ /* 0x040fe20000000000 */
[----:B------:R-:W-:Y:S01]  /*73c0*/  ISETP.GE.AND P2, PT, R6, UR4, PT ;  /* 0x0000000406007c0c */ /* 0x000fe2000bf46270 */
[----:B------:R-:W-:Y:S01]  /*73d0*/  VIADD R15, R47, 0x30 ;  /* 0x000000302f0f7836 */ /* 0x000fe20000000000 */
[----:B------:R-:W-:Y:S02]  /*73e0*/  ISETP.GE.AND P3, PT, R7, UR4, PT ;  /* 0x0000000407007c0c */ /* 0x000fe4000bf66270 */
[----:B------:R-:W-:-:S02]  /*73f0*/  ISETP.GE.AND P4, PT, R10, UR4, PT ;  /* 0x000000040a007c0c */ /* 0x000fc4000bf86270 */
[----:B------:R-:W-:Y:S02]  /*7400*/  ISETP.GE.AND P0, PT, R47, UR4, PT ;  /* 0x000000042f007c0c */ /* 0x000fe4000bf06270 */
[----:B------:R-:W-:Y:S02]  /*7410*/  ISETP.GE.AND P5, PT, R11, UR4, PT ;  /* 0x000000040b007c0c */ /* 0x000fe4000bfa6270 */
[----:B------:R-:W-:Y:S02]  /*7420*/  ISETP.GE.AND P6, PT, R15, UR4, PT ;  /* 0x000000040f007c0c */ /* 0x000fe4000bfc6270 */
[----:B------:R-:W-:Y:S02]  /*7430*/  @!P1 LEA.HI R0, R0, R0, RZ, 0x1 ;  /* 0x0000000000009211 */ /* 0x000fe400078f08ff */
[----:B------:R-:W-:Y:S02]  /*7440*/  @!P2 LEA.HI R6, R6, R6, RZ, 0x1 ;  /* 0x000000060606a211 */ /* 0x000fe400078f08ff */
[----:B------:R-:W-:-:S02]  /*7450*/  @!P1 LOP3.LUT R5, R0, 0xfffffffe, RZ, 0xc0, !PT ;  /* 0xfffffffe00059812 */ /* 0x000fc400078ec0ff */
[----:B------:R-:W-:Y:S01]  /*7460*/  @!P3 LEA.HI R0, R7, R7, RZ, 0x1 ;  /* 0x000000070700b211 */ /* 0x000fe200078f08ff */
[--C-:B0-2---:R-:W-:Y:S01]  /*7470*/  @!P0 IMAD.WIDE R2, R47, 0x4, R16.reuse ;  /* 0x000000042f028825 */ /* 0x105fe200078e0210 */
[----:B------:R-:W-:Y:S02]  /*7480*/  @!P4 LEA.HI R10, R10, R10, RZ, 0x1 ;  /* 0x0000000a0a0ac211 */ /* 0x000fe400078f08ff */
[----:B------:R-:W-:Y:S01]  /*7490*/  @!P5 LEA.HI R14, R11, R11, RZ, 0x1 ;  /* 0x0000000b0b0ed211 */ /* 0x000fe200078f08ff */
[----:B------:R-:W-:Y:S01]  /*74a0*/  @!P1 IMAD.WIDE R4, R5, 0x4, R16 ;  /* 0x0000000405049825 */ /* 0x000fe200078e0210 */
[----:B------:R-:W-:Y:S01]  /*74b0*/  @!P6 LEA.HI R20, R15, R15, RZ, 0x1 ;  /* 0x0000000f0f14e211 */ /* 0x000fe200078f08ff */
[----:B------:R0:W-:Y:S01]  /*74c0*/  @!P0 ST.E.64 desc[UR38][R2.64], R26 ;  /* 0x0000001a02008985 */ /* 0x0001e2000c101b26 */
[----:B------:R-:W-:Y:S01]  /*74d0*/  @!P2 LOP3.LUT R7, R6, 0xfffffffe, RZ, 0xc0, !PT ;  /* 0xfffffffe0607a812 */ /* 0x000fe200078ec0ff */
[----:B------:R-:W-:Y:S01]  /*74e0*/  VIADD R47, R47, 0x38 ;  /* 0x000000382f2f7836 */ /* 0x000fe20000000000 */
[----:B------:R-:W-:Y:S01]  /*74f0*/  @!P3 LOP3.LUT R11, R0, 0xfffffffe, RZ, 0xc0, !PT ;  /* 0xfffffffe000bb812 */ /* 0x000fe200078ec0ff */
[----:B------:R1:W-:Y:S01]  /*7500*/  @!P1 ST.E.64 desc[UR38][R4.64], R32 ;  /* 0x0000002004009985 */ /* 0x0003e2000c101b26 */
[----:B------:R-:W-:-:S02]  /*7510*/  @!P4 LOP3.LUT R15, R10, 0xfffffffe, RZ, 0xc0, !PT ;  /* 0xfffffffe0a0fc812 */ /* 0x000fc400078ec0ff */
[----:B------:R-:W-:Y:S02]  /*7520*/  @!P5 LOP3.LUT R21, R14, 0xfffffffe, RZ, 0xc0, !PT ;  /* 0xfffffffe0e15d812 */ /* 0x000fe400078ec0ff */
[----:B------:R-:W-:Y:S02]  /*7530*/  @!P6 LOP3.LUT R23, R20, 0xfffffffe, RZ, 0xc0, !PT ;  /* 0xfffffffe1417e812 */ /* 0x000fe400078ec0ff */
[----:B------:R-:W-:Y:S01]  /*7540*/  ISETP.GE.AND P0, PT, R47, UR4, PT ;  /* 0x000000042f007c0c */ /* 0x000fe2000bf06270 */
[----:B0-----:R-:W-:-:S04]  /*7550*/  @!P2 IMAD.WIDE R2, R7, 0x4, R16 ;  /* 0x000000040702a825 */ /* 0x001fc800078e0210 */
[--C-:B-1----:R-:W-:Y:S01]  /*7560*/  @!P3 IMAD.WIDE R4, R11, 0x4, R16.reuse ;  /* 0x000000040b04b825 */ /* 0x102fe200078e0210 */
[----:B------:R1:W-:Y:S03]  /*7570*/  @!P2 ST.E.64 desc[UR38][R2.64], R8 ;  /* 0x000000080200a985 */ /* 0x0003e6000c101b26 */
[--C-:B------:R-:W-:Y:S01]  /*7580*/  @!P4 IMAD.WIDE R6, R15, 0x4, R16.reuse ;  /* 0x000000040f06c825 */ /* 0x100fe200078e0210 */
[----:B------:R1:W-:Y:S03]  /*7590*/  @!P3 ST.E.64 desc[UR38][R4.64], R12 ;  /* 0x0000000c0400b985 */ /* 0x0003e6000c101b26 */
[--C-:B------:R-:W-:Y:S01]  /*75a0*/  @!P5 IMAD.WIDE R10, R21, 0x4, R16.reuse ;  /* 0x00000004150ad825 */ /* 0x100fe200078e0210 */
[----:B------:R1:W-:Y:S03]  /*75b0*/  @!P4 ST.E.64 desc[UR38][R6.64], R18 ;  /* 0x000000120600c985 */ /* 0x0003e6000c101b26 */
[----:B------:R-:W-:Y:S01]  /*75c0*/  @!P6 IMAD.WIDE R14, R23, 0x4, R16 ;  /* 0x00000004170ee825 */ /* 0x000fe200078e0210 */
[----:B------:R1:W-:Y:S04]  /*75d0*/  @!P5 ST.E.64 desc[UR38][R10.64], R24 ;  /* 0x000000180a00d985 */ /* 0x0003e8000c101b26 */
[----:B------:R1:W-:Y:S01]  /*75e0*/  @!P6 ST.E.64 desc[UR38][R14.64], R30 ;  /* 0x0000001e0e00e985 */ /* 0x0003e2000c101b26 */
[----:B------:R-:W-:Y:S05]  /*75f0*/  @P0 BRA `(.L_x_8) ;  /* 0x0000003c00e80947 */ /* 0x000fea0003800000 */
[----:B------:R-:W-:-:S04]  /*7600*/  LEA.HI R47, R47, R47, RZ, 0x1 ;  /* 0x0000002f2f2f7211 */ /* 0x000fc800078f08ff */
[----:B-1----:R-:W-:-:S05]  /*7610*/  LOP3.LUT R3, R47, 0xfffffffe, RZ, 0xc0, !PT ;  /* 0xfffffffe2f037812 */ /* 0x002fca00078ec0ff */
[----:B------:R-:W-:-:S05]  /*7620*/  IMAD.WIDE R2, R3, 0x4, R16 ;  /* 0x0000000403027825 */ /* 0x000fca00078e0210 */
[----:B------:R0:W-:Y:S01]  /*7630*/  ST.E.64 desc[UR38][R2.64], R118 ;  /* 0x0000007602007985 */ /* 0x0001e2000c101b26 */
[----:B------:R-:W-:Y:S05]  /*7640*/  BRA `(.L_x_8) ;  /* 0x0000003c00d47947 */ /* 0x000fea0003800000 */
.L_x_35:
[----:B------:R-:W-:-:S05]  /*7650*/  VIADD R0, R22, 0xffffff80 ;  /* 0xffffff8016007836 */ /* 0x000fca0000000000 */
[----:B------:R-:W-:-:S13]  /*7660*/  ISETP.GT.AND P0, PT, R0, 0xbf, PT ;  /* 0x000000bf0000780c */ /* 0x000fda0003f04270 */
[----:B------:R-:W-:Y:S05]  /*7670*/  @P0 BRA `(.L_x_8) ;  /* 0x0000003c00c80947 */ /* 0x000fea0003800000 */
[----:B------:R-:W0:Y:S01]  /*7680*/  S2R R3, SR_CTAID.X ;  /* 0x0000000000037919 */ /* 0x000e220000002500 */
[----:B------:R-:W1:Y:S01]  /*7690*/  LDC R4, c[0x0][0xbe8] ;  /* 0x0002fa00ff047b82 */ /* 0x000e620000000800 */
[----:B------:R-:W-:Y:S01]  /*76a0*/  ULDC UR4, c[0x0][0xa88] ;  /* 0x0002a20000047ab9 */ /* 0x000fe20000000800 */
[----:B0-----:R-:W-:Y:S02]  /*76b0*/  IMAD R22, R3, 0xc0, R22 ;  /* 0x000000c003167824 */ /* 0x001fe400078e0216 */
[----:B-1----:R-:W-:-:S03]  /*76c0*/  IMAD R3, R4, UR4, RZ ;  /* 0x0000000404037c24 */ /* 0x002fc6000f8e02ff */
[----:B------:R-:W-:-:S04]  /*76d0*/  IADD3 R22, R22, -0x80, RZ ;  /* 0xffffff8016167810 */ /* 0x000fc80007ffe0ff */
[----:B------:R-:W-:-:S13]  /*76e0*/  ISETP.GE.AND P0, PT, R22, R3, PT ;  /* 0x000000031600720c */ /* 0x000fda0003f06270 */
[----:B------:R-:W-:Y:S05]  /*76f0*/  @P0 BRA `(.L_x_8) ;  /* 0x0000003c00a80947 */ /* 0x000fea0003800000 */
[----:B------:R-:W-:Y:S01]  /*7700*/  ISETP.NE.AND P0, PT, R4, 0x1, PT ;  /* 0x000000010400780c */ /* 0x000fe20003f05270 */
[----:B------:R-:W0:Y:S01]  /*7710*/  S2UR UR7, SR_CTAID.Z ;  /* 0x00000000000779c3 */ /* 0x000e220000002700 */
[----:B------:R-:W-:Y:S02]  /*7720*/  USHF.R.S32.HI UR6, URZ, 0x1f, UR36 ;  /* 0x0000001f3f067899 */ /* 0x000fe40008011424 */
[----:B------:R-:W-:Y:S01]  /*7730*/  IMAD R6, RZ, RZ, -UR36 ;  /* 0x80000024ff067e24 */ /* 0x000fe2000f8e02ff */
[----:B------:R-:W-:Y:S01]  /*7740*/  ULDC.64 UR8, c[0x0][0xbd0] ;  /* 0x0002f40000087ab9 */ /* 0x000fe20000000a00 */
[----:B------:R-:W-:Y:S01]  /*7750*/  IMAD.MOV.U32 R5, RZ, RZ, R22 ;  /* 0x000000ffff057224 */ /* 0x000fe200078e0016 */
[----:B------:R-:W-:Y:S02]  /*7760*/  UIMAD UR6, UR6, UR8, URZ ;  /* 0x00000008060672a4 */ /* 0x000fe4000f8e023f */
[----:B------:R-:W-:Y:S01]  /*7770*/  UIMAD.WIDE.U32 UR4, UR36, UR8, URZ ;  /* 0x00000008240472a5 */ /* 0x000fe2000f8e003f */
[----:B------:R-:W1:Y:S01]  /*7780*/  LDC.64 R12, c[0x0][0xbd8] ;  /* 0x0002f600ff0c7b82 */ /* 0x000e620000000a00 */
[----:B------:R-:W-:-:S04]  /*7790*/  UIMAD UR6, UR36, UR9, UR6 ;  /* 0x00000009240672a4 */ /* 0x000fc8000f8e0206 */
[----:B------:R-:W-:Y:S02]  /*77a0*/  UIADD3 UR6, UR5, UR6, URZ ;  /* 0x0000000605067290 */ /* 0x000fe4000fffe03f */
[----:B------:R-:W-:Y:S01]  /*77b0*/  IMAD.U32 R3, RZ, RZ, UR5 ;  /* 0x00000005ff037e24 */ /* 0x000fe2000f8e00ff */
[----:B------:R-:W2:Y:S01]  /*77c0*/  @P0 LDC R9, c[0x0][0xbec] ;  /* 0x0002fb00ff090b82 */ /* 0x000ea20000000800 */
[----:B------:R-:W-:Y:S01]  /*77d0*/  IMAD.U32 R2, RZ, RZ, UR4 ;  /* 0x00000004ff027e24 */ /* 0x000fe2000f8e00ff */
[----:B------:R-:W-:Y:S01]  /*77e0*/  ULDC.64 UR4, c[0x0][0xbe0] ;  /* 0x0002f80000047ab9 */ /* 0x000fe20000000a00 */
[----:B------:R-:W-:-:S05]  /*77f0*/  MOV R3, UR6 ;  /* 0x0000000600037c02 */ /* 0x000fca0008000f00 */
[----:B------:R-:W3:Y:S01]  /*7800*/  S2UR UR10, SR_CTAID.Y ;  /* 0x00000000000a79c3 */ /* 0x000ee20000002600 */
[----:B0-----:R-:W-:-:S07]  /*7810*/  USHF.R.S32.HI UR8, URZ, 0x1f, UR7 ;  /* 0x0000001f3f087899 */ /* 0x001fce0008011407 */
[----:B------:R-:W3:Y:S01]  /*7820*/  LDC R7, c[0x0][0xc50] ;  /* 0x00031400ff077b82 */ /* 0x000ee20000000800 */
[C---:B-1----:R-:W-:Y:S02]  /*7830*/  IMAD R8, R12.reuse, UR8, RZ ;  /* 0x000000080c087c24 */ /* 0x042fe4000f8e02ff */
[----:B------:R-:W-:-:S04]  /*7840*/  IMAD.WIDE.U32 R2, R12, UR7, R2 ;  /* 0x000000070c027c25 */ /* 0x000fc8000f8e0002 */
[----:B------:R-:W-:Y:S01]  /*7850*/  IMAD R13, R13, UR7, R8 ;  /* 0x000000070d0d7c24 */ /* 0x000fe2000f8e0208 */
[----:B------:R-:W0:Y:S01]  /*7860*/  @P0 LDC R11, c[0x0][0xbf0] ;  /* 0x0002fc00ff0b0b82 */ /* 0x000e220000000800 */
[----:B--2---:R-:W-:-:S04]  /*7870*/  @P0 IMAD.HI.U32 R0, R22, R9, RZ ;  /* 0x0000000916000227 */ /* 0x004fc800078e00ff */
[----:B------:R-:W-:Y:S02]  /*7880*/  IMAD.IADD R3, R13, 0x1, R3 ;  /* 0x000000010d037824 */ /* 0x000fe400078e0203 */
[----:B---3--:R-:W-:-:S04]  /*7890*/  IMAD R9, R7, R6, UR10 ;  /* 0x0000000a07097e24 */ /* 0x008fc8000f8e0206 */
[----:B------:R-:W-:Y:S01]  /*78a0*/  IMAD.WIDE.U32 R2, R9, UR4, R2 ;  /* 0x0000000409027c25 */ /* 0x000fe2000f8e0002 */
[----:B0-----:R-:W-:Y:S02]  /*78b0*/  @P0 SHF.R.U32.HI R5, RZ, R11, R0 ;  /* 0x0000000bff050219 */ /* 0x001fe40000011600 */
[----:B------:R-:W-:Y:S02]  /*78c0*/  SHF.R.S32.HI R0, RZ, 0x1f, R9 ;  /* 0x0000001fff007819 */ /* 0x000fe40000011409 */
[----:B------:R-:W-:Y:S01]  /*78d0*/  IADD3 R2, P0, R5, R2, RZ ;  /* 0x0000000205027210 */ /* 0x000fe20007f1e0ff */
[----:B------:R-:W-:Y:S02]  /*78e0*/  IMAD.MOV R7, RZ, RZ, -R5 ;  /* 0x000000ffff077224 */ /* 0x000fe400078e0a05 */
[----:B------:R-:W-:Y:S02]  /*78f0*/  IMAD R0, R0, UR4, RZ ;  /* 0x0000000400007c24 */ /* 0x000fe4000f8e02ff */
[----:B------:R-:W-:-:S02]  /*7900*/  IMAD R7, R4, R7, R22 ;  /* 0x0000000704077224 */ /* 0x000fc400078e0216 */
[----:B------:R-:W-:Y:S01]  /*7910*/  IMAD R4, R9, UR5, R0 ;  /* 0x0000000509047c24 */ /* 0x000fe2000f8e0200 */
[----:B------:R-:W-:Y:S01]  /*7920*/  SHF.R.S32.HI R9, RZ, 0x1f, R5 ;  /* 0x0000001fff097819 */ /* 0x000fe20000011405 */
[----:B------:R-:W-:Y:S01]  /*7930*/  ULDC.64 UR4, c[0x0][0xbc8] ;  /* 0x0002f20000047ab9 */ /* 0x000fe20000000a00 */
[----:B------:R-:W-:Y:S02]  /*7940*/  SHF.R.S32.HI R0, RZ, 0x1f, R7 ;  /* 0x0000001fff007819 */ /* 0x000fe40000011407 */
[----:B------:R-:W-:-:S03]  /*7950*/  IADD3.X R3, R9, R3, R4, P0, !PT ;  /* 0x0000000309037210 */ /* 0x000fc600007fe404 */
[----:B------:R-:W-:Y:S02]  /*7960*/  IMAD R0, R0, UR4, RZ ;  /* 0x0000000400007c24 */ /* 0x000fe4000f8e02ff */
[----:B------:R-:W-:-:S04]  /*7970*/  IMAD.WIDE.U32 R2, R7, UR4, R2 ;  /* 0x0000000407027c25 */ /* 0x000fc8000f8e0002 */
[----:B------:R-:W-:Y:S01]  /*7980*/  IMAD R5, R7, UR5, R0 ;  /* 0x0000000507057c24 */ /* 0x000fe2000f8e0200 */
[----:B------:R-:W-:Y:S02]  /*7990*/  ULDC.64 UR4, c[0x0][0xba8] ;  /* 0x0002ea0000047ab9 */ /* 0x000fe40000000a00 */
[----:B------:R-:W-:Y:S02]  /*79a0*/  LEA R4, P0, R2, UR4, 0x2 ;  /* 0x0000000402047c11 */ /* 0x000fe4000f8010ff */
[----:B------:R-:W-:-:S04]  /*79b0*/  IADD3 R3, R3, R5, RZ ;  /* 0x0000000503037210 */ /* 0x000fc80007ffe0ff */
[----:B------:R-:W-:Y:S01]  /*79c0*/  LEA.HI.X R5, R2, UR5, R3, 0x2, P0 ;  /* 0x0000000502057c11 */ /* 0x000fe200080f1403 */
[----:B------:R-:W-:-:S05]  /*79d0*/  IMAD.MOV.U32 R3, RZ, RZ, -0x800000 ;  /* 0xff800000ff037424 */ /* 0x000fca00078e00ff */
[----:B------:R0:W-:Y:S01]  /*79e0*/  STG.E desc[UR38][R4.64], R3 ;  /* 0x0000000304007986 */ /* 0x0001e2000c101926 */
[----:B------:R-:W-:Y:S05]  /*79f0*/  BRA `(.L_x_8) ;  /* 0x0000003800e87947 */ /* 0x000fea0003800000 */
.L_x_6:
[----:B------:R-:W-:-:S08]  /*7a00*/  NOP ;  /* 0x0000000000007918 */ /* 0x000fd00000000000 */
[----:B------:R-:W0:-:S00]  /*7a10*/  USETMAXREG.DEALLOC.CTAPOOL 0x20 ;  /* 0x00000020000079c8 */ /* 0x000e0000080e0500 */
[----:B0-----:R-:W-:Y:S01]  /*7a20*/  LOP3.LUT R17, R0, 0x3, RZ, 0xc0, !PT ;  /* 0x0000000300117812 */ /* 0x001fe200078ec0ff */
[----:B------:R-:W0:Y:S05]  /*7a30*/  S2R R24, SR_CTAID.Z ;  /* 0x0000000000187919 */ /* 0x000e2a0000002700 */
[----:B-1----:R-:W1:Y:S01]  /*7a40*/  S2UR UR6, SR_CTAID.Y ;  /* 0x00000000000679c3 */ /* 0x002e620000002600 */
[----:B------:R-:W2:Y:S02]  /*7a50*/  SHFL.IDX PT, R0, R17, RZ, 0x1f ;  /* 0x00001fff11007589 */ /* 0x000ea400000e0000 */
[----:B--2---:R-:W-:-:S13]  /*7a60*/  ISETP.NE.AND P0, PT, R0, RZ, PT ;  /* 0x000000ff0000720c */ /* 0x004fda0003f05270 */
[----:B01----:R-:W-:Y:S05]  /*7a70*/  @!P0 BRA `(.L_x_38) ;  /* 0x0000000000288947 */ /* 0x003fea0003800000 */
[----:B------:R-:W-:Y:S01]  /*7a80*/  ULDC UR7, c[0x0][0xc50] ;  /* 0x0003140000077ab9 */ /* 0x000fe20000000800 */
[----:B------:R-:W-:Y:S01]  /*7a90*/  UMOV UR42, UR6 ;  /* 0x00000006002a7c82 */ /* 0x000fe20008000000 */
[----:B------:R-:W-:-:S06]  /*7aa0*/  UISETP.NE.AND UP0, UPT, UR7, 0x1, UPT ;  /* 0x000000010700788c */ /* 0x000fcc000bf05270 */
[----:B------:R-:W-:-:S13]  /*7ab0*/  PLOP3.LUT P0, PT, PT, PT, UP0, 0x80, 0x0 ;  /* 0x000000000000781c */ /* 0x000fda0003f0f008 */
[----:B------:R-:W-:Y:S05]  /*7ac0*/  @!P0 BRA `(.L_x_39) ;  /* 0x0000000000308947 */ /* 0x000fea0003800000 */
[----:B------:R-:W-:Y:S01]  /*7ad0*/  ULDC UR4, c[0x0][0xc54] ;  /* 0x0003150000047ab9 */ /* 0x000fe20000000800 */
[----:B------:R-:W-:Y:S01]  /*7ae0*/  ULDC UR42, c[0x0][0xc58] ;  /* 0x00031600002a7ab9 */ /* 0x000fe20000000800 */
[----:B------:R-:W-:-:S04]  /*7af0*/  UIMAD.WIDE.U32 UR4, UR6, UR4, URZ ;  /* 0x00000004060472a5 */ /* 0x000fc8000f8e003f */
[----:B------:R-:W-:Y:S01]  /*7b00*/  USHF.R.U32.HI UR42, URZ, UR42, UR5 ;  /* 0x0000002a3f2a7299 */ /* 0x000fe20008011605 */
[----:B------:R-:W-:Y:S11]  /*7b10*/  BRA `(.L_x_39) ;  /* 0x00000000001c7947 */ /* 0x000ff60003800000 */
.L_x_38:
[----:B------:R-:W-:Y:S01]  /*7b20*/  ULDC UR7, c[0x0][0xc50] ;  /* 0x0003140000077ab9 */ /* 0x000fe20000000800 */
[----:B------:R-:W-:Y:S01]  /*7b30*/  UMOV UR42, UR6 ;  /* 0x00000006002a7c82 */ /* 0x000fe20008000000 */
[----:B------:R-:W-:-:S11]  /*7b40*/  UISETP.NE.AND UP0, UPT, UR7, 0x1, UPT ;  /* 0x000000010700788c */ /* 0x000fd6000bf05270 */
[----:B------:R-:W-:Y:S01]  /*7b50*/  @UP0 ULDC UR4, c[0x0][0xc54] ;  /* 0x0003150000040ab9 */ /* 0x000fe20000000800 */
[----:B------:R-:W-:Y:S01]  /*7b60*/  @UP0 ULDC UR8, c[0x0][0xc58] ;  /* 0x0003160000080ab9 */ /* 0x000fe20000000800 */
[----:B------:R-:W-:-:S04]  /*7b70*/  UIMAD.WIDE.U32 UR4, UR6, UR4, URZ ;  /* 0x00000004060472a5 */ /* 0x000fc8000f8e003f */
[----:B------:R-:W-:-:S12]  /*7b80*/  @UP0 USHF.R.U32.HI UR42, URZ, UR8, UR5 ;  /* 0x000000083f2a0299 */ /* 0x000fd80008011605 */
.L_x_39:
[----:B------:R-:W-:Y:S01]  /*7b90*/  ISETP.GE.AND P0, PT, R24, RZ, PT ;  /* 0x000000ff1800720c */ /* 0x000fe20003f06270 */
[----:B------:R-:W-:Y:S01]  /*7ba0*/  UIADD3 UR4, -UR42, URZ, URZ ;  /* 0x0000003f2a047290 */ /* 0x000fe2000fffe13f */
[----:B------:R-:W-:Y:S01]  /*7bb0*/  IMAD.MOV.U32 R0, RZ, RZ, 0x1 ;  /* 0x00000001ff007424 */ /* 0x000fe200078e00ff */
[----:B------:R-:W-:Y:S01]  /*7bc0*/  MOV R10, 0x1 ;  /* 0x00000001000a7802 */ /* 0x000fe20000000f00 */
[----:B------:R-:W-:Y:S01]  /*7bd0*/  IMAD.MOV.U32 R2, RZ, RZ, RZ ;  /* 0x000000ffff027224 */ /* 0x000fe200078e00ff */
[----:B------:R-:W-:-:S08]  /*7be0*/  UIMAD UR4, UR7, UR4, UR6 ;  /* 0x00000004070472a4 */ /* 0x000fd0000f8e0206 */
[----:B------:R-:W-:Y:S05]  /*7bf0*/  @!P0 BRA `(.L_x_40) ;  /* 0x0000003400a88947 */ /* 0x000fea0003800000 */
[----:B------:R-:W0:Y:S01]  /*7c00*/  LDC.64 R2, c[0x0][0xa28] ;  /* 0x00028a00ff027b82 */ /* 0x000e220000000a00 */
[----:B------:R-:W-:Y:S01]  /*7c10*/  ULDC.64 UR6, c[0x0][0x418] ;  /* 0x0001060000067ab9 */ /* 0x000fe20000000a00 */
[----:B------:R-:W-:Y:S01]  /*7c20*/  ULDC UR5, c[0x0][0x424] ;  /* 0x0001090000057ab9 */ /* 0x000fe20000000800 */
[----:B------:R-:W-:Y:S01]  /*7c30*/  ULDC UR43, c[0x0][0x2f0] ;  /* 0x0000bc00002b7ab9 */ /* 0x000fe20000000800 */
[----:B------:R-:W-:Y:S01]  /*7c40*/  IMAD.MOV.U32 R19, RZ, RZ, RZ ;  /* 0x000000ffff137224 */ /* 0x000fe200078e00ff */
[----:B0-----:R-:W-:-:S04]  /*7c50*/  ISETP.NE.U32.AND P0, PT, R2, RZ, PT ;  /* 0x000000ff0200720c */ /* 0x001fc80003f05070 */
[----:B------:R-:W-:Y:S01]  /*7c60*/  ISETP.NE.AND.EX P0, PT, R3, RZ, PT, P0 ;  /* 0x000000ff0300720c */ /* 0x000fe20003f05300 */
[----:B------:R-:W-:-:S12]  /*7c70*/  UISETP.NE.U32.AND UP0, UPT, UR6, URZ, UPT ;  /* 0x0000003f0600728c */ /* 0x000fd8000bf05070 */
[----:B------:R-:W0:Y:S01]  /*7c80*/  @P0 LDC.64 R2, c[0x0][0xa28] ;  /* 0x00028a00ff020b82 */ /* 0x000e220000000a00 */
[----:B------:R-:W-:-:S04]  /*7c90*/  UISETP.NE.AND.EX UP0, UPT, UR7, URZ, UPT, UP0 ;  /* 0x0000003f0700728c */ /* 0x000fc8000bf05300 */
[----:B------:R-:W-:-:S04]  /*7ca0*/  USEL UR5, UR5, 0x1, UP0 ;  /* 0x0000000105057887 */ /* 0x000fc80008000000 */
[----:B------:R-:W-:-:S04]  /*7cb0*/  UIMAD UR43, UR5, UR43, URZ ;  /* 0x0000002b052b72a4 */ /* 0x000fc8000f8e023f */
[----:B------:R-:W-:Y:S02]  /*7cc0*/  UISETP.GE.AND UP0, UPT, UR43, 0x1, UPT ;  /* 0x000000012b00788c */ /* 0x000fe4000bf06270 */
[----:B------:R-:W-:Y:S01]  /*7cd0*/  UIADD3 UR5, UR43, 0x7f, URZ ;  /* 0x0000007f2b057890 */ /* 0x000fe2000fffe03f */
[----:B0-----:R-:W-:-:S05]  /*7ce0*/  @P0 IMAD.WIDE R2, R24, 0x4, R2 ;  /* 0x0000000418020825 */ /* 0x001fca00078e0202 */
[----:B------:R0:W5:Y:S01]  /*7cf0*/  @P0 LDG.E R19, desc[UR38][R2.64] ;  /* 0x0000002602130981 */ /* 0x000162000c1e1900 */
[----:B------:R-:W-:Y:S01]  /*7d00*/  PLOP3.LUT P0, PT, PT, PT, UP0, 0x80, 0x0 ;  /* 0x000000000000781c */ /* 0x000fe20003f0f008 */
[----:B------:R-:W-:Y:S02]  /*7d10*/  USHF.R.S32.HI UR6, URZ, 0x1f, UR5 ;  /* 0x0000001f3f067899 */ /* 0x000fe40008011405 */
[----:B------:R-:W-:Y:S02]  /*7d20*/  ULOP3.LUT UR47, UR4, 0xffff, URZ, 0xc0, !UPT ;  /* 0x0000ffff042f7892 */ /* 0x000fe4000f8ec03f */
[----:B------:R-:W-:Y:S01]  /*7d30*/  ULEA.HI UR6, UR6, UR5, URZ, 0x7 ;  /* 0x0000000506067291 */ /* 0x000fe2000f8f383f */
[----:B------:R-:W-:-:S03]  /*7d40*/  UMOV UR40, URZ ;  /* 0x0000003f00287c82 */ /* 0x000fc60008000000 */
[----:B------:R-:W-:-:S04]  /*7d50*/  USHF.R.S32.HI UR44, URZ, 0x7, UR6 ;  /* 0x000000073f2c7899 */ /* 0x000fc80008011406 */
[----:B0-----:R-:W-:Y:S08]  /*7d60*/  @!P0 BRA `(.L_x_41) ;  /* 0x0000000000848947 */ /* 0x001ff00003800000 */
[----:B------:R-:W-:-:S03]  /*7d70*/  USHF.R.U32.HI UR6, URZ, 0x10, UR4 ;  /* 0x000000103f067899 */ /* 0x000fc60008011604 */
[----:B------:R-:W-:Y:S01]  /*7d80*/  UMOV UR4, URZ ;  /* 0x0000003f00047c82 */ /* 0x000fe20008000000 */
[----:B------:R-:W-:-:S11]  /*7d90*/  UISETP.NE.AND UP0, UPT, UR6, URZ, UPT ;  /* 0x0000003f0600728c */ /* 0x000fd6000bf05270 */
[----:B------:R-:W-:Y:S02]  /*7da0*/  @!UP0 ULDC UR6, c[0x0][0x9f0] ;  /* 0x00027c0000068ab9 */ /* 0x000fe40000000800 */
[----:B------:R-:W-:Y:S01]  /*7db0*/  IABS R2, UR6 ;  /* 0x0000000600027c13 */ /* 0x000fe20008000000 */
[----:B------:R-:W-:Y:S02]  /*7dc0*/  UIADD3 UR7, UR44, -0x1, UR6 ;  /* 0xffffffff2c077890 */ /* 0x000fe4000fffe006 */
[----:B------:R-:W-:Y:S02]  /*7dd0*/  IABS R5, UR6 ;  /* 0x0000000600057c13 */ /* 0x000fe40008000000 */
[----:B------:R-:W-:Y:S02]  /*7de0*/  R2UR UR10, R2 ;  /* 0x00000000020a72ca */ /* 0x000fe400000e0000 */
[----:B------:R-:W-:Y:S01]  /*7df0*/  IABS R4, UR7 ;  /* 0x0000000700047c13 */ /* 0x000fe20008000000 */
[----:B------:R-:W-:-:S03]  /*7e00*/  ULOP3.LUT UR7, UR7, UR6, URZ, 0x3c, !UPT ;  /* 0x0000000607077292 */ /* 0x000fc6000f8e3c3f */
[----:B------:R-:W-:-:S07]  /*7e10*/  R2UR UR9, R4 ;  /* 0x00000000040972ca */ /* 0x000fce00000e0000 */
        /* <DEDUP_REMOVED lines=18> */
[----:B------:R-:W-:Y:S02]  /*7f40*/  UISETP.NE.AND UP1, UPT, UR6, URZ, UPT ;  /* 0x0000003f0600728c */ /* 0x000fe4000bf25270 */
[----:B------:R-:W-:-:S09]  /*7f50*/  @!UP0 UIADD3 UR5, -UR5, URZ, URZ ;  /* 0x0000003f05058290 */ /* 0x000fd2000fffe13f */
[----:B------:R-:W-:-:S07]  /*7f60*/  @!UP1 ULOP3.LUT UR5, URZ, UR6, URZ, 0x33, !UPT ;  /* 0x000000063f059292 */ /* 0x000fce000f8e333f */
[----:B------:R-:W-:-:S05]  /*7f70*/  UMOV UR40, UR5 ;  /* 0x0000000500287c82 */ /* 0x000fca0008000000 */
.L_x_41:
[----:B------:R-:W-:Y:S02]  /*7f80*/  UIMAD UR48, UR47, UR40, URZ ;  /* 0x000000282f3072a4 */ /* 0x000fe4000f8e023f */
[----:B------:R-:W-:Y:S01]  /*7f90*/  MOV R3, UR40 ;  /* 0x0000002800037c02 */ /* 0x000fe20008000f00 */
[----:B------:R-:W-:-:S03]  /*7fa0*/  IMAD.MOV.U32 R10, RZ, RZ, 0x1 ;  /* 0x00000001ff0a7424 */ /* 0x000fc600078e00ff */
[----:B------:R-:W-:-:S05]  /*7fb0*/  IMAD.U32 R2, RZ, RZ, UR48 ;  /* 0x00000030ff027e24 */ /* 0x000fca000f8e00ff */
[----:B------:R-:W-:-:S04]  /*7fc0*/  VIADDMNMX R2, R2, R3, UR44, PT ;  /* 0x0000002c02027e46 */ /* 0x000fc8000b800103 */
[----:B------:R-:W-:Y:S01]  /*7fd0*/  R2UR UR49, R2 ;  /* 0x00000000023172ca */ /* 0x000fe200000e0000 */
[----:B------:R-:W-:-:S12]  /*7fe0*/  IMAD.MOV.U32 R2, RZ, RZ, RZ ;  /* 0x000000ffff027224 */ /* 0x000fd800078e00ff */
[----:B------:R-:W-:-:S06]  /*7ff0*/  UISETP.GT.AND UP0, UPT, UR49, UR48, UPT ;  /* 0x000000303100728c */ /* 0x000fcc000bf04270 */
[----:B------:R-:W-:-:S13]  /*8000*/  PLOP3.LUT P0, PT, PT, PT, UP0, 0x80, 0x0 ;  /* 0x000000000000781c */ /* 0x000fda0003f0f008 */
[----:B------:R-:W-:Y:S05]  /*8010*/  @!P0 BRA `(.L_x_40) ;  /* 0x0000003000a08947 */ /* 0x000fea0003800000 */
[----:B------:R-:W0:Y:S01]  /*8020*/  S2UR UR4, SR_CgaCtaId ;  /* 0x00000000000479c3 */ /* 0x000e220000008800 */
[----:B------:R-:W-:Y:S02]  /*8030*/  UMOV UR45, 0x400 ;  /* 0x00000400002d7882 */ /* 0x000fe40000000000 */
[----:B0-----:R-:W-:-:S04]  /*8040*/  ULEA UR45, UR4, UR45, 0x18 ;  /* 0x0000002d042d7291 */ /* 0x001fc8000f8ec03f */
[----:B------:R-:W-:-:S04]  /*8050*/  UIADD3 UR4, UR45, 0xe400, URZ ;  /* 0x0000e4002d047890 */ /* 0x000fc8000fffe03f */
[----:B------:R-:W-:-:S06]  /*8060*/  ULOP3.LUT UP0, URZ, UR4, 0x3ff, URZ, 0xc0, !UPT ;  /* 0x000003ff043f7892 */ /* 0x000fcc000f80c03f */
[----:B------:R-:W-:-:S13]  /*8070*/  PLOP3.LUT P0, PT, PT, PT, UP0, 0x80, 0x0 ;  /* 0x000000000000781c */ /* 0x000fda0003f0f008 */
[----:B------:R-:W-:Y:S05]  /*8080*/  @!P0 BRA `(.L_x_42) ;  /* 0x0000000000408947 */ /* 0x000fea0003800000 */
[----:B------:R-:W-:Y:S01]  /*8090*/  MOV R2, 0x0 ;  /* 0x0000000000027802 */ /* 0x000fe20000000f00 */
[----:B------:R-:W-:Y:S01]  /*80a0*/  ULDC.64 UR4, c[0x4][0x88] ;  /* 0x0100220000047ab9 */ /* 0x000fe20000000a00 */
[----:B------:R-:W-:Y:S01]  /*80b0*/  ULDC.64 UR6, c[0x4][0x90] ;  /* 0x0100240000067ab9 */ /* 0x000fe20000000a00 */
[----:B------:R-:W-:Y:S01]  /*80c0*/  MOV R4, UR4 ;  /* 0x0000000400047c02 */ /* 0x000fe20008000f00 */
[----:B------:R-:W-:Y:S01]  /*80d0*/  IMAD.U32 R5, RZ, RZ, UR5 ;  /* 0x00000005ff057e24 */ /* 0x000fe2000f8e00ff */
[----:B------:R-:W-:Y:S01]  /*80e0*/  ULDC.64 UR4, c[0x4][0x8] ;  /* 0x0100020000047ab9 */ /* 0x000fe20000000a00 */
[----:B------:R-:W0:Y:S01]  /*80f0*/  LDC.64 R2, c[0x4][R2] ;  /* 0x0100000002027b82 */ /* 0x000e220000000a00 */
[----:B------:R-:W-:Y:S01]  /*8100*/  IMAD.U32 R6, RZ, RZ, UR6 ;  /* 0x00000006ff067e24 */ /* 0x000fe2000f8e00ff */
[----:B------:R-:W-:Y:S01]  /*8110*/  MOV R10, UR4 ;  /* 0x00000004000a7c02 */ /* 0x000fe20008000f00 */
[----:B------:R-:W-:Y:S01]  /*8120*/  IMAD.U32 R7, RZ, RZ, UR7 ;  /* 0x00000007ff077e24 */ /* 0x000fe2000f8e00ff */
[----:B------:R-:W-:Y:S01]  /*8130*/  MOV R13, RZ ;  /* 0x000000ff000d7202 */ /* 0x000fe20000000f00 */
[----:B------:R-:W-:-:S02]  /*8140*/  IMAD.U32 R11, RZ, RZ, UR5 ;  /* 0x00000005ff0b7e24 */ /* 0x000fc4000f8e00ff */
[----:B------:R-:W-:Y:S02]  /*8150*/  IMAD.MOV.U32 R8, RZ, RZ, 0x70 ;  /* 0x00000070ff087424 */ /* 0x000fe400078e00ff */
[----:B------:R-:W-:-:S07]  /*8160*/  IMAD.MOV.U32 R12, RZ, RZ, 0x1 ;  /* 0x00000001ff0c7424 */ /* 0x000fce00078e00ff */
[----:B------:R-:W-:-:S07]  /*8170*/  LEPC R20, `(.L_x_42) ;  /* 0x000000001014794e */ /* 0x000fce0000000000 */
[----:B0----5:R-:W-:Y:S05]  /*8180*/  CALL.ABS.NOINC R2 ;  /* 0x0000000002007343 */ /* 0x021fea0003c00000 */
.L_x_42:
[----:B------:R-:W-:-:S04]  /*8190*/  UIADD3 UR4, UR45, 0x400, URZ ;  /* 0x000004002d047890 */ /* 0x000fc8000fffe03f */
[----:B------:R-:W-:-:S06]  /*81a0*/  ULOP3.LUT UP0, URZ, UR4, 0x3ff, URZ, 0xc0, !UPT ;  /* 0x000003ff043f7892 */ /* 0x000fcc000f80c03f */
[----:B------:R-:W-:-:S13]  /*81b0*/  PLOP3.LUT P0, PT, PT, PT, UP0, 0x80, 0x0 ;  /* 0x000000000000781c */ /* 0x000fda0003f0f008 */
[----:B------:R-:W-:Y:S05]  /*81c0*/  @!P0 BRA `(.L_x_43) ;  /* 0x00000000007c8947 */ /* 0x000fea0003800000 */
[----:B------:R-:W-:Y:S01]  /*81d0*/  MOV R16, 0x0 ;  /* 0x0000000000107802 */ /* 0x000fe20000000f00 */
[----:B------:R-:W-:Y:S01]  /*81e0*/  ULDC.64 UR4, c[0x4][0x88] ;  /* 0x0100220000047ab9 */ /* 0x000fe20000000a00 */
[----:B------:R-:W-:Y:S01]  /*81f0*/  ULDC.64 UR6, c[0x4][0x90] ;  /* 0x0100240000067ab9 */ /* 0x000fe20000000a00 */
[----:B------:R-:W-:Y:S01]  /*8200*/  IMAD.U32 R4, RZ, RZ, UR4 ;  /* 0x00000004ff047e24 */ /* 0x000fe2000f8e00ff */
[----:B------:R0:W1:Y:S01]  /*8210*/  LDC.64 R2, c[0x4][R16] ;  /* 0x0100000010027b82 */ /* 0x0000620000000a00 */
[----:B------:R-:W-:Y:S01]  /*8220*/  IMAD.U32 R5, RZ, RZ, UR5 ;  /* 0x00000005ff057e24 */ /* 0x000fe2000f8e00ff */
[----:B------:R-:W-:Y:S01]  /*8230*/  ULDC.64 UR4, c[0x4][0x10] ;  /* 0x0100040000047ab9 */ /* 0x000fe20000000a00 */
[----:B------:R-:W-:Y:S01]  /*8240*/  IMAD.U32 R6, RZ, RZ, UR6 ;  /* 0x00000006ff067e24 */ /* 0x000fe2000f8e00ff */
[----:B------:R-:W-:Y:S01]  /*8250*/  MOV R7, UR7 ;  /* 0x0000000700077c02 */ /* 0x000fe20008000f00 */
[----:B------:R-:W-:Y:S01]  /*8260*/  IMAD.U32 R10, RZ, RZ, UR4 ;  /* 0x00000004ff0a7e24 */ /* 0x000fe2000f8e00ff */
[----:B------:R-:W-:Y:S01]  /*8270*/  MOV R12, 0x1 ;  /* 0x00000001000c7802 */ /* 0x000fe20000000f00 */
[----:B------:R-:W-:-:S02]  /*8280*/  IMAD.U32 R11, RZ, RZ, UR5 ;  /* 0x00000005ff0b7e24 */ /* 0x000fc4000f8e00ff */
[----:B------:R-:W-:Y:S02]  /*8290*/  IMAD.MOV.U32 R8, RZ, RZ, 0x70 ;  /* 0x00000070ff087424 */ /* 0x000fe400078e00ff */
[----:B0-----:R-:W-:-:S07]  /*82a0*/  IMAD.MOV.U32 R13, RZ, RZ, RZ ;  /* 0x000000ffff0d7224 */ /* 0x001fce00078e00ff */
[----:B------:R-:W-:-:S07]  /*82b0*/  LEPC R20, `(.L_x_44) ;  /* 0x000000001014794e */ /* 0x000fce0000000000 */
[----:B-1---5:R-:W-:Y:S05]  /*82c0*/  CALL.ABS.NOINC R2 ;  /* 0x0000000002007343 */ /* 0x022fea0003c00000 */
.L_x_44:
[----:B------:R0:W1:Y:S01]  /*82d0*/  LDC.64 R2, c[0x4][R16] ;  /* 0x0100000010027b82 */ /* 0x0000620000000a00 */
[----:B------:R-:W-:Y:S01]  /*82e0*/  ULDC.64 UR4, c[0x4][0x88] ;  /* 0x0100220000047ab9 */ /* 0x000fe20000000a00 */
[----:B------:R-:W-:Y:S01]  /*82f0*/  ULDC.64 UR6, c[0x4][0x90] ;  /* 0x0100240000067ab9 */ /* 0x000fe20000000a00 */
[----:B------:R-:W-:Y:S01]  /*8300*/  IMAD.U32 R4, RZ, RZ, UR4 ;  /* 0x00000004ff047e24 */ /* 0x000fe2000f8e00ff */
[----:B------:R-:W-:Y:S01]  /*8310*/  MOV R6, UR6 ;  /* 0x0000000600067c02 */ /* 0x000fe20008000f00 */
[----:B------:R-:W-:Y:S01]  /*8320*/  IMAD.U32 R5, RZ, RZ, UR5 ;  /* 0x00000005ff057e24 */ /* 0x000fe2000f8e00ff */
[----:B------:R-:W-:Y:S01]  /*8330*/  ULDC.64 UR4, c[0x4][0x18] ;  /* 0x0100060000047ab9 */ /* 0x000fe20000000a00 */
[----:B------:R-:W-:Y:S01]  /*8340*/  IMAD.U32 R7, RZ, RZ, UR7 ;  /* 0x00000007ff077e24 */ /* 0x000fe2000f8e00ff */
[----:B------:R-:W-:Y:S01]  /*8350*/  MOV R8, 0x70 ;  /* 0x0000007000087802 */ /* 0x000fe20000000f00 */
[----:B------:R-:W-:Y:S02]  /*8360*/  IMAD.U32 R10, RZ, RZ, UR4 ;  /* 0x00000004ff0a7e24 */ /* 0x000fe4000f8e00ff */
[----:B------:R-:W-:-:S02]  /*8370*/  IMAD.U32 R11, RZ, RZ, UR5 ;  /* 0x00000005ff0b7e24 */ /* 0x000fc4000f8e00ff */
[----:B------:R-:W-:Y:S02]  /*8380*/  IMAD.MOV.U32 R12, RZ, RZ, 0x1 ;  /* 0x00000001ff0c7424 */ /* 0x000fe400078e00ff */
[----:B0-----:R-:W-:-:S07]  /*8390*/  IMAD.MOV.U32 R13, RZ, RZ, RZ ;  /* 0x000000ffff0d7224 */ /* 0x001fce00078e00ff */
[----:B------:R-:W-:-:S07]  /*83a0*/  LEPC R20, `(.L_x_43) ;  /* 0x000000001014794e */ /* 0x000fce0000000000 */
[----:B-1----:R-:W-:Y:S05]  /*83b0*/  CALL.ABS.NOINC R2 ;  /* 0x0000000002007343 */ /* 0x002fea0003c00000 */
.L_x_43:
[----:B------:R-:W0:Y:S01]  /*83c0*/  LDC.64 R2, c[0x0][0x9f8] ;  /* 0x00027e00ff027b82 */ /* 0x000e220000000a00 */
[----:B------:R-:W-:-:S07]  /*83d0*/  IMAD.MOV.U32 R28, RZ, RZ, R24 ;  /* 0x000000ffff1c7224 */ /* 0x000fce00078e0018 */
[----:B------:R-:W1:Y:S01]  /*83e0*/  LDC R16, c[0x0][0x430] ;  /* 0x00010c00ff107b82 */ /* 0x000e620000000800 */
[----:B0-----:R-:W-:-:S04]  /*83f0*/  ISETP.NE.U32.AND P0, PT, R2, RZ, PT ;  /* 0x000000ff0200720c */ /* 0x001fc80003f05070 */
[----:B------:R-:W-:-:S13]  /*8400*/  ISETP.NE.AND.EX P0, PT, R3, RZ, PT, P0 ;  /* 0x000000ff0300720c */ /* 0x000fda0003f05300 */
[----:B------:R-:W0:Y:S02]  /*8410*/  @P0 LDC.64 R2, c[0x0][0x9f8] ;  /* 0x00027e00ff020b82 */ /* 0x000e240000000a00 */
[----:B0-----:R-:W-:-:S05]  /*8420*/  @P0 IMAD.WIDE R2, R24, 0x4, R2 ;  /* 0x0000000418020825 */ /* 0x001fca00078e0202 */
[----:B------:R0:W2:Y:S01]  /*8430*/  @P0 LDG.E R28, desc[UR38][R2.64] ;  /* 0x00000026021c0981 */ /* 0x0000a2000c1e1900 */
[----:B------:R-:W-:Y:S01]  /*8440*/  MOV R0, UR49 ;  /* 0x0000003100007c02 */ /* 0x000fe20008000f00 */
[C---:B------:R-:W-:Y:S01]  /*8450*/  IMAD.SHL.U32 R23, R22.reuse, 0x10, RZ ;  /* 0x0000001016177824 */ /* 0x040fe200078e00ff */
[----:B------:R-:W-:Y:S02]  /*8460*/  LOP3.LUT R20, R22, 0x7f, RZ, 0xc0, !PT ;  /* 0x0000007f16147812 */ /* 0x000fe400078ec0ff */
[----:B-1----:R-:W-:Y:S01]  /*8470*/  ISETP.NE.AND P1, PT, R16, 0x1, PT ;  /* 0x000000011000780c */ /* 0x002fe20003f25270 */
[----:B------:R-:W-:Y:S01]  /*8480*/  VIADD R0, R0, 0xffffffff ;  /* 0xffffffff00007836 */ /* 0x000fe20000000000 */
[----:B------:R-:W-:Y:S02]  /*8490*/  SHF.R.U32.HI R4, RZ, 0x3, R20 ;  /* 0x00000003ff047819 */ /* 0x000fe40000011614 */
[----:B------:R-:W-:Y:S02]  /*84a0*/  LOP3.LUT R23, R23, 0x70, RZ, 0xc0, !PT ;  /* 0x0000007017177812 */ /* 0x000fe400078ec0ff */
[----:B------:R-:W-:Y:S01]  /*84b0*/  LOP3.LUT R29, R29, 0xfffffffb, RZ, 0xc0, !PT ;  /* 0xfffffffb1d1d7812 */ /* 0x000fe200078ec0ff */
[----:B------:R-:W-:-:S05]  /*84c0*/  IMAD R4, R0, 0x80, R4 ;  /* 0x0000008000047824 */ /* 0x000fca00078e0204 */
[----:B------:R-:W-:Y:S01]  /*84d0*/  IADD3 R4, R23, R4, RZ ;  /* 0x0000000417047210 */ /* 0x000fe20007ffe0ff */
[----:B0-----:R-:W0:Y:S01]  /*84e0*/  @P1 LDC R2, c[0x0][0x434] ;  /* 0x00010d00ff021b82 */ /* 0x001e220000000800 */
[----:B------:R-:W-:Y:S02]  /*84f0*/  @P1 LOP3.LUT R29, R29, 0x4, RZ, 0xfc, !PT ;  /* 0x000000041d1d1812 */ /* 0x000fe400078efcff */
[C---:B------:R-:W-:Y:S01]  /*8500*/  ISETP.GE.AND P0, PT, R4.reuse, UR43, PT ;  /* 0x0000002b04007c0c */ /* 0x040fe2000bf06270 */
[----:B-----5:R-:W-:-:S04]  /*8510*/  IMAD.IADD R7, R4, 0x1, R19 ;  /* 0x0000000104077824 */ /* 0x020fc800078e0213 */
[----:B------:R-:W1:Y:S01]  /*8520*/  @P1 LDC R3, c[0x0][0x438] ;  /* 0x00010e00ff031b82 */ /* 0x000e620000000800 */
[----:B------:R-:W-:-:S07]  /*8530*/  IMAD.MOV.U32 R10, RZ, RZ, R7 ;  /* 0x000000ffff0a7224 */ /* 0x000fce00078e0007 */
[----:B------:R-:W3:Y:S08]  /*8540*/  @!P0 LDC.64 R8, c[0x0][0x428] ;  /* 0x00010a00ff088b82 */ /* 0x000ef00000000a00 */
[----:B------:R-:W4:Y:S01]  /*8550*/  @!P0 LDC.64 R4, c[0x0][0x418] ;  /* 0x00010600ff048b82 */ /* 0x000f220000000a00 */
[----:B0-----:R-:W-:-:S05]  /*8560*/  @P1 IMAD.HI.U32 R2, R7, R2, RZ ;  /* 0x0000000207021227 */ /* 0x001fca00078e00ff */
[----:B-1----:R-:W-:-:S04]  /*8570*/  @P1 SHF.R.U32.HI R10, RZ, R3, R2 ;  /* 0x00000003ff0a1219 */ /* 0x002fc80000011602 */
[----:B------:R-:W-:Y:S02]  /*8580*/  @!P0 SHF.R.S32.HI R3, RZ, 0x1f, R10 ;  /* 0x0000001fff038819 */ /* 0x000fe4000001140a */
[----:B--2---:R-:W-:-:S05]  /*8590*/  SHF.R.S32.HI R6, RZ, 0x1f, R28 ;  /* 0x0000001fff067819 */ /* 0x004fca000001141c */
[----:B---3--:R-:W-:Y:S01]  /*85a0*/  @!P0 IMAD R2, R6, R8, RZ ;  /* 0x0000000806028224 */ /* 0x008fe200078e02ff */
[----:B------:R0:W-:Y:S03]  /*85b0*/  STL [R1], R6 ;  /* 0x0000000601007387 */ /* 0x0001e60000100800 */
[----:B------:R-:W-:Y:S02]  /*85c0*/  @!P0 IMAD R9, R28, R9, R2 ;  /* 0x000000091c098224 */ /* 0x000fe400078e0202 */
[----:B------:R-:W-:-:S04]  /*85d0*/  @!P0 IMAD.MOV.U32 R2, RZ, RZ, R10 ;  /* 0x000000ffff028224 */ /* 0x000fc800078e000a */
[----:B------:R-:W-:-:S04]  /*85e0*/  @!P0 IMAD.WIDE.U32 R2, R28, R8, R2 ;  /* 0x000000081c028225 */ /* 0x000fc800078e0002 */
[----:B0-----:R-:W-:Y:S01]  /*85f0*/  IMAD.MOV.U32 R6, RZ, RZ, RZ ;  /* 0x000000ffff067224 */ /* 0x001fe200078e00ff */
[----:B------:R-:W-:Y:S02]  /*8600*/  @!P0 IADD3 R3, R3, R9, RZ ;  /* 0x0000000903038210 */ /* 0x000fe40007ffe0ff */
[----:B----4-:R-:W-:-:S04]  /*8610*/  @!P0 LEA R4, P1, R2, R4, 0x2 ;  /* 0x0000000402048211 */ /* 0x010fc800078210ff */
[----:B------:R-:W-:-:S05]  /*8620*/  @!P0 LEA.HI.X R5, R2, R5, R3, 0x2, P1 ;  /* 0x0000000502058211 */ /* 0x000fca00008f1403 */
[----:B------:R0:W5:Y:S01]  /*8630*/  @!P0 LDG.E R6, desc[UR38][R4.64] ;  /* 0x0000002604068981 */ /* 0x000162000c1e1900 */
[----:B------:R-:W-:-:S03]  /*8640*/  UMOV UR4, 0xffffffff ;  /* 0xffffffff00047882 */ /* 0x000fc60000000000 */
[----:B------:R-:W-:Y:S05]  /*8650*/  BRA.DIV UR4, `(.L_x_45) ;  /* 0x0000003204507947 */ /* 0x000fea000b800000 */
.L_x_85:
[----:B------:R-:W-:Y:S01]  /*8660*/  ULOP3.LUT UR4, UR41, 0x2, URZ, 0xfc, !UPT ;  /* 0x0000000229047892 */ /* 0x000fe2000f8efc3f */
[----:B------:R-:W-:Y:S01]  /*8670*/  IMAD.MOV R2, RZ, RZ, -R10 ;  /* 0x000000ffff027224 */ /* 0x000fe200078e0a0a */
[----:B------:R-:W-:Y:S01]  /*8680*/  MOV R27, UR42 ;  /* 0x0000002a001b7c02 */ /* 0x000fe20008000f00 */
[----:B------:R-:W-:Y:S01]  /*8690*/  IMAD.SHL.U32 R8, R22, 0x8, RZ ;  /* 0x0000000816087824 */ /* 0x000fe200078e00ff */
[----:B------:R-:W-:Y:S01]  /*86a0*/  LOP3.LUT R29, R29, 0xfffffffd, RZ, 0xc0, !PT ;  /* 0xfffffffd1d1d7812 */ /* 0x000fe200078ec0ff */
[----:B0-----:R-:W-:Y:S01]  /*86b0*/  IMAD R5, R16, R2, R7 ;  /* 0x0000000210057224 */ /* 0x001fe200078e0207 */
[----:B------:R-:W-:Y:S01]  /*86c0*/  SHF.R.S32.HI R27, RZ, 0x1f, R27 ;  /* 0x0000001fff1b7819 */ /* 0x000fe2000001141b */
[----:B------:R-:W-:Y:S01]  /*86d0*/  IMAD.U32 R3, RZ, RZ, UR4 ;  /* 0x00000004ff037e24 */ /* 0x000fe2000f8e00ff */
[----:B------:R-:W-:Y:S01]  /*86e0*/  LOP3.LUT R16, R8, 0x38, RZ, 0xc0, !PT ;  /* 0x0000003808107812 */ /* 0x000fe200078ec0ff */
[----:B------:R-:W-:-:S03]  /*86f0*/  IMAD.MOV.U32 R26, RZ, RZ, R0 ;  /* 0x000000ffff1a7224 */ /* 0x000fc600078e0000 */
[----:B------:R-:W-:-:S13]  /*8700*/  ISETP.NE.AND P0, PT, R3, 0x3, PT ;  /* 0x000000030300780c */ /* 0x000fda0003f05270 */
[----:B------:R-:W-:Y:S01]  /*8710*/  @P0 LOP3.LUT R29, R29, 0x2, RZ, 0xfc, !PT ;  /* 0x000000021d1d0812 */ /* 0x000fe200078efcff */
[----:B------:R-:W-:Y:S06]  /*8720*/  @!P0 BRA `(.L_x_46) ;  /* 0x0000000000048947 */ /* 0x000fec0003800000 */
[----:B------:R-:W-:Y:S01]  /*8730*/  BPT.TRAP 0x1 ;  /* 0x000000040000795c */ /* 0x000fe20000300000 */
.L_x_46:
[----:B------:R-:W-:Y:S01]  /*8740*/  SHF.R.S32.HI R7, RZ, 0x1f, R5 ;  /* 0x0000001fff077819 */ /* 0x000fe20000011405 */
[----:B------:R-:W-:Y:S01]  /*8750*/  ULDC.64 UR4, c[0x0][0x328] ;  /* 0x0000ca0000047ab9 */ /* 0x000fe20000000a00 */
[----:B-----5:R-:W-:Y:S02]  /*8760*/  SHF.R.S32.HI R4, RZ, 0x1f, R6 ;  /* 0x0000001fff047819 */ /* 0x020fe40000011406 */
[----:B------:R-:W-:Y:S01]  /*8770*/  R2UR UR6, R27 ;  /* 0x000000001b0672ca */ /* 0x000fe200000e0000 */
[----:B------:R-:W-:-:S04]  /*8780*/  IMAD R2, R7, UR4, RZ ;  /* 0x0000000407027c24 */ /* 0x000fc8000f8e02ff */
[C---:B------:R-:W-:Y:S02]  /*8790*/  IMAD R9, R5.reuse, UR5, R2 ;  /* 0x0000000505097c24 */ /* 0x040fe4000f8e0202 */
[----:B------:R-:W-:Y:S01]  /*87a0*/  IMAD.WIDE.U32 R2, R5, UR4, RZ ;  /* 0x0000000405027c25 */ /* 0x000fe2000f8e00ff */
[----:B------:R-:W-:-:S03]  /*87b0*/  ULDC.64 UR4, c[0x0][0x338] ;  /* 0x0000ce0000047ab9 */ /* 0x000fc60000000a00 */
[----:B------:R-:W-:Y:S01]  /*87c0*/  IMAD.IADD R3, R3, 0x1, R9 ;  /* 0x0000000103037824 */ /* 0x000fe200078e0209 */
[----:B------:R-:W-:Y:S01]  /*87d0*/  MOV R9, 0x1 ;  /* 0x0000000100097802 */ /* 0x000fe20000000f00 */
[----:B------:R-:W-:Y:S02]  /*87e0*/  IMAD R11, R4, UR4, RZ ;  /* 0x00000004040b7c24 */ /* 0x000fe4000f8e02ff */
[----:B------:R-:W-:Y:S01]  /*87f0*/  IMAD.WIDE.U32 R2, R6, UR4, R2 ;  /* 0x0000000406027c25 */ /* 0x000fe2000f8e0002 */
[----:B------:R-:W-:-:S03]  /*8800*/  SHF.L.U32 R9, R9, 0x1f, RZ ;  /* 0x0000001f09097819 */ /* 0x000fc600000006ff */
[----:B------:R-:W-:Y:S01]  /*8810*/  IMAD R11, R6, UR5, R11 ;  /* 0x00000005060b7c24 */ /* 0x000fe2000f8e020b */
[----:B------:R-:W0:Y:S01]  /*8820*/  SYNCS.PHASECHK.TRANS64.TRYWAIT P0, [UR45+0x16840], R9 ;  /* 0x01684009ff0075a7 */ /* 0x000e22000800016d */
[----:B------:R-:W-:Y:S02]  /*8830*/  ULDC.64 UR4, c[0x0][0x330] ;  /* 0x0000cc0000047ab9 */ /* 0x000fe40000000a00 */
[----:B------:R-:W-:Y:S02]  /*8840*/  IMAD.IADD R3, R3, 0x1, R11 ;  /* 0x0000000103037824 */ /* 0x000fe400078e020b */
[----:B------:R-:W-:Y:S01]  /*8850*/  IMAD.U32 R11, RZ, RZ, UR4 ;  /* 0x00000004ff0b7e24 */ /* 0x000fe2000f8e00ff */
[----:B------:R-:W-:-:S03]  /*8860*/  UIMAD UR4, UR6, UR4, URZ ;  /* 0x00000004060472a4 */ /* 0x000fc6000f8e023f */
[----:B------:R-:W-:Y:S01]  /*8870*/  IMAD.WIDE.U32 R2, R11, UR42, R2 ;  /* 0x0000002a0b027c25 */ /* 0x000fe2000f8e0002 */
[----:B------:R-:W-:Y:S01]  /*8880*/  UIMAD UR4, UR42, UR5, UR4 ;  /* 0x000000052a0472a4 */ /* 0x000fe2000f8e0204 */
[----:B------:R-:W-:Y:S02]  /*8890*/  ULDC.64 UR6, c[0x0][0x318] ;  /* 0x0000c60000067ab9 */ /* 0x000fe40000000a00 */
[----:B------:R-:W-:-:S03]  /*88a0*/  LEA R17, P1, R2, UR6, 0x1 ;  /* 0x0000000602117c11 */ /* 0x000fc6000f8208ff */
[----:B------:R-:W-:-:S05]  /*88b0*/  VIADD R3, R3, UR4 ;  /* 0x0000000403037c36 */ /* 0x000fca0008000000 */
[----:B------:R-:W-:Y:S01]  /*88c0*/  LEA.HI.X R18, R2, UR7, R3, 0x1, P1 ;  /* 0x0000000702127c11 */ /* 0x000fe200088f0c03 */
[----:B0-----:R-:W-:Y:S06]  /*88d0*/  @!P0 BRA `(.L_x_47) ;  /* 0x0000002c00d08947 */ /* 0x001fec0003800000 */
.L_x_86:
[----:B------:R-:W-:Y:S01]  /*88e0*/  ULDC.64 UR4, c[0x0][0x300] ;  /* 0x0000c00000047ab9 */ /* 0x000fe20000000a00 */
[----:B------:R-:W-:Y:S01]  /*88f0*/  R2UR UR6, R27 ;  /* 0x000000001b0672ca */ /* 0x000fe200000e0000 */
[----:B0-----:R-:W-:Y:S01]  /*8900*/  IMAD R2, R7, UR4, RZ ;  /* 0x0000000407027c24 */ /* 0x001fe2000f8e02ff */
[----:B------:R-:W-:Y:S02]  /*8910*/  SHF.R.U32.HI R10, RZ, 0x3, R20 ;  /* 0x00000003ff0a7819 */ /* 0x000fe40000011614 */
[----:B------:R-:W-:Y:S01]  /*8920*/  LOP3.LUT R29, R29, 0xfffffffe, RZ, 0xc0, !PT ;  /* 0xfffffffe1d1d7812 */ /* 0x000fe200078ec0ff */
[C---:B------:R-:W-:Y:S02]  /*8930*/  IMAD R7, R5.reuse, UR5, R2 ;  /* 0x0000000505077c24 */ /* 0x040fe4000f8e0202 */
[----:B------:R-:W-:Y:S01]  /*8940*/  IMAD.WIDE.U32 R2, R5, UR4, RZ ;  /* 0x0000000405027c25 */ /* 0x000fe2000f8e00ff */
[----:B------:R-:W-:-:S03]  /*8950*/  ULDC.64 UR4, c[0x0][0x310] ;  /* 0x0000c40000047ab9 */ /* 0x000fc60000000a00 */
[----:B------:R-:W-:Y:S01]  /*8960*/  IMAD R5, R4, UR4, RZ ;  /* 0x0000000404057c24 */ /* 0x000fe2000f8e02ff */
[----:B------:R-:W-:Y:S02]  /*8970*/  IADD3 R3, R3, R7, RZ ;  /* 0x0000000703037210 */ /* 0x000fe40007ffe0ff */
[----:B------:R-:W-:Y:S01]  /*8980*/  MOV R7, 0xffffff80 ;  /* 0xffffff8000077802 */ /* 0x000fe20000000f00 */
[C---:B------:R-:W-:Y:S02]  /*8990*/  IMAD R5, R6.reuse, UR5, R5 ;  /* 0x0000000506057c24 */ /* 0x040fe4000f8e0205 */
[----:B------:R-:W-:Y:S01]  /*89a0*/  IMAD.WIDE.U32 R2, R6, UR4, R2 ;  /* 0x0000000406027c25 */ /* 0x000fe2000f8e0002 */
[----:B------:R-:W-:-:S03]  /*89b0*/  ULDC.64 UR4, c[0x0][0x308] ;  /* 0x0000c20000047ab9 */ /* 0x000fc60000000a00 */
[----:B------:R-:W-:Y:S02]  /*89c0*/  IMAD.IADD R3, R3, 0x1, R5 ;  /* 0x0000000103037824 */ /* 0x000fe400078e0205 */
[----:B------:R-:W-:Y:S01]  /*89d0*/  IMAD.U32 R5, RZ, RZ, UR4 ;  /* 0x00000004ff057e24 */ /* 0x000fe2000f8e00ff */
[----:B------:R-:W-:Y:S01]  /*89e0*/  UIMAD UR4, UR6, UR4, URZ ;  /* 0x00000004060472a4 */ /* 0x000fe2000f8e023f */
[----:B------:R-:W-:Y:S02]  /*89f0*/  IMAD R6, R0, R7, UR43 ;  /* 0x0000002b00067e24 */ /* 0x000fe4000f8e0207 */
[----:B------:R-:W-:Y:S01]  /*8a00*/  IMAD.WIDE.U32 R2, R5, UR42, R2 ;  /* 0x0000002a05027c25 */ /* 0x000fe2000f8e0002 */
[----:B------:R-:W-:Y:S01]  /*8a10*/  UIMAD UR4, UR42, UR5, UR4 ;  /* 0x000000052a0472a4 */ /* 0x000fe2000f8e0204 */
[----:B------:R-:W-:Y:S01]  /*8a20*/  LOP3.LUT R5, R8, 0x1c0, RZ, 0xc0, !PT ;  /* 0x000001c008057812 */ /* 0x000fe200078ec0ff */
[----:B------:R-:W-:Y:S02]  /*8a30*/  ULDC.64 UR6, c[0x0][0x2e8] ;  /* 0x0000ba0000067ab9 */ /* 0x000fe40000000a00 */
[----:B------:R-:W-:-:S02]  /*8a40*/  LEA R0, P0, R2, UR6, 0x1 ;  /* 0x0000000602007c11 */ /* 0x000fc4000f8008ff */
[----:B------:R-:W-:Y:S01]  /*8a50*/  VIADD R3, R3, UR4 ;  /* 0x0000000403037c36 */ /* 0x000fe20008000000 */
[----:B------:R-:W-:Y:S01]  /*8a60*/  ULDC UR4, c[0x0][0x2f4] ;  /* 0x0000bd0000047ab9 */ /* 0x000fe20000000800 */
[----:B------:R-:W-:Y:S02]  /*8a70*/  LOP3.LUT R5, R5, 0x38, R8, 0xf8, !PT ;  /* 0x0000003805057812 */ /* 0x000fe400078ef808 */
[----:B------:R-:W-:Y:S01]  /*8a80*/  ISETP.GE.AND P3, PT, R16, UR4, PT ;  /* 0x0000000410007c0c */ /* 0x000fe2000bf66270 */
[----:B------:R-:W-:Y:S01]  /*8a90*/  UMOV UR4, 0xffffffff ;  /* 0xffffffff00047882 */ /* 0x000fe20000000000 */
[----:B------:R-:W-:Y:S02]  /*8aa0*/  LEA.HI.X R4, R2, UR7, R3, 0x1, P0 ;  /* 0x0000000702047c11 */ /* 0x000fe400080f0c03 */
[----:B------:R-:W-:Y:S01]  /*8ab0*/  LOP3.LUT R3, R5, 0x38, R22, 0x78, !PT ;  /* 0x0000003805037812 */ /* 0x000fe200078e7816 */
[----:B------:R-:W-:Y:S01]  /*8ac0*/  IMAD.IADD R5, R6, 0x1, -R10 ;  /* 0x0000000106057824 */ /* 0x000fe200078e0a0a */
[----:B------:R-:W-:-:S04]  /*8ad0*/  SHF.L.U32 R22, R20, 0x3, RZ ;  /* 0x0000000314167819 */ /* 0x000fc800000006ff */
[----:B------:R-:W-:Y:S02]  /*8ae0*/  ISETP.GE.AND P0, PT, R5, 0x1, PT ;  /* 0x000000010500780c */ /* 0x000fe40003f06270 */
[----:B------:R-:W-:Y:S02]  /*8af0*/  LOP3.LUT R22, R3, 0x200, R22, 0xf8, !PT ;  /* 0x0000020003167812 */ /* 0x000fe400078ef816 */
[----:B------:R-:W-:Y:S01]  /*8b00*/  @P3 LOP3.LUT R29, R29, 0x1, RZ, 0xfc, !PT ;  /* 0x000000011d1d3812 */ /* 0x000fe200078efcff */
[----:B------:R-:W-:Y:S08]  /*8b10*/  BRA.DIV UR4, `(.L_x_48) ;  /* 0x0000002e04587947 */ /* 0x000ff0000b800000 */
[----:B------:R-:W0:Y:S01]  /*8b20*/  SHFL.IDX PT, R14, R0, RZ, 0x181f ;  /* 0x00181fff000e7589 */ /* 0x000e2200000e0000 */
[----:B------:R-:W-:-:S03]  /*8b30*/  @P0 LEA R9, R22, UR45, 0x1 ;  /* 0x0000002d16090c11 */ /* 0x000fc6000f8e08ff */
[----:B------:R-:W1:Y:S04]  /*8b40*/  SHFL.IDX PT, R2, R4, RZ, 0x181f ;  /* 0x00181fff04027589 */ /* 0x000e6800000e0000 */
[----:B------:R-:W-:Y:S04]  /*8b50*/  SHFL.IDX PT, R7, R4, 0x1, 0x181f ;  /* 0x00381f0004077f89 */ /* 0x000fe800000e0000 */
[----:B------:R-:W-:Y:S04]  /*8b60*/  SHFL.IDX PT, R21, R0, 0x2, 0x181f ;  /* 0x00581f0000157f89 */ /* 0x000fe800000e0000 */
[----:B------:R-:W-:Y:S01]  /*8b70*/  SHFL.IDX PT, R6, R4, 0x2, 0x181f ;  /* 0x00581f0004067f89 */ /* 0x000fe200000e0000 */
[----:B0-----:R-:W-:-:S05]  /*8b80*/  @P0 LEA R14, P1, R16, R14, 0x1 ;  /* 0x0000000e100e0211 */ /* 0x001fca00078208ff */
[----:B-1----:R-:W-:Y:S01]  /*8b90*/  @P0 IMAD.X R3, RZ, RZ, R2, P1 ;  /* 0x000000ffff030224 */ /* 0x002fe200008e0602 */
[C---:B------:R-:W-:Y:S01]  /*8ba0*/  ISETP.GE.AND P1, PT, R5.reuse, 0x21, PT ;  /* 0x000000210500780c */ /* 0x040fe20003f26270 */
[----:B------:R-:W-:Y:S02]  /*8bb0*/  @P0 IMAD.MOV.U32 R2, RZ, RZ, R14 ;  /* 0x000000ffff020224 */ /* 0x000fe400078e000e */
[----:B------:R-:W0:Y:S04]  /*8bc0*/  SHFL.IDX PT, R14, R0, 0x1, 0x181f ;  /* 0x00381f00000e7f89 */ /* 0x000e2800000e0000 */
[----:B------:R1:W-:Y:S01]  /*8bd0*/  @P0 LDGSTS.E.BYPASS.LTC128B.128 [R9+0xe400], desc[UR38][R2.64], !P3 ;  /* 0x0e40000002090fae */ /* 0x0003e2000d901d66 */
[----:B------:R-:W-:-:S03]  /*8be0*/  ISETP.GE.AND P0, PT, R5, 0x11, PT ;  /* 0x000000110500780c */ /* 0x000fc60003f06270 */
[----:B-1----:R-:W-:Y:S10]  /*8bf0*/  SHFL.IDX PT, R9, R0, 0x4, 0x181f ;  /* 0x00981f0000097f89 */ /* 0x002ff400000e0000 */
[----:B------:R-:W-:-:S02]  /*8c00*/  @P0 LEA R25, R22, UR45, 0x1 ;  /* 0x0000002d16190c11 */ /* 0x000fc4000f8e08ff */
[C---:B0-----:R-:W-:Y:S02]  /*8c10*/  @P0 LEA R2, P2, R16.reuse, R14, 0x1 ;  /* 0x0000000e10020211 */ /* 0x041fe400078408ff */
[----:B------:R-:W0:Y:S02]  /*8c20*/  SHFL.IDX PT, R14, R0, 0x3, 0x181f ;  /* 0x00781f00000e7f89 */ /* 0x000e2400000e0000 */
[----:B------:R-:W-:Y:S02]  /*8c30*/  @P0 IADD3.X R3, RZ, R7, RZ, P2, !PT ;  /* 0x00000007ff030210 */ /* 0x000fe400017fe4ff */
[----:B------:R-:W1:Y:S04]  /*8c40*/  SHFL.IDX PT, R7, R4, 0x3, 0x181f ;  /* 0x00781f0004077f89 */ /* 0x000e6800000e0000 */
[----:B------:R2:W-:Y:S02]  /*8c50*/  @P0 LDGSTS.E.BYPASS.LTC128B.128 [R25+0xec00], desc[UR38][R2.64], !P3 ;  /* 0x0ec0000002190fae */ /* 0x0005e4000d901d66 */
[----:B--2---:R-:W-:-:S02]  /*8c60*/  @P1 LEA R2, P0, R16, R21, 0x1 ;  /* 0x0000001510021211 */ /* 0x004fc400078008ff */
[----:B------:R-:W-:-:S03]  /*8c70*/  @P1 LEA R21, R22, UR45, 0x1 ;  /* 0x0000002d16151c11 */ /* 0x000fc6000f8e08ff */
[----:B------:R-:W-:Y:S01]  /*8c80*/  @P1 IMAD.X R3, RZ, RZ, R6, P0 ;  /* 0x000000ffff031224 */ /* 0x000fe200000e0606 */
[C---:B------:R-:W-:Y:S01]  /*8c90*/  ISETP.GE.AND P0, PT, R5.reuse, 0x31, PT ;  /* 0x000000310500780c */ /* 0x040fe20003f06270 */
[----:B------:R-:W2:Y:S04]  /*8ca0*/  SHFL.IDX PT, R6, R4, 0x4, 0x181f ;  /* 0x00981f0004067f89 */ /* 0x000ea800000e0000 */
[----:B------:R0:W-:Y:S01]  /*8cb0*/  @P1 LDGSTS.E.BYPASS.LTC128B.128 [R21+0xf400], desc[UR38][R2.64], !P3 ;  /* 0x0f40000002151fae */ /* 0x0001e2000d901d66 */
[----:B------:R-:W-:-:S07]  /*8cc0*/  ISETP.GE.AND P1, PT, R5, 0x41, PT ;  /* 0x000000410500780c */ /* 0x000fce0003f26270 */
[----:B------:R-:W-:Y:S02]  /*8cd0*/  @P0 LEA R25, R22, UR45, 0x1 ;  /* 0x0000002d16190c11 */ /* 0x000fe4000f8e08ff */
[----:B0-----:R-:W-:Y:S02]  /*8ce0*/  @P0 LEA R2, P2, R16, R14, 0x1 ;  /* 0x0000000e10020211 */ /* 0x001fe400078408ff */
[----:B------:R-:W0:Y:S02]  /*8cf0*/  SHFL.IDX PT, R14, R0, 0x5, 0x181f ;  /* 0x00b81f00000e7f89 */ /* 0x000e2400000e0000 */
[----:B------:R-:W-:Y:S01]  /*8d00*/  @P1 LEA R21, R22, UR45, 0x1 ;  /* 0x0000002d16151c11 */ /* 0x000fe2000f8e08ff */
[----:B-1----:R-:W-:Y:S02]  /*8d10*/  @P0 IMAD.X R3, RZ, RZ, R7, P2 ;  /* 0x000000ffff030224 */ /* 0x002fe400010e0607 */
[----:B------:R-:W1:Y:S04]  /*8d20*/  SHFL.IDX PT, R7, R4, 0x5, 0x181f ;  /* 0x00b81f0004077f89 */ /* 0x000e6800000e0000 */
[----:B------:R3:W-:Y:S02]  /*8d30*/  @P0 LDGSTS.E.BYPASS.LTC128B.128 [R25+0xfc00], desc[UR38][R2.64], !P3 ;  /* 0x0fc0000002190fae */ /* 0x0007e4000d901d66 */
[----:B---3--:R-:W-:-:S02]  /*8d40*/  @P1 LEA R2, P0, R16, R9, 0x1 ;  /* 0x0000000910021211 */ /* 0x008fc400078008ff */
[----:B------:R-:W3:Y:S02]  /*8d50*/  SHFL.IDX PT, R9, R0, 0x6, 0x181f ;  /* 0x00d81f0000097f89 */ /* 0x000ee400000e0000 */
[----:B--2---:R-:W-:Y:S02]  /*8d60*/  @P1 IADD3.X R3, RZ, R6, RZ, P0, !PT ;  /* 0x00000006ff031210 */ /* 0x004fe400007fe4ff */
[C---:B------:R-:W-:Y:S01]  /*8d70*/  ISETP.GE.AND P0, PT, R5.reuse, 0x51, PT ;  /* 0x000000510500780c */ /* 0x040fe20003f06270 */
[----:B------:R-:W2:Y:S04]  /*8d80*/  SHFL.IDX PT, R6, R4, 0x6, 0x181f ;  /* 0x00d81f0004067f89 */ /* 0x000ea800000e0000 */
[----:B------:R0:W-:Y:S01]  /*8d90*/  @P1 LDGSTS.E.BYPASS.LTC128B.128 [R21+0x10400], desc[UR38][R2.64], !P3 ;  /* 0x1040000002151fae */ /* 0x0001e2000d901d66 */
[----:B------:R-:W-:-:S03]  /*8da0*/  ISETP.GE.AND P1, PT, R5, 0x61, PT ;  /* 0x000000610500780c */ /* 0x000fc60003f26270 */
[----:B------:R-:W4:Y:S04]  /*8db0*/  SHFL.IDX PT, R4, R4, 0x7, 0x181f ;  /* 0x00f81f0004047f89 */ /* 0x000f2800000e0000 */
[----:B0-----:R-:W-:Y:S02]  /*8dc0*/  @P0 LEA R2, P2, R16, R14, 0x1 ;  /* 0x0000000e10020211 */ /* 0x001fe400078408ff */
[----:B------:R0:W0:Y:S03]  /*8dd0*/  SHFL.IDX PT, R14, R0, 0x7, 0x181f ;  /* 0x00f81f00000e7f89 */ /* 0x00002600000e0000 */
[----:B-1----:R-:W-:Y:S01]  /*8de0*/  @P0 IMAD.X R3, RZ, RZ, R7, P2 ;  /* 0x000000ffff030224 */ /* 0x002fe200010e0607 */
[----:B------:R-:W-:-:S05]  /*8df0*/  @P0 LEA R7, R22, UR45, 0x1 ;  /* 0x0000002d16070c11 */ /* 0x000fca000f8e08ff */
[----:B------:R3:W-:Y:S02]  /*8e00*/  @P0 LDGSTS.E.BYPASS.LTC128B.128 [R7+0x10c00], desc[UR38][R2.64], !P3 ;  /* 0x10c0000002070fae */ /* 0x0007e4000d901d66 */
[----:B---3--:R-:W-:Y:S02]  /*8e10*/  @P1 LEA R2, P0, R16, R9, 0x1 ;  /* 0x0000000910021211 */ /* 0x008fe400078008ff */
[----:B------:R-:W-:-:S03]  /*8e20*/  @P1 LEA R9, R22, UR45, 0x1 ;  /* 0x0000002d16091c11 */ /* 0x000fc6000f8e08ff */
[----:B--2---:R-:W-:-:S05]  /*8e30*/  @P1 IMAD.X R3, RZ, RZ, R6, P0 ;  /* 0x000000ffff031224 */ /* 0x004fca00000e0606 */
[----:B0---4-:R1:W-:Y:S03]  /*8e40*/  @P1 LDGSTS.E.BYPASS.LTC128B.128 [R9+0x11400], desc[UR38][R2.64], !P3 ;  /* 0x1140000002091fae */ /* 0x0113e6000d901d66 */
.L_x_104:
[----:B------:R-:W-:-:S13]  /*8e50*/  ISETP.GE.AND P0, PT, R5, 0x71, PT ;  /* 0x000000710500780c */ /* 0x000fda0003f06270 */
[----:B-1----:R-:W-:Y:S02]  /*8e60*/  @P0 LEA R2, P1, R16, R14, 0x1 ;  /* 0x0000000e10020211 */ /* 0x002fe400078208ff */
[----:B------:R-:W-:Y:S02]  /*8e70*/  @P0 LEA R5, R22, UR45, 0x1 ;  /* 0x0000002d16050c11 */ /* 0x000fe4000f8e08ff */
[----:B------:R-:W-:-:S05]  /*8e80*/  @P0 IADD3.X R3, RZ, R4, RZ, P1, !PT ;  /* 0x00000004ff030210 */ /* 0x000fca0000ffe4ff */
[----:B------:R-:W-:Y:S01]  /*8e90*/  @!PT LDS RZ, [RZ] ;  /* 0x00000000fffff984 */ /* 0x000fe20000000800 */
[----:B------:R-:W-:Y:S01]  /*8ea0*/  @!PT LDS RZ, [RZ] ;  /* 0x00000000fffff984 */ /* 0x000fe20000000800 */
[----:B------:R-:W-:Y:S01]  /*8eb0*/  @!PT LDS RZ, [RZ] ;  /* 0x00000000fffff984 */ /* 0x000fe20000000800 */
[----:B------:R0:W-:Y:S01]  /*8ec0*/  @P0 LDGSTS.E.BYPASS.LTC128B.128 [R5+0x11c00], desc[UR38][R2.64], !P3 ;  /* 0x11c0000002050fae */ /* 0x0001e2000d901d66 */
[----:B------:R-:W-:Y:S01]  /*8ed0*/  NOP ;  /* 0x0000000000007918 */ /* 0x000fe20000000000 */
[----:B------:R-:W-:Y:S02]  /*8ee0*/  SYNCS.ARRIVE.TRANS64.RED.A0T1 RZ, [UR45+0x16830], RZ ;  /* 0x016830ffffff79a7 */ /* 0x000fe4000820042d */
[----:B------:R-:W-:Y:S01]  /*8ef0*/  ARRIVES.LDGSTSBAR.64.TRANSCNT [UR45+0x16830] ;  /* 0x01683000ff0079b0 */ /* 0x000fe20008000aad */
[----:B------:R-:W-:Y:S01]  /*8f00*/  NOP ;  /* 0x0000000000007918 */ /* 0x000fe20000000000 */
[----:B------:R-:W-:-:S06]  /*8f10*/  ULOP3.LUT UR4, UR41, 0x2, URZ, 0xfc, !UPT ;  /* 0x0000000229047892 */ /* 0x000fcc000f8efc3f */
[----:B------:R-:W-:-:S05]  /*8f20*/  IMAD.U32 R6, RZ, RZ, UR4 ;  /* 0x00000004ff067e24 */ /* 0x000fca000f8e00ff */
[----:B------:R-:W-:-:S13]  /*8f30*/  ISETP.NE.AND P2, PT, R6, 0x3, PT ;  /* 0x000000030600780c */ /* 0x000fda0003f45270 */
[----:B0-----:R-:W-:Y:S05]  /*8f40*/  @!P2 BRA `(.L_x_49) ;  /* 0x000000000004a947 */ /* 0x001fea0003800000 */
[----:B------:R-:W-:Y:S01]  /*8f50*/  BPT.TRAP 0x1 ;  /* 0x000000040000795c */ /* 0x000fe20000300000 */
.L_x_49:
[----:B------:R-:W-:Y:S01]  /*8f60*/  SYNCS.ARRIVE.TRANS64.A1T0 RZ, [UR45+0x16830], RZ ;  /* 0x016830ffffff79a7 */ /* 0x000fe2000810002d */
[----:B------:R-:W-:Y:S05]  /*8f70*/  WARPSYNC.ALL ;  /* 0x0000000000007948 */ /* 0x000fea0003800000 */
[----:B------:R-:W-:Y:S01]  /*8f80*/  UIADD3 UR5, UR45, 0x8400, URZ ;  /* 0x000084002d057890 */ /* 0x000fe2000fffe03f */
[----:B------:R-:W-:Y:S01]  /*8f90*/  R2UR UR4, R27 ;  /* 0x000000001b0472ca */ /* 0x000fe200000e0000 */
[----:B------:R-:W-:Y:S01]  /*8fa0*/  ULDC.64 UR6, c[0x0][0x2d8] ;  /* 0x0000b60000067ab9 */ /* 0x000fe20000000a00 */
[----:B------:R-:W-:Y:S01]  /*8fb0*/  SHF.R.S32.HI R25, RZ, 0x1f, R24 ;  /* 0x0000001fff197819 */ /* 0x000fe20000011418 */
[----:B------:R-:W-:Y:S02]  /*8fc0*/  ULOP3.LUT UP0, URZ, UR5, 0x3ff, URZ, 0xc0, !UPT ;  /* 0x000003ff053f7892 */ /* 0x000fe4000f80c03f */
[----:B------:R-:W-:Y:S01]  /*8fd0*/  UIMAD.WIDE.U32 UR36, UR42, UR6, URZ ;  /* 0x000000062a2472a5 */ /* 0x000fe2000f8e003f */
[----:B------:R-:W-:Y:S03]  /*8fe0*/  BAR.SYNC.DEFER_BLOCKING 0x8, 0x200 ;  /* 0x0208000000007b1d */ /* 0x000fe60000010000 */
[----:B------:R-:W-:-:S04]  /*8ff0*/  PLOP3.LUT P0, PT, PT, PT, UP0, 0x80, 0x0 ;  /* 0x000000000000781c */ /* 0x000fc80003f0f008 */
[----:B------:R-:W-:-:S04]  /*9000*/  UIMAD UR4, UR4, UR6, URZ ;  /* 0x00000006040472a4 */ /* 0x000fc8000f8e023f */
[----:B------:R-:W-:-:S04]  /*9010*/  UIMAD UR4, UR42, UR7, UR4 ;  /* 0x000000072a0472a4 */ /* 0x000fc8000f8e0204 */
[----:B------:R-:W-:Y:S01]  /*9020*/  UIADD3 UR46, UR37, UR4, URZ ;  /* 0x00000004252e7290 */ /* 0x000fe2000fffe03f */
[----:B------:R-:W-:Y:S11]  /*9030*/  @!P0 BRA `(.L_x_50) ;  /* 0x0000000000408947 */ /* 0x000ff60003800000 */
[----:B------:R-:W-:Y:S01]  /*9040*/  MOV R2, 0x0 ;  /* 0x0000000000027802 */ /* 0x000fe20000000f00 */
[----:B------:R-:W-:Y:S01]  /*9050*/  ULDC.64 UR6, c[0x4][0x88] ;  /* 0x0100220000067ab9 */ /* 0x000fe20000000a00 */
[----:B------:R-:W-:Y:S01]  /*9060*/  ULDC.64 UR8, c[0x4][0x90] ;  /* 0x0100240000087ab9 */ /* 0x000fe20000000a00 */
[----:B------:R-:W-:Y:S01]  /*9070*/  ULDC.64 UR4, c[0x4][0x20] ;  /* 0x0100080000047ab9 */ /* 0x000fe20000000a00 */
[----:B------:R-:W-:Y:S01]  /*9080*/  IMAD.U32 R4, RZ, RZ, UR6 ;  /* 0x00000006ff047e24 */ /* 0x000fe2000f8e00ff */
[----:B------:R-:W-:Y:S01]  /*9090*/  MOV R5, UR7 ;  /* 0x0000000700057c02 */ /* 0x000fe20008000f00 */
[----:B------:R-:W0:Y:S01]  /*90a0*/  LDC.64 R2, c[0x4][R2] ;  /* 0x0100000002027b82 */ /* 0x000e220000000a00 */
[----:B------:R-:W-:Y:S01]  /*90b0*/  IMAD.U32 R6, RZ, RZ, UR8 ;  /* 0x00000008ff067e24 */ /* 0x000fe2000f8e00ff */
[----:B------:R-:W-:Y:S01]  /*90c0*/  MOV R10, UR4 ;  /* 0x00000004000a7c02 */ /* 0x000fe20008000f00 */
[----:B------:R-:W-:Y:S01]  /*90d0*/  IMAD.U32 R7, RZ, RZ, UR9 ;  /* 0x00000009ff077e24 */ /* 0x000fe2000f8e00ff */
[----:B------:R-:W-:Y:S01]  /*90e0*/  MOV R12, 0x1 ;  /* 0x00000001000c7802 */ /* 0x000fe20000000f00 */
[----:B------:R-:W-:-:S02]  /*90f0*/  IMAD.U32 R11, RZ, RZ, UR5 ;  /* 0x00000005ff0b7e24 */ /* 0x000fc4000f8e00ff */
[----:B------:R-:W-:Y:S02]  /*9100*/  IMAD.MOV.U32 R8, RZ, RZ, 0x70 ;  /* 0x00000070ff087424 */ /* 0x000fe400078e00ff */
[----:B------:R-:W-:-:S07]  /*9110*/  IMAD.MOV.U32 R13, RZ, RZ, RZ ;  /* 0x000000ffff0d7224 */ /* 0x000fce00078e00ff */
[----:B------:R-:W-:-:S07]  /*9120*/  LEPC R20, `(.L_x_50) ;  /* 0x000000001014794e */ /* 0x000fce0000000000 */
[----:B0-----:R-:W-:Y:S05]  /*9130*/  CALL.ABS.NOINC R2 ;  /* 0x0000000002007343 */ /* 0x001fea0003c00000 */
.L_x_50:
[----:B------:R-:W0:Y:S01]  /*9140*/  LDC R9, c[0x0][0x448] ;  /* 0x00011200ff097b82 */ /* 0x000e220000000800 */
[----:B------:R-:W1:Y:S01]  /*9150*/  S2R R20, SR_TID.X ;  /* 0x0000000000147919 */ /* 0x000e620000002100 */
[----:B------:R-:W-:Y:S01]  /*9160*/  IMAD.U32 R4, RZ, RZ, UR36 ;  /* 0x00000024ff047e24 */ /* 0x000fe2000f8e00ff */
[----:B------:R-:W-:Y:S01]  /*9170*/  ULDC.64 UR4, c[0x0][0x2e0] ;  /* 0x0000b80000047ab9 */ /* 0x000fe20000000a00 */
[----:B------:R-:W-:Y:S01]  /*9180*/  ULDC.64 UR6, c[0x0][0x2c8] ;  /* 0x0000b20000067ab9 */ /* 0x000fe20000000a00 */
[----:B------:R-:W2:Y:S01]  /*9190*/  S2R R2, SR_CTAID.X ;  /* 0x0000000000027919 */ /* 0x000ea20000002500 */
[----:B------:R-:W-:Y:S01]  /*91a0*/  IMAD R25, R25, UR4, RZ ;  /* 0x0000000419197c24 */ /* 0x000fe2000f8e02ff */
[----:B------:R-:W-:-:S03]  /*91b0*/  ULDC.64 UR8, c[0x0][0x280] ;  /* 0x0000a00000087ab9 */ /* 0x000fc60000000a00 */
[----:B------:R-:W-:Y:S01]  /*91c0*/  IMAD R25, R24, UR5, R25 ;  /* 0x0000000518197c24 */ /* 0x000fe2000f8e0219 */
[----:B0-----:R-:W-:Y:S02]  /*91d0*/  ISETP.NE.AND P0, PT, R9, 0x1, PT ;  /* 0x000000010900780c */ /* 0x001fe40003f05270 */
[----:B-1----:R-:W-:-:S11]  /*91e0*/  LOP3.LUT R20, R20, 0x7f, RZ, 0xc0, !PT ;  /* 0x0000007f14147812 */ /* 0x002fd600078ec0ff */
[----:B------:R-:W0:Y:S01]  /*91f0*/  @P0 LDC R3, c[0x0][0x44c] ;  /* 0x00011300ff030b82 */ /* 0x000e220000000800 */
[----:B------:R-:W-:-:S05]  /*9200*/  SHF.R.U32.HI R20, RZ, 0x3, R20 ;  /* 0x00000003ff147819 */ /* 0x000fca0000011614 */
[----:B------:R-:W-:Y:S02]  /*9210*/  IMAD.IADD R0, R23, 0x1, R20 ;  /* 0x0000000117007824 */ /* 0x000fe400078e0214 */
[----:B------:R-:W1:Y:S02]  /*9220*/  @P0 LDC R5, c[0x0][0x450] ;  /* 0x00011400ff050b82 */ /* 0x000e640000000800 */
[----:B--2---:R-:W-:-:S05]  /*9230*/  IMAD R0, R2, 0xc0, R0 ;  /* 0x000000c002007824 */ /* 0x004fca00078e0200 */
[----:B------:R-:W-:Y:S01]  /*9240*/  MOV R7, R0 ;  /* 0x0000000000077202 */ /* 0x000fe20000000f00 */
[----:B------:R-:W2:Y:S01]  /*9250*/  @P0 LDC R6, c[0x0][0x44c] ;  /* 0x00011300ff060b82 */ /* 0x000ea20000000800 */
[----:B0-----:R-:W-:-:S04]  /*9260*/  @P0 IMAD.HI.U32 R2, R0, R3, RZ ;  /* 0x0000000300020227 */ /* 0x001fc800078e00ff */
[----:B------:R-:W-:Y:S01]  /*9270*/  IMAD.U32 R3, RZ, RZ, UR46 ;  /* 0x0000002eff037e24 */ /* 0x000fe2000f8e00ff */
[----:B-1----:R-:W-:Y:S01]  /*9280*/  @P0 SHF.R.U32.HI R7, RZ, R5, R2 ;  /* 0x00000005ff070219 */ /* 0x002fe20000011602 */
[----:B------:R-:W-:Y:S01]  /*9290*/  IMAD.MOV.U32 R2, RZ, RZ, R4 ;  /* 0x000000ffff027224 */ /* 0x000fe200078e0004 */
[----:B------:R-:W-:Y:S02]  /*92a0*/  MOV R5, UR37 ;  /* 0x0000002500057c02 */ /* 0x000fe40008000f00 */
[----:B------:R-:W-:Y:S01]  /*92b0*/  SHF.R.S32.HI R4, RZ, 0x1f, R7 ;  /* 0x0000001fff047819 */ /* 0x000fe20000011407 */
[----:B------:R-:W-:Y:S01]  /*92c0*/  IMAD.WIDE.U32 R2, R24, UR4, R2 ;  /* 0x0000000418027c25 */ /* 0x000fe2000f8e0002 */
[----:B------:R-:W-:Y:S01]  /*92d0*/  ULDC.64 UR4, c[0x0][0x2d0] ;  /* 0x0000b40000047ab9 */ /* 0x000fe20000000a00 */
[----:B------:R-:W-:Y:S01]  /*92e0*/  IADD3 R8, -R7, RZ, RZ ;  /* 0x000000ff07087210 */ /* 0x000fe20007ffe1ff */
[----:B------:R-:W0:Y:S01]  /*92f0*/  S2R R24, SR_CTAID.X ;  /* 0x0000000000187919 */ /* 0x000e220000002500 */
[----:B------:R-:W-:-:S02]  /*9300*/  IMAD R4, R4, UR4, RZ ;  /* 0x0000000404047c24 */ /* 0x000fc4000f8e02ff */
[----:B------:R-:W-:Y:S02]  /*9310*/  IMAD.IADD R3, R3, 0x1, R25 ;  /* 0x0000000103037824 */ /* 0x000fe400078e0219 */
[C---:B------:R-:W-:Y:S02]  /*9320*/  IMAD R11, R7.reuse, UR5, R4 ;  /* 0x00000005070b7c24 */ /* 0x040fe4000f8e0204 */
[----:B------:R-:W-:Y:S02]  /*9330*/  IMAD.WIDE.U32 R4, R7, UR4, R2 ;  /* 0x0000000407047c25 */ /* 0x000fe4000f8e0002 */
[----:B------:R-:W1:Y:S02]  /*9340*/  @P0 LDC R7, c[0x0][0x450] ;  /* 0x00011400ff070b82 */ /* 0x000e640000000800 */
[----:B------:R-:W-:Y:S02]  /*9350*/  IMAD.IADD R5, R5, 0x1, R11 ;  /* 0x0000000105057824 */ /* 0x000fe400078e020b */
[----:B------:R-:W-:-:S02]  /*9360*/  IMAD R11, R9, R8, R0 ;  /* 0x00000008090b7224 */ /* 0x000fc400078e0200 */
[----:B------:R-:W-:Y:S02]  /*9370*/  VIADD R0, R0, 0x80 ;  /* 0x0000008000007836 */ /* 0x000fe40000000000 */
[----:B------:R-:W-:Y:S01]  /*9380*/  IMAD.WIDE.U32 R4, R11, UR6, R4 ;  /* 0x000000060b047c25 */ /* 0x000fe2000f8e0004 */
[----:B------:R-:W-:-:S03]  /*9390*/  SHF.R.S32.HI R8, RZ, 0x1f, R11 ;  /* 0x0000001fff087819 */ /* 0x000fc6000001140b */
[----:B--2---:R-:W-:-:S04]  /*93a0*/  @P0 IMAD.HI.U32 R6, R0, R6, RZ ;  /* 0x0000000600060227 */ /* 0x004fc800078e00ff */
[----:B------:R-:W-:-:S04]  /*93b0*/  IMAD R8, R8, UR6, RZ ;  /* 0x0000000608087c24 */ /* 0x000fc8000f8e02ff */
[----:B------:R-:W-:Y:S01]  /*93c0*/  IMAD R13, R11, UR7, R8 ;  /* 0x000000070b0d7c24 */ /* 0x000fe2000f8e0208 */
[----:B------:R-:W-:Y:S02]  /*93d0*/  MOV R11, R0 ;  /* 0x00000000000b7202 */ /* 0x000fe40000000f00 */
[----:B-1----:R-:W-:Y:S01]  /*93e0*/  @P0 SHF.R.U32.HI R11, RZ, R7, R6 ;  /* 0x00000007ff0b0219 */ /* 0x002fe20000011606 */
[----:B------:R-:W-:Y:S01]  /*93f0*/  IMAD.IADD R13, R5, 0x1, R13 ;  /* 0x00000001050d7824 */ /* 0x000fe200078e020d */
[----:B------:R-:W-:-:S03]  /*9400*/  LEA R5, P0, R4, UR8, 0x1 ;  /* 0x0000000804057c11 */ /* 0x000fc6000f8008ff */
[----:B------:R-:W-:Y:S01]  /*9410*/  IMAD.MOV R7, RZ, RZ, -R11 ;  /* 0x000000ffff077224 */ /* 0x000fe200078e0a0b */
[----:B------:R-:W-:Y:S01]  /*9420*/  LEA.HI.X R8, R4, UR9, R13, 0x1, P0 ;  /* 0x0000000904087c11 */ /* 0x000fe200080f0c0d */
[----:B------:R-:W-:Y:S01]  /*9430*/  IMAD.WIDE.U32 R2, R11, UR4, R2 ;  /* 0x000000040b027c25 */ /* 0x000fe2000f8e0002 */
[----:B------:R-:W-:-:S03]  /*9440*/  SHF.R.S32.HI R4, RZ, 0x1f, R11 ;  /* 0x0000001fff047819 */ /* 0x000fc6000001140b */
[----:B------:R-:W-:Y:S02]  /*9450*/  IMAD R7, R9, R7, R0 ;  /* 0x0000000709077224 */ /* 0x000fe400078e0200 */
[----:B------:R-:W-:Y:S01]  /*9460*/  IMAD R4, R4, UR4, RZ ;  /* 0x0000000404047c24 */ /* 0x000fe2000f8e02ff */
[----:B------:R-:W-:Y:S02]  /*9470*/  ULDC UR4, c[0x0][0x2b8] ;  /* 0x0000ae0000047ab9 */ /* 0x000fe40000000800 */
[----:B------:R-:W-:Y:S01]  /*9480*/  SHF.R.S32.HI R0, RZ, 0x1f, R7 ;  /* 0x0000001fff007819 */ /* 0x000fe20000011407 */
[----:B------:R-:W-:Y:S01]  /*9490*/  IMAD R11, R11, UR5, R4 ;  /* 0x000000050b0b7c24 */ /* 0x000fe2000f8e0204 */
[----:B------:R-:W-:Y:S01]  /*94a0*/  ISETP.GE.AND P0, PT, R16, UR4, PT ;  /* 0x0000000410007c0c */ /* 0x000fe2000bf06270 */
[----:B------:R-:W-:Y:S02]  /*94b0*/  UMOV UR4, 0xffffffff ;  /* 0xffffffff00047882 */ /* 0x000fe40000000000 */
[----:B------:R-:W-:Y:S01]  /*94c0*/  IMAD R0, R0, UR6, RZ ;  /* 0x0000000600007c24 */ /* 0x000fe2000f8e02ff */
[----:B------:R-:W-:-:S03]  /*94d0*/  IADD3 R3, R3, R11, RZ ;  /* 0x0000000b03037210 */ /* 0x000fc60007ffe0ff */
[C---:B------:R-:W-:Y:S02]  /*94e0*/  IMAD R11, R7.reuse, UR7, R0 ;  /* 0x00000007070b7c24 */ /* 0x040fe4000f8e0200 */
[----:B------:R-:W-:-:S04]  /*94f0*/  IMAD.WIDE.U32 R2, R7, UR6, R2 ;  /* 0x0000000607027c25 */ /* 0x000fc8000f8e0002 */
[----:B------:R-:W-:Y:S01]  /*9500*/  IMAD.IADD R7, R3, 0x1, R11 ;  /* 0x0000000103077824 */ /* 0x000fe200078e020b */
[----:B------:R-:W-:-:S04]  /*9510*/  LEA R0, P1, R2, UR8, 0x1 ;  /* 0x0000000802007c11 */ /* 0x000fc8000f8208ff */
[----:B------:R-:W-:Y:S01]  /*9520*/  LEA.HI.X R7, R2, UR9, R7, 0x1, P1 ;  /* 0x0000000902077c11 */ /* 0x000fe200088f0c07 */
[----:B0-----:R-:W-:Y:S08]  /*9530*/  BRA.DIV UR4, `(.L_x_51) ;  /* 0x0000002e041c7947 */ /* 0x001ff0000b800000 */
[----:B------:R-:W0:Y:S01]  /*9540*/  S2R R2, SR_TID.X ;  /* 0x0000000000027919 */ /* 0x000e220000002100 */
[----:B------:R-:W-:Y:S02]  /*9550*/  ULDC UR4, c[0x0][0x288] ;  /* 0x0000a20000047ab9 */ /* 0x000fe40000000800 */
[----:B------:R-:W-:Y:S01]  /*9560*/  IMAD R4, R9, UR4, RZ ;  /* 0x0000000409047c24 */ /* 0x000fe2000f8e02ff */
[----:B------:R-:W1:Y:S04]  /*9570*/  SHFL.IDX PT, R14, R5, RZ, 0x181f ;  /* 0x00181fff050e7589 */ /* 0x000e6800000e0000 */
[----:B------:R-:W-:Y:S04]  /*9580*/  SHFL.IDX PT, R21, R5, 0x1, 0x181f ;  /* 0x00381f0005157f89 */ /* 0x000fe800000e0000 */
[----:B------:R-:W-:Y:S01]  /*9590*/  SHFL.IDX PT, R10, R8, 0x1, 0x181f ;  /* 0x00381f00080a7f89 */ /* 0x000fe200000e0000 */
[----:B0-----:R-:W-:-:S04]  /*95a0*/  LOP3.LUT R2, R2, 0x7f, RZ, 0xc0, !PT ;  /* 0x0000007f02027812 */ /* 0x001fc800078ec0ff */
[----:B------:R-:W-:-:S05]  /*95b0*/  SHF.R.U32.HI R2, RZ, 0x3, R2 ;  /* 0x00000003ff027819 */ /* 0x000fca0000011602 */
[----:B------:R-:W-:Y:S02]  /*95c0*/  IMAD R6, R24, 0xc0, R2 ;  /* 0x000000c018067824 */ /* 0x000fe400078e0202 */
[----:B------:R-:W0:Y:S02]  /*95d0*/  SHFL.IDX PT, R2, R8, RZ, 0x181f ;  /* 0x00181fff08027589 */ /* 0x000e2400000e0000 */
[C---:B------:R-:W-:Y:S01]  /*95e0*/  VIADD R9, R6.reuse, 0x10 ;  /* 0x0000001006097836 */ /* 0x040fe20000000000 */
[C---:B------:R-:W-:Y:S01]  /*95f0*/  ISETP.GE.AND P1, PT, R6.reuse, R4, PT ;  /* 0x000000040600720c */ /* 0x040fe20003f26270 */
[----:B------:R-:W-:-:S03]  /*9600*/  VIADD R11, R6, 0x20 ;  /* 0x00000020060b7836 */ /* 0x000fc60000000000 */
[----:B------:R-:W-:Y:S02]  /*9610*/  ISETP.GE.AND P3, PT, R9, R4, PT ;  /* 0x000000040900720c */ /* 0x000fe40003f66270 */
[----:B------:R-:W-:Y:S07]  /*9620*/  SHFL.IDX PT, R9, R8, 0x2, 0x181f ;  /* 0x00581f0008097f89 */ /* 0x000fee00000e0000 */
[----:B-1----:R-:W-:Y:S02]  /*9630*/  @!P1 LEA R14, P2, R16, R14, 0x1 ;  /* 0x0000000e100e9211 */ /* 0x002fe400078408ff */
[----:B------:R-:W-:-:S03]  /*9640*/  @!P1 LEA R25, R22, UR45, 0x1 ;  /* 0x0000002d16199c11 */ /* 0x000fc6000f8e08ff */
[----:B0-----:R-:W-:Y:S01]  /*9650*/  @!P1 IMAD.X R3, RZ, RZ, R2, P2 ;  /* 0x000000ffff039224 */ /* 0x001fe200010e0602 */
[----:B------:R-:W-:Y:S02]  /*9660*/  @!P1 MOV R2, R14 ;  /* 0x0000000e00029202 */ /* 0x000fe40000000f00 */
[----:B------:R-:W0:Y:S04]  /*9670*/  SHFL.IDX PT, R14, R5, 0x2, 0x181f ;  /* 0x00581f00050e7f89 */ /* 0x000e2800000e0000 */
[----:B------:R1:W-:Y:S01]  /*9680*/  @!P1 LDGSTS.E.BYPASS.LTC128B.128 [R25+0x8400], desc[UR38][R2.64], !P0 ;  /* 0x0840000002199fae */ /* 0x0003e2000c101d66 */
[----:B------:R-:W-:Y:S02]  /*9690*/  ISETP.GE.AND P1, PT, R11, R4, PT ;  /* 0x000000040b00720c */ /* 0x000fe40003f26270 */
[----:B------:R-:W-:-:S02]  /*96a0*/  IADD3 R11, R6, 0x40, RZ ;  /* 0x00000040060b7810 */ /* 0x000fc40007ffe0ff */
[----:B-1----:R-:W-:Y:S02]  /*96b0*/  @!P3 LEA R2, P2, R16, R21, 0x1 ;  /* 0x000000151002b211 */ /* 0x002fe400078408ff */
[----:B------:R-:W-:Y:S01]  /*96c0*/  @!P3 LEA R25, R22, UR45, 0x1 ;  /* 0x0000002d1619bc11 */ /* 0x000fe2000f8e08ff */
[----:B------:R-:W1:Y:S01]  /*96d0*/  SHFL.IDX PT, R21, R5, 0x3, 0x181f ;  /* 0x00781f0005157f89 */ /* 0x000e6200000e0000 */
[----:B------:R-:W-:-:S05]  /*96e0*/  @!P3 IADD3.X R3, RZ, R10, RZ, P2, !PT ;  /* 0x0000000aff03b210 */ /* 0x000fca00017fe4ff */
[----:B------:R-:W-:Y:S01]  /*96f0*/  @!P1 LEA R20, R22, UR45, 0x1 ;  /* 0x0000002d16149c11 */ /* 0x000fe2000f8e08ff */
[----:B------:R-:W2:Y:S04]  /*9700*/  SHFL.IDX PT, R10, R8, 0x3, 0x181f ;  /* 0x00781f00080a7f89 */ /* 0x000ea800000e0000 */
[----:B------:R0:W-:Y:S02]  /*9710*/  @!P3 LDGSTS.E.BYPASS.LTC128B.128 [R25+0x8c00], desc[UR38][R2.64], !P0 ;  /* 0x08c000000219bfae */ /* 0x0001e4000c101d66 */
[----:B0-----:R-:W-:Y:S02]  /*9720*/  @!P1 LEA R2, P2, R16, R14, 0x1 ;  /* 0x0000000e10029211 */ /* 0x001fe400078408ff */
[----:B------:R-:W0:Y:S03]  /*9730*/  SHFL.IDX PT, R14, R5, 0x4, 0x181f ;  /* 0x00981f00050e7f89 */ /* 0x000e2600000e0000 */
[----:B------:R-:W-:-:S02]  /*9740*/  @!P1 IMAD.X R3, RZ, RZ, R9, P2 ;  /* 0x000000ffff039224 */ /* 0x000fc400010e0609 */
[----:B------:R-:W-:-:S03]  /*9750*/  VIADD R9, R6, 0x30 ;  /* 0x0000003006097836 */ /* 0x000fc60000000000 */
[----:B------:R3:W-:Y:S01]  /*9760*/  @!P1 LDGSTS.E.BYPASS.LTC128B.128 [R20+0x9400], desc[UR38][R2.64], !P0 ;  /* 0x0940000002149fae */ /* 0x0007e2000c101d66 */
[-C--:B------:R-:W-:Y:S01]  /*9770*/  ISETP.GE.AND P1, PT, R11, R4.reuse, PT ;  /* 0x000000040b00720c */ /* 0x080fe20003f26270 */
[----:B------:R-:W-:Y:S01]  /*9780*/  VIADD R11, R6, 0x60 ;  /* 0x00000060060b7836 */ /* 0x000fe20000000000 */
[----:B------:R-:W-:Y:S02]  /*9790*/  ISETP.GE.AND P3, PT, R9, R4, PT ;  /* 0x000000040900720c */ /* 0x000fe40003f66270 */
[----:B------:R-:W4:Y:S09]  /*97a0*/  SHFL.IDX PT, R9, R8, 0x4, 0x181f ;  /* 0x00981f0008097f89 */ /* 0x000f3200000e0000 */
[----:B---3--:R-:W-:-:S02]  /*97b0*/  @!P1 LEA R20, R22, UR45, 0x1 ;  /* 0x0000002d16149c11 */ /* 0x008fc4000f8e08ff */
[----:B-1----:R-:W-:Y:S02]  /*97c0*/  @!P3 LEA R2, P2, R16, R21, 0x1 ;  /* 0x000000151002b211 */ /* 0x002fe400078408ff */
[----:B------:R-:W-:Y:S01]  /*97d0*/  @!P3 LEA R25, R22, UR45, 0x1 ;  /* 0x0000002d1619bc11 */ /* 0x000fe2000f8e08ff */
[----:B------:R-:W1:Y:S02]  /*97e0*/  SHFL.IDX PT, R21, R5, 0x5, 0x181f ;  /* 0x00b81f0005157f89 */ /* 0x000e6400000e0000 */
[----:B--2---:R-:W-:Y:S02]  /*97f0*/  @!P3 IMAD.X R3, RZ, RZ, R10, P2 ;  /* 0x000000ffff03b224 */ /* 0x004fe400010e060a */
[----:B------:R-:W2:Y:S04]  /*9800*/  SHFL.IDX PT, R10, R8, 0x5, 0x181f ;  /* 0x00b81f00080a7f89 */ /* 0x000ea800000e0000 */
[----:B------:R0:W-:Y:S02]  /*9810*/  @!P3 LDGSTS.E.BYPASS.LTC128B.128 [R25+0x9c00], desc[UR38][R2.64], !P0 ;  /* 0x09c000000219bfae */ /* 0x0001e4000c101d66 */
[----:B0-----:R-:W-:-:S02]  /*9820*/  @!P1 LEA R2, P2, R16, R14, 0x1 ;  /* 0x0000000e10029211 */ /* 0x001fc400078408ff */
[----:B------:R-:W0:Y:S03]  /*9830*/  SHFL.IDX PT, R14, R5, 0x6, 0x181f ;  /* 0x00d81f00050e7f89 */ /* 0x000e2600000e0000 */
[----:B----4-:R-:W-:Y:S01]  /*9840*/  @!P1 IMAD.X R3, RZ, RZ, R9, P2 ;  /* 0x000000ffff039224 */ /* 0x010fe200010e0609 */
[----:B------:R-:W-:-:S04]  /*9850*/  IADD3 R9, R6, 0x50, RZ ;  /* 0x0000005006097810 */ /* 0x000fc80007ffe0ff */
[-C--:B------:R-:W-:Y:S01]  /*9860*/  ISETP.GE.AND P3, PT, R9, R4.reuse, PT ;  /* 0x000000040900720c */ /* 0x080fe20003f66270 */
[----:B------:R1:W-:Y:S01]  /*9870*/  @!P1 LDGSTS.E.BYPASS.LTC128B.128 [R20+0xa400], desc[UR38][R2.64], !P0 ;  /* 0x0a40000002149fae */ /* 0x0003e2000c101d66 */
[----:B------:R-:W-:Y:S01]  /*9880*/  ISETP.GE.AND P1, PT, R11, R4, PT ;  /* 0x000000040b00720c */ /* 0x000fe20003f26270 */
[----:B------:R-:W-:Y:S02]  /*9890*/  VIADD R11, R6, 0x80 ;  /* 0x00000080060b7836 */ /* 0x000fe40000000000 */
[----:B------:R-:W3:Y:S04]  /*98a0*/  SHFL.IDX PT, R9, R8, 0x6, 0x181f ;  /* 0x00d81f0008097f89 */ /* 0x000ee800000e0000 */
[----:B------:R-:W-:Y:S04]  /*98b0*/  SHFL.IDX PT, R8, R8, 0x7, 0x181f ;  /* 0x00f81f0008087f89 */ /* 0x000fe800000e0000 */
[----:B-1----:R-:W-:-:S02]  /*98c0*/  @!P3 LEA R2, P2, R16, R21, 0x1 ;  /* 0x000000151002b211 */ /* 0x002fc400078408ff */
[C---:B------:R-:W-:Y:S01]  /*98d0*/  @!P3 LEA R25, R22.reuse, UR45, 0x1 ;  /* 0x0000002d1619bc11 */ /* 0x040fe2000f8e08ff */
[----:B------:R-:W-:Y:S02]  /*98e0*/  SHFL.IDX PT, R21, R0, RZ, 0x181f ;  /* 0x00181fff00157589 */ /* 0x000fe400000e0000 */
[----:B--2---:R-:W-:Y:S01]  /*98f0*/  @!P3 IMAD.X R3, RZ, RZ, R10, P2 ;  /* 0x000000ffff03b224 */ /* 0x004fe200010e060a */
[----:B------:R-:W-:-:S04]  /*9900*/  @!P1 LEA R10, R22, UR45, 0x1 ;  /* 0x0000002d160a9c11 */ /* 0x000fc8000f8e08ff */
[----:B------:R0:W-:Y:S02]  /*9910*/  @!P3 LDGSTS.E.BYPASS.LTC128B.128 [R25+0xac00], desc[UR38][R2.64], !P0 ;  /* 0x0ac000000219bfae */ /* 0x0001e4000c101d66 */
[----:B0-----:R-:W-:Y:S02]  /*9920*/  @!P1 LEA R2, P2, R16, R14, 0x1 ;  /* 0x0000000e10029211 */ /* 0x001fe400078408ff */
[----:B------:R0:W1:Y:S02]  /*9930*/  SHFL.IDX PT, R14, R5, 0x7, 0x181f ;  /* 0x00f81f00050e7f89 */ /* 0x00006400000e0000 */
[----:B---3--:R-:W-:Y:S01]  /*9940*/  @!P1 IADD3.X R3, RZ, R9, RZ, P2, !PT ;  /* 0x00000009ff039210 */ /* 0x008fe200017fe4ff */
[----:B------:R-:W-:-:S04]  /*9950*/  VIADD R9, R6, 0x70 ;  /* 0x0000007006097836 */ /* 0x000fc80000000000 */
[----:B------:R1:W-:Y:S01]  /*9960*/  @!P1 LDGSTS.E.BYPASS.LTC128B.128 [R10+0xb400], desc[UR38][R2.64], !P0 ;  /* 0x0b400000020a9fae */ /* 0x0003e2000c101d66 */
[-C--:B------:R-:W-:Y:S01]  /*9970*/  ISETP.GE.AND P3, PT, R9, R4.reuse, PT ;  /* 0x000000040900720c */ /* 0x080fe20003f66270 */
[C---:B0-----:R-:W-:Y:S01]  /*9980*/  VIADD R5, R6.reuse, 0x90 ;  /* 0x0000009006057836 */ /* 0x041fe20000000000 */
[----:B------:R-:W-:Y:S01]  /*9990*/  ISETP.GE.AND P1, PT, R11, R4, PT ;  /* 0x000000040b00720c */ /* 0x000fe20003f26270 */
[----:B------:R-:W0:Y:S01]  /*99a0*/  SHFL.IDX PT, R9, R7, RZ, 0x181f ;  /* 0x00181fff07097589 */ /* 0x000e2200000e0000 */
[----:B------:R-:W-:-:S09]  /*99b0*/  IADD3 R11, R6, 0xa0, RZ ;  /* 0x000000a0060b7810 */ /* 0x000fd20007ffe0ff */
[----:B------:R-:W-:Y:S02]  /*99c0*/  @!P3 LEA R25, R22, UR45, 0x1 ;  /* 0x0000002d1619bc11 */ /* 0x000fe4000f8e08ff */
[----:B-1----:R-:W-:Y:S02]  /*99d0*/  @!P3 LEA R2, P2, R16, R14, 0x1 ;  /* 0x0000000e1002b211 */ /* 0x002fe400078408ff */
[----:B------:R-:W-:Y:S02]  /*99e0*/  SHFL.IDX PT, R14, R0, 0x2, 0x181f ;  /* 0x00581f00000e7f89 */ /* 0x000fe400000e0000 */
[----:B------:R-:W-:Y:S02]  /*99f0*/  @!P3 IADD3.X R3, RZ, R8, RZ, P2, !PT ;  /* 0x00000008ff03b210 */ /* 0x000fe400017fe4ff */
[----:B------:R-:W-:Y:S04]  /*9a00*/  SHFL.IDX PT, R8, R7, 0x1, 0x181f ;  /* 0x00381f0007087f89 */ /* 0x000fe800000e0000 */
[----:B------:R1:W-:Y:S01]  /*9a10*/  @!P3 LDGSTS.E.BYPASS.LTC128B.128 [R25+0xbc00], desc[UR38][R2.64], !P0 ;  /* 0x0bc000000219bfae */ /* 0x0003e2000c101d66 */
[----:B------:R-:W-:-:S03]  /*9a20*/  ISETP.GE.AND P3, PT, R5, R4, PT ;  /* 0x000000040500720c */ /* 0x000fc60003f66270 */
[----:B------:R-:W-:Y:S04]  /*9a30*/  SHFL.IDX PT, R5, R7, 0x2, 0x181f ;  /* 0x00581f0007057f89 */ /* 0x000fe800000e0000 */
[----:B------:R-:W-:Y:S01]  /*9a40*/  SHFL.IDX PT, R7, R7, 0x3, 0x181f ;  /* 0x00781f0007077f89 */ /* 0x000fe200000e0000 */
[----:B-1----:R-:W-:Y:S02]  /*9a50*/  @!P1 LEA R2, P2, R16, R21, 0x1 ;  /* 0x0000001510029211 */ /* 0x002fe400078408ff */
[----:B------:R-:W-:-:S03]  /*9a60*/  @!P1 LEA R21, R22, UR45, 0x1 ;  /* 0x0000002d16159c11 */ /* 0x000fc6000f8e08ff */
[----:B0-----:R-:W-:Y:S02]  /*9a70*/  @!P1 IMAD.X R3, RZ, RZ, R9, P2 ;  /* 0x000000ffff039224 */ /* 0x001fe400010e0609 */
[----:B------:R-:W0:Y:S04]  /*9a80*/  SHFL.IDX PT, R9, R0, 0x1, 0x181f ;  /* 0x00381f0000097f89 */ /* 0x000e2800000e0000 */
[----:B------:R0:W-:Y:S01]  /*9a90*/  @!P1 LDGSTS.E.BYPASS.LTC128B.128 [R21+0xc400], desc[UR38][R2.64], !P0 ;  /* 0x0c40000002159fae */ /* 0x0001e2000c101d66 */
[----:B------:R-:W-:Y:S02]  /*9aa0*/  ISETP.GE.AND P1, PT, R11, R4, PT ;  /* 0x000000040b00720c */ /* 0x000fe40003f26270 */
[----:B0-----:R-:W-:Y:S02]  /*9ab0*/  @!P3 LEA R2, P2, R16, R9, 0x1 ;  /* 0x000000091002b211 */ /* 0x001fe400078408ff */
[----:B------:R-:W-:-:S03]  /*9ac0*/  @!P3 LEA R9, R22, UR45, 0x1 ;  /* 0x0000002d1609bc11 */ /* 0x000fc6000f8e08ff */
[----:B------:R-:W-:-:S05]  /*9ad0*/  @!P3 IMAD.X R3, RZ, RZ, R8, P2 ;  /* 0x000000ffff03b224 */ /* 0x000fca00010e0608 */
[----:B------:R0:W-:Y:S02]  /*9ae0*/  @!P3 LDGSTS.E.BYPASS.LTC128B.128 [R9+0xcc00], desc[UR38][R2.64], !P0 ;  /* 0x0cc000000209bfae */ /* 0x0001e4000c101d66 */
[----:B0-----:R-:W-:Y:S02]  /*9af0*/  @!P1 LEA R2, P2, R16, R14, 0x1 ;  /* 0x0000000e10029211 */ /* 0x001fe400078408ff */
[----:B------:R0:W1:Y:S03]  /*9b00*/  SHFL.IDX PT, R14, R0, 0x3, 0x181f ;  /* 0x00781f00000e7f89 */ /* 0x00006600000e0000 */
[----:B------:R-:W-:Y:S01]  /*9b10*/  @!P1 IMAD.X R3, RZ, RZ, R5, P2 ;  /* 0x000000ffff039224 */ /* 0x000fe200010e0605 */
[----:B------:R-:W-:-:S05]  /*9b20*/  @!P1 LEA R5, R22, UR45, 0x1 ;  /* 0x0000002d16059c11 */ /* 0x000fca000f8e08ff */
[----:B------:R0:W-:Y:S02]  /*9b30*/  @!P1 LDGSTS.E.BYPASS.LTC128B.128 [R5+0xd400], desc[UR38][R2.64], !P0 ;  /* 0x0d40000002059fae */ /* 0x0001e4000c101d66 */
.L_x_129:
[----:B0-----:R-:W-:Y:S01]  /*9b40*/  IADD3 R3, R6, 0xb0, RZ ;  /* 0x000000b006037810 */ /* 0x001fe20007ffe0ff */
[----:B------:R-:W-:-:S03]  /*9b50*/  IMAD.MOV.U32 R0, RZ, RZ, 0x1 ;  /* 0x00000001ff007424 */ /* 0x000fc600078e00ff */
[----:B------:R-:W-:Y:S02]  /*9b60*/  ISETP.GE.AND P1, PT, R3, R4, PT ;  /* 0x000000040300720c */ /* 0x000fe40003f26270 */
[----:B------:R-:W-:-:S11]  /*9b70*/  SHF.L.U32 R0, R0, 0x1f, RZ ;  /* 0x0000001f00007819 */ /* 0x000fd600000006ff */
[----:B-1----:R-:W-:Y:S02]  /*9b80*/  @!P1 LEA R2, P2, R16, R14, 0x1 ;  /* 0x0000000e10029211 */ /* 0x002fe400078408ff */
[----:B------:R-:W-:-:S03]  /*9b90*/  @!P1 LEA R5, R22, UR45, 0x1 ;  /* 0x0000002d16059c11 */ /* 0x000fc6000f8e08ff */
[----:B------:R-:W-:-:S05]  /*9ba0*/  @!P1 IMAD.X R3, RZ, RZ, R7, P2 ;  /* 0x000000ffff039224 */ /* 0x000fca00010e0607 */
[----:B------:R-:W-:Y:S01]  /*9bb0*/  @!PT LDS RZ, [RZ] ;  /* 0x00000000fffff984 */ /* 0x000fe20000000800 */
[----:B------:R-:W-:Y:S01]  /*9bc0*/  @!PT LDS RZ, [RZ] ;  /* 0x00000000fffff984 */ /* 0x000fe20000000800 */
[----:B------:R-:W-:Y:S01]  /*9bd0*/  @!PT LDS RZ, [RZ] ;  /* 0x00000000fffff984 */ /* 0x000fe20000000800 */
[----:B------:R0:W-:Y:S01]  /*9be0*/  @!P1 LDGSTS.E.BYPASS.LTC128B.128 [R5+0xdc00], desc[UR38][R2.64], !P0 ;  /* 0x0dc0000002059fae */ /* 0x0001e2000c101d66 */
[----:B------:R-:W-:Y:S01]  /*9bf0*/  NOP ;  /* 0x0000000000007918 */ /* 0x000fe20000000000 */
[----:B------:R-:W-:Y:S02]  /*9c00*/  SYNCS.ARRIVE.TRANS64.RED.A0T1 RZ, [UR45+0x16800], RZ ;  /* 0x016800ffffff79a7 */ /* 0x000fe4000820042d */
[----:B------:R-:W-:Y:S01]  /*9c10*/  ARRIVES.LDGSTSBAR.64.TRANSCNT [UR45+0x16800] ;  /* 0x01680000ff0079b0 */ /* 0x000fe20008000aad */
[----:B------:R-:W-:Y:S01]  /*9c20*/  NOP ;  /* 0x0000000000007918 */ /* 0x000fe20000000000 */
[----:B------:R-:W-:Y:S01]  /*9c30*/  SYNCS.ARRIVE.TRANS64.A1T0 RZ, [UR45+0x16800], RZ ;  /* 0x016800ffffff79a7 */ /* 0x000fe2000810002d */
[----:B------:R-:W1:Y:S02]  /*9c40*/  SYNCS.PHASECHK.TRANS64.TRYWAIT P0, [UR45+0x16820], R0 ;  /* 0x01682000ff0075a7 */ /* 0x000e64000800016d */
[----:B01----:R-:W-:Y:S05]  /*9c50*/  @!P0 BRA `(.L_x_52) ;  /* 0x0000003000ec8947 */ /* 0x003fea0003800000 */
.L_x_130:
[----:B------:R-:W-:Y:S01]  /*9c60*/  UIADD3 UR4, UR49, -0x2, URZ ;  /* 0xfffffffe31047890 */ /* 0x000fe2000fffe03f */
[----:B------:R-:W-:Y:S01]  /*9c70*/  MOV R24, 0x1 ;  /* 0x0000000100187802 */ /* 0x000fe20000000f00 */
[----:B------:R-:W-:Y:S02]  /*9c80*/  IMAD.MOV.U32 R20, RZ, RZ, RZ ;  /* 0x000000ffff147224 */ /* 0x000fe400078e00ff */
[----:B------:R-:W-:-:S06]  /*9c90*/  UISETP.GE.AND UP0, UPT, UR4, UR48, UPT ;  /* 0x000000300400728c */ /* 0x000fcc000bf06270 */
[----:B------:R-:W-:-:S13]  /*9ca0*/  PLOP3.LUT P0, PT, PT, PT, UP0, 0x80, 0x0 ;  /* 0x000000000000781c */ /* 0x000fda0003f0f008 */
[----:B------:R-:W-:Y:S05]  /*9cb0*/  @!P0 BRA `(.L_x_53) ;  /* 0x0000000c00f88947 */ /* 0x000fea0003800000 */
[----:B------:R-:W1:Y:S01]  /*9cc0*/  S2R R2, SR_TID.X ;  /* 0x0000000000027919 */ /* 0x000e620000002100 */
[----:B------:R-:W-:Y:S01]  /*9cd0*/  UIADD3 UR4, UR47, 0x1, URZ ;  /* 0x000000012f047890 */ /* 0x000fe2000fffe03f */
[----:B0-----:R-:W-:Y:S01]  /*9ce0*/  LOP3.LUT R3, RZ, UR44, RZ, 0x33, !PT ;  /* 0x0000002cff037c12 */ /* 0x001fe2000f8e33ff */
[----:B------:R-:W-:Y:S01]  /*9cf0*/  IMAD.SHL.U32 R4, R16, 0x2, RZ ;  /* 0x0000000210047824 */ /* 0x000fe200078e00ff */
[----:B------:R-:W-:Y:S01]  /*9d00*/  BSSY B0, `(.L_x_53) ;  /* 0x00000f9000007945 */ /* 0x000fe20003800000 */
[----:B------:R-:W-:Y:S01]  /*9d10*/  UIMAD UR4, UR4, UR40, URZ ;  /* 0x00000028040472a4 */ /* 0x000fe2000f8e023f */
[----:B------:R-:W-:Y:S01]  /*9d20*/  IMAD.MOV.U32 R21, RZ, RZ, 0x1 ;  /* 0x00000001ff157424 */ /* 0x000fe200078e00ff */
[----:B------:R-:W-:-:S04]  /*9d30*/  MOV R8, RZ ;  /* 0x000000ff00087202 */ /* 0x000fc80000000f00 */
[----:B------:R-:W-:Y:S01]  /*9d40*/  LOP3.LUT R0, RZ, UR4, RZ, 0x33, !PT ;  /* 0x00000004ff007c12 */ /* 0x000fe2000f8e33ff */
[----:B------:R-:W-:Y:S02]  /*9d50*/  ULDC UR4, c[0x0][0x2f4] ;  /* 0x0000bd0000047ab9 */ /* 0x000fe40000000800 */
[----:B------:R-:W-:Y:S02]  /*9d60*/  ISETP.GE.AND P1, PT, R16, UR4, PT ;  /* 0x0000000410007c0c */ /* 0x000fe4000bf26270 */
[----:B------:R-:W-:-:S04]  /*9d70*/  VIMNMX R3, R0, R3, !PT ;  /* 0x0000000300037248 */ /* 0x000fc80007fe0100 */
[----:B------:R-:W-:Y:S02]  /*9d80*/  IADD3 R26, -R3, -0x2, RZ ;  /* 0xfffffffe031a7810 */ /* 0x000fe40007ffe1ff */
[----:B-1----:R-:W-:-:S04]  /*9d90*/  LOP3.LUT R2, R2, 0x7f, RZ, 0xc0, !PT ;  /* 0x0000007f02027812 */ /* 0x002fc800078ec0ff */
[----:B------:R-:W-:-:S04]  /*9da0*/  SHF.R.U32.HI R2, RZ, 0x3, R2 ;  /* 0x00000003ff027819 */ /* 0x000fc80000011602 */
[----:B------:R-:W-:Y:S02]  /*9db0*/  IADD3 R19, R23, R19, R2 ;  /* 0x0000001317137210 */ /* 0x000fe40007ffe002 */
[----:B------:R-:W-:Y:S02]  /*9dc0*/  IADD3 R0, -R2, UR43, RZ ;  /* 0x0000002b02007c10 */ /* 0x000fe4000fffe1ff */
[----:B------:R-:W-:-:S03]  /*9dd0*/  IADD3 R2, R19, -0x180, RZ ;  /* 0xfffffe8013027810 */ /* 0x000fc60007ffe0ff */
[C---:B------:R-:W-:Y:S02]  /*9de0*/  IMAD R4, R3.reuse, 0x80, R0 ;  /* 0x0000008003047824 */ /* 0x040fe400078e0200 */
[----:B------:R-:W-:Y:S02]  /*9df0*/  IMAD R0, R3, -0x80, R2 ;  /* 0xffffff8003007824 */ /* 0x000fe400078e0202 */
[----:B------:R-:W-:-:S07]  /*9e00*/  VIADD R4, R4, 0x100 ;  /* 0x0000010004047836 */ /* 0x000fce0000000000 */
.L_x_66:
[----:B------:R-:W2:Y:S01]  /*9e10*/  LDL R6, [R1] ;  /* 0x0000000001067983 */ /* 0x000ea20000100800 */
[----:B------:R-:W0:Y:S01]  /*9e20*/  LDC R2, c[0x0][0x430] ;  /* 0x00010c00ff027b82 */ /* 0x000e220000000800 */
[----:B------:R-:W-:Y:S01]  /*9e30*/  IMAD.MOV.U32 R9, RZ, RZ, R0 ;  /* 0x000000ffff097224 */ /* 0x000fe200078e0000 */
[----:B------:R-:W-:Y:S01]  /*9e40*/  ULDC.64 UR4, c[0x0][0x428] ;  /* 0x00010a0000047ab9 */ /* 0x000fe20000000a00 */
[----:B0-----:R-:W-:-:S13]  /*9e50*/  ISETP.NE.AND P0, PT, R2, 0x1, PT ;  /* 0x000000010200780c */ /* 0x001fda0003f05270 */
[----:B------:R-:W0:Y:S08]  /*9e60*/  @P0 LDC R3, c[0x0][0x434] ;  /* 0x00010d00ff030b82 */ /* 0x000e300000000800 */
[----:B------:R-:W1:Y:S01]  /*9e70*/  @P0 LDC R5, c[0x0][0x438] ;  /* 0x00010e00ff050b82 */ /* 0x000e620000000800 */
[----:B0-----:R-:W-:-:S05]  /*9e80*/  @P0 IMAD.HI.U32 R2, R0, R3, RZ ;  /* 0x0000000300020227 */ /* 0x001fca00078e00ff */
[----:B-1----:R-:W-:-:S04]  /*9e90*/  @P0 SHF.R.U32.HI R9, RZ, R5, R2 ;  /* 0x00000005ff090219 */ /* 0x002fc80000011602 */
[----:B------:R-:W-:Y:S02]  /*9ea0*/  SHF.R.S32.HI R3, RZ, 0x1f, R9 ;  /* 0x0000001fff037819 */ /* 0x000fe40000011409 */
[----:B------:R-:W-:-:S05]  /*9eb0*/  MOV R2, R9 ;  /* 0x0000000900027202 */ /* 0x000fca0000000f00 */
[----:B------:R-:W-:-:S04]  /*9ec0*/  IMAD.WIDE.U32 R2, R28, UR4, R2 ;  /* 0x000000041c027c25 */ /* 0x000fc8000f8e0002 */
[----:B--2---:R-:W-:-:S04]  /*9ed0*/  IMAD R5, R6, UR4, RZ ;  /* 0x0000000406057c24 */ /* 0x004fc8000f8e02ff */
[----:B------:R-:W-:Y:S01]  /*9ee0*/  IMAD R5, R28, UR5, R5 ;  /* 0x000000051c057c24 */ /* 0x000fe2000f8e0205 */
[----:B------:R-:W-:Y:S02]  /*9ef0*/  ULDC.64 UR4, c[0x0][0x418] ;  /* 0x0001060000047ab9 */ /* 0x000fe40000000a00 */
[----:B------:R-:W-:Y:S01]  /*9f00*/  LEA R6, P0, R2, UR4, 0x2 ;  /* 0x0000000402067c11 */ /* 0x000fe2000f8010ff */
[----:B------:R-:W-:-:S05]  /*9f10*/  IMAD.IADD R3, R5, 0x1, R3 ;  /* 0x0000000105037824 */ /* 0x000fca00078e0203 */
[----:B------:R-:W-:-:S05]  /*9f20*/  LEA.HI.X R7, R2, UR5, R3, 0x2, P0 ;  /* 0x0000000502077c11 */ /* 0x000fca00080f1403 */
[----:B------:R-:W2:Y:S01]  /*9f30*/  LDG.E R5, desc[UR38][R6.64] ;  /* 0x0000002606057981 */ /* 0x000ea2000c1e1900 */
[----:B------:R-:W-:-:S06]  /*9f40*/  ULOP3.LUT UR6, UR41, 0x2, URZ, 0xfc, !UPT ;  /* 0x0000000229067892 */ /* 0x000fcc000f8efc3f */
[----:B------:R-:W-:Y:S01]  /*9f50*/  IMAD.U32 R10, RZ, RZ, UR6 ;  /* 0x00000006ff0a7e24 */ /* 0x000fe2000f8e00ff */
[----:B------:R-:W-:-:S04]  /*9f60*/  IADD3 R20, R8, 0x1, RZ ;  /* 0x0000000108147810 */ /* 0x000fc80007ffe0ff */
[----:B------:R-:W-:Y:S02]  /*9f70*/  ISETP.NE.AND P2, PT, R10, 0x3, PT ;  /* 0x000000030a00780c */ /* 0x000fe40003f45270 */
[----:B------:R-:W-:-:S04]  /*9f80*/  ISETP.NE.AND P0, PT, R20, 0x2, PT ;  /* 0x000000021400780c */ /* 0x000fc80003f05270 */
[----:B------:R-:W-:Y:S02]  /*9f90*/  SEL R24, RZ, 0x1, P0 ;  /* 0x00000001ff187807 */ /* 0x000fe40000000000 */
[----:B------:R-:W-:Y:S02]  /*9fa0*/  SEL R20, R20, RZ, P0 ;  /* 0x000000ff14147207 */ /* 0x000fe40000000000 */
[----:B------:R-:W-:Y:S02]  /*9fb0*/  LOP3.LUT R24, R21, R24, RZ, 0x3c, !PT ;  /* 0x0000001815187212 */ /* 0x000fe400078e3cff */
[----:B--2---:R-:W-:Y:S01]  /*9fc0*/  SHF.R.S32.HI R25, RZ, 0x1f, R5 ;  /* 0x0000001fff197819 */ /* 0x004fe20000011405 */
[----:B------:R-:W-:Y:S06]  /*9fd0*/  @!P2 BRA `(.L_x_54) ;  /* 0x000000000004a947 */ /* 0x000fec0003800000 */
[----:B------:R-:W-:Y:S01]  /*9fe0*/  BPT.TRAP 0x1 ;  /* 0x000000040000795c */ /* 0x000fe20000300000 */
.L_x_54:
[----:B------:R-:W-:Y:S01]  /*9ff0*/  LEA R7, R20, UR45, 0x3 ;  /* 0x0000002d14077c11 */ /* 0x000fe2000f8e18ff */
[----:B------:R-:W-:Y:S01]  /*a000*/  BSSY B1, `(.L_x_55) ;  /* 0x0000004000017945 */ /* 0x000fe20003800000 */
[----:B------:R-:W-:-:S04]  /*a010*/  SHF.L.U32 R2, R24, 0x1f, RZ ;  /* 0x0000001f18027819 */ /* 0x000fc800000006ff */
[----:B------:R-:W0:Y:S02]  /*a020*/  SYNCS.PHASECHK.TRANS64.TRYWAIT P0, [R7+URZ+0x16840], R2 ;  /* 0x01684002070075a7 */ /* 0x000e24000800017f */
[----:B0-----:R-:W-:Y:S05]  /*a030*/  @!P0 BRA `(.L_x_56) ;  /* 0x00000030000c8947 */ /* 0x001fea0003800000 */
.L_x_131:
[----:B------:R-:W-:Y:S05]  /*a040*/  BSYNC B1 ;  /* 0x0000000000017941 */ /* 0x000fea0003800000 */
.L_x_55:
[----:B------:R-:W-:Y:S01]  /*a050*/  ULDC UR4, c[0x0][0x430] ;  /* 0x00010c0000047ab9 */ /* 0x000fe20000000800 */
[----:B------:R-:W-:Y:S01]  /*a060*/  R2UR UR6, R27 ;  /* 0x000000001b0672ca */ /* 0x000fe200000e0000 */
[----:B------:R-:W-:Y:S01]  /*a070*/  UIADD3 UR4, -UR4, URZ, URZ ;  /* 0x0000003f04047290 */ /* 0x000fe2000fffe13f */
[----:B------:R-:W-:-:S05]  /*a080*/  LOP3.LUT P2, RZ, R29, 0x1, RZ, 0xc0, !PT ;  /* 0x000000011dff7812 */ /* 0x000fca000784c0ff */
[----:B------:R-:W-:Y:S01]  /*a090*/  IMAD R6, R9, UR4, R0 ;  /* 0x0000000409067c24 */ /* 0x000fe2000f8e0200 */
[----:B------:R-:W-:-:S04]  /*a0a0*/  ULDC.64 UR4, c[0x0][0x300] ;  /* 0x0000c00000047ab9 */ /* 0x000fc80000000a00 */
[----:B------:R-:W-:-:S05]  /*a0b0*/  SHF.R.S32.HI R23, RZ, 0x1f, R6 ;  /* 0x0000001fff177819 */ /* 0x000fca0000011406 */
[----:B------:R-:W-:-:S04]  /*a0c0*/  IMAD R3, R23, UR4, RZ ;  /* 0x0000000417037c24 */ /* 0x000fc8000f8e02ff */
[C---:B------:R-:W-:Y:S02]  /*a0d0*/  IMAD R9, R6.reuse, UR5, R3 ;  /* 0x0000000506097c24 */ /* 0x040fe4000f8e0203 */
[----:B0-----:R-:W-:Y:S01]  /*a0e0*/  IMAD.WIDE.U32 R2, R6, UR4, RZ ;  /* 0x0000000406027c25 */ /* 0x001fe2000f8e00ff */
[----:B------:R-:W-:-:S03]  /*a0f0*/  ULDC.64 UR4, c[0x0][0x310] ;  /* 0x0000c40000047ab9 */ /* 0x000fc60000000a00 */
[----:B------:R-:W-:Y:S02]  /*a100*/  IMAD.IADD R3, R3, 0x1, R9 ;  /* 0x0000000103037824 */ /* 0x000fe400078e0209 */
[----:B------:R-:W-:Y:S02]  /*a110*/  IMAD R10, R25, UR4, RZ ;  /* 0x00000004190a7c24 */ /* 0x000fe4000f8e02ff */
[----:B------:R-:W-:-:S04]  /*a120*/  IMAD.WIDE.U32 R2, R5, UR4, R2 ;  /* 0x0000000405027c25 */ /* 0x000fc8000f8e0002 */
[----:B------:R-:W-:Y:S01]  /*a130*/  IMAD R9, R5, UR5, R10 ;  /* 0x0000000505097c24 */ /* 0x000fe2000f8e020a */
[----:B------:R-:W-:-:S03]  /*a140*/  ULDC.64 UR4, c[0x0][0x308] ;  /* 0x0000c20000047ab9 */ /* 0x000fc60000000a00 */
[----:B------:R-:W-:Y:S01]  /*a150*/  IMAD.IADD R3, R3, 0x1, R9 ;  /* 0x0000000103037824 */ /* 0x000fe200078e0209 */
[----:B------:R-:W-:Y:S01]  /*a160*/  MOV R9, UR4 ;  /* 0x0000000400097c02 */ /* 0x000fe20008000f00 */
[----:B------:R-:W-:-:S03]  /*a170*/  UIMAD UR4, UR6, UR4, URZ ;  /* 0x00000004060472a4 */ /* 0x000fc6000f8e023f */
[----:B------:R-:W-:Y:S01]  /*a180*/  ULDC.64 UR6, c[0x0][0x2e8] ;  /* 0x0000ba0000067ab9 */ /* 0x000fe20000000a00 */
[----:B------:R-:W-:Y:S02]  /*a190*/  UIMAD UR4, UR42, UR5, UR4 ;  /* 0x000000052a0472a4 */ /* 0x000fe4000f8e0204 */
[----:B------:R-:W-:-:S04]  /*a1a0*/  IMAD.WIDE.U32 R2, R9, UR42, R2 ;  /* 0x0000002a09027c25 */ /* 0x000fc8000f8e0002 */
[----:B------:R-:W-:Y:S01]  /*a1b0*/  IMAD R9, R20, 0x2000, R22 ;  /* 0x0000200014097824 */ /* 0x000fe200078e0216 */
[----:B------:R-:W-:Y:S01]  /*a1c0*/  LEA R10, P0, R2, UR6, 0x1 ;  /* 0x00000006020a7c11 */ /* 0x000fe2000f8008ff */
[----:B------:R-:W-:Y:S01]  /*a1d0*/  VIADD R19, R3, UR4 ;  /* 0x0000000403137c36 */ /* 0x000fe20008000000 */
[----:B------:R-:W-:-:S04]  /*a1e0*/  UMOV UR4, 0xffffffff ;  /* 0xffffffff00047882 */ /* 0x000fc80000000000 */
[----:B------:R-:W-:Y:S01]  /*a1f0*/  LEA.HI.X R19, R2, UR7, R19, 0x1, P0 ;  /* 0x0000000702137c11 */ /* 0x000fe200080f0c13 */
[----:B------:R-:W-:Y:S06]  /*a200*/  BRA.DIV UR4, `(.L_x_57) ;  /* 0x0000002e04ac7947 */ /* 0x000fec000b800000 */
[----:B------:R-:W0:Y:S01]  /*a210*/  SHFL.IDX PT, R2, R10, RZ, 0x181f ;  /* 0x00181fff0a027589 */ /* 0x000e2200000e0000 */
[----:B------:R-:W-:Y:S02]  /*a220*/  SHF.L.U32 R11, R16, 0x1, RZ ;  /* 0x00000001100b7819 */ /* 0x000fe400000006ff */
[----:B------:R-:W-:Y:S01]  /*a230*/  LEA R9, R9, UR45, 0x1 ;  /* 0x0000002d09097c11 */ /* 0x000fe2000f8e08ff */
[----:B------:R-:W1:Y:S04]  /*a240*/  SHFL.IDX PT, R3, R19, RZ, 0x181f ;  /* 0x00181fff13037589 */ /* 0x000e6800000e0000 */
[----:B------:R-:W-:Y:S01]  /*a250*/  SHFL.IDX PT, R14, R10, 0x7, 0x181f ;  /* 0x00f81f000a0e7f89 */ /* 0x000fe200000e0000 */
[----:B0-----:R-:W-:-:S05]  /*a260*/  IADD3 R2, P0, R2, R11, RZ ;  /* 0x0000000b02027210 */ /* 0x001fca0007f1e0ff */
[----:B-1----:R-:W-:-:S05]  /*a270*/  IMAD.X R3, RZ, RZ, R3, P0 ;  /* 0x000000ffff037224 */ /* 0x002fca00000e0603 */
[----:B------:R0:W-:Y:S04]  /*a280*/  LDGSTS.E.BYPASS.LTC128B.128 [R9+0xe400], desc[UR38][R2.64], !P2 ;  /* 0x0e40000002097fae */ /* 0x0001e8000d101d66 */
[----:B0-----:R-:W0:Y:S04]  /*a290*/  SHFL.IDX PT, R2, R10, 0x1, 0x181f ;  /* 0x00381f000a027f89 */ /* 0x001e2800000e0000 */
[----:B------:R-:W1:Y:S01]  /*a2a0*/  SHFL.IDX PT, R3, R19, 0x1, 0x181f ;  /* 0x00381f0013037f89 */ /* 0x000e6200000e0000 */
[----:B0-----:R-:W-:-:S05]  /*a2b0*/  IADD3 R2, P0, R2, R11, RZ ;  /* 0x0000000b02027210 */ /* 0x001fca0007f1e0ff */
[----:B-1----:R-:W-:-:S05]  /*a2c0*/  IMAD.X R3, RZ, RZ, R3, P0 ;  /* 0x000000ffff037224 */ /* 0x002fca00000e0603 */
[----:B------:R0:W-:Y:S04]  /*a2d0*/  LDGSTS.E.BYPASS.LTC128B.128 [R9+0xec00], desc[UR38][R2.64], !P2 ;  /* 0x0ec0000002097fae */ /* 0x0001e8000d101d66 */
[----:B0-----:R-:W0:Y:S04]  /*a2e0*/  SHFL.IDX PT, R2, R10, 0x2, 0x181f ;  /* 0x00581f000a027f89 */ /* 0x001e2800000e0000 */
[----:B------:R-:W1:Y:S01]  /*a2f0*/  SHFL.IDX PT, R3, R19, 0x2, 0x181f ;  /* 0x00581f0013037f89 */ /* 0x000e6200000e0000 */
[----:B0-----:R-:W-:-:S04]  /*a300*/  IADD3 R2, P0, R2, R11, RZ ;  /* 0x0000000b02027210 */ /* 0x001fc80007f1e0ff */
[----:B-1----:R-:W-:-:S05]  /*a310*/  IADD3.X R3, RZ, R3, RZ, P0, !PT ;  /* 0x00000003ff037210 */ /* 0x002fca00007fe4ff */
        /* <DEDUP_REMOVED lines=17> */
[----:B------:R-:W1:Y:S04]  /*a430*/  SHFL.IDX PT, R3, R19, 0x6, 0x181f ;  /* 0x00d81f0013037f89 */ /* 0x000e6800000e0000 */
[----:B------:R-:W2:Y:S01]  /*a440*/  SHFL.IDX PT, R19, R19, 0x7, 0x181f ;  /* 0x00f81f0013137f89 */ /* 0x000ea200000e0000 */
[----:B0-----:R-:W-:-:S05]  /*a450*/  IADD3 R2, P0, R2, R11, RZ ;  /* 0x0000000b02027210 */ /* 0x001fca0007f1e0ff */
[----:B-1----:R-:W-:-:S05]  /*a460*/  IMAD.X R3, RZ, RZ, R3, P0 ;  /* 0x000000ffff037224 */ /* 0x002fca00000e0603 */
[----:B--2---:R0:W-:Y:S03]  /*a470*/  LDGSTS.E.BYPASS.LTC128B.128 [R9+0x11400], desc[UR38][R2.64], !P2 ;  /* 0x1140000002097fae */ /* 0x0041e6000d101d66 */
.L_x_149:
[----:B0-----:R-:W-:-:S05]  /*a480*/  IMAD.SHL.U32 R2, R16, 0x2, RZ ;  /* 0x0000000210027824 */ /* 0x001fca00078e00ff */
[----:B------:R-:W-:-:S04]  /*a490*/  IADD3 R2, P0, R14, R2, RZ ;  /* 0x000000020e027210 */ /* 0x000fc80007f1e0ff */
[----:B------:R-:W-:Y:S02]  /*a4a0*/  IADD3.X R3, RZ, R19, RZ, P0, !PT ;  /* 0x00000013ff037210 */ /* 0x000fe400007fe4ff */
[----:B------:R-:W-:-:S03]  /*a4b0*/  PLOP3.LUT P0, PT, PT, PT, PT, 0x80, 0x0 ;  /* 0x000000000000781c */ /* 0x000fc60003f0f070 */
[----:B------:R-:W-:Y:S01]  /*a4c0*/  @!PT LDS RZ, [RZ] ;  /* 0x00000000fffff984 */ /* 0x000fe20000000800 */
[----:B------:R-:W-:Y:S01]  /*a4d0*/  @!PT LDS RZ, [RZ] ;  /* 0x00000000fffff984 */ /* 0x000fe20000000800 */
[----:B------:R-:W-:Y:S01]  /*a4e0*/  @!PT LDS RZ, [RZ] ;  /* 0x00000000fffff984 */ /* 0x000fe20000000800 */
[----:B------:R0:W-:Y:S01]  /*a4f0*/  LDGSTS.E.BYPASS.LTC128B.128 [R9+0x11c00], desc[UR38][R2.64], !P2 ;  /* 0x11c0000002097fae */ /* 0x0001e2000d101d66 */
[----:B------:R-:W-:-:S09]  /*a500*/  NOP ;  /* 0x0000000000007918 */ /* 0x000fd20000000000 */
.L_x_58:
[----:B------:R-:W-:Y:S02]  /*a510*/  PLOP3.LUT P2, PT, P2, P0, PT, 0xa2, 0x0 ;  /* 0x000000000000781c */ /* 0x000fe40001741472 */
[----:B------:R-:W-:-:S08]  /*a520*/  @P0 R2UR P2, UR4, R7 ;  /* 0x00000000070402ca */ /* 0x000fd00000040000 */
[----:B------:R-:W-:-:S05]  /*a530*/  @P0 PLOP3.LUT P0, PT, P2, PT, PT, 0x80, 0x0 ;  /* 0x000000000000081c */ /* 0x000fca000170f070 */
[----:B------:R-:W-:Y:S01]  /*a540*/  @!P2 SYNCS.ARRIVE.TRANS64.RED.A0T1 RZ, [UR4+0x16830], RZ ;  /* 0x016830ffffffa9a7 */ /* 0x000fe20008200404 */
[----:B------:R-:W-:Y:S07]  /*a550*/  @!P2 ARRIVES.LDGSTSBAR.64.TRANSCNT [UR4+0x16830] ;  /* 0x01683000ff00a9b0 */ /* 0x000fee0008000a84 */
[----:B------:R-:W-:Y:S05]  /*a560*/  @P0 BRA.U.ANY `(.L_x_58) ;  /* 0xfffffffd00e80947 */ /* 0x000fea000393ffff */
[----:B------:R-:W-:Y:S01]  /*a570*/  NOP ;  /* 0x0000000000007918 */ /* 0x000fe20000000000 */
[----:B------:R-:W-:-:S06]  /*a580*/  ULOP3.LUT UR5, UR41, 0x2, URZ, 0xfc, !UPT ;  /* 0x0000000229057892 */ /* 0x000fcc000f8efc3f */
[----:B0-----:R-:W-:-:S05]  /*a590*/  IMAD.U32 R2, RZ, RZ, UR5 ;  /* 0x00000005ff027e24 */ /* 0x001fca000f8e00ff */
[----:B------:R-:W-:-:S13]  /*a5a0*/  ISETP.NE.AND P3, PT, R2, 0x3, PT ;  /* 0x000000030200780c */ /* 0x000fda0003f65270 */
[----:B------:R-:W-:Y:S05]  /*a5b0*/  @!P3 BRA `(.L_x_59) ;  /* 0x000000000004b947 */ /* 0x000fea0003800000 */
[----:B------:R-:W-:Y:S01]  /*a5c0*/  BPT.TRAP 0x1 ;  /* 0x000000040000795c */ /* 0x000fe20000300000 */
.L_x_59:
[----:B------:R0:W-:Y:S01]  /*a5d0*/  SYNCS.ARRIVE.TRANS64.A1T0 RZ, [R7+URZ+0x16830], RZ ;  /* 0x016830ff07ff79a7 */ /* 0x0001e2000810003f */
[----:B------:R-:W-:Y:S05]  /*a5e0*/  @!P3 BRA `(.L_x_60) ;  /* 0x000000000004b947 */ /* 0x000fea0003800000 */
[----:B------:R-:W-:Y:S01]  /*a5f0*/  BPT.TRAP 0x1 ;  /* 0x000000040000795c */ /* 0x000fe20000300000 */
.L_x_60:
[----:B------:R-:W-:Y:S01]  /*a600*/  SHF.L.U32 R2, R21, 0x1f, RZ ;  /* 0x0000001f15027819 */ /* 0x000fe200000006ff */
[----:B------:R-:W-:Y:S01]  /*a610*/  BSSY B1, `(.L_x_61) ;  /* 0x0000004000017945 */ /* 0x000fe20003800000 */
[----:B0-----:R-:W-:-:S04]  /*a620*/  LEA R7, R8, UR45, 0x3 ;  /* 0x0000002d08077c11 */ /* 0x001fc8000f8e18ff */
[----:B------:R-:W0:Y:S02]  /*a630*/  SYNCS.PHASECHK.TRANS64.TRYWAIT P0, [R7+URZ+0x16860], R2 ;  /* 0x01686002070075a7 */ /* 0x000e24000800017f */
[----:B0-----:R-:W-:Y:S05]  /*a640*/  @!P0 BRA `(.L_x_62) ;  /* 0x0000003000fc8947 */ /* 0x001fea0003800000 */
.L_x_150:
[----:B------:R-:W-:Y:S05]  /*a650*/  BSYNC B1 ;  /* 0x0000000000017941 */ /* 0x000fea0003800000 */
.L_x_61:
[----:B------:R-:W-:Y:S01]  /*a660*/  UMOV UR4, 0xffffffff ;  /* 0xffffffff00047882 */ /* 0x000fe20000000000 */
[----:B------:R-:W-:Y:S01]  /*a670*/  IMAD R8, R8, 0x2000, R22 ;  /* 0x0000200008087824 */ /* 0x000fe200078e0216 */
[----:B------:R-:W-:Y:S01]  /*a680*/  SHF.L.U32 R19, R16, 0x1, RZ ;  /* 0x0000000110137819 */ /* 0x000fe200000006ff */
[----:B------:R-:W-:Y:S06]  /*a690*/  BRA.DIV UR4, `(.L_x_63) ;  /* 0x0000003204fc7947 */ /* 0x000fec000b800000 */
[----:B------:R-:W0:Y:S01]  /*a6a0*/  SHFL.IDX PT, R14, R17, RZ, 0x181f ;  /* 0x00181fff110e7589 */ /* 0x000e2200000e0000 */
[----:B------:R-:W-:Y:S02]  /*a6b0*/  ISETP.LT.OR P0, PT, R4, 0x1, P1 ;  /* 0x000000010400780c */ /* 0x000fe40000f01670 */
[----:B------:R-:W-:Y:S01]  /*a6c0*/  LEA R8, R8, UR45, 0x1 ;  /* 0x0000002d08087c11 */ /* 0x000fe2000f8e08ff */
[----:B------:R-:W1:Y:S04]  /*a6d0*/  SHFL.IDX PT, R3, R18, RZ, 0x181f ;  /* 0x00181fff12037589 */ /* 0x000e6800000e0000 */
[----:B------:R-:W2:Y:S04]  /*a6e0*/  SHFL.IDX PT, R11, R17, 0x1, 0x181f ;  /* 0x00381f00110b7f89 */ /* 0x000ea800000e0000 */
[----:B------:R-:W3:Y:S04]  /*a6f0*/  SHFL.IDX PT, R9, R18, 0x1, 0x181f ;  /* 0x00381f0012097f89 */ /* 0x000ee800000e0000 */
[----:B------:R-:W4:Y:S04]  /*a700*/  SHFL.IDX PT, R12, R17, 0x2, 0x181f ;  /* 0x00581f00110c7f89 */ /* 0x000f2800000e0000 */
[----:B------:R-:W5:Y:S01]  /*a710*/  SHFL.IDX PT, R10, R18, 0x2, 0x181f ;  /* 0x00581f00120a7f89 */ /* 0x000f6200000e0000 */
[----:B0-----:R-:W-:-:S03]  /*a720*/  IADD3 R2, P2, R14, R19, RZ ;  /* 0x000000130e027210 */ /* 0x001fc60007f5e0ff */
[----:B------:R-:W-:Y:S02]  /*a730*/  SHFL.IDX PT, R14, R17, 0x7, 0x181f ;  /* 0x00f81f00110e7f89 */ /* 0x000fe400000e0000 */
[----:B-1----:R-:W-:-:S05]  /*a740*/  IMAD.X R3, RZ, RZ, R3, P2 ;  /* 0x000000ffff037224 */ /* 0x002fca00010e0603 */
[----:B------:R2:W-:Y:S01]  /*a750*/  LDGSTS.E.BYPASS.LTC128B.128 [R8+0x400], desc[UR38][R2.64], !P0 ;  /* 0x0040000002087fae */ /* 0x0005e2000c101d66 */
[C---:B------:R-:W-:Y:S02]  /*a760*/  ISETP.LT.OR P0, PT, R4.reuse, 0x11, P1 ;  /* 0x000000110400780c */ /* 0x040fe40000f01670 */
[----:B--2---:R-:W-:Y:S02]  /*a770*/  IADD3 R2, P2, R11, R19, RZ ;  /* 0x000000130b027210 */ /* 0x004fe40007f5e0ff */
[----:B------:R-:W0:Y:S03]  /*a780*/  SHFL.IDX PT, R11, R17, 0x3, 0x181f ;  /* 0x00781f00110b7f89 */ /* 0x000e2600000e0000 */
[----:B---3--:R-:W-:Y:S02]  /*a790*/  IMAD.X R3, RZ, RZ, R9, P2 ;  /* 0x000000ffff037224 */ /* 0x008fe400010e0609 */
[----:B------:R-:W1:Y:S04]  /*a7a0*/  SHFL.IDX PT, R9, R18, 0x3, 0x181f ;  /* 0x00781f0012097f89 */ /* 0x000e6800000e0000 */
[----:B------:R4:W-:Y:S01]  /*a7b0*/  LDGSTS.E.BYPASS.LTC128B.128 [R8+0xc00], desc[UR38][R2.64], !P0 ;  /* 0x00c0000002087fae */ /* 0x0009e2000c101d66 */
[----:B------:R-:W-:-:S02]  /*a7c0*/  ISETP.LT.OR P0, PT, R4, 0x21, P1 ;  /* 0x000000210400780c */ /* 0x000fc40000f01670 */
[----:B----4-:R-:W-:Y:S02]  /*a7d0*/  IADD3 R2, P2, R12, R19, RZ ;  /* 0x000000130c027210 */ /* 0x010fe40007f5e0ff */
[----:B------:R-:W2:Y:S02]  /*a7e0*/  SHFL.IDX PT, R12, R17, 0x4, 0x181f ;  /* 0x00981f00110c7f89 */ /* 0x000ea400000e0000 */
[----:B-----5:R-:W-:Y:S02]  /*a7f0*/  IADD3.X R3, RZ, R10, RZ, P2, !PT ;  /* 0x0000000aff037210 */ /* 0x020fe400017fe4ff */
[----:B------:R-:W3:Y:S05]  /*a800*/  SHFL.IDX PT, R10, R18, 0x4, 0x181f ;  /* 0x00981f00120a7f89 */ /* 0x000eea00000e0000 */
[----:B------:R0:W-:Y:S01]  /*a810*/  LDGSTS.E.BYPASS.LTC128B.128 [R8+0x1400], desc[UR38][R2.64], !P0 ;  /* 0x0140000002087fae */ /* 0x0001e2000c101d66 */
[----:B------:R-:W-:-:S02]  /*a820*/  ISETP.LT.OR P0, PT, R4, 0x31, P1 ;  /* 0x000000310400780c */ /* 0x000fc40000f01670 */
[----:B0-----:R-:W-:Y:S02]  /*a830*/  IADD3 R2, P2, R11, R19, RZ ;  /* 0x000000130b027210 */ /* 0x001fe40007f5e0ff */
[----:B------:R-:W0:Y:S03]  /*a840*/  SHFL.IDX PT, R11, R17, 0x5, 0x181f ;  /* 0x00b81f00110b7f89 */ /* 0x000e2600000e0000 */
[----:B-1----:R-:W-:Y:S02]  /*a850*/  IMAD.X R3, RZ, RZ, R9, P2 ;  /* 0x000000ffff037224 */ /* 0x002fe400010e0609 */
[----:B------:R-:W1:Y:S04]  /*a860*/  SHFL.IDX PT, R9, R18, 0x5, 0x181f ;  /* 0x00b81f0012097f89 */ /* 0x000e6800000e0000 */
[----:B------:R2:W-:Y:S01]  /*a870*/  LDGSTS.E.BYPASS.LTC128B.128 [R8+0x1c00], desc[UR38][R2.64], !P0 ;  /* 0x01c0000002087fae */ /* 0x0005e2000c101d66 */
[----:B------:R-:W-:-:S02]  /*a880*/  ISETP.LT.OR P0, PT, R4, 0x41, P1 ;  /* 0x000000410400780c */ /* 0x000fc40000f01670 */
[----:B--2---:R-:W-:Y:S02]  /*a890*/  IADD3 R2, P2, R12, R19, RZ ;  /* 0x000000130c027210 */ /* 0x004fe40007f5e0ff */
[----:B------:R-:W2:Y:S03]  /*a8a0*/  SHFL.IDX PT, R12, R17, 0x6, 0x181f ;  /* 0x00d81f00110c7f89 */ /* 0x000ea600000e0000 */
[----:B---3--:R-:W-:Y:S02]  /*a8b0*/  IMAD.X R3, RZ, RZ, R10, P2 ;  /* 0x000000ffff037224 */ /* 0x008fe400010e060a */
[----:B------:R-:W3:Y:S04]  /*a8c0*/  SHFL.IDX PT, R10, R18, 0x6, 0x181f ;  /* 0x00d81f00120a7f89 */ /* 0x000ee800000e0000 */
[----:B------:R0:W-:Y:S01]  /*a8d0*/  LDGSTS.E.BYPASS.LTC128B.128 [R8+0x2400], desc[UR38][R2.64], !P0 ;  /* 0x0240000002087fae */ /* 0x0001e2000c101d66 */
[----:B------:R-:W-:-:S03]  /*a8e0*/  ISETP.LT.OR P0, PT, R4, 0x51, P1 ;  /* 0x000000510400780c */ /* 0x000fc60000f01670 */
[----:B------:R-:W4:Y:S01]  /*a8f0*/  SHFL.IDX PT, R18, R18, 0x7, 0x181f ;  /* 0x00f81f0012127f89 */ /* 0x000f2200000e0000 */
[----:B0-----:R-:W-:-:S04]  /*a900*/  IADD3 R2, P2, R11, R19, RZ ;  /* 0x000000130b027210 */ /* 0x001fc80007f5e0ff */
[----:B-1----:R-:W-:-:S05]  /*a910*/  IADD3.X R3, RZ, R9, RZ, P2, !PT ;  /* 0x00000009ff037210 */ /* 0x002fca00017fe4ff */
[----:B------:R2:W-:Y:S01]  /*a920*/  LDGSTS.E.BYPASS.LTC128B.128 [R8+0x2c00], desc[UR38][R2.64], !P0 ;  /* 0x02c0000002087fae */ /* 0x0005e2000c101d66 */
[----:B------:R-:W-:Y:S02]  /*a930*/  ISETP.LT.OR P0, PT, R4, 0x61, P1 ;  /* 0x000000610400780c */ /* 0x000fe40000f01670 */
[----:B--2---:R-:W-:-:S05]  /*a940*/  IADD3 R2, P2, R12, R19, RZ ;  /* 0x000000130c027210 */ /* 0x004fca0007f5e0ff */
[----:B---3--:R-:W-:-:S06]  /*a950*/  IMAD.X R3, RZ, RZ, R10, P2 ;  /* 0x000000ffff037224 */ /* 0x008fcc00010e060a */
[----:B----4-:R0:W-:Y:S02]  /*a960*/  LDGSTS.E.BYPASS.LTC128B.128 [R8+0x3400], desc[UR38][R2.64], !P0 ;  /* 0x0340000002087fae */ /* 0x0101e4000c101d66 */
.L_x_168:
[----:B------:R-:W-:Y:S01]  /*a970*/  ISETP.LT.OR P0, PT, R4, 0x71, P1 ;  /* 0x000000710400780c */ /* 0x000fe20000f01670 */
[----:B------:R-:W-:Y:S01]  /*a980*/  ULDC.64 UR4, c[0x0][0x328] ;  /* 0x0000ca0000047ab9 */ /* 0x000fe20000000a00 */
[----:B0-----:R-:W-:Y:S01]  /*a990*/  IADD3 R2, P2, R14, R19, RZ ;  /* 0x000000130e027210 */ /* 0x001fe20007f5e0ff */
[----:B------:R-:W-:-:S04]  /*a9a0*/  IMAD R23, R23, UR4, RZ ;  /* 0x0000000417177c24 */ /* 0x000fc8000f8e02ff */
[----:B------:R-:W-:Y:S02]  /*a9b0*/  IMAD.X R3, RZ, RZ, R18, P2 ;  /* 0x000000ffff037224 */ /* 0x000fe400010e0612 */
[----:B------:R-:W-:-:S04]  /*a9c0*/  IMAD R23, R6, UR5, R23 ;  /* 0x0000000506177c24 */ /* 0x000fc8000f8e0217 */
[----:B------:R-:W-:Y:S01]  /*a9d0*/  @!PT LDS RZ, [RZ] ;  /* 0x00000000fffff984 */ /* 0x000fe20000000800 */
[----:B------:R-:W-:Y:S01]  /*a9e0*/  @!PT LDS RZ, [RZ] ;  /* 0x00000000fffff984 */ /* 0x000fe20000000800 */
[----:B------:R-:W-:Y:S01]  /*a9f0*/  @!PT LDS RZ, [RZ] ;  /* 0x00000000fffff984 */ /* 0x000fe20000000800 */
[----:B------:R0:W-:Y:S01]  /*aa00*/  LDGSTS.E.BYPASS.LTC128B.128 [R8+0x3c00], desc[UR38][R2.64], !P0 ;  /* 0x03c0000002087fae */ /* 0x0001e2000c101d66 */
[----:B------:R-:W-:Y:S01]  /*aa10*/  PLOP3.LUT P0, PT, PT, PT, PT, 0x80, 0x0 ;  /* 0x000000000000781c */ /* 0x000fe20003f0f070 */
[----:B------:R-:W-:Y:S01]  /*aa20*/  NOP ;  /* 0x0000000000007918 */ /* 0x000fe20000000000 */
[----:B0-----:R-:W-:Y:S01]  /*aa30*/  IMAD.WIDE.U32 R2, R6, UR4, RZ ;  /* 0x0000000406027c25 */ /* 0x001fe2000f8e00ff */
[----:B------:R-:W-:-:S03]  /*aa40*/  ULDC.64 UR4, c[0x0][0x338] ;  /* 0x0000ce0000047ab9 */ /* 0x000fc60000000a00 */
[----:B------:R-:W-:Y:S01]  /*aa50*/  IMAD R6, R25, UR4, RZ ;  /* 0x0000000419067c24 */ /* 0x000fe2000f8e02ff */
[----:B------:R-:W-:-:S03]  /*aa60*/  IADD3 R3, R3, R23, RZ ;  /* 0x0000001703037210 */ /* 0x000fc60007ffe0ff */
[C---:B------:R-:W-:Y:S02]  /*aa70*/  IMAD R9, R5.reuse, UR5, R6 ;  /* 0x0000000505097c24 */ /* 0x040fe4000f8e0206 */
[----:B------:R-:W-:-:S04]  /*aa80*/  IMAD.WIDE.U32 R2, R5, UR4, R2 ;  /* 0x0000000405027c25 */ /* 0x000fc8000f8e0002 */
[----:B------:R-:W-:-:S07]  /*aa90*/  IMAD.IADD R19, R3, 0x1, R9 ;  /* 0x0000000103137824 */ /* 0x000fce00078e0209 */
.L_x_64:
        /* <DEDUP_REMOVED lines=8> */
[----:B------:R-:W-:-:S05]  /*ab20*/  IMAD.U32 R5, RZ, RZ, UR5 ;  /* 0x00000005ff057e24 */ /* 0x000fca000f8e00ff */
[----:B------:R-:W-:-:S13]  /*ab30*/  ISETP.NE.AND P3, PT, R5, 0x3, PT ;  /* 0x000000030500780c */ /* 0x000fda0003f65270 */
[----:B------:R-:W-:Y:S05]  /*ab40*/  @!P3 BRA `(.L_x_65) ;  /* 0x000000000004b947 */ /* 0x000fea0003800000 */
[----:B------:R-:W-:Y:S01]  /*ab50*/  BPT.TRAP 0x1 ;  /* 0x000000040000795c */ /* 0x000fe20000300000 */
.L_x_65:
[----:B------:R-:W-:Y:S01]  /*ab60*/  R2UR UR4, R27 ;  /* 0x000000001b0472ca */ /* 0x000fe200000e0000 */
[----:B------:R-:W-:Y:S01]  /*ab70*/  VIADD R26, R26, 0xffffffff ;  /* 0xffffffff1a1a7836 */ /* 0x000fe20000000000 */
[----:B------:R-:W-:Y:S01]  /*ab80*/  ULDC.64 UR6, c[0x0][0x330] ;  /* 0x0000cc0000067ab9 */ /* 0x000fe20000000a00 */
[----:B------:R-:W-:Y:S01]  /*ab90*/  IMAD.MOV.U32 R18, RZ, RZ, R2 ;  /* 0x000000ffff127224 */ /* 0x000fe200078e0002 */
[----:B------:R-:W-:Y:S01]  /*aba0*/  MOV R3, UR6 ;  /* 0x0000000600037c02 */ /* 0x000fe20008000f00 */
[----:B------:R0:W-:Y:S01]  /*abb0*/  SYNCS.ARRIVE.TRANS64.A1T0 RZ, [R7+URZ+0x16850], RZ ;  /* 0x016850ff07ff79a7 */ /* 0x0001e2000810003f */
[----:B------:R-:W-:Y:S01]  /*abc0*/  ISETP.GT.AND P0, PT, R26, UR48, PT ;  /* 0x000000301a007c0c */ /* 0x000fe2000bf04270 */
[----:B------:R-:W-:Y:S01]  /*abd0*/  VIADD R4, R4, 0x80 ;  /* 0x0000008004047836 */ /* 0x000fe20000000000 */
[----:B------:R-:W-:Y:S01]  /*abe0*/  MOV R8, R20 ;  /* 0x0000001400087202 */ /* 0x000fe20000000f00 */
[----:B------:R-:W-:-:S04]  /*abf0*/  IMAD.WIDE.U32 R18, R3, UR42, R18 ;  /* 0x0000002a03127c25 */ /* 0x000fc8000f8e0012 */
[----:B------:R-:W-:Y:S01]  /*ac00*/  UIMAD UR4, UR4, UR6, URZ ;  /* 0x00000006040472a4 */ /* 0x000fe2000f8e023f */
[----:B------:R-:W-:Y:S02]  /*ac10*/  VIADD R0, R0, 0xffffff80 ;  /* 0xffffff8000007836 */ /* 0x000fe40000000000 */
[----:B------:R-:W-:Y:S01]  /*ac20*/  IMAD.MOV.U32 R21, RZ, RZ, R24 ;  /* 0x000000ffff157224 */ /* 0x000fe200078e0018 */
[----:B------:R-:W-:-:S03]  /*ac30*/  UIMAD UR4, UR42, UR7, UR4 ;  /* 0x000000072a0472a4 */ /* 0x000fc6000f8e0204 */
[----:B------:R-:W-:Y:S02]  /*ac40*/  ULDC.64 UR6, c[0x0][0x318] ;  /* 0x0000c60000067ab9 */ /* 0x000fe40000000a00 */
[----:B------:R-:W-:Y:S02]  /*ac50*/  LEA R17, P2, R18, UR6, 0x1 ;  /* 0x0000000612117c11 */ /* 0x000fe4000f8408ff */
[----:B------:R-:W-:-:S04]  /*ac60*/  IADD3 R3, R19, UR4, RZ ;  /* 0x0000000413037c10 */ /* 0x000fc8000fffe0ff */
[----:B------:R-:W-:Y:S01]  /*ac70*/  LEA.HI.X R18, R18, UR7, R3, 0x1, P2 ;  /* 0x0000000712127c11 */ /* 0x000fe200090f0c03 */
[----:B0-----:R-:W-:Y:S06]  /*ac80*/  @P0 BRA `(.L_x_66) ;  /* 0xfffffff000600947 */ /* 0x001fec000383ffff */
[----:B------:R-:W-:Y:S05]  /*ac90*/  BSYNC B0 ;  /* 0x0000000000007941 */ /* 0x000fea0003800000 */
.L_x_53:
[----:B------:R-:W-:-:S06]  /*aca0*/  ULOP3.LUT UR4, UR41, 0x2, URZ, 0xfc, !UPT ;  /* 0x0000000229047892 */ /* 0x000fcc000f8efc3f */
[----:B0-----:R-:W-:-:S05]  /*acb0*/  IMAD.U32 R0, RZ, RZ, UR4 ;  /* 0x00000004ff007e24 */ /* 0x001fca000f8e00ff */
[----:B------:R-:W-:-:S13]  /*acc0*/  ISETP.NE.AND P0, PT, R0, 0x3, PT ;  /* 0x000000030000780c */ /* 0x000fda0003f05270 */
[----:B------:R-:W-:Y:S05]  /*acd0*/  @!P0 BRA `(.L_x_67) ;  /* 0x0000000000048947 */ /* 0x000fea0003800000 */
[----:B------:R-:W-:Y:S01]  /*ace0*/  BPT.TRAP 0x1 ;  /* 0x000000040000795c */ /* 0x000fe20000300000 */
.L_x_67:
[----:B------:R-:W-:Y:S01]  /*acf0*/  LEA R0, R20, UR45, 0x3 ;  /* 0x0000002d14007c11 */ /* 0x000fe2000f8e18ff */
[----:B------:R-:W0:Y:S01]  /*ad00*/  S2R R2, SR_TID.X ;  /* 0x0000000000027919 */ /* 0x000e220000002100 */
[----:B------:R-:W-:Y:S01]  /*ad10*/  SHF.L.U32 R3, R24, 0x1f, RZ ;  /* 0x0000001f18037819 */ /* 0x000fe200000006ff */
[----:B------:R-:W-:Y:S01]  /*ad20*/  BSSY B0, `(.L_x_68) ;  /* 0x0000009000007945 */ /* 0x000fe20003800000 */
[----:B------:R-:W-:Y:S01]  /*ad30*/  MOV R5, 0xffffff80 ;  /* 0xffffff8000057802 */ /* 0x000fe20000000f00 */
[----:B------:R-:W-:Y:S01]  /*ad40*/  IMAD R4, R20, 0x2000, R22 ;  /* 0x0000200014047824 */ /* 0x000fe200078e0216 */
[----:B------:R-:W1:Y:S03]  /*ad50*/  SYNCS.PHASECHK.TRANS64.TRYWAIT P0, [R0+URZ+0x16860], R3 ;  /* 0x01686003000075a7 */ /* 0x000e66000800017f */
[----:B------:R-:W-:Y:S01]  /*ad60*/  IMAD R5, R26, R5, UR43 ;  /* 0x0000002b1a057e24 */ /* 0x000fe2000f8e0205 */
[----:B0-----:R-:W-:-:S04]  /*ad70*/  LOP3.LUT R2, R2, 0x7f, RZ, 0xc0, !PT ;  /* 0x0000007f02027812 */ /* 0x001fc800078ec0ff */
[----:B------:R-:W-:-:S05]  /*ad80*/  SHF.R.U32.HI R2, RZ, 0x3, R2 ;  /* 0x00000003ff027819 */ /* 0x000fca0000011602 */
[----:B------:R-:W-:Y:S01]  /*ad90*/  IMAD.IADD R5, R5, 0x1, -R2 ;  /* 0x0000000105057824 */ /* 0x000fe200078e0a02 */
[----:B-1----:R-:W-:Y:S06]  /*ada0*/  @!P0 BRA `(.L_x_69) ;  /* 0x0000003400848947 */ /* 0x002fec0003800000 */
.L_x_169:
[----:B------:R-:W-:Y:S05]  /*adb0*/  BSYNC B0 ;  /* 0x0000000000007941 */ /* 0x000fea0003800000 */
.L_x_68:
[----:B------:R-:W-:Y:S02]  /*adc0*/  ULDC UR4, c[0x0][0x2f4] ;  /* 0x0000bd0000047ab9 */ /* 0x000fe40000000800 */
[----:B------:R-:W-:Y:S01]  /*add0*/  ISETP.GE.AND P0, PT, R16, UR4, PT ;  /* 0x0000000410007c0c */ /* 0x000fe2000bf06270 */
[----:B------:R-:W-:-:S03]  /*ade0*/  UMOV UR4, 0xffffffff ;  /* 0xffffffff00047882 */ /* 0x000fc60000000000 */
[----:B------:R-:W-:Y:S09]  /*adf0*/  BRA.DIV UR4, `(.L_x_70) ;  /* 0x0000003604847947 */ /* 0x000ff2000b800000 */
[----:B------:R-:W1:Y:S01]  /*ae00*/  SHFL.IDX PT, R14, R17, RZ, 0x181f ;  /* 0x00181fff110e7589 */ /* 0x000e6200000e0000 */
[----:B------:R-:W-:Y:S02]  /*ae10*/  SHF.L.U32 R16, R16, 0x1, RZ ;  /* 0x0000000110107819 */ /* 0x000fe400000006ff */
[C---:B------:R-:W-:Y:S01]  /*ae20*/  ISETP.LT.OR P3, PT, R5.reuse, 0x1, P0 ;  /* 0x000000010500780c */ /* 0x040fe20000761670 */
[----:B------:R-:W2:Y:S01]  /*ae30*/  SHFL.IDX PT, R9, R17, 0x1, 0x181f ;  /* 0x00381f0011097f89 */ /* 0x000ea200000e0000 */
[C---:B------:R-:W-:Y:S02]  /*ae40*/  ISETP.LT.OR P2, PT, R5.reuse, 0x11, P0 ;  /* 0x000000110500780c */ /* 0x040fe40000741670 */
[----:B------:R-:W-:Y:S01]  /*ae50*/  ISETP.LT.OR P1, PT, R5, 0x21, P0 ;  /* 0x000000210500780c */ /* 0x000fe20000721670 */
[----:B0-----:R-:W0:Y:S01]  /*ae60*/  SHFL.IDX PT, R3, R18, RZ, 0x181f ;  /* 0x00181fff12037589 */ /* 0x001e2200000e0000 */
[----:B------:R-:W-:-:S03]  /*ae70*/  LEA R4, R4, UR45, 0x1 ;  /* 0x0000002d04047c11 */ /* 0x000fc6000f8e08ff */
[----:B------:R-:W3:Y:S04]  /*ae80*/  SHFL.IDX PT, R21, R17, 0x2, 0x181f ;  /* 0x00581f0011157f89 */ /* 0x000ee800000e0000 */
[----:B------:R-:W4:Y:S04]  /*ae90*/  SHFL.IDX PT, R7, R18, 0x1, 0x181f ;  /* 0x00381f0012077f89 */ /* 0x000f2800000e0000 */
[----:B------:R-:W5:Y:S01]  /*aea0*/  SHFL.IDX PT, R19, R18, 0x2, 0x181f ;  /* 0x00581f0012137f89 */ /* 0x000f6200000e0000 */
[----:B-1----:R-:W-:-:S03]  /*aeb0*/  IADD3 R8, P5, R14, R16, RZ ;  /* 0x000000100e087210 */ /* 0x002fc60007fbe0ff */
[----:B------:R-:W-:Y:S01]  /*aec0*/  SHFL.IDX PT, R10, R18, 0x3, 0x181f ;  /* 0x00781f00120a7f89 */ /* 0x000fe200000e0000 */
[----:B--2---:R-:W-:-:S03]  /*aed0*/  IADD3 R6, P4, R9, R16, RZ ;  /* 0x0000001009067210 */ /* 0x004fc60007f9e0ff */
[----:B------:R-:W-:Y:S01]  /*aee0*/  SHFL.IDX PT, R14, R17, 0x3, 0x181f ;  /* 0x00781f00110e7f89 */ /* 0x000fe200000e0000 */
[----:B0-----:R-:W-:-:S03]  /*aef0*/  IMAD.X R9, RZ, RZ, R3, P5 ;  /* 0x000000ffff097224 */ /* 0x001fc600028e0603 */
[----:B------:R-:W0:Y:S01]  /*af00*/  SHFL.IDX PT, R23, R17, 0x4, 0x181f ;  /* 0x00981f0011177f89 */ /* 0x000e2200000e0000 */
[----:B---3--:R-:W-:-:S03]  /*af10*/  IADD3 R2, P5, R21, R16, RZ ;  /* 0x0000001015027210 */ /* 0x008fc60007fbe0ff */
[----:B------:R-:W1:Y:S01]  /*af20*/  SHFL.IDX PT, R22, R18, 0x4, 0x181f ;  /* 0x00981f0012167f89 */ /* 0x000e6200000e0000 */
[----:B----4-:R-:W-:-:S03]  /*af30*/  IMAD.X R7, RZ, RZ, R7, P4 ;  /* 0x000000ffff077224 */ /* 0x010fc600020e0607 */
[----:B------:R-:W2:Y:S01]  /*af40*/  SHFL.IDX PT, R25, R17, 0x5, 0x181f ;  /* 0x00b81f0011197f89 */ /* 0x000ea200000e0000 */
[----:B-----5:R-:W-:-:S03]  /*af50*/  IADD3.X R3, RZ, R19, RZ, P5, !PT ;  /* 0x00000013ff037210 */ /* 0x020fc60002ffe4ff */
[----:B------:R-:W-:Y:S04]  /*af60*/  SHFL.IDX PT, R27, R17, 0x6, 0x181f ;  /* 0x00d81f00111b7f89 */ /* 0x000fe800000e0000 */
[----:B------:R0:W-:Y:S01]  /*af70*/  LDGSTS.E.BYPASS.LTC128B.128 [R4+0x400], desc[UR38][R8.64], !P3 ;  /* 0x0040000008047fae */ /* 0x0001e2000d901d66 */
[----:B------:R-:W-:-:S03]  /*af80*/  ISETP.LT.OR P3, PT, R5, 0x41, P0 ;  /* 0x000000410500780c */ /* 0x000fc60000761670 */
[----:B------:R-:W3:Y:S04]  /*af90*/  SHFL.IDX PT, R19, R18, 0x5, 0x181f ;  /* 0x00b81f0012137f89 */ /* 0x000ee800000e0000 */
[----:B------:R2:W-:Y:S04]  /*afa0*/  LDGSTS.E.BYPASS.LTC128B.128 [R4+0xc00], desc[UR38][R6.64], !P2 ;  /* 0x00c0000006047fae */ /* 0x0005e8000d101d66 */
[----:B------:R-:W4:Y:S01]  /*afb0*/  SHFL.IDX PT, R21, R18, 0x6, 0x181f ;  /* 0x00d81f0012157f89 */ /* 0x000f2200000e0000 */
[----:B0-----:R-:W-:-:S03]  /*afc0*/  IADD3 R8, P5, R23, R16, RZ ;  /* 0x0000001017087210 */ /* 0x001fc60007fbe0ff */
[----:B------:R0:W-:Y:S01]  /*afd0*/  LDGSTS.E.BYPASS.LTC128B.128 [R4+0x1400], desc[UR38][R2.64], !P1 ;  /* 0x0140000002047fae */ /* 0x0001e2000c901d66 */
[----:B------:R-:W-:Y:S01]  /*afe0*/  ISETP.LT.OR P1, PT, R5, 0x31, P0 ;  /* 0x000000310500780c */ /* 0x000fe20000721670 */
[----:B-1----:R-:W-:Y:S01]  /*aff0*/  IMAD.X R9, RZ, RZ, R22, P5 ;  /* 0x000000ffff097224 */ /* 0x002fe200028e0616 */
[-C--:B--2---:R-:W-:Y:S01]  /*b000*/  IADD3 R6, P4, R25, R16.reuse, RZ ;  /* 0x0000001019067210 */ /* 0x084fe20007f9e0ff */
[----:B------:R-:W1:Y:S01]  /*b010*/  SHFL.IDX PT, R18, R18, 0x7, 0x181f ;  /* 0x00f81f0012127f89 */ /* 0x000e6200000e0000 */
[----:B0-----:R-:W-:Y:S02]  /*b020*/  IADD3 R2, P2, R14, R16, RZ ;  /* 0x000000100e027210 */ /* 0x001fe40007f5e0ff */
[----:B---3--:R-:W-:Y:S01]  /*b030*/  IADD3.X R7, RZ, R19, RZ, P4, !PT ;  /* 0x00000013ff077210 */ /* 0x008fe200027fe4ff */
[----:B------:R0:W2:Y:S02]  /*b040*/  SHFL.IDX PT, R14, R17, 0x7, 0x181f ;  /* 0x00f81f00110e7f89 */ /* 0x0000a400000e0000 */
[----:B------:R-:W-:Y:S01]  /*b050*/  IMAD.X R3, RZ, RZ, R10, P2 ;  /* 0x000000ffff037224 */ /* 0x000fe200010e060a */
[----:B------:R-:W-:Y:S01]  /*b060*/  ISETP.LT.OR P2, PT, R5, 0x51, P0 ;  /* 0x000000510500780c */ /* 0x000fe20000741670 */
[----:B------:R-:W-:-:S03]  /*b070*/  IMAD.MOV.U32 R10, RZ, RZ, RZ ;  /* 0x000000ffff0a7224 */ /* 0x000fc600078e00ff */
[----:B------:R3:W-:Y:S01]  /*b080*/  LDGSTS.E.BYPASS.LTC128B.128 [R4+0x1c00], desc[UR38][R2.64], !P1 ;  /* 0x01c0000002047fae */ /* 0x0007e2000c901d66 */
[----:B------:R-:W-:-:S03]  /*b090*/  ISETP.LT.OR P1, PT, R5, 0x61, P0 ;  /* 0x000000610500780c */ /* 0x000fc60000721670 */
[----:B------:R0:W-:Y:S05]  /*b0a0*/  LDGSTS.E.BYPASS.LTC128B.128 [R4+0x2400], desc[UR38][R8.64], !P3 ;  /* 0x0240000008047fae */ /* 0x0001ea000d901d66 */
[----:B------:R0:W-:Y:S01]  /*b0b0*/  LDGSTS.E.BYPASS.LTC128B.128 [R4+0x2c00], desc[UR38][R6.64], !P2 ;  /* 0x02c0000006047fae */ /* 0x0001e2000d101d66 */
[----:B---3--:R-:W-:-:S05]  /*b0c0*/  IADD3 R2, P5, R27, R16, RZ ;  /* 0x000000101b027210 */ /* 0x008fca0007fbe0ff */
[----:B----4-:R-:W-:-:S05]  /*b0d0*/  IMAD.X R3, RZ, RZ, R21, P5 ;  /* 0x000000ffff037224 */ /* 0x010fca00028e0615 */
[----:B-12---:R0:W-:Y:S03]  /*b0e0*/  LDGSTS.E.BYPASS.LTC128B.128 [R4+0x3400], desc[UR38][R2.64], !P1 ;  /* 0x0340000002047fae */ /* 0x0061e6000c901d66 */
.L_x_187:
[----:B------:R-:W-:Y:S02]  /*b0f0*/  ISETP.LT.OR P0, PT, R5, 0x71, P0 ;  /* 0x000000710500780c */ /* 0x000fe40000701670 */
[----:B0-----:R-:W-:-:S04]  /*b100*/  IADD3 R2, P1, R14, R16, RZ ;  /* 0x000000100e027210 */ /* 0x001fc80007f3e0ff */
[----:B------:R-:W-:-:S07]  /*b110*/  IADD3.X R3, RZ, R18, RZ, P1, !PT ;  /* 0x00000012ff037210 */ /* 0x000fce0000ffe4ff */
[----:B------:R-:W-:Y:S01]  /*b120*/  @!PT LDS RZ, [RZ] ;  /* 0x00000000fffff984 */ /* 0x000fe20000000800 */
[----:B------:R-:W-:Y:S01]  /*b130*/  @!PT LDS RZ, [RZ] ;  /* 0x00000000fffff984 */ /* 0x000fe20000000800 */
[----:B------:R-:W-:Y:S01]  /*b140*/  @!PT LDS RZ, [RZ] ;  /* 0x00000000fffff984 */ /* 0x000fe20000000800 */
[----:B------:R0:W-:Y:S01]  /*b150*/  LDGSTS.E.BYPASS.LTC128B.128 [R4+0x3c00], desc[UR38][R2.64], !P0 ;  /* 0x03c0000002047fae */ /* 0x0001e2000c101d66 */
[----:B------:R-:W-:Y:S01]  /*b160*/  PLOP3.LUT P0, PT, PT, PT, PT, 0x80, 0x0 ;  /* 0x000000000000781c */ /* 0x000fe20003f0f070 */
[----:B------:R-:W-:-:S12]  /*b170*/  NOP ;  /* 0x0000000000007918 */ /* 0x000fd80000000000 */
.L_x_71:
        /* <DEDUP_REMOVED lines=12> */
.L_x_72:
[----:B------:R-:W-:Y:S01]  /*b240*/  VIADD R2, R20, 0x1 ;  /* 0x0000000114027836 */ /* 0x000fe20000000000 */
[----:B------:R0:W-:Y:S04]  /*b250*/  SYNCS.ARRIVE.TRANS64.A1T0 RZ, [R0+URZ+0x16850], RZ ;  /* 0x016850ff00ff79a7 */ /* 0x0001e8000810003f */
[----:B------:R-:W-:-:S04]  /*b260*/  ISETP.NE.AND P0, PT, R2, 0x2, PT ;  /* 0x000000020200780c */ /* 0x000fc80003f05270 */
[----:B------:R-:W-:Y:S02]  /*b270*/  SEL R3, RZ, 0x1, P0 ;  /* 0x00000001ff037807 */ /* 0x000fe40000000000 */
[----:B------:R-:W-:Y:S02]  /*b280*/  SEL R2, R2, RZ, P0 ;  /* 0x000000ff02027207 */ /* 0x000fe40000000000 */
[----:B0-----:R-:W-:-:S07]  /*b290*/  LOP3.LUT R0, R24, R3, RZ, 0x3c, !PT ;  /* 0x0000000318007212 */ /* 0x001fce00078e3cff */
.L_x_40:
[----:B------:R-:W0:Y:S01]  /*b2a0*/  S2R R4, SR_CgaCtaId ;  /* 0x0000000000047919 */ /* 0x000e220000008800 */
[----:B------:R-:W-:Y:S02]  /*b2b0*/  MOV R3, 0x400 ;  /* 0x0000040000037802 */ /* 0x000fe40000000f00 */
[----:B------:R-:W-:Y:S02]  /*b2c0*/  SHF.L.U32 R10, R10, 0x1f, RZ ;  /* 0x0000001f0a0a7819 */ /* 0x000fe400000006ff */
[----:B0-----:R-:W-:-:S04]  /*b2d0*/  LEA R7, R4, R3, 0x18 ;  /* 0x0000000304077211 */ /* 0x001fc800078ec0ff */
[----:B------:R-:W0:Y:S02]  /*b2e0*/  SYNCS.PHASECHK.TRANS64.TRYWAIT P0, [R7+URZ+0x16820], R10 ;  /* 0x0168200a070075a7 */ /* 0x000e24000800017f */
[----:B0-----:R-:W-:Y:S05]  /*b2f0*/  @!P0 BRA `(.L_x_73) ;  /* 0x0000003800888947 */ /* 0x001fea0003800000 */
.L_x_188:
[----:B------:R-:W-:-:S03]  /*b300*/  UMOV UR4, 0xffffffff ;  /* 0xffffffff00047882 */ /* 0x000fc60000000000 */
[----:B------:R-:W-:Y:S05]  /*b310*/  BRA.DIV UR4, `(.L_x_74) ;  /* 0x0000003a04947947 */ /* 0x000fea000b800000 */
[----:B------:R-:W1:Y:S02]  /*b320*/  S2R R3, SR_TID.X ;  /* 0x0000000000037919 */ /* 0x000e640000002100 */
[----:B-1----:R-:W-:-:S04]  /*b330*/  SHF.R.U32.HI R3, RZ, 0x5, R3 ;  /* 0x00000005ff037819 */ /* 0x002fc80000011603 */
[----:B------:R-:W-:-:S05]  /*b340*/  LOP3.LUT R3, R3, 0x3, RZ, 0xc0, !PT ;  /* 0x0000000303037812 */ /* 0x000fca00078ec0ff */
[----:B------:R1:W2:Y:S02]  /*b350*/  SHFL.IDX PT, R14, R3, RZ, 0x1f ;  /* 0x00001fff030e7589 */ /* 0x0002a400000e0000 */
.L_x_191:
[----:B--2---:R-:W-:-:S13]  /*b360*/  ISETP.NE.AND P0, PT, R14, RZ, PT ;  /* 0x000000ff0e00720c */ /* 0x004fda0003f05270 */
[----:B------:R-:W-:Y:S05]  /*b370*/  @P0 BRA `(.L_x_8) ;  /* 0x0000000000880947 */ /* 0x000fea0003800000 */
[----:B------:R-:W-:-:S03]  /*b380*/  UMOV UR4, 0xffffffff ;  /* 0xffffffff00047882 */ /* 0x000fc60000000000 */
[----:B------:R-:W-:Y:S05]  /*b390*/  BRA.DIV UR4, `(.L_x_75) ;  /* 0x0000003a04a87947 */ /* 0x000fea000b800000 */
[----:B------:R-:W-:-:S13]  /*b3a0*/  ELECT P6, URZ, PT ;  /* 0x00000000003f782f */ /* 0x000fda00038c0000 */
.L_x_194:
[----:B------:R-:W-:Y:S05]  /*b3b0*/  @!P6 BRA `(.L_x_8) ;  /* 0x000000000078e947 */ /* 0x000fea0003800000 */
[----:B------:R-:W-:-:S06]  /*b3c0*/  ULOP3.LUT UR4, UR41, 0x2, URZ, 0xfc, !UPT ;  /* 0x0000000229047892 */ /* 0x000fcc000f8efc3f */
[----:B-1----:R-:W-:-:S04]  /*b3d0*/  MOV R3, UR4 ;  /* 0x0000000400037c02 */ /* 0x002fc80008000f00 */
[----:B------:R-:W-:-:S13]  /*b3e0*/  ISETP.NE.AND P0, PT, R3, 0x3, PT ;  /* 0x000000030300780c */ /* 0x000fda0003f05270 */
[----:B------:R-:W-:Y:S05]  /*b3f0*/  @!P0 BRA `(.L_x_76) ;  /* 0x0000000000048947 */ /* 0x000fea0003800000 */
[----:B------:R-:W-:Y:S01]  /*b400*/  BPT.TRAP 0x1 ;  /* 0x000000040000795c */ /* 0x000fe20000300000 */
.L_x_76:
[----:B------:R-:W-:Y:S01]  /*b410*/  IMAD R5, R2, 0x8, R7 ;  /* 0x0000000802057824 */ /* 0x000fe200078e0207 */
[----:B------:R-:W-:Y:S01]  /*b420*/  SHF.L.U32 R4, R0, 0x1f, RZ ;  /* 0x0000001f00047819 */ /* 0x000fe200000006ff */
[----:B------:R-:W-:-:S03]  /*b430*/  VIADD R2, R2, 0x1 ;  /* 0x0000000102027836 */ /* 0x000fc60000000000 */
[----:B------:R-:W1:Y:S02]  /*b440*/  SYNCS.PHASECHK.TRANS64.TRYWAIT P1, [R5+URZ+0x16840], R4 ;  /* 0x01684004050075a7 */ /* 0x000e64000802017f */
[----:B------:R-:W-:-:S04]  /*b450*/  ISETP.NE.AND P2, PT, R2, 0x2, PT ;  /* 0x000000020200780c */ /* 0x000fc80003f45270 */
[----:B------:R-:W-:Y:S01]  /*b460*/  SEL R3, RZ, 0x1, P2 ;  /* 0x00000001ff037807 */ /* 0x000fe20001000000 */
[----:B-1----:R-:W-:Y:S08]  /*b470*/  @!P1 BRA `(.L_x_77) ;  /* 0x0000003800909947 */ /* 0x002ff00003800000 */
.L_x_195:
[----:B------:R-:W-:Y:S02]  /*b480*/  SEL R2, R2, RZ, P2 ;  /* 0x000000ff02027207 */ /* 0x000fe40001000000 */
[----:B------:R-:W-:Y:S01]  /*b490*/  LOP3.LUT R0, R0, R3, RZ, 0x3c, !PT ;  /* 0x0000000300007212 */ /* 0x000fe200078e3cff */
[----:B------:R-:W-:Y:S06]  /*b4a0*/  @!P0 BRA `(.L_x_78) ;  /* 0x0000000000048947 */ /* 0x000fec0003800000 */
[----:B------:R-:W-:Y:S01]  /*b4b0*/  BPT.TRAP 0x1 ;  /* 0x000000040000795c */ /* 0x000fe20000300000 */
.L_x_78:
[----:B------:R-:W-:Y:S02]  /*b4c0*/  LEA R3, R2, R7, 0x3 ;  /* 0x0000000702037211 */ /* 0x000fe400078e18ff */
[----:B------:R-:W-:-:S04]  /*b4d0*/  SHF.L.U32 R0, R0, 0x1f, RZ ;  /* 0x0000001f00007819 */ /* 0x000fc800000006ff */
[----:B------:R-:W2:Y:S02]  /*b4e0*/  SYNCS.PHASECHK.TRANS64.TRYWAIT P1, [R3+URZ+0x16840], R0 ;  /* 0x01684000030075a7 */ /* 0x000ea4000802017f */
[----:B--2---:R-:W-:Y:S05]  /*b4f0*/  @!P1 BRA `(.L_x_79) ;  /* 0x0000003800849947 */ /* 0x004fea0003800000 */
.L_x_196:
[----:B------:R-:W-:Y:S05]  /*b500*/  @!P0 BRA `(.L_x_80) ;  /* 0x0000000000048947 */ /* 0x000fea0003800000 */
[----:B------:R-:W-:Y:S01]  /*b510*/  BPT.TRAP 0x1 ;  /* 0x000000040000795c */ /* 0x000fe20000300000 */
.L_x_80:
[----:B------:R-:W3:Y:S02]  /*b520*/  SYNCS.PHASECHK.TRANS64.TRYWAIT P1, [R5+URZ+0x16860], R4 ;  /* 0x01686004050075a7 */ /* 0x000ee4000802017f */
[----:B---3--:R-:W-:Y:S05]  /*b530*/  @!P1 BRA `(.L_x_81) ;  /* 0x0000003800889947 */ /* 0x008fea0003800000 */
.L_x_197:
[----:B------:R-:W-:Y:S05]  /*b540*/  @!P0 BRA `(.L_x_82) ;  /* 0x0000000000048947 */ /* 0x000fea0003800000 */
[----:B------:R-:W-:Y:S01]  /*b550*/  BPT.TRAP 0x1 ;  /* 0x000000040000795c */ /* 0x000fe20000300000 */
.L_x_82:
[----:B----4-:R4:W0:Y:S02]  /*b560*/  SYNCS.PHASECHK.TRANS64.TRYWAIT P0, [R3+URZ+0x16860], R0 ;  /* 0x01686000030075a7 */ /* 0x010824000800017f */
[----:B0-----:R-:W-:Y:S05]  /*b570*/  @!P0 NANOSLEEP.SYNCS 0x989680 ;  /* 0x009896800000895d */ /* 0x001fea0003900000 */
[----:B------:R-:W0:Y:S02]  /*b580*/  @!P0 SYNCS.PHASECHK.TRANS64 P0, [R3+URZ+0x16860], R0 ;  /* 0x01686000030085a7 */ /* 0x000e24000800007f */
[----:B0-----:R-:W-:Y:S05]  /*b590*/  @!P0 BRA `(.L_x_82) ;  /* 0xfffffffc00f08947 */ /* 0x001fea000383ffff */
.L_x_8:
[----:B------:R-:W-:Y:S05]  /*b5a0*/  BSYNC B6 ;  /* 0x0000000000067941 */ /* 0x000fea0003800000 */
.L_x_5:
[----:B------:R-:W-:Y:S05]  /*b5b0*/  EXIT ;  /* 0x000000000000794d */ /* 0x000fea0003800000 */
.L_x_12:
[----:B0-----:R-:W-:-:S04]  /*b5c0*/  IMAD.U32 R3, RZ, RZ, UR40 ;  /* 0x00000028ff037e24 */ /* 0x001fc8000f8e00ff */
[----:B------:R0:W1:Y:S03]  /*b5d0*/  SYNCS.PHASECHK.TRANS64.TRYWAIT P0, [R3+URZ+0x16800], R2 ;  /* 0x01680002030075a7 */ /* 0x000066000800017f */
[----:B-1----:R-:W-:Y:S05]  /*b5e0*/  @!P0 NANOSLEEP.SYNCS 0x989680 ;  /* 0x009896800000895d */ /* 0x002fea0003900000 */
[----:B------:R-:W1:Y:S02]  /*b5f0*/  @!P0 SYNCS.PHASECHK.TRANS64 P0, [R3+URZ+0x16800], R2 ;  /* 0x01680002030085a7 */ /* 0x000e64000800007f */
[----:B-1----:R-:W-:Y:S05]  /*b600*/  @!P0 BRA `(.L_x_12) ;  /* 0xfffffffc00ec8947 */ /* 0x002fea000383ffff */
[----:B------:R-:W-:Y:S05]  /*b610*/  BRA `(.L_x_83) ;  /* 0xffffff5800cc7947 */ /* 0x000fea000383ffff */
.L_x_16:
[----:B0-----:R-:W-:-:S04]  /*b620*/  IMAD.U32 R3, RZ, RZ, UR40 ;  /* 0x00000028ff037e24 */ /* 0x001fc8000f8e00ff */
[----:B------:R0:W2:Y:S03]  /*b630*/  SYNCS.PHASECHK.TRANS64.TRYWAIT P1, [R3+URZ+0x16830], R2 ;  /* 0x01683002030075a7 */ /* 0x0000a6000802017f */
[----:B--2---:R-:W-:Y:S05]  /*b640*/  @!P1 NANOSLEEP.SYNCS 0x989680 ;  /* 0x009896800000995d */ /* 0x004fea0003900000 */
[----:B------:R-:W2:Y:S02]  /*b650*/  @!P1 SYNCS.PHASECHK.TRANS64 P1, [R3+URZ+0x16830], R2 ;  /* 0x01683002030095a7 */ /* 0x000ea4000802007f */
[----:B--2---:R-:W-:Y:S05]  /*b660*/  @!P1 BRA `(.L_x_16) ;  /* 0xfffffffc00ec9947 */ /* 0x004fea000383ffff */
[----:B------:R-:W-:Y:S05]  /*b670*/  BRA `(.L_x_15) ;  /* 0xffffff5800e87947 */ /* 0x000fea000383ffff */
.L_x_22:
[----:B-1----:R-:W-:-:S04]  /*b680*/  MOV R9, UR10 ;  /* 0x0000000a00097c02 */ /* 0x002fc80008000f00 */
[----:B------:R1:W2:Y:S03]  /*b690*/  SYNCS.PHASECHK.TRANS64.TRYWAIT P1, [R9+URZ+0x16830], R0 ;  /* 0x01683000090075a7 */ /* 0x0002a6000802017f */
[----:B--2---:R-:W-:Y:S05]  /*b6a0*/  @!P1 NANOSLEEP.SYNCS 0x989680 ;  /* 0x009896800000995d */ /* 0x004fea0003900000 */
[----:B------:R-:W2:Y:S02]  /*b6b0*/  @!P1 SYNCS.PHASECHK.TRANS64 P1, [R9+URZ+0x16830], R0 ;  /* 0x01683000090095a7 */ /* 0x000ea4000802007f */
[----:B--2---:R-:W-:Y:S05]  /*b6c0*/  @!P1 BRA `(.L_x_22) ;  /* 0xfffffffc00ec9947 */ /* 0x004fea000383ffff */
[----:B------:R-:W-:Y:S05]  /*b6d0*/  BRA `(.L_x_19) ;  /* 0xffffff8400147947 */ /* 0x000fea000383ffff */
.L_x_26:
[----:B-1----:R-:W-:-:S04]  /*b6e0*/  IMAD.U32 R9, RZ, RZ, UR10 ;  /* 0x0000000aff097e24 */ /* 0x002fc8000f8e00ff */
[----:B------:R1:W2:Y:S03]  /*b6f0*/  SYNCS.PHASECHK.TRANS64.TRYWAIT P1, [R9+URZ+0x16850], R8 ;  /* 0x01685008090075a7 */ /* 0x0002a6000802017f */
[----:B--2---:R-:W-:Y:S05]  /*b700*/  @!P1 NANOSLEEP.SYNCS 0x989680 ;  /* 0x009896800000995d */ /* 0x004fea0003900000 */
[----:B------:R-:W2:Y:S02]  /*b710*/  @!P1 SYNCS.PHASECHK.TRANS64 P1, [R9+URZ+0x16850], R8 ;  /* 0x01685008090095a7 */ /* 0x000ea4000802007f */
[----:B--2---:R-:W-:Y:S05]  /*b720*/  @!P1 BRA `(.L_x_26) ;  /* 0xfffffffc00ec9947 */ /* 0x004fea000383ffff */
[----:B------:R-:W-:Y:S05]  /*b730*/  BRA `(.L_x_23) ;  /* 0xffffff84009c7947 */ /* 0x000fea000383ffff */
.L_x_33:
[----:B-1----:R-:W-:-:S04]  /*b740*/  IMAD.U32 R3, RZ, RZ, UR5 ;  /* 0x00000005ff037e24 */ /* 0x002fc8000f8e00ff */
[----:B------:R1:W2:Y:S03]  /*b750*/  SYNCS.PHASECHK.TRANS64.TRYWAIT P1, [R3+URZ+0x16850], R2 ;  /* 0x01685002030075a7 */ /* 0x0002a6000802017f */
[----:B--2---:R-:W-:Y:S05]  /*b760*/  @!P1 NANOSLEEP.SYNCS 0x989680 ;  /* 0x009896800000995d */ /* 0x004fea0003900000 */
[----:B------:R-:W2:Y:S02]  /*b770*/  @!P1 SYNCS.PHASECHK.TRANS64 P1, [R3+URZ+0x16850], R2 ;  /* 0x01685002030095a7 */ /* 0x000ea4000802007f */
[----:B--2---:R-:W-:Y:S05]  /*b780*/  @!P1 BRA `(.L_x_33) ;  /* 0xfffffffc00ec9947 */ /* 0x004fea000383ffff */
[----:B------:R-:W-:Y:S05]  /*b790*/  BRA `(.L_x_32) ;  /* 0xffffffa800187947 */ /* 0x000fea000383ffff */
.L_x_45:
[----:B------:R-:W-:Y:S01]  /*b7a0*/  MOV R13, R17 ;  /* 0x00000011000d7202 */ /* 0x000fe20000000f00 */
[----:B------:R-:W-:Y:S01]  /*b7b0*/  IMAD.MOV.U32 R12, RZ, RZ, RZ ;  /* 0x000000ffff0c7224 */ /* 0x000fe200078e00ff */
[----:B------:R-:W-:Y:S01]  /*b7c0*/  MOV R15, 0xffffffff ;  /* 0xffffffff000f7802 */ /* 0x000fe20000000f00 */
[----:B------:R-:W-:-:S07]  /*b7d0*/  IMAD.MOV.U32 R11, RZ, RZ, 0x1f ;  /* 0x0000001fff0b7424 */ /* 0x000fce00078e00ff */
[----:B0----5:R-:W-:Y:S05]  /*b7e0*/  WARPSYNC.COLLECTIVE R15, `(.L_x_84) ;  /* 0x000000000f087348 */ /* 0x021fea0003c00000 */
[----:B------:R1:W2:Y:S02]  /*b7f0*/  SHFL.IDX P6, R14, R13, R12, R11 ;  /* 0x0000000c0d0e7389 */ /* 0x0002a400000c000b */
[----:B012--5:R-:W-:Y:S01]  /*b800*/  ENDCOLLECTIVE ;  /* 0x000000000000791b */ /* 0x027fe20003800000 */
.L_x_84:
[----:B------:R-:W-:Y:S05]  /*b810*/  BRA `(.L_x_85) ;  /* 0xffffffcc00907947 */ /* 0x000fea000383ffff */
.L_x_47:
[----:B0-----:R-:W-:-:S04]  /*b820*/  IMAD.U32 R2, RZ, RZ, UR45 ;  /* 0x0000002dff027e24 */ /* 0x001fc8000f8e00ff */
[----:B------:R0:W1:Y:S03]  /*b830*/  SYNCS.PHASECHK.TRANS64.TRYWAIT P0, [R2+URZ+0x16840], R9 ;  /* 0x01684009020075a7 */ /* 0x000066000800017f */
[----:B-1----:R-:W-:Y:S05]  /*b840*/  @!P0 NANOSLEEP.SYNCS 0x989680 ;  /* 0x009896800000895d */ /* 0x002fea0003900000 */
[----:B------:R-:W1:Y:S02]  /*b850*/  @!P0 SYNCS.PHASECHK.TRANS64 P0, [R2+URZ+0x16840], R9 ;  /* 0x01684009020085a7 */ /* 0x000e64000800007f */
[----:B-1----:R-:W-:Y:S05]  /*b860*/  @!P0 BRA `(.L_x_47) ;  /* 0xfffffffc00ec8947 */ /* 0x002fea000383ffff */
[----:B------:R-:W-:Y:S05]  /*b870*/  BRA `(.L_x_86) ;  /* 0xffffffd000187947 */ /* 0x000fea000383ffff */
.L_x_48:
[----:B------:R-:W-:Y:S01]  /*b880*/  BSSY B0, `(.L_x_87) ;  /* 0x0000008000007945 */ /* 0x000fe20003800000 */
[----:B------:R-:W-:Y:S01]  /*b890*/  IMAD.MOV.U32 R13, RZ, RZ, R4 ;  /* 0x000000ffff0d7224 */ /* 0x000fe200078e0004 */
[----:B------:R-:W-:Y:S01]  /*b8a0*/  MOV R12, RZ ;  /* 0x000000ff000c7202 */ /* 0x000fe20000000f00 */
[----:B------:R-:W-:Y:S02]  /*b8b0*/  IMAD.MOV.U32 R11, RZ, RZ, 0x181f ;  /* 0x0000181fff0b7424 */ /* 0x000fe400078e00ff */
[----:B------:R-:W-:-:S07]  /*b8c0*/  IMAD.MOV.U32 R15, RZ, RZ, -0x1 ;  /* 0xffffffffff0f7424 */ /* 0x000fce00078e00ff */
[----:B------:R-:W-:Y:S05]  /*b8d0*/  WARPSYNC.COLLECTIVE R15, `(.L_x_88) ;  /* 0x000000000f087348 */ /* 0x000fea0003c00000 */
[----:B------:R0:W1:Y:S02]  /*b8e0*/  SHFL.IDX P6, R14, R13, R12, R11 ;  /* 0x0000000c0d0e7389 */ /* 0x00006400000c000b */
[----:B01----:R-:W-:Y:S01]  /*b8f0*/  ENDCOLLECTIVE ;  /* 0x000000000000791b */ /* 0x003fe20003800000 */
.L_x_88:
[----:B------:R-:W-:Y:S05]  /*b900*/  BSYNC B0 ;  /* 0x0000000000007941 */ /* 0x000fea0003800000 */
.L_x_87:
[----:B------:R-:W-:Y:S01]  /*b910*/  IMAD.MOV.U32 R13, RZ, RZ, R0 ;  /* 0x000000ffff0d7224 */ /* 0x000fe200078e0000 */
[----:B------:R-:W-:Y:S01]  /*b920*/  MOV R11, 0x181f ;  /* 0x0000181f000b7802 */ /* 0x000fe20000000f00 */
[----:B------:R-:W-:Y:S01]  /*b930*/  IMAD.MOV.U32 R12, RZ, RZ, RZ ;  /* 0x000000ffff0c7224 */ /* 0x000fe200078e00ff */
[----:B------:R-:W-:Y:S01]  /*b940*/  MOV R2, R14 ;  /* 0x0000000e00027202 */ /* 0x000fe20000000f00 */
[----:B------:R-:W-:Y:S01]  /*b950*/  IMAD.MOV.U32 R15, RZ, RZ, -0x1 ;  /* 0xffffffffff0f7424 */ /* 0x000fe200078e00ff */
[----:B------:R-:W-:-:S07]  /*b960*/  @P0 LEA R9, R22, UR45, 0x1 ;  /* 0x0000002d16090c11 */ /* 0x000fce000f8e08ff */
[----:B------:R-:W-:Y:S05]  /*b970*/  WARPSYNC.COLLECTIVE R15, `(.L_x_89) ;  /* 0x000000000f087348 */ /* 0x000fea0003c00000 */
[----:B------:R0:W1:Y:S02]  /*b980*/  SHFL.IDX P6, R14, R13, R12, R11 ;  /* 0x0000000c0d0e7389 */ /* 0x00006400000c000b */
[----:B01----:R-:W-:Y:S01]  /*b990*/  ENDCOLLECTIVE ;  /* 0x000000000000791b */ /* 0x003fe20003800000 */
.L_x_89:
[----:B------:R-:W-:Y:S02]  /*b9a0*/  IMAD.MOV.U32 R13, RZ, RZ, R4 ;  /* 0x000000ffff0d7224 */ /* 0x000fe400078e0004 */
[----:B------:R-:W-:Y:S01]  /*b9b0*/  IMAD.MOV.U32 R12, RZ, RZ, 0x1 ;  /* 0x00000001ff0c7424 */ /* 0x000fe200078e00ff */
[----:B------:R-:W-:-:S05]  /*b9c0*/  @P0 LEA R14, P1, R16, R14, 0x1 ;  /* 0x0000000e100e0211 */ /* 0x000fca00078208ff */
[----:B------:R-:W-:Y:S01]  /*b9d0*/  @P0 IMAD.X R3, RZ, RZ, R2, P1 ;  /* 0x000000ffff030224 */ /* 0x000fe200008e0602 */
[----:B------:R-:W-:-:S07]  /*b9e0*/  @P0 MOV R2, R14 ;  /* 0x0000000e00020202 */ /* 0x000fce0000000f00 */
[----:B------:R-:W-:Y:S05]  /*b9f0*/  WARPSYNC.COLLECTIVE R15, `(.L_x_90) ;  /* 0x000000000f087348 */ /* 0x000fea0003c00000 */
[----:B------:R0:W1:Y:S02]  /*ba00*/  SHFL.IDX P6, R14, R13, R12, R11 ;  /* 0x0000000c0d0e7389 */ /* 0x00006400000c000b */
[----:B01----:R-:W-:Y:S01]  /*ba10*/  ENDCOLLECTIVE ;  /* 0x000000000000791b */ /* 0x003fe20003800000 */
.L_x_90:
[C---:B------:R-:W-:Y:S01]  /*ba20*/  ISETP.GE.AND P1, PT, R5.reuse, 0x21, PT ;  /* 0x000000210500780c */ /* 0x040fe20003f26270 */
[----:B------:R-:W-:Y:S01]  /*ba30*/  @!PT LDS RZ, [RZ] ;  /* 0x00000000fffff984 */ /* 0x000fe20000000800 */
[----:B------:R-:W-:Y:S01]  /*ba40*/  @!PT LDS RZ, [RZ] ;  /* 0x00000000fffff984 */ /* 0x000fe20000000800 */
[----:B------:R-:W-:Y:S01]  /*ba50*/  @!PT LDS RZ, [RZ] ;  /* 0x00000000fffff984 */ /* 0x000fe20000000800 */
[----:B------:R0:W-:Y:S01]  /*ba60*/  @P0 LDGSTS.E.BYPASS.LTC128B.128 [R9+0xe400], desc[UR38][R2.64], !P3 ;  /* 0x0e40000002090fae */ /* 0x0001e2000d901d66 */
[----:B------:R-:W-:Y:S01]  /*ba70*/  ISETP.GE.AND P0, PT, R5, 0x11, PT ;  /* 0x000000110500780c */ /* 0x000fe20003f06270 */
[----:B------:R-:W-:-:S12]  /*ba80*/  IMAD.MOV.U32 R13, RZ, RZ, R0 ;  /* 0x000000ffff0d7224 */ /* 0x000fd800078e0000 */
[----:B------:R-:W-:Y:S02]  /*ba90*/  @P0 LEA R25, R22, UR45, 0x1 ;  /* 0x0000002d16190c11 */ /* 0x000fe4000f8e08ff */
[----:B0-----:R-:W-:-:S07]  /*baa0*/  MOV R7, R14 ;  /* 0x0000000e00077202 */ /* 0x001fce0000000f00 */
[----:B------:R-:W-:Y:S05]  /*bab0*/  WARPSYNC.COLLECTIVE R15, `(.L_x_91) ;  /* 0x000000000f087348 */ /* 0x000fea0003c00000 */
[----:B------:R0:W1:Y:S02]  /*bac0*/  SHFL.IDX P6, R14, R13, R12, R11 ;  /* 0x0000000c0d0e7389 */ /* 0x00006400000c000b */
[----:B01----:R-:W-:Y:S01]  /*bad0*/  ENDCOLLECTIVE ;  /* 0x000000000000791b */ /* 0x003fe20003800000 */
.L_x_91:
[----:B------:R-:W-:Y:S01]  /*bae0*/  MOV R13, R4 ;  /* 0x00000004000d7202 */ /* 0x000fe20000000f00 */
[----:B------:R-:W-:Y:S01]  /*baf0*/  IMAD.MOV.U32 R12, RZ, RZ, 0x2 ;  /* 0x00000002ff0c7424 */ /* 0x000fe200078e00ff */
[----:B------:R-:W-:-:S13]  /*bb00*/  @P0 LEA R2, P2, R16, R14, 0x1 ;  /* 0x0000000e10020211 */ /* 0x000fda00078408ff */
[----:B------:R-:W-:Y:S05]  /*bb10*/  WARPSYNC.COLLECTIVE R15, `(.L_x_92) ;  /* 0x000000000f087348 */ /* 0x000fea0003c00000 */
[----:B------:R0:W1:Y:S02]  /*bb20*/  SHFL.IDX P6, R14, R13, R12, R11 ;  /* 0x0000000c0d0e7389 */ /* 0x00006400000c000b */
[----:B01----:R-:W-:Y:S01]  /*bb30*/  ENDCOLLECTIVE ;  /* 0x000000000000791b */ /* 0x003fe20003800000 */
.L_x_92:
[----:B------:R-:W-:-:S05]  /*bb40*/  @P0 IMAD.X R3, RZ, RZ, R7, P2 ;  /* 0x000000ffff030224 */ /* 0x000fca00010e0607 */
[----:B------:R-:W-:Y:S01]  /*bb50*/  @!PT LDS RZ, [RZ] ;  /* 0x00000000fffff984 */ /* 0x000fe20000000800 */
[----:B------:R-:W-:Y:S01]  /*bb60*/  @!PT LDS RZ, [RZ] ;  /* 0x00000000fffff984 */ /* 0x000fe20000000800 */
[----:B------:R-:W-:Y:S01]  /*bb70*/  @!PT LDS RZ, [RZ] ;  /* 0x00000000fffff984 */ /* 0x000fe20000000800 */
[----:B------:R0:W-:Y:S01]  /*bb80*/  @P0 LDGSTS.E.BYPASS.LTC128B.128 [R25+0xec00], desc[UR38][R2.64], !P3 ;  /* 0x0ec0000002190fae */ /* 0x0001e2000d901d66 */
[----:B------:R-:W-:Y:S01]  /*bb90*/  MOV R13, R0 ;  /* 0x00000000000d7202 */ /* 0x000fe20000000f00 */
[----:B------:R-:W-:-:S07]  /*bba0*/  IMAD.MOV.U32 R6, RZ, RZ, R14 ;  /* 0x000000ffff067224 */ /* 0x000fce00078e000e */
[----:B0-----:R-:W-:Y:S05]  /*bbb0*/  WARPSYNC.COLLECTIVE R15, `(.L_x_93) ;  /* 0x000000000f087348 */ /* 0x001fea0003c00000 */
[----:B------:R1:W2:Y:S02]  /*bbc0*/  SHFL.IDX P6, R14, R13, R12, R11 ;  /* 0x0000000c0d0e7389 */ /* 0x0002a400000c000b */
[----:B012---:R-:W-:Y:S01]  /*bbd0*/  ENDCOLLECTIVE ;  /* 0x000000000000791b */ /* 0x007fe20003800000 */
.L_x_93:
[----:B------:R-:W-:Y:S01]  /*bbe0*/  MOV R13, R4 ;  /* 0x00000004000d7202 */ /* 0x000fe20000000f00 */
[----:B------:R-:W-:Y:S02]  /*bbf0*/  IMAD.MOV.U32 R12, RZ, RZ, 0x3 ;  /* 0x00000003ff0c7424 */ /* 0x000fe400078e00ff */
[----:B------:R-:W-:-:S07]  /*bc00*/  IMAD.MOV.U32 R21, RZ, RZ, R14 ;  /* 0x000000ffff157224 */ /* 0x000fce00078e000e */
[----:B------:R-:W-:Y:S05]  /*bc10*/  WARPSYNC.COLLECTIVE R15, `(.L_x_94) ;  /* 0x000000000f087348 */ /* 0x000fea0003c00000 */
[----:B------:R0:W1:Y:S02]  /*bc20*/  SHFL.IDX P6, R14, R13, R12, R11 ;  /* 0x0000000c0d0e7389 */ /* 0x00006400000c000b */
[----:B01----:R-:W-:Y:S01]  /*bc30*/  ENDCOLLECTIVE ;  /* 0x000000000000791b */ /* 0x003fe20003800000 */
.L_x_94:
[----:B------:R-:W-:Y:S02]  /*bc40*/  @P1 LEA R2, P0, R16, R21, 0x1 ;  /* 0x0000001510021211 */ /* 0x000fe400078008ff */
[----:B------:R-:W-:-:S03]  /*bc50*/  @P1 LEA R21, R22, UR45, 0x1 ;  /* 0x0000002d16151c11 */ /* 0x000fc6000f8e08ff */
[----:B------:R-:W-:Y:S01]  /*bc60*/  @P1 IMAD.X R3, RZ, RZ, R6, P0 ;  /* 0x000000ffff031224 */ /* 0x000fe200000e0606 */
[----:B------:R-:W-:-:S04]  /*bc70*/  ISETP.GE.AND P0, PT, R5, 0x31, PT ;  /* 0x000000310500780c */ /* 0x000fc80003f06270 */
[----:B------:R-:W-:Y:S01]  /*bc80*/  @!PT LDS RZ, [RZ] ;  /* 0x00000000fffff984 */ /* 0x000fe20000000800 */
[----:B------:R-:W-:Y:S01]  /*bc90*/  @!PT LDS RZ, [RZ] ;  /* 0x00000000fffff984 */ /* 0x000fe20000000800 */
[----:B------:R-:W-:Y:S01]  /*bca0*/  @!PT LDS RZ, [RZ] ;  /* 0x00000000fffff984 */ /* 0x000fe20000000800 */
[----:B------:R0:W-:Y:S01]  /*bcb0*/  @P1 LDGSTS.E.BYPASS.LTC128B.128 [R21+0xf400], desc[UR38][R2.64], !P3 ;  /* 0x0f40000002151fae */ /* 0x0001e2000d901d66 */
[----:B------:R-:W-:Y:S02]  /*bcc0*/  MOV R13, R0 ;  /* 0x00000000000d7202 */ /* 0x000fe40000000f00 */
[----:B------:R-:W-:-:S06]  /*bcd0*/  ISETP.GE.AND P1, PT, R5, 0x41, PT ;  /* 0x000000410500780c */ /* 0x000fcc0003f26270 */
[----:B------:R-:W-:Y:S01]  /*bce0*/  @P0 LEA R25, R22, UR45, 0x1 ;  /* 0x0000002d16190c11 */ /* 0x000fe2000f8e08ff */
[----:B------:R-:W-:-:S07]  /*bcf0*/  IMAD.MOV.U32 R7, RZ, RZ, R14 ;  /* 0x000000ffff077224 */ /* 0x000fce00078e000e */
[----:B0-----:R-:W-:Y:S05]  /*bd00*/  WARPSYNC.COLLECTIVE R15, `(.L_x_95) ;  /* 0x000000000f087348 */ /* 0x001fea0003c00000 */
[----:B------:R1:W2:Y:S02]  /*bd10*/  SHFL.IDX P6, R14, R13, R12, R11 ;  /* 0x0000000c0d0e7389 */ /* 0x0002a400000c000b */
[----:B012---:R-:W-:Y:S01]  /*bd20*/  ENDCOLLECTIVE ;  /* 0x000000000000791b */ /* 0x007fe20003800000 */
.L_x_95:
[----:B------:R-:W-:Y:S01]  /*bd30*/  @P1 LEA R21, R22, UR45, 0x1 ;  /* 0x0000002d16151c11 */ /* 0x000fe2000f8e08ff */
[----:B------:R-:W-:Y:S01]  /*bd40*/  IMAD.MOV.U32 R13, RZ, RZ, R4 ;  /* 0x000000ffff0d7224 */ /* 0x000fe200078e0004 */
[----:B------:R-:W-:Y:S02]  /*bd50*/  MOV R12, 0x4 ;  /* 0x00000004000c7802 */ /* 0x000fe40000000f00 */
[----:B------:R-:W-:-:S13]  /*bd60*/  @P0 LEA R2, P2, R16, R14, 0x1 ;  /* 0x0000000e10020211 */ /* 0x000fda00078408ff */
[----:B------:R-:W-:Y:S05]  /*bd70*/  WARPSYNC.COLLECTIVE R15, `(.L_x_96) ;  /* 0x000000000f087348 */ /* 0x000fea0003c00000 */
[----:B------:R0:W1:Y:S02]  /*bd80*/  SHFL.IDX P6, R14, R13, R12, R11 ;  /* 0x0000000c0d0e7389 */ /* 0x00006400000c000b */
[----:B01----:R-:W-:Y:S01]  /*bd90*/  ENDCOLLECTIVE ;  /* 0x000000000000791b */ /* 0x003fe20003800000 */
.L_x_96:
[----:B------:R-:W-:-:S05]  /*bda0*/  @P0 IMAD.X R3, RZ, RZ, R7, P2 ;  /* 0x000000ffff030224 */ /* 0x000fca00010e0607 */
[----:B------:R-:W-:Y:S01]  /*bdb0*/  @!PT LDS RZ, [RZ] ;  /* 0x00000000fffff984 */ /* 0x000fe20000000800 */
[----:B------:R-:W-:Y:S01]  /*bdc0*/  @!PT LDS RZ, [RZ] ;  /* 0x00000000fffff984 */ /* 0x000fe20000000800 */
[----:B------:R-:W-:Y:S01]  /*bdd0*/  @!PT LDS RZ, [RZ] ;  /* 0x00000000fffff984 */ /* 0x000fe20000000800 */
[----:B------:R0:W-:Y:S01]  /*bde0*/  @P0 LDGSTS.E.BYPASS.LTC128B.128 [R25+0xfc00], desc[UR38][R2.64], !P3 ;  /* 0x0fc0000002190fae */ /* 0x0001e2000d901d66 */
[----:B------:R-:W-:Y:S02]  /*bdf0*/  IMAD.MOV.U32 R13, RZ, RZ, R0 ;  /* 0x000000ffff0d7224 */ /* 0x000fe400078e0000 */
[----:B------:R-:W-:-:S07]  /*be00*/  IMAD.MOV.U32 R6, RZ, RZ, R14 ;  /* 0x000000ffff067224 */ /* 0x000fce00078e000e */
[----:B0-----:R-:W-:Y:S05]  /*be10*/  WARPSYNC.COLLECTIVE R15, `(.L_x_97) ;  /* 0x000000000f087348 */ /* 0x001fea0003c00000 */
[----:B------:R1:W2:Y:S02]  /*be20*/  SHFL.IDX P6, R14, R13, R12, R11 ;  /* 0x0000000c0d0e7389 */ /* 0x0002a400000c000b */
[----:B012---:R-:W-:Y:S01]  /*be30*/  ENDCOLLECTIVE ;  /* 0x000000000000791b */ /* 0x007fe20003800000 */
.L_x_97:
[----:B------:R-:W-:Y:S01]  /*be40*/  IMAD.MOV.U32 R13, RZ, RZ, R4 ;  /* 0x000000ffff0d7224 */ /* 0x000fe200078e0004 */
[----:B------:R-:W-:Y:S02]  /*be50*/  MOV R12, 0x5 ;  /* 0x00000005000c7802 */ /* 0x000fe40000000f00 */
[----:B------:R-:W-:-:S07]  /*be60*/  MOV R9, R14 ;  /* 0x0000000e00097202 */ /* 0x000fce0000000f00 */
[----:B------:R-:W-:Y:S05]  /*be70*/  WARPSYNC.COLLECTIVE R15, `(.L_x_98) ;  /* 0x000000000f087348 */ /* 0x000fea0003c00000 */
[----:B------:R0:W1:Y:S02]  /*be80*/  SHFL.IDX P6, R14, R13, R12, R11 ;  /* 0x0000000c0d0e7389 */ /* 0x00006400000c000b */
[----:B01----:R-:W-:Y:S01]  /*be90*/  ENDCOLLECTIVE ;  /* 0x000000000000791b */ /* 0x003fe20003800000 */
.L_x_98:
[----:B------:R-:W-:-:S05]  /*bea0*/  @P1 LEA R2, P0, R16, R9, 0x1 ;  /* 0x0000000910021211 */ /* 0x000fca00078008ff */
[----:B------:R-:W-:Y:S01]  /*beb0*/  @P1 IMAD.X R3, RZ, RZ, R6, P0 ;  /* 0x000000ffff031224 */ /* 0x000fe200000e0606 */
[----:B------:R-:W-:-:S04]  /*bec0*/  ISETP.GE.AND P0, PT, R5, 0x51, PT ;  /* 0x000000510500780c */ /* 0x000fc80003f06270 */
[----:B------:R-:W-:Y:S01]  /*bed0*/  @!PT LDS RZ, [RZ] ;  /* 0x00000000fffff984 */ /* 0x000fe20000000800 */
[----:B------:R-:W-:Y:S01]  /*bee0*/  @!PT LDS RZ, [RZ] ;  /* 0x00000000fffff984 */ /* 0x000fe20000000800 */
[----:B------:R-:W-:Y:S01]  /*bef0*/  @!PT LDS RZ, [RZ] ;  /* 0x00000000fffff984 */ /* 0x000fe20000000800 */
[----:B------:R0:W-:Y:S01]  /*bf00*/  @P1 LDGSTS.E.BYPASS.LTC128B.128 [R21+0x10400], desc[UR38][R2.64], !P3 ;  /* 0x1040000002151fae */ /* 0x0001e2000d901d66 */
[----:B------:R-:W-:Y:S01]  /*bf10*/  ISETP.GE.AND P1, PT, R5, 0x61, PT ;  /* 0x000000610500780c */ /* 0x000fe20003f26270 */
[----:B------:R-:W-:Y:S02]  /*bf20*/  IMAD.MOV.U32 R13, RZ, RZ, R0 ;  /* 0x000000ffff0d7224 */ /* 0x000fe400078e0000 */
[----:B------:R-:W-:-:S10]  /*bf30*/  IMAD.MOV.U32 R7, RZ, RZ, R14 ;  /* 0x000000ffff077224 */ /* 0x000fd400078e000e */
[----:B0-----:R-:W-:Y:S05]  /*bf40*/  WARPSYNC.COLLECTIVE R15, `(.L_x_99) ;  /* 0x000000000f087348 */ /* 0x001fea0003c00000 */
[----:B------:R1:W2:Y:S02]  /*bf50*/  SHFL.IDX P6, R14, R13, R12, R11 ;  /* 0x0000000c0d0e7389 */ /* 0x0002a400000c000b */
[----:B012---:R-:W-:Y:S01]  /*bf60*/  ENDCOLLECTIVE ;  /* 0x000000000000791b */ /* 0x007fe20003800000 */
.L_x_99:
[----:B------:R-:W-:Y:S02]  /*bf70*/  IMAD.MOV.U32 R13, RZ, RZ, R4 ;  /* 0x000000ffff0d7224 */ /* 0x000fe400078e0004 */
[----:B------:R-:W-:Y:S01]  /*bf80*/  IMAD.MOV.U32 R12, RZ, RZ, 0x6 ;  /* 0x00000006ff0c7424 */ /* 0x000fe200078e00ff */
[----:B------:R-:W-:-:S13]  /*bf90*/  @P0 LEA R2, P2, R16, R14, 0x1 ;  /* 0x0000000e10020211 */ /* 0x000fda00078408ff */
[----:B------:R-:W-:Y:S05]  /*bfa0*/  WARPSYNC.COLLECTIVE R15, `(.L_x_100) ;  /* 0x000000000f087348 */ /* 0x000fea0003c00000 */
[----:B------:R0:W1:Y:S02]  /*bfb0*/  SHFL.IDX P6, R14, R13, R12, R11 ;  /* 0x0000000c0d0e7389 */ /* 0x00006400000c000b */
[----:B01----:R-:W-:Y:S01]  /*bfc0*/  ENDCOLLECTIVE ;  /* 0x000000000000791b */ /* 0x003fe20003800000 */
.L_x_100:
[----:B------:R-:W-:Y:S02]  /*bfd0*/  @P0 IADD3.X R3, RZ, R7, RZ, P2, !PT ;  /* 0x00000007ff030210 */ /* 0x000fe400017fe4ff */
[----:B------:R-:W-:-:S05]  /*bfe0*/  @P0 LEA R7, R22, UR45, 0x1 ;  /* 0x0000002d16070c11 */ /* 0x000fca000f8e08ff */
[----:B------:R-:W-:Y:S01]  /*bff0*/  @!PT LDS RZ, [RZ] ;  /* 0x00000000fffff984 */ /* 0x000fe20000000800 */
[----:B------:R-:W-:Y:S01]  /*c000*/  @!PT LDS RZ, [RZ] ;  /* 0x00000000fffff984 */ /* 0x000fe20000000800 */
[----:B------:R-:W-:Y:S01]  /*c010*/  @!PT LDS RZ, [RZ] ;  /* 0x00000000fffff984 */ /* 0x000fe20000000800 */
[----:B------:R0:W-:Y:S01]  /*c020*/  @P0 LDGSTS.E.BYPASS.LTC128B.128 [R7+0x10c00], desc[UR38][R2.64], !P3 ;  /* 0x10c0000002070fae */ /* 0x0001e2000d901d66 */
[----:B------:R-:W-:Y:S01]  /*c030*/  IMAD.MOV.U32 R13, RZ, RZ, R0 ;  /* 0x000000ffff0d7224 */ /* 0x000fe200078e0000 */
[----:B------:R-:W-:-:S07]  /*c040*/  MOV R6, R14 ;  /* 0x0000000e00067202 */ /* 0x000fce0000000f00 */
[----:B0-----:R-:W-:Y:S05]  /*c050*/  WARPSYNC.COLLECTIVE R15, `(.L_x_101) ;  /* 0x000000000f087348 */ /* 0x001fea0003c00000 */
[----:B------:R1:W2:Y:S02]  /*c060*/  SHFL.IDX P6, R14, R13, R12, R11 ;  /* 0x0000000c0d0e7389 */ /* 0x0002a400000c000b */
[----:B012---:R-:W-:Y:S01]  /*c070*/  ENDCOLLECTIVE ;  /* 0x000000000000791b */ /* 0x007fe20003800000 */
.L_x_101:
[----:B------:R-:W-:Y:S02]  /*c080*/  IMAD.MOV.U32 R13, RZ, RZ, R4 ;  /* 0x000000ffff0d7224 */ /* 0x000fe400078e0004 */
[----:B------:R-:W-:Y:S02]  /*c090*/  IMAD.MOV.U32 R12, RZ, RZ, 0x7 ;  /* 0x00000007ff0c7424 */ /* 0x000fe400078e00ff */
[----:B------:R-:W-:-:S07]  /*c0a0*/  IMAD.MOV.U32 R9, RZ, RZ, R14 ;  /* 0x000000ffff097224 */ /* 0x000fce00078e000e */
[----:B------:R-:W-:Y:S05]  /*c0b0*/  WARPSYNC.COLLECTIVE R15, `(.L_x_102) ;  /* 0x000000000f087348 */ /* 0x000fea0003c00000 */
[----:B------:R0:W1:Y:S02]  /*c0c0*/  SHFL.IDX P6, R14, R13, R12, R11 ;  /* 0x0000000c0d0e7389 */ /* 0x00006400000c000b */
[----:B01----:R-:W-:Y:S01]  /*c0d0*/  ENDCOLLECTIVE ;  /* 0x000000000000791b */ /* 0x003fe20003800000 */
.L_x_102:
[----:B------:R-:W-:Y:S02]  /*c0e0*/  @P1 LEA R2, P0, R16, R9, 0x1 ;  /* 0x0000000910021211 */ /* 0x000fe400078008ff */
[----:B------:R-:W-:Y:S02]  /*c0f0*/  @P1 LEA R9, R22, UR45, 0x1 ;  /* 0x0000002d16091c11 */ /* 0x000fe4000f8e08ff */
[----:B------:R-:W-:-:S05]  /*c100*/  @P1 IADD3.X R3, RZ, R6, RZ, P0, !PT ;  /* 0x00000006ff031210 */ /* 0x000fca00007fe4ff */
        /* <DEDUP_REMOVED lines=9> */
.L_x_103:
[----:B------:R-:W-:Y:S05]  /*c1a0*/  BRA `(.L_x_104) ;  /* 0xffffffcc00287947 */ /* 0x000fea000383ffff */
.L_x_51:
[----:B------:R-:W-:Y:S01]  /*c1b0*/  IMAD.MOV.U32 R13, RZ, RZ, R8 ;  /* 0x000000ffff0d7224 */ /* 0x000fe200078e0008 */
[----:B------:R-:W-:Y:S01]  /*c1c0*/  MOV R12, RZ ;  /* 0x000000ff000c7202 */ /* 0x000fe20000000f00 */
[----:B------:R-:W-:Y:S02]  /*c1d0*/  IMAD.MOV.U32 R11, RZ, RZ, 0x181f ;  /* 0x0000181fff0b7424 */ /* 0x000fe400078e00ff */
[----:B------:R-:W-:Y:S02]  /*c1e0*/  IMAD.MOV.U32 R15, RZ, RZ, -0x1 ;  /* 0xffffffffff0f7424 */ /* 0x000fe400078e00ff */
[----:B------:R-:W-:-:S07]  /*c1f0*/  IMAD R6, R24, 0xc0, R20 ;  /* 0x000000c018067824 */ /* 0x000fce00078e0214 */
[----:B------:R-:W-:Y:S05]  /*c200*/  WARPSYNC.COLLECTIVE R15, `(.L_x_105) ;  /* 0x000000000f087348 */ /* 0x000fea0003c00000 */
[----:B------:R0:W1:Y:S02]  /*c210*/  SHFL.IDX P6, R14, R13, R12, R11 ;  /* 0x0000000c0d0e7389 */ /* 0x00006400000c000b */
[----:B01----:R-:W-:Y:S01]  /*c220*/  ENDCOLLECTIVE ;  /* 0x000000000000791b */ /* 0x003fe20003800000 */
.L_x_105:
[----:B------:R-:W-:Y:S01]  /*c230*/  IMAD.MOV.U32 R13, RZ, RZ, R5 ;  /* 0x000000ffff0d7224 */ /* 0x000fe200078e0005 */
[----:B------:R-:W-:-:S07]  /*c240*/  MOV R2, R14 ;  /* 0x0000000e00027202 */ /* 0x000fce0000000f00 */
[----:B------:R-:W-:Y:S05]  /*c250*/  WARPSYNC.COLLECTIVE R15, `(.L_x_106) ;  /* 0x000000000f087348 */ /* 0x000fea0003c00000 */
[----:B------:R0:W1:Y:S02]  /*c260*/  SHFL.IDX P6, R14, R13, R12, R11 ;  /* 0x0000000c0d0e7389 */ /* 0x00006400000c000b */
[----:B01----:R-:W-:Y:S01]  /*c270*/  ENDCOLLECTIVE ;  /* 0x000000000000791b */ /* 0x003fe20003800000 */
.L_x_106:
[----:B------:R-:W-:Y:S02]  /*c280*/  ULDC UR4, c[0x0][0x288] ;  /* 0x0000a20000047ab9 */ /* 0x000fe40000000800 */
[----:B------:R-:W-:Y:S02]  /*c290*/  IMAD R4, R9, UR4, RZ ;  /* 0x0000000409047c24 */ /* 0x000fe4000f8e02ff */
[----:B------:R-:W-:-:S03]  /*c2a0*/  VIADD R9, R6, 0x10 ;  /* 0x0000001006097836 */ /* 0x000fc60000000000 */
[----:B------:R-:W-:Y:S01]  /*c2b0*/  ISETP.GE.AND P1, PT, R6, R4, PT ;  /* 0x000000040600720c */ /* 0x000fe20003f26270 */
[----:B------:R-:W-:Y:S01]  /*c2c0*/  IMAD.MOV.U32 R13, RZ, RZ, R8 ;  /* 0x000000ffff0d7224 */ /* 0x000fe200078e0008 */
[----:B------:R-:W-:-:S11]  /*c2d0*/  MOV R12, 0x1 ;  /* 0x00000001000c7802 */ /* 0x000fd60000000f00 */
[----:B------:R-:W-:Y:S02]  /*c2e0*/  @!P1 LEA R25, R22, UR45, 0x1 ;  /* 0x0000002d16199c11 */ /* 0x000fe4000f8e08ff */
[----:B------:R-:W-:-:S05]  /*c2f0*/  @!P1 LEA R14, P2, R16, R14, 0x1 ;  /* 0x0000000e100e9211 */ /* 0x000fca00078408ff */
[----:B------:R-:W-:Y:S01]  /*c300*/  @!P1 IMAD.X R3, RZ, RZ, R2, P2 ;  /* 0x000000ffff039224 */ /* 0x000fe200010e0602 */
[----:B------:R-:W-:-:S07]  /*c310*/  @!P1 MOV R2, R14 ;  /* 0x0000000e00029202 */ /* 0x000fce0000000f00 */
[----:B------:R-:W-:Y:S05]  /*c320*/  WARPSYNC.COLLECTIVE R15, `(.L_x_107) ;  /* 0x000000000f087348 */ /* 0x000fea0003c00000 */
[----:B------:R0:W1:Y:S02]  /*c330*/  SHFL.IDX P6, R14, R13, R12, R11 ;  /* 0x0000000c0d0e7389 */ /* 0x00006400000c000b */
[----:B01----:R-:W-:Y:S01]  /*c340*/  ENDCOLLECTIVE ;  /* 0x000000000000791b */ /* 0x003fe20003800000 */
.L_x_107:
[----:B------:R-:W-:Y:S01]  /*c350*/  @!PT LDS RZ, [RZ] ;  /* 0x00000000fffff984 */ /* 0x000fe20000000800 */
[----:B------:R-:W-:Y:S01]  /*c360*/  @!PT LDS RZ, [RZ] ;  /* 0x00000000fffff984 */ /* 0x000fe20000000800 */
[----:B------:R-:W-:Y:S01]  /*c370*/  @!PT LDS RZ, [RZ] ;  /* 0x00000000fffff984 */ /* 0x000fe20000000800 */
[----:B------:R0:W-:Y:S01]  /*c380*/  @!P1 LDGSTS.E.BYPASS.LTC128B.128 [R25+0x8400], desc[UR38][R2.64], !P0 ;  /* 0x0840000002199fae */ /* 0x0001e2000c101d66 */
[----:B------:R-:W-:Y:S01]  /*c390*/  ISETP.GE.AND P1, PT, R9, R4, PT ;  /* 0x000000040900720c */ /* 0x000fe20003f26270 */
[----:B------:R-:W-:Y:S02]  /*c3a0*/  VIADD R9, R6, 0x20 ;  /* 0x0000002006097836 */ /* 0x000fe40000000000 */
[----:B------:R-:W-:-:S10]  /*c3b0*/  IMAD.MOV.U32 R13, RZ, RZ, R5 ;  /* 0x000000ffff0d7224 */ /* 0x000fd400078e0005 */
[----:B0-----:R-:W-:Y:S01]  /*c3c0*/  @!P1 LEA R25, R22, UR45, 0x1 ;  /* 0x0000002d16199c11 */ /* 0x001fe2000f8e08ff */
[----:B------:R-:W-:-:S07]  /*c3d0*/  IMAD.MOV.U32 R10, RZ, RZ, R14 ;  /* 0x000000ffff0a7224 */ /* 0x000fce00078e000e */
[----:B------:R-:W-:Y:S05]  /*c3e0*/  WARPSYNC.COLLECTIVE R15, `(.L_x_108) ;  /* 0x000000000f087348 */ /* 0x000fea0003c00000 */
[----:B------:R0:W1:Y:S02]  /*c3f0*/  SHFL.IDX P6, R14, R13, R12, R11 ;  /* 0x0000000c0d0e7389 */ /* 0x00006400000c000b */
[----:B01----:R-:W-:Y:S01]  /*c400*/  ENDCOLLECTIVE ;  /* 0x000000000000791b */ /* 0x003fe20003800000 */
.L_x_108:
[----:B------:R-:W-:Y:S01]  /*c410*/  MOV R13, R8 ;  /* 0x00000008000d7202 */ /* 0x000fe20000000f00 */
[----:B------:R-:W-:Y:S01]  /*c420*/  IMAD.MOV.U32 R12, RZ, RZ, 0x2 ;  /* 0x00000002ff0c7424 */ /* 0x000fe200078e00ff */
[----:B------:R-:W-:-:S07]  /*c430*/  MOV R21, R14 ;  /* 0x0000000e00157202 */ /* 0x000fce0000000f00 */
[----:B------:R-:W-:Y:S05]  /*c440*/  WARPSYNC.COLLECTIVE R15, `(.L_x_109) ;  /* 0x000000000f087348 */ /* 0x000fea0003c00000 */
[----:B------:R0:W1:Y:S02]  /*c450*/  SHFL.IDX P6, R14, R13, R12, R11 ;  /* 0x0000000c0d0e7389 */ /* 0x00006400000c000b */
[----:B01----:R-:W-:Y:S01]  /*c460*/  ENDCOLLECTIVE ;  /* 0x000000000000791b */ /* 0x003fe20003800000 */
.L_x_109:
[----:B------:R-:W-:-:S05]  /*c470*/  @!P1 LEA R2, P2, R16, R21, 0x1 ;  /* 0x0000001510029211 */ /* 0x000fca00078408ff */
[----:B------:R-:W-:-:S05]  /*c480*/  @!P1 IMAD.X R3, RZ, RZ, R10, P2 ;  /* 0x000000ffff039224 */ /* 0x000fca00010e060a */
[----:B------:R-:W-:Y:S01]  /*c490*/  @!PT LDS RZ, [RZ] ;  /* 0x00000000fffff984 */ /* 0x000fe20000000800 */
[----:B------:R-:W-:Y:S01]  /*c4a0*/  @!PT LDS RZ, [RZ] ;  /* 0x00000000fffff984 */ /* 0x000fe20000000800 */
[----:B------:R-:W-:Y:S01]  /*c4b0*/  @!PT LDS RZ, [RZ] ;  /* 0x00000000fffff984 */ /* 0x000fe20000000800 */
[----:B------:R0:W-:Y:S01]  /*c4c0*/  @!P1 LDGSTS.E.BYPASS.LTC128B.128 [R25+0x8c00], desc[UR38][R2.64], !P0 ;  /* 0x08c0000002199fae */ /* 0x0001e2000c101d66 */
[----:B------:R-:W-:Y:S02]  /*c4d0*/  ISETP.GE.AND P1, PT, R9, R4, PT ;  /* 0x000000040900720c */ /* 0x000fe40003f26270 */
[----:B------:R-:W-:Y:S01]  /*c4e0*/  MOV R13, R5 ;  /* 0x00000005000d7202 */ /* 0x000fe20000000f00 */
[----:B------:R-:W-:-:S10]  /*c4f0*/  IMAD.MOV.U32 R9, RZ, RZ, R14 ;  /* 0x000000ffff097224 */ /* 0x000fd400078e000e */
[----:B0-----:R-:W-:Y:S05]  /*c500*/  WARPSYNC.COLLECTIVE R15, `(.L_x_110) ;  /* 0x000000000f087348 */ /* 0x001fea0003c00000 */
[----:B------:R1:W2:Y:S02]  /*c510*/  SHFL.IDX P6, R14, R13, R12, R11 ;  /* 0x0000000c0d0e7389 */ /* 0x0002a400000c000b */
[----:B012---:R-:W-:Y:S01]  /*c520*/  ENDCOLLECTIVE ;  /* 0x000000000000791b */ /* 0x007fe20003800000 */
.L_x_110:
[----:B------:R-:W-:Y:S02]  /*c530*/  @!P1 LEA R20, R22, UR45, 0x1 ;  /* 0x0000002d16149c11 */ /* 0x000fe4000f8e08ff */
[----:B------:R-:W-:Y:S01]  /*c540*/  MOV R13, R8 ;  /* 0x00000008000d7202 */ /* 0x000fe20000000f00 */
[----:B------:R-:W-:Y:S01]  /*c550*/  IMAD.MOV.U32 R12, RZ, RZ, 0x3 ;  /* 0x00000003ff0c7424 */ /* 0x000fe200078e00ff */
[----:B------:R-:W-:-:S13]  /*c560*/  @!P1 LEA R2, P2, R16, R14, 0x1 ;  /* 0x0000000e10029211 */ /* 0x000fda00078408ff */
[----:B------:R-:W-:Y:S05]  /*c570*/  WARPSYNC.COLLECTIVE R15, `(.L_x_111) ;  /* 0x000000000f087348 */ /* 0x000fea0003c00000 */
[----:B------:R0:W1:Y:S02]  /*c580*/  SHFL.IDX P6, R14, R13, R12, R11 ;  /* 0x0000000c0d0e7389 */ /* 0x00006400000c000b */
[----:B01----:R-:W-:Y:S01]  /*c590*/  ENDCOLLECTIVE ;  /* 0x000000000000791b */ /* 0x003fe20003800000 */
.L_x_111:
[----:B------:R-:W-:Y:S02]  /*c5a0*/  @!P1 IMAD.X R3, RZ, RZ, R9, P2 ;  /* 0x000000ffff039224 */ /* 0x000fe400010e0609 */
[----:B------:R-:W-:-:S03]  /*c5b0*/  VIADD R9, R6, 0x30 ;  /* 0x0000003006097836 */ /* 0x000fc60000000000 */
[----:B------:R-:W-:Y:S01]  /*c5c0*/  @!PT LDS RZ, [RZ] ;  /* 0x00000000fffff984 */ /* 0x000fe20000000800 */
[----:B------:R-:W-:Y:S01]  /*c5d0*/  @!PT LDS RZ, [RZ] ;  /* 0x00000000fffff984 */ /* 0x000fe20000000800 */
[----:B------:R-:W-:Y:S01]  /*c5e0*/  @!PT LDS RZ, [RZ] ;  /* 0x00000000fffff984 */ /* 0x000fe20000000800 */
[----:B------:R0:W-:Y:S02]  /*c5f0*/  @!P1 LDGSTS.E.BYPASS.LTC128B.128 [R20+0x9400], desc[UR38][R2.64], !P0 ;  /* 0x0940000002149fae */ /* 0x0001e4000c101d66 */
[----:B------:R-:W-:Y:S02]  /*c600*/  ISETP.GE.AND P1, PT, R9, R4, PT ;  /* 0x000000040900720c */ /* 0x000fe40003f26270 */
[----:B------:R-:W-:Y:S02]  /*c610*/  IADD3 R9, R6, 0x40, RZ ;  /* 0x0000004006097810 */ /* 0x000fe40007ffe0ff */
[----:B------:R-:W-:-:S09]  /*c620*/  MOV R13, R5 ;  /* 0x00000005000d7202 */ /* 0x000fd20000000f00 */
[----:B------:R-:W-:Y:S01]  /*c630*/  @!P1 LEA R25, R22, UR45, 0x1 ;  /* 0x0000002d16199c11 */ /* 0x000fe2000f8e08ff */
[----:B0-----:R-:W-:-:S07]  /*c640*/  IMAD.MOV.U32 R10, RZ, RZ, R14 ;  /* 0x000000ffff0a7224 */ /* 0x001fce00078e000e */
[----:B------:R-:W-:Y:S05]  /*c650*/  WARPSYNC.COLLECTIVE R15, `(.L_x_112) ;  /* 0x000000000f087348 */ /* 0x000fea0003c00000 */
[----:B------:R0:W1:Y:S02]  /*c660*/  SHFL.IDX P6, R14, R13, R12, R11 ;  /* 0x0000000c0d0e7389 */ /* 0x00006400000c000b */
[----:B01----:R-:W-:Y:S01]  /*c670*/  ENDCOLLECTIVE ;  /* 0x000000000000791b */ /* 0x003fe20003800000 */
.L_x_112:
[----:B------:R-:W-:Y:S02]  /*c680*/  IMAD.MOV.U32 R13, RZ, RZ, R8 ;  /* 0x000000ffff0d7224 */ /* 0x000fe400078e0008 */
[----:B------:R-:W-:Y:S02]  /*c690*/  IMAD.MOV.U32 R12, RZ, RZ, 0x4 ;  /* 0x00000004ff0c7424 */ /* 0x000fe400078e00ff */
[----:B------:R-:W-:-:S07]  /*c6a0*/  IMAD.MOV.U32 R21, RZ, RZ, R14 ;  /* 0x000000ffff157224 */ /* 0x000fce00078e000e */
[----:B------:R-:W-:Y:S05]  /*c6b0*/  WARPSYNC.COLLECTIVE R15, `(.L_x_113) ;  /* 0x000000000f087348 */ /* 0x000fea0003c00000 */
[----:B------:R0:W1:Y:S02]  /*c6c0*/  SHFL.IDX P6, R14, R13, R12, R11 ;  /* 0x0000000c0d0e7389 */ /* 0x00006400000c000b */
[----:B01----:R-:W-:Y:S01]  /*c6d0*/  ENDCOLLECTIVE ;  /* 0x000000000000791b */ /* 0x003fe20003800000 */
.L_x_113:
[----:B------:R-:W-:-:S05]  /*c6e0*/  @!P1 LEA R2, P2, R16, R21, 0x1 ;  /* 0x0000001510029211 */ /* 0x000fca00078408ff */
[----:B------:R-:W-:-:S05]  /*c6f0*/  @!P1 IMAD.X R3, RZ, RZ, R10, P2 ;  /* 0x000000ffff039224 */ /* 0x000fca00010e060a */
[----:B------:R-:W-:Y:S01]  /*c700*/  @!PT LDS RZ, [RZ] ;  /* 0x00000000fffff984 */ /* 0x000fe20000000800 */
[----:B------:R-:W-:Y:S01]  /*c710*/  @!PT LDS RZ, [RZ] ;  /* 0x00000000fffff984 */ /* 0x000fe20000000800 */
[----:B------:R-:W-:Y:S01]  /*c720*/  @!PT LDS RZ, [RZ] ;  /* 0x00000000fffff984 */ /* 0x000fe20000000800 */
[----:B------:R0:W-:Y:S01]  /*c730*/  @!P1 LDGSTS.E.BYPASS.LTC128B.128 [R25+0x9c00], desc[UR38][R2.64], !P0 ;  /* 0x09c0000002199fae */ /* 0x0001e2000c101d66 */
[----:B------:R-:W-:Y:S01]  /*c740*/  IMAD.MOV.U32 R13, RZ, RZ, R5 ;  /* 0x000000ffff0d7224 */ /* 0x000fe200078e0005 */
[----:B------:R-:W-:Y:S02]  /*c750*/  ISETP.GE.AND P1, PT, R9, R4, PT ;  /* 0x000000040900720c */ /* 0x000fe40003f26270 */
[----:B------:R-:W-:-:S11]  /*c760*/  MOV R9, R14 ;  /* 0x0000000e00097202 */ /* 0x000fd60000000f00 */
[----:B0-----:R-:W-:Y:S05]  /*c770*/  WARPSYNC.COLLECTIVE R15, `(.L_x_114) ;  /* 0x000000000f087348 */ /* 0x001fea0003c00000 */
[----:B------:R1:W2:Y:S02]  /*c780*/  SHFL.IDX P6, R14, R13, R12, R11 ;  /* 0x0000000c0d0e7389 */ /* 0x0002a400000c000b */
[----:B012---:R-:W-:Y:S01]  /*c790*/  ENDCOLLECTIVE ;  /* 0x000000000000791b */ /* 0x007fe20003800000 */
.L_x_114:
[----:B------:R-:W-:Y:S01]  /*c7a0*/  @!P1 LEA R20, R22, UR45, 0x1 ;  /* 0x0000002d16149c11 */ /* 0x000fe2000f8e08ff */
[----:B------:R-:W-:Y:S02]  /*c7b0*/  IMAD.MOV.U32 R13, RZ, RZ, R8 ;  /* 0x000000ffff0d7224 */ /* 0x000fe400078e0008 */
[----:B------:R-:W-:Y:S01]  /*c7c0*/  IMAD.MOV.U32 R12, RZ, RZ, 0x5 ;  /* 0x00000005ff0c7424 */ /* 0x000fe200078e00ff */
[----:B------:R-:W-:-:S13]  /*c7d0*/  @!P1 LEA R2, P2, R16, R14, 0x1 ;  /* 0x0000000e10029211 */ /* 0x000fda00078408ff */
[----:B------:R-:W-:Y:S05]  /*c7e0*/  WARPSYNC.COLLECTIVE R15, `(.L_x_115) ;  /* 0x000000000f087348 */ /* 0x000fea0003c00000 */
[----:B------:R0:W1:Y:S02]  /*c7f0*/  SHFL.IDX P6, R14, R13, R12, R11 ;  /* 0x0000000c0d0e7389 */ /* 0x00006400000c000b */
[----:B01----:R-:W-:Y:S01]  /*c800*/  ENDCOLLECTIVE ;  /* 0x000000000000791b */ /* 0x003fe20003800000 */
.L_x_115:
[----:B------:R-:W-:Y:S01]  /*c810*/  @!P1 IMAD.X R3, RZ, RZ, R9, P2 ;  /* 0x000000ffff039224 */ /* 0x000fe200010e0609 */
[----:B------:R-:W-:-:S04]  /*c820*/  IADD3 R9, R6, 0x50, RZ ;  /* 0x0000005006097810 */ /* 0x000fc80007ffe0ff */
[----:B------:R-:W-:Y:S01]  /*c830*/  @!PT LDS RZ, [RZ] ;  /* 0x00000000fffff984 */ /* 0x000fe20000000800 */
[----:B------:R-:W-:Y:S01]  /*c840*/  @!PT LDS RZ, [RZ] ;  /* 0x00000000fffff984 */ /* 0x000fe20000000800 */
[----:B------:R-:W-:Y:S01]  /*c850*/  @!PT LDS RZ, [RZ] ;  /* 0x00000000fffff984 */ /* 0x000fe20000000800 */
[----:B------:R0:W-:Y:S01]  /*c860*/  @!P1 LDGSTS.E.BYPASS.LTC128B.128 [R20+0xa400], desc[UR38][R2.64], !P0 ;  /* 0x0a40000002149fae */ /* 0x0001e2000c101d66 */
[----:B------:R-:W-:Y:S01]  /*c870*/  ISETP.GE.AND P1, PT, R9, R4, PT ;  /* 0x000000040900720c */ /* 0x000fe20003f26270 */
[----:B------:R-:W-:Y:S02]  /*c880*/  VIADD R9, R6, 0x60 ;  /* 0x0000006006097836 */ /* 0x000fe40000000000 */
[----:B------:R-:W-:-:S10]  /*c890*/  IMAD.MOV.U32 R13, RZ, RZ, R5 ;  /* 0x000000ffff0d7224 */ /* 0x000fd400078e0005 */
[----:B------:R-:W-:Y:S02]  /*c8a0*/  @!P1 LEA R25, R22, UR45, 0x1 ;  /* 0x0000002d16199c11 */ /* 0x000fe4000f8e08ff */
[----:B0-----:R-:W-:-:S07]  /*c8b0*/  MOV R10, R14 ;  /* 0x0000000e000a7202 */ /* 0x001fce0000000f00 */
[----:B------:R-:W-:Y:S05]  /*c8c0*/  WARPSYNC.COLLECTIVE R15, `(.L_x_116) ;  /* 0x000000000f087348 */ /* 0x000fea0003c00000 */
[----:B------:R0:W1:Y:S02]  /*c8d0*/  SHFL.IDX P6, R14, R13, R12, R11 ;  /* 0x0000000c0d0e7389 */ /* 0x00006400000c000b */
[----:B01----:R-:W-:Y:S01]  /*c8e0*/  ENDCOLLECTIVE ;  /* 0x000000000000791b */ /* 0x003fe20003800000 */
.L_x_116:
[----:B------:R-:W-:Y:S01]  /*c8f0*/  IMAD.MOV.U32 R13, RZ, RZ, R8 ;  /* 0x000000ffff0d7224 */ /* 0x000fe200078e0008 */
[----:B------:R-:W-:Y:S01]  /*c900*/  MOV R12, 0x6 ;  /* 0x00000006000c7802 */ /* 0x000fe20000000f00 */
[----:B------:R-:W-:-:S07]  /*c910*/  IMAD.MOV.U32 R21, RZ, RZ, R14 ;  /* 0x000000ffff157224 */ /* 0x000fce00078e000e */
[----:B------:R-:W-:Y:S05]  /*c920*/  WARPSYNC.COLLECTIVE R15, `(.L_x_117) ;  /* 0x000000000f087348 */ /* 0x000fea0003c00000 */
[----:B------:R0:W1:Y:S02]  /*c930*/  SHFL.IDX P6, R14, R13, R12, R11 ;  /* 0x0000000c0d0e7389 */ /* 0x00006400000c000b */
[----:B01----:R-:W-:Y:S01]  /*c940*/  ENDCOLLECTIVE ;  /* 0x000000000000791b */ /* 0x003fe20003800000 */
.L_x_117:
[----:B------:R-:W-:-:S04]  /*c950*/  @!P1 LEA R2, P2, R16, R21, 0x1 ;  /* 0x0000001510029211 */ /* 0x000fc800078408ff */
[----:B------:R-:W-:-:S05]  /*c960*/  @!P1 IADD3.X R3, RZ, R10, RZ, P2, !PT ;  /* 0x0000000aff039210 */ /* 0x000fca00017fe4ff */
[----:B------:R-:W-:Y:S01]  /*c970*/  @!PT LDS RZ, [RZ] ;  /* 0x00000000fffff984 */ /* 0x000fe20000000800 */
[----:B------:R-:W-:Y:S01]  /*c980*/  @!PT LDS RZ, [RZ] ;  /* 0x00000000fffff984 */ /* 0x000fe20000000800 */
[----:B------:R-:W-:Y:S01]  /*c990*/  @!PT LDS RZ, [RZ] ;  /* 0x00000000fffff984 */ /* 0x000fe20000000800 */
[----:B------:R0:W-:Y:S01]  /*c9a0*/  @!P1 LDGSTS.E.BYPASS.LTC128B.128 [R25+0xac00], desc[UR38][R2.64], !P0 ;  /* 0x0ac0000002199fae */ /* 0x0001e2000c101d66 */
[----:B------:R-:W-:Y:S01]  /*c9b0*/  ISETP.GE.AND P1, PT, R9, R4, PT ;  /* 0x000000040900720c */ /* 0x000fe20003f26270 */
[----:B------:R-:W-:Y:S02]  /*c9c0*/  IMAD.MOV.U32 R13, RZ, RZ, R5 ;  /* 0x000000ffff0d7224 */ /* 0x000fe400078e0005 */
[----:B------:R-:W-:-:S10]  /*c9d0*/  IMAD.MOV.U32 R9, RZ, RZ, R14 ;  /* 0x000000ffff097224 */ /* 0x000fd400078e000e */
[----:B0-----:R-:W-:Y:S05]  /*c9e0*/  WARPSYNC.COLLECTIVE R15, `(.L_x_118) ;  /* 0x000000000f087348 */ /* 0x001fea0003c00000 */
[----:B------:R1:W2:Y:S02]  /*c9f0*/  SHFL.IDX P6, R14, R13, R12, R11 ;  /* 0x0000000c0d0e7389 */ /* 0x0002a400000c000b */
[----:B012---:R-:W-:Y:S01]  /*ca00*/  ENDCOLLECTIVE ;  /* 0x000000000000791b */ /* 0x007fe20003800000 */
.L_x_118:
[----:B------:R-:W-:Y:S01]  /*ca10*/  @!P1 LEA R10, R22, UR45, 0x1 ;  /* 0x0000002d160a9c11 */ /* 0x000fe2000f8e08ff */
[----:B------:R-:W-:Y:S02]  /*ca20*/  IMAD.MOV.U32 R13, RZ, RZ, R8 ;  /* 0x000000ffff0d7224 */ /* 0x000fe400078e0008 */
[----:B------:R-:W-:Y:S01]  /*ca30*/  IMAD.MOV.U32 R12, RZ, RZ, 0x7 ;  /* 0x00000007ff0c7424 */ /* 0x000fe200078e00ff */
[----:B------:R-:W-:-:S13]  /*ca40*/  @!P1 LEA R2, P2, R16, R14, 0x1 ;  /* 0x0000000e10029211 */ /* 0x000fda00078408ff */
[----:B------:R-:W-:Y:S05]  /*ca50*/  WARPSYNC.COLLECTIVE R15, `(.L_x_119) ;  /* 0x000000000f087348 */ /* 0x000fea0003c00000 */
[----:B------:R0:W1:Y:S02]  /*ca60*/  SHFL.IDX P6, R14, R13, R12, R11 ;  /* 0x0000000c0d0e7389 */ /* 0x00006400000c000b */
[----:B01----:R-:W-:Y:S01]  /*ca70*/  ENDCOLLECTIVE ;  /* 0x000000000000791b */ /* 0x003fe20003800000 */
.L_x_119:
[----:B------:R-:W-:-:S05]  /*ca80*/  @!P1 IADD3.X R3, RZ, R9, RZ, P2, !PT ;  /* 0x00000009ff039210 */ /* 0x000fca00017fe4ff */
[----:B------:R-:W-:Y:S01]  /*ca90*/  @!PT LDS RZ, [RZ] ;  /* 0x00000000fffff984 */ /* 0x000fe20000000800 */
[----:B------:R-:W-:Y:S01]  /*caa0*/  @!PT LDS RZ, [RZ] ;  /* 0x00000000fffff984 */ /* 0x000fe20000000800 */
[----:B------:R-:W-:Y:S01]  /*cab0*/  @!PT LDS RZ, [RZ] ;  /* 0x00000000fffff984 */ /* 0x000fe20000000800 */
[----:B------:R0:W-:Y:S01]  /*cac0*/  @!P1 LDGSTS.E.BYPASS.LTC128B.128 [R10+0xb400], desc[UR38][R2.64], !P0 ;  /* 0x0b400000020a9fae */ /* 0x0001e2000c101d66 */
[----:B------:R-:W-:Y:S02]  /*cad0*/  IMAD.MOV.U32 R13, RZ, RZ, R5 ;  /* 0x000000ffff0d7224 */ /* 0x000fe400078e0005 */
[C---:B------:R-:W-:Y:S02]  /*cae0*/  VIADD R5, R6.reuse, 0x80 ;  /* 0x0000008006057836 */ /* 0x040fe40000000000 */
[----:B0-----:R-:W-:Y:S01]  /*caf0*/  VIADD R3, R6, 0x70 ;  /* 0x0000007006037836 */ /* 0x001fe20000000000 */
[----:B------:R-:W-:-:S07]  /*cb00*/  MOV R8, R14 ;  /* 0x0000000e00087202 */ /* 0x000fce0000000f00 */
[----:B------:R-:W-:Y:S05]  /*cb10*/  WARPSYNC.COLLECTIVE R15, `(.L_x_120) ;  /* 0x000000000f087348 */ /* 0x000fea0003c00000 */
[----:B------:R0:W1:Y:S02]  /*cb20*/  SHFL.IDX P6, R14, R13, R12, R11 ;  /* 0x0000000c0d0e7389 */ /* 0x00006400000c000b */
[----:B01----:R-:W-:Y:S01]  /*cb30*/  ENDCOLLECTIVE ;  /* 0x000000000000791b */ /* 0x003fe20003800000 */
.L_x_120:
[----:B------:R-:W-:Y:S01]  /*cb40*/  ISETP.GE.AND P1, PT, R3, R4, PT ;  /* 0x000000040300720c */ /* 0x000fe20003f26270 */
[----:B------:R-:W-:Y:S01]  /*cb50*/  IMAD.MOV.U32 R13, RZ, RZ, R7 ;  /* 0x000000ffff0d7224 */ /* 0x000fe200078e0007 */
[----:B------:R-:W-:-:S11]  /*cb60*/  MOV R12, RZ ;  /* 0x000000ff000c7202 */ /* 0x000fd60000000f00 */
[----:B------:R-:W-:Y:S02]  /*cb70*/  @!P1 LEA R25, R22, UR45, 0x1 ;  /* 0x0000002d16199c11 */ /* 0x000fe4000f8e08ff */
[----:B------:R-:W-:-:S13]  /*cb80*/  @!P1 LEA R2, P2, R16, R14, 0x1 ;  /* 0x0000000e10029211 */ /* 0x000fda00078408ff */
[----:B------:R-:W-:Y:S05]  /*cb90*/  WARPSYNC.COLLECTIVE R15, `(.L_x_121) ;  /* 0x000000000f087348 */ /* 0x000fea0003c00000 */
[----:B------:R0:W1:Y:S02]  /*cba0*/  SHFL.IDX P6, R14, R13, R12, R11 ;  /* 0x0000000c0d0e7389 */ /* 0x00006400000c000b */
[----:B01----:R-:W-:Y:S01]  /*cbb0*/  ENDCOLLECTIVE ;  /* 0x000000000000791b */ /* 0x003fe20003800000 */
.L_x_121:
[----:B------:R-:W-:-:S05]  /*cbc0*/  @!P1 IADD3.X R3, RZ, R8, RZ, P2, !PT ;  /* 0x00000008ff039210 */ /* 0x000fca00017fe4ff */
[----:B------:R-:W-:Y:S01]  /*cbd0*/  @!PT LDS RZ, [RZ] ;  /* 0x00000000fffff984 */ /* 0x000fe20000000800 */
[----:B------:R-:W-:Y:S01]  /*cbe0*/  @!PT LDS RZ, [RZ] ;  /* 0x00000000fffff984 */ /* 0x000fe20000000800 */
[----:B------:R-:W-:Y:S01]  /*cbf0*/  @!PT LDS RZ, [RZ] ;  /* 0x00000000fffff984 */ /* 0x000fe20000000800 */
[----:B------:R0:W-:Y:S01]  /*cc00*/  @!P1 LDGSTS.E.BYPASS.LTC128B.128 [R25+0xbc00], desc[UR38][R2.64], !P0 ;  /* 0x0bc0000002199fae */ /* 0x0001e2000c101d66 */
[----:B------:R-:W-:Y:S01]  /*cc10*/  ISETP.GE.AND P1, PT, R5, R4, PT ;  /* 0x000000040500720c */ /* 0x000fe20003f26270 */
[----:B------:R-:W-:Y:S02]  /*cc20*/  VIADD R5, R6, 0x90 ;  /* 0x0000009006057836 */ /* 0x000fe40000000000 */
[----:B------:R-:W-:Y:S02]  /*cc30*/  IMAD.MOV.U32 R13, RZ, RZ, R0 ;  /* 0x000000ffff0d7224 */ /* 0x000fe400078e0000 */
[----:B------:R-:W-:-:S08]  /*cc40*/  IMAD.MOV.U32 R9, RZ, RZ, R14 ;  /* 0x000000ffff097224 */ /* 0x000fd000078e000e */
[----:B0-----:R-:W-:Y:S05]  /*cc50*/  WARPSYNC.COLLECTIVE R15, `(.L_x_122) ;  /* 0x000000000f087348 */ /* 0x001fea0003c00000 */
[----:B------:R1:W2:Y:S02]  /*cc60*/  SHFL.IDX P6, R14, R13, R12, R11 ;  /* 0x0000000c0d0e7389 */ /* 0x0002a400000c000b */
[----:B012---:R-:W-:Y:S01]  /*cc70*/  ENDCOLLECTIVE ;  /* 0x000000000000791b */ /* 0x007fe20003800000 */
.L_x_122:
[----:B------:R-:W-:Y:S01]  /*cc80*/  MOV R13, R7 ;  /* 0x00000007000d7202 */ /* 0x000fe20000000f00 */
[----:B------:R-:W-:Y:S01]  /*cc90*/  IMAD.MOV.U32 R12, RZ, RZ, 0x1 ;  /* 0x00000001ff0c7424 */ /* 0x000fe200078e00ff */
[----:B------:R-:W-:-:S07]  /*cca0*/  MOV R21, R14 ;  /* 0x0000000e00157202 */ /* 0x000fce0000000f00 */
[----:B------:R-:W-:Y:S05]  /*ccb0*/  WARPSYNC.COLLECTIVE R15, `(.L_x_123) ;  /* 0x000000000f087348 */ /* 0x000fea0003c00000 */
[----:B------:R0:W1:Y:S02]  /*ccc0*/  SHFL.IDX P6, R14, R13, R12, R11 ;  /* 0x0000000c0d0e7389 */ /* 0x00006400000c000b */
[----:B01----:R-:W-:Y:S01]  /*ccd0*/  ENDCOLLECTIVE ;  /* 0x000000000000791b */ /* 0x003fe20003800000 */
.L_x_123:
[----:B------:R-:W-:Y:S02]  /*cce0*/  @!P1 LEA R2, P2, R16, R21, 0x1 ;  /* 0x0000001510029211 */ /* 0x000fe400078408ff */
[----:B------:R-:W-:-:S03]  /*ccf0*/  @!P1 LEA R21, R22, UR45, 0x1 ;  /* 0x0000002d16159c11 */ /* 0x000fc6000f8e08ff */
        /* <DEDUP_REMOVED lines=11> */
.L_x_124:
[----:B------:R-:W-:Y:S01]  /*cdb0*/  MOV R13, R7 ;  /* 0x00000007000d7202 */ /* 0x000fe20000000f00 */
[----:B------:R-:W-:Y:S02]  /*cdc0*/  IMAD.MOV.U32 R12, RZ, RZ, 0x2 ;  /* 0x00000002ff0c7424 */ /* 0x000fe400078e00ff */
[----:B------:R-:W-:-:S07]  /*cdd0*/  IMAD.MOV.U32 R9, RZ, RZ, R14 ;  /* 0x000000ffff097224 */ /* 0x000fce00078e000e */
[----:B------:R-:W-:Y:S05]  /*cde0*/  WARPSYNC.COLLECTIVE R15, `(.L_x_125) ;  /* 0x000000000f087348 */ /* 0x000fea0003c00000 */
[----:B------:R0:W1:Y:S02]  /*cdf0*/  SHFL.IDX P6, R14, R13, R12, R11 ;  /* 0x0000000c0d0e7389 */ /* 0x00006400000c000b */
[----:B01----:R-:W-:Y:S01]  /*ce00*/  ENDCOLLECTIVE ;  /* 0x000000000000791b */ /* 0x003fe20003800000 */
.L_x_125:
[----:B------:R-:W-:Y:S02]  /*ce10*/  @!P1 LEA R2, P2, R16, R9, 0x1 ;  /* 0x0000000910029211 */ /* 0x000fe400078408ff */
[----:B------:R-:W-:-:S03]  /*ce20*/  @!P1 LEA R9, R22, UR45, 0x1 ;  /* 0x0000002d16099c11 */ /* 0x000fc6000f8e08ff */
[----:B------:R-:W-:-:S05]  /*ce30*/  @!P1 IMAD.X R3, RZ, RZ, R8, P2 ;  /* 0x000000ffff039224 */ /* 0x000fca00010e0608 */
[----:B------:R-:W-:Y:S01]  /*ce40*/  @!PT LDS RZ, [RZ] ;  /* 0x00000000fffff984 */ /* 0x000fe20000000800 */
[----:B------:R-:W-:Y:S01]  /*ce50*/  @!PT LDS RZ, [RZ] ;  /* 0x00000000fffff984 */ /* 0x000fe20000000800 */
[----:B------:R-:W-:Y:S01]  /*ce60*/  @!PT LDS RZ, [RZ] ;  /* 0x00000000fffff984 */ /* 0x000fe20000000800 */
[----:B------:R0:W-:Y:S01]  /*ce70*/  @!P1 LDGSTS.E.BYPASS.LTC128B.128 [R9+0xcc00], desc[UR38][R2.64], !P0 ;  /* 0x0cc0000002099fae */ /* 0x0001e2000c101d66 */
[----:B------:R-:W-:Y:S01]  /*ce80*/  MOV R13, R0 ;  /* 0x00000000000d7202 */ /* 0x000fe20000000f00 */
[----:B------:R-:W-:-:S07]  /*ce90*/  IMAD.MOV.U32 R5, RZ, RZ, R14 ;  /* 0x000000ffff057224 */ /* 0x000fce00078e000e */
[----:B0-----:R-:W-:Y:S05]  /*cea0*/  WARPSYNC.COLLECTIVE R15, `(.L_x_126) ;  /* 0x000000000f087348 */ /* 0x001fea0003c00000 */
[----:B------:R1:W2:Y:S02]  /*ceb0*/  SHFL.IDX P6, R14, R13, R12, R11 ;  /* 0x0000000c0d0e7389 */ /* 0x0002a400000c000b */
[----:B012---:R-:W-:Y:S01]  /*cec0*/  ENDCOLLECTIVE ;  /* 0x000000000000791b */ /* 0x007fe20003800000 */
.L_x_126:
[----:B------:R-:W-:-:S05]  /*ced0*/  VIADD R3, R6, 0xa0 ;  /* 0x000000a006037836 */ /* 0x000fca0000000000 */
[----:B------:R-:W-:Y:S02]  /*cee0*/  ISETP.GE.AND P1, PT, R3, R4, PT ;  /* 0x000000040300720c */ /* 0x000fe40003f26270 */
[----:B------:R-:W-:Y:S01]  /*cef0*/  MOV R13, R7 ;  /* 0x00000007000d7202 */ /* 0x000fe20000000f00 */
[----:B------:R-:W-:-:S10]  /*cf00*/  IMAD.MOV.U32 R12, RZ, RZ, 0x3 ;  /* 0x00000003ff0c7424 */ /* 0x000fd400078e00ff */
[----:B------:R-:W-:-:S13]  /*cf10*/  @!P1 LEA R2, P2, R16, R14, 0x1 ;  /* 0x0000000e10029211 */ /* 0x000fda00078408ff */
[----:B------:R-:W-:Y:S05]  /*cf20*/  WARPSYNC.COLLECTIVE R15, `(.L_x_127) ;  /* 0x000000000f087348 */ /* 0x000fea0003c00000 */
[----:B------:R0:W1:Y:S02]  /*cf30*/  SHFL.IDX P6, R14, R13, R12, R11 ;  /* 0x0000000c0d0e7389 */ /* 0x00006400000c000b */
[----:B01----:R-:W-:Y:S01]  /*cf40*/  ENDCOLLECTIVE ;  /* 0x000000000000791b */ /* 0x003fe20003800000 */
.L_x_127:
[----:B------:R-:W-:Y:S01]  /*cf50*/  @!P1 IMAD.X R3, RZ, RZ, R5, P2 ;  /* 0x000000ffff039224 */ /* 0x000fe200010e0605 */
[----:B------:R-:W-:-:S05]  /*cf60*/  @!P1 LEA R5, R22, UR45, 0x1 ;  /* 0x0000002d16059c11 */ /* 0x000fca000f8e08ff */
        /* <DEDUP_REMOVED lines=9> */
.L_x_128:
[----:B------:R-:W-:Y:S05]  /*d000*/  BRA `(.L_x_129) ;  /* 0xffffffc800cc7947 */ /* 0x000fea000383ffff */
.L_x_52:
[----:B0-----:R-:W-:-:S04]  /*d010*/  IMAD.U32 R3, RZ, RZ, UR45 ;  /* 0x0000002dff037e24 */ /* 0x001fc8000f8e00ff */
[----:B------:R0:W1:Y:S03]  /*d020*/  SYNCS.PHASECHK.TRANS64.TRYWAIT P0, [R3+URZ+0x16820], R0 ;  /* 0x01682000030075a7 */ /* 0x000066000800017f */
[----:B-1----:R-:W-:Y:S05]  /*d030*/  @!P0 NANOSLEEP.SYNCS 0x989680 ;  /* 0x009896800000895d */ /* 0x002fea0003900000 */
[----:B------:R-:W1:Y:S02]  /*d040*/  @!P0 SYNCS.PHASECHK.TRANS64 P0, [R3+URZ+0x16820], R0 ;  /* 0x01682000030085a7 */ /* 0x000e64000800007f */
[----:B-1----:R-:W-:Y:S05]  /*d050*/  @!P0 BRA `(.L_x_52) ;  /* 0xfffffffc00ec8947 */ /* 0x002fea000383ffff */
[----:B------:R-:W-:Y:S05]  /*d060*/  BRA `(.L_x_130) ;  /* 0xffffffc800fc7947 */ /* 0x000fea000383ffff */
.L_x_56:
[----:B0-----:R0:W1:Y:S02]  /*d070*/  SYNCS.PHASECHK.TRANS64.TRYWAIT P0, [R7+URZ+0x16840], R2 ;  /* 0x01684002070075a7 */ /* 0x001064000800017f */
[----:B-1----:R-:W-:Y:S05]  /*d080*/  @!P0 NANOSLEEP.SYNCS 0x989680 ;  /* 0x009896800000895d */ /* 0x002fea0003900000 */
[----:B------:R-:W1:Y:S02]  /*d090*/  @!P0 SYNCS.PHASECHK.TRANS64 P0, [R7+URZ+0x16840], R2 ;  /* 0x01684002070085a7 */ /* 0x000e64000800007f */
[----:B-1----:R-:W-:Y:S05]  /*d0a0*/  @!P0 BRA `(.L_x_56) ;  /* 0xfffffffc00f08947 */ /* 0x002fea000383ffff */
[----:B------:R-:W-:Y:S05]  /*d0b0*/  BRA `(.L_x_131) ;  /* 0xffffffcc00e07947 */ /* 0x000fea000383ffff */
.L_x_57:
        /* <DEDUP_REMOVED lines=8> */
.L_x_133:
[----:B------:R-:W-:Y:S05]  /*d140*/  BSYNC B1 ;  /* 0x0000000000017941 */ /* 0x000fea0003800000 */
.L_x_132:
[----:B------:R-:W-:Y:S01]  /*d150*/  IMAD.MOV.U32 R13, RZ, RZ, R10 ;  /* 0x000000ffff0d7224 */ /* 0x000fe200078e000a */
[----:B------:R-:W-:Y:S01]  /*d160*/  MOV R11, 0x181f ;  /* 0x0000181f000b7802 */ /* 0x000fe20000000f00 */
[----:B------:R-:W-:Y:S01]  /*d170*/  IMAD.MOV.U32 R12, RZ, RZ, RZ ;  /* 0x000000ffff0c7224 */ /* 0x000fe200078e00ff */
[----:B------:R-:W-:Y:S01]  /*d180*/  MOV R3, R14 ;  /* 0x0000000e00037202 */ /* 0x000fe20000000f00 */
[----:B------:R-:W-:Y:S01]  /*d190*/  IMAD.MOV.U32 R15, RZ, RZ, -0x1 ;  /* 0xffffffffff0f7424 */ /* 0x000fe200078e00ff */
[----:B------:R-:W-:-:S07]  /*d1a0*/  LEA R9, R9, UR45, 0x1 ;  /* 0x0000002d09097c11 */ /* 0x000fce000f8e08ff */
[----:B------:R-:W-:Y:S05]  /*d1b0*/  WARPSYNC.COLLECTIVE R15, `(.L_x_134) ;  /* 0x000000000f087348 */ /* 0x000fea0003c00000 */
[----:B------:R0:W1:Y:S02]  /*d1c0*/  SHFL.IDX P6, R14, R13, R12, R11 ;  /* 0x0000000c0d0e7389 */ /* 0x00006400000c000b */
[----:B01----:R-:W-:Y:S01]  /*d1d0*/  ENDCOLLECTIVE ;  /* 0x000000000000791b */ /* 0x003fe20003800000 */
.L_x_134:
[----:B------:R-:W-:Y:S01]  /*d1e0*/  IMAD.SHL.U32 R15, R16, 0x2, RZ ;  /* 0x00000002100f7824 */ /* 0x000fe200078e00ff */
[----:B------:R-:W-:Y:S01]  /*d1f0*/  MOV R12, 0x1 ;  /* 0x00000001000c7802 */ /* 0x000fe20000000f00 */
[----:B------:R-:W-:Y:S01]  /*d200*/  IMAD.MOV.U32 R13, RZ, RZ, R19 ;  /* 0x000000ffff0d7224 */ /* 0x000fe200078e0013 */
[----:B------:R-:W-:-:S04]  /*d210*/  MOV R2, R14 ;  /* 0x0000000e00027202 */ /* 0x000fc80000000f00 */
[----:B------:R-:W-:Y:S01]  /*d220*/  IADD3 R2, P0, R2, R15, RZ ;  /* 0x0000000f02027210 */ /* 0x000fe20007f1e0ff */
[----:B------:R-:W-:-:S04]  /*d230*/  IMAD.MOV.U32 R15, RZ, RZ, -0x1 ;  /* 0xffffffffff0f7424 */ /* 0x000fc800078e00ff */
[----:B------:R-:W-:-:S08]  /*d240*/  IMAD.X R3, RZ, RZ, R3, P0 ;  /* 0x000000ffff037224 */ /* 0x000fd000000e0603 */
[----:B------:R-:W-:Y:S05]  /*d250*/  WARPSYNC.COLLECTIVE R15, `(.L_x_135) ;  /* 0x000000000f087348 */ /* 0x000fea0003c00000 */
[----:B------:R0:W1:Y:S02]  /*d260*/  SHFL.IDX P6, R14, R13, R12, R11 ;  /* 0x0000000c0d0e7389 */ /* 0x00006400000c000b */
[----:B01----:R-:W-:Y:S01]  /*d270*/  ENDCOLLECTIVE ;  /* 0x000000000000791b */ /* 0x003fe20003800000 */
.L_x_135:
[----:B------:R-:W-:Y:S01]  /*d280*/  @!PT LDS RZ, [RZ] ;  /* 0x00000000fffff984 */ /* 0x000fe20000000800 */
[----:B------:R-:W-:Y:S01]  /*d290*/  @!PT LDS RZ, [RZ] ;  /* 0x00000000fffff984 */ /* 0x000fe20000000800 */
[----:B------:R-:W-:Y:S01]  /*d2a0*/  @!PT LDS RZ, [RZ] ;  /* 0x00000000fffff984 */ /* 0x000fe20000000800 */
[----:B------:R0:W-:Y:S01]  /*d2b0*/  LDGSTS.E.BYPASS.LTC128B.128 [R9+0xe400], desc[UR38][R2.64], !P2 ;  /* 0x0e40000002097fae */ /* 0x0001e2000d101d66 */
[----:B------:R-:W-:Y:S01]  /*d2c0*/  MOV R13, R10 ;  /* 0x0000000a000d7202 */ /* 0x000fe20000000f00 */
[----:B0-----:R-:W-:-:S07]  /*d2d0*/  IMAD.MOV.U32 R3, RZ, RZ, R14 ;  /* 0x000000ffff037224 */ /* 0x001fce00078e000e */
[----:B------:R-:W-:Y:S05]  /*d2e0*/  WARPSYNC.COLLECTIVE R15, `(.L_x_136) ;  /* 0x000000000f087348 */ /* 0x000fea0003c00000 */
[----:B------:R0:W1:Y:S02]  /*d2f0*/  SHFL.IDX P6, R14, R13, R12, R11 ;  /* 0x0000000c0d0e7389 */ /* 0x00006400000c000b */
[----:B01----:R-:W-:Y:S01]  /*d300*/  ENDCOLLECTIVE ;  /* 0x000000000000791b */ /* 0x003fe20003800000 */
.L_x_136:
[----:B------:R-:W-:Y:S02]  /*d310*/  IMAD.SHL.U32 R15, R16, 0x2, RZ ;  /* 0x00000002100f7824 */ /* 0x000fe400078e00ff */
[----:B------:R-:W-:Y:S02]  /*d320*/  IMAD.MOV.U32 R13, RZ, RZ, R19 ;  /* 0x000000ffff0d7224 */ /* 0x000fe400078e0013 */
[----:B------:R-:W-:Y:S02]  /*d330*/  IMAD.MOV.U32 R12, RZ, RZ, 0x2 ;  /* 0x00000002ff0c7424 */ /* 0x000fe400078e00ff */
[----:B------:R-:W-:-:S05]  /*d340*/  IMAD.MOV.U32 R2, RZ, RZ, R14 ;  /* 0x000000ffff027224 */ /* 0x000fca00078e000e */
[----:B------:R-:W-:Y:S02]  /*d350*/  IADD3 R2, P0, R2, R15, RZ ;  /* 0x0000000f02027210 */ /* 0x000fe40007f1e0ff */
[----:B------:R-:W-:Y:S02]  /*d360*/  MOV R15, 0xffffffff ;  /* 0xffffffff000f7802 */ /* 0x000fe40000000f00 */
[----:B------:R-:W-:-:S09]  /*d370*/  IADD3.X R3, RZ, R3, RZ, P0, !PT ;  /* 0x00000003ff037210 */ /* 0x000fd200007fe4ff */
[----:B------:R-:W-:Y:S05]  /*d380*/  WARPSYNC.COLLECTIVE R15, `(.L_x_137) ;  /* 0x000000000f087348 */ /* 0x000fea0003c00000 */
[----:B------:R0:W1:Y:S02]  /*d390*/  SHFL.IDX P6, R14, R13, R12, R11 ;  /* 0x0000000c0d0e7389 */ /* 0x00006400000c000b */
[----:B01----:R-:W-:Y:S01]  /*d3a0*/  ENDCOLLECTIVE ;  /* 0x000000000000791b */ /* 0x003fe20003800000 */
.L_x_137:
[----:B------:R-:W-:Y:S01]  /*d3b0*/  @!PT LDS RZ, [RZ] ;  /* 0x00000000fffff984 */ /* 0x000fe20000000800 */
[----:B------:R-:W-:Y:S01]  /*d3c0*/  @!PT LDS RZ, [RZ] ;  /* 0x00000000fffff984 */ /* 0x000fe20000000800 */
[----:B------:R-:W-:Y:S01]  /*d3d0*/  @!PT LDS RZ, [RZ] ;  /* 0x00000000fffff984 */ /* 0x000fe20000000800 */
[----:B------:R0:W-:Y:S01]  /*d3e0*/  LDGSTS.E.BYPASS.LTC128B.128 [R9+0xec00], desc[UR38][R2.64], !P2 ;  /* 0x0ec0000002097fae */ /* 0x0001e2000d101d66 */
[----:B------:R-:W-:Y:S02]  /*d3f0*/  IMAD.MOV.U32 R13, RZ, RZ, R10 ;  /* 0x000000ffff0d7224 */ /* 0x000fe400078e000a */
[----:B0-----:R-:W-:-:S07]  /*d400*/  IMAD.MOV.U32 R3, RZ, RZ, R14 ;  /* 0x000000ffff037224 */ /* 0x001fce00078e000e */
[----:B------:R-:W-:Y:S05]  /*d410*/  WARPSYNC.COLLECTIVE R15, `(.L_x_138) ;  /* 0x000000000f087348 */ /* 0x000fea0003c00000 */
[----:B------:R0:W1:Y:S02]  /*d420*/  SHFL.IDX P6, R14, R13, R12, R11 ;  /* 0x0000000c0d0e7389 */ /* 0x00006400000c000b */
[----:B01----:R-:W-:Y:S01]  /*d430*/  ENDCOLLECTIVE ;  /* 0x000000000000791b */ /* 0x003fe20003800000 */
.L_x_138:
[----:B------:R-:W-:Y:S01]  /*d440*/  SHF.L.U32 R15, R16, 0x1, RZ ;  /* 0x00000001100f7819 */ /* 0x000fe200000006ff */
[----:B------:R-:W-:Y:S01]  /*d450*/  IMAD.MOV.U32 R12, RZ, RZ, 0x3 ;  /* 0x00000003ff0c7424 */ /* 0x000fe200078e00ff */
[----:B------:R-:W-:Y:S01]  /*d460*/  MOV R13, R19 ;  /* 0x00000013000d7202 */ /* 0x000fe20000000f00 */
[----:B------:R-:W-:-:S05]  /*d470*/  IMAD.MOV.U32 R2, RZ, RZ, R14 ;  /* 0x000000ffff027224 */ /* 0x000fca00078e000e */
[----:B------:R-:W-:Y:S01]  /*d480*/  IADD3 R2, P0, R2, R15, RZ ;  /* 0x0000000f02027210 */ /* 0x000fe20007f1e0ff */
[----:B------:R-:W-:-:S04]  /*d490*/  IMAD.MOV.U32 R15, RZ, RZ, -0x1 ;  /* 0xffffffffff0f7424 */ /* 0x000fc800078e00ff */
[----:B------:R-:W-:-:S08]  /*d4a0*/  IMAD.X R3, RZ, RZ, R3, P0 ;  /* 0x000000ffff037224 */ /* 0x000fd000000e0603 */
[----:B------:R-:W-:Y:S05]  /*d4b0*/  WARPSYNC.COLLECTIVE R15, `(.L_x_139) ;  /* 0x000000000f087348 */ /* 0x000fea0003c00000 */
[----:B------:R0:W1:Y:S02]  /*d4c0*/  SHFL.IDX P6, R14, R13, R12, R11 ;  /* 0x0000000c0d0e7389 */ /* 0x00006400000c000b */
[----:B01----:R-:W-:Y:S01]  /*d4d0*/  ENDCOLLECTIVE ;  /* 0x000000000000791b */ /* 0x003fe20003800000 */
.L_x_139:
[----:B------:R-:W-:Y:S01]  /*d4e0*/  @!PT LDS RZ, [RZ] ;  /* 0x00000000fffff984 */ /* 0x000fe20000000800 */
[----:B------:R-:W-:Y:S01]  /*d4f0*/  @!PT LDS RZ, [RZ] ;  /* 0x00000000fffff984 */ /* 0x000fe20000000800 */
[----:B------:R-:W-:Y:S01]  /*d500*/  @!PT LDS RZ, [RZ] ;  /* 0x00000000fffff984 */ /* 0x000fe20000000800 */
[----:B------:R0:W-:Y:S01]  /*d510*/  LDGSTS.E.BYPASS.LTC128B.128 [R9+0xf400], desc[UR38][R2.64], !P2 ;  /* 0x0f40000002097fae */ /* 0x0001e2000d101d66 */
[----:B------:R-:W-:Y:S01]  /*d520*/  IMAD.MOV.U32 R13, RZ, RZ, R10 ;  /* 0x000000ffff0d7224 */ /* 0x000fe200078e000a */
[----:B0-----:R-:W-:-:S07]  /*d530*/  MOV R3, R14 ;  /* 0x0000000e00037202 */ /* 0x001fce0000000f00 */
[----:B------:R-:W-:Y:S05]  /*d540*/  WARPSYNC.COLLECTIVE R15, `(.L_x_140) ;  /* 0x000000000f087348 */ /* 0x000fea0003c00000 */
[----:B------:R0:W1:Y:S02]  /*d550*/  SHFL.IDX P6, R14, R13, R12, R11 ;  /* 0x0000000c0d0e7389 */ /* 0x00006400000c000b */
[----:B01----:R-:W-:Y:S01]  /*d560*/  ENDCOLLECTIVE ;  /* 0x000000000000791b */ /* 0x003fe20003800000 */
.L_x_140:
        /* <DEDUP_REMOVED lines=10> */
.L_x_141:
        /* <DEDUP_REMOVED lines=9> */
.L_x_142:
        /* <DEDUP_REMOVED lines=10> */
.L_x_143:
        /* <DEDUP_REMOVED lines=9> */
.L_x_144:
        /* <DEDUP_REMOVED lines=10> */
.L_x_145:
        /* <DEDUP_REMOVED lines=9> */
.L_x_146:
        /* <DEDUP_REMOVED lines=10> */
.L_x_147:
[----:B------:R-:W-:Y:S01]  /*d9a0*/  @!PT LDS RZ, [RZ] ;  /* 0x00000000fffff984 */ /* 0x000fe20000000800 */
[----:B------:R-:W-:Y:S01]  /*d9b0*/  @!PT LDS RZ, [RZ] ;  /* 0x00000000fffff984 */ /* 0x000fe20000000800 */
[----:B------:R-:W-:Y:S01]  /*d9c0*/  @!PT LDS RZ, [RZ] ;  /* 0x00000000fffff984 */ /* 0x000fe20000000800 */
[----:B------:R0:W-:Y:S01]  /*d9d0*/  LDGSTS.E.BYPASS.LTC128B.128 [R9+0x11400], desc[UR38][R2.64], !P2 ;  /* 0x1140000002097fae */ /* 0x0001e2000d101d66 */
[----:B------:R-:W-:Y:S01]  /*d9e0*/  MOV R13, R10 ;  /* 0x0000000a000d7202 */ /* 0x000fe20000000f00 */
[----:B------:R-:W-:-:S07]  /*d9f0*/  IMAD.MOV.U32 R19, RZ, RZ, R14 ;  /* 0x000000ffff137224 */ /* 0x000fce00078e000e */
[----:B0-----:R-:W-:Y:S05]  /*da00*/  WARPSYNC.COLLECTIVE R15, `(.L_x_148) ;  /* 0x000000000f087348 */ /* 0x001fea0003c00000 */
[----:B------:R1:W2:Y:S02]  /*da10*/  SHFL.IDX P6, R14, R13, R12, R11 ;  /* 0x0000000c0d0e7389 */ /* 0x0002a400000c000b */
[----:B012---:R-:W-:Y:S01]  /*da20*/  ENDCOLLECTIVE ;  /* 0x000000000000791b */ /* 0x007fe20003800000 */
.L_x_148:
[----:B------:R-:W-:Y:S05]  /*da30*/  BRA `(.L_x_149) ;  /* 0xffffffc800907947 */ /* 0x000fea000383ffff */
.L_x_62:
[----:B0-----:R0:W1:Y:S02]  /*da40*/  SYNCS.PHASECHK.TRANS64.TRYWAIT P0, [R7+URZ+0x16860], R2 ;  /* 0x01686002070075a7 */ /* 0x001064000800017f */
[----:B-1----:R-:W-:Y:S05]  /*da50*/  @!P0 NANOSLEEP.SYNCS 0x989680 ;  /* 0x009896800000895d */ /* 0x002fea0003900000 */
[----:B------:R-:W1:Y:S02]  /*da60*/  @!P0 SYNCS.PHASECHK.TRANS64 P0, [R7+URZ+0x16860], R2 ;  /* 0x01686002070085a7 */ /* 0x000e64000800007f */
[----:B-1----:R-:W-:Y:S05]  /*da70*/  @!P0 BRA `(.L_x_62) ;  /* 0xfffffffc00f08947 */ /* 0x002fea000383ffff */
[----:B------:R-:W-:Y:S05]  /*da80*/  BRA `(.L_x_150) ;  /* 0xffffffc800f07947 */ /* 0x000fea000383ffff */
.L_x_63:
[----:B------:R-:W-:Y:S01]  /*da90*/  BSSY B1, `(.L_x_151) ;  /* 0x0000008000017945 */ /* 0x000fe20003800000 */
[----:B------:R-:W-:Y:S01]  /*daa0*/  IMAD.MOV.U32 R13, RZ, RZ, R18 ;  /* 0x000000ffff0d7224 */ /* 0x000fe200078e0012 */
[----:B------:R-:W-:Y:S01]  /*dab0*/  MOV R11, 0x181f ;  /* 0x0000181f000b7802 */ /* 0x000fe20000000f00 */
[----:B------:R-:W-:Y:S02]  /*dac0*/  IMAD.MOV.U32 R12, RZ, RZ, RZ ;  /* 0x000000ffff0c7224 */ /* 0x000fe400078e00ff */
[----:B------:R-:W-:-:S07]  /*dad0*/  IMAD.MOV.U32 R15, RZ, RZ, -0x1 ;  /* 0xffffffffff0f7424 */ /* 0x000fce00078e00ff */
[----:B0-----:R-:W-:Y:S05]  /*dae0*/  WARPSYNC.COLLECTIVE R15, `(.L_x_152) ;  /* 0x000000000f087348 */ /* 0x001fea0003c00000 */
[----:B------:R1:W2:Y:S02]  /*daf0*/  SHFL.IDX P6, R14, R13, R12, R11 ;  /* 0x0000000c0d0e7389 */ /* 0x0002a400000c000b */
[----:B012---:R-:W-:Y:S01]  /*db00*/  ENDCOLLECTIVE ;  /* 0x000000000000791b */ /* 0x007fe20003800000 */
.L_x_152:
[----:B------:R-:W-:Y:S05]  /*db10*/  BSYNC B1 ;  /* 0x0000000000017941 */ /* 0x000fea0003800000 */
.L_x_151:
[----:B------:R-:W-:Y:S01]  /*db20*/  MOV R13, R17 ;  /* 0x00000011000d7202 */ /* 0x000fe20000000f00 */
[----:B------:R-:W-:Y:S01]  /*db30*/  IMAD.MOV.U32 R12, RZ, RZ, RZ ;  /* 0x000000ffff0c7224 */ /* 0x000fe200078e00ff */
[----:B------:R-:W-:Y:S01]  /*db40*/  MOV R15, 0xffffffff ;  /* 0xffffffff000f7802 */ /* 0x000fe20000000f00 */
[----:B------:R-:W-:Y:S01]  /*db50*/  IMAD.MOV.U32 R11, RZ, RZ, 0x181f ;  /* 0x0000181fff0b7424 */ /* 0x000fe200078e00ff */
[----:B------:R-:W-:Y:S01]  /*db60*/  ISETP.LT.OR P2, PT, R4, 0x1, P1 ;  /* 0x000000010400780c */ /* 0x000fe20000f41670 */
[----:B------:R-:W-:Y:S01]  /*db70*/  IMAD.MOV.U32 R3, RZ, RZ, R14 ;  /* 0x000000ffff037224 */ /* 0x000fe200078e000e */
[----:B------:R-:W-:-:S11]  /*db80*/  LEA R8, R8, UR45, 0x1 ;  /* 0x0000002d08087c11 */ /* 0x000fd6000f8e08ff */
[----:B------:R-:W-:Y:S05]  /*db90*/  WARPSYNC.COLLECTIVE R15, `(.L_x_153) ;  /* 0x000000000f087348 */ /* 0x000fea0003c00000 */
[----:B------:R0:W1:Y:S02]  /*dba0*/  SHFL.IDX P6, R14, R13, R12, R11 ;  /* 0x0000000c0d0e7389 */ /* 0x00006400000c000b */
[----:B01----:R-:W-:Y:S01]  /*dbb0*/  ENDCOLLECTIVE ;  /* 0x000000000000791b */ /* 0x003fe20003800000 */
.L_x_153:
[----:B------:R-:W-:Y:S01]  /*dbc0*/  IMAD.MOV.U32 R13, RZ, RZ, R18 ;  /* 0x000000ffff0d7224 */ /* 0x000fe200078e0012 */
[----:B------:R-:W-:Y:S02]  /*dbd0*/  MOV R12, 0x1 ;  /* 0x00000001000c7802 */ /* 0x000fe40000000f00 */
[----:B------:R-:W-:-:S13]  /*dbe0*/  IADD3 R2, P0, R14, R19, RZ ;  /* 0x000000130e027210 */ /* 0x000fda0007f1e0ff */
[----:B------:R-:W-:Y:S05]  /*dbf0*/  WARPSYNC.COLLECTIVE R15, `(.L_x_154) ;  /* 0x000000000f087348 */ /* 0x000fea0003c00000 */
[----:B------:R0:W1:Y:S02]  /*dc00*/  SHFL.IDX P6, R14, R13, R12, R11 ;  /* 0x0000000c0d0e7389 */ /* 0x00006400000c000b */
[----:B01----:R-:W-:Y:S01]  /*dc10*/  ENDCOLLECTIVE ;  /* 0x000000000000791b */ /* 0x003fe20003800000 */
.L_x_154:
[----:B------:R-:W-:-:S05]  /*dc20*/  IMAD.X R3, RZ, RZ, R3, P0 ;  /* 0x000000ffff037224 */ /* 0x000fca00000e0603 */
[----:B------:R-:W-:Y:S01]  /*dc30*/  @!PT LDS RZ, [RZ] ;  /* 0x00000000fffff984 */ /* 0x000fe20000000800 */
[----:B------:R-:W-:Y:S01]  /*dc40*/  @!PT LDS RZ, [RZ] ;  /* 0x00000000fffff984 */ /* 0x000fe20000000800 */
[----:B------:R-:W-:Y:S01]  /*dc50*/  @!PT LDS RZ, [RZ] ;  /* 0x00000000fffff984 */ /* 0x000fe20000000800 */
[----:B------:R0:W-:Y:S01]  /*dc60*/  LDGSTS.E.BYPASS.LTC128B.128 [R8+0x400], desc[UR38][R2.64], !P2 ;  /* 0x0040000002087fae */ /* 0x0001e2000d101d66 */
[----:B------:R-:W-:Y:S01]  /*dc70*/  ISETP.LT.OR P2, PT, R4, 0x11, P1 ;  /* 0x000000110400780c */ /* 0x000fe20000f41670 */
[----:B------:R-:W-:Y:S02]  /*dc80*/  IMAD.MOV.U32 R13, RZ, RZ, R17 ;  /* 0x000000ffff0d7224 */ /* 0x000fe400078e0011 */
[----:B------:R-:W-:-:S10]  /*dc90*/  IMAD.MOV.U32 R9, RZ, RZ, R14 ;  /* 0x000000ffff097224 */ /* 0x000fd400078e000e */
[----:B0-----:R-:W-:Y:S05]  /*dca0*/  WARPSYNC.COLLECTIVE R15, `(.L_x_155) ;  /* 0x000000000f087348 */ /* 0x001fea0003c00000 */
[----:B------:R1:W2:Y:S02]  /*dcb0*/  SHFL.IDX P6, R14, R13, R12, R11 ;  /* 0x0000000c0d0e7389 */ /* 0x0002a400000c000b */
[----:B012---:R-:W-:Y:S01]  /*dcc0*/  ENDCOLLECTIVE ;  /* 0x000000000000791b */ /* 0x007fe20003800000 */
.L_x_155:
[----:B------:R-:W-:Y:S01]  /*dcd0*/  IMAD.MOV.U32 R13, RZ, RZ, R18 ;  /* 0x000000ffff0d7224 */ /* 0x000fe200078e0012 */
[----:B------:R-:W-:Y:S02]  /*dce0*/  MOV R12, 0x2 ;  /* 0x00000002000c7802 */ /* 0x000fe40000000f00 */
[----:B------:R-:W-:-:S04]  /*dcf0*/  MOV R11, R14 ;  /* 0x0000000e000b7202 */ /* 0x000fc80000000f00 */
[----:B------:R-:W-:Y:S01]  /*dd00*/  IADD3 R2, P0, R11, R19, RZ ;  /* 0x000000130b027210 */ /* 0x000fe20007f1e0ff */
[----:B------:R-:W-:-:S04]  /*dd10*/  IMAD.MOV.U32 R11, RZ, RZ, 0x181f ;  /* 0x0000181fff0b7424 */ /* 0x000fc800078e00ff */
[----:B------:R-:W-:-:S08]  /*dd20*/  IMAD.X R3, RZ, RZ, R9, P0 ;  /* 0x000000ffff037224 */ /* 0x000fd000000e0609 */
[----:B------:R-:W-:Y:S05]  /*dd30*/  WARPSYNC.COLLECTIVE R15, `(.L_x_156) ;  /* 0x000000000f087348 */ /* 0x000fea0003c00000 */
[----:B------:R0:W1:Y:S02]  /*dd40*/  SHFL.IDX P6, R14, R13, R12, R11 ;  /* 0x0000000c0d0e7389 */ /* 0x00006400000c000b */
[----:B01----:R-:W-:Y:S01]  /*dd50*/  ENDCOLLECTIVE ;  /* 0x000000000000791b */ /* 0x003fe20003800000 */
.L_x_156:
[----:B------:R-:W-:Y:S01]  /*dd60*/  @!PT LDS RZ, [RZ] ;  /* 0x00000000fffff984 */ /* 0x000fe20000000800 */
[----:B------:R-:W-:Y:S01]  /*dd70*/  @!PT LDS RZ, [RZ] ;  /* 0x00000000fffff984 */ /* 0x000fe20000000800 */
[----:B------:R-:W-:Y:S01]  /*dd80*/  @!PT LDS RZ, [RZ] ;  /* 0x00000000fffff984 */ /* 0x000fe20000000800 */
[----:B------:R0:W-:Y:S01]  /*dd90*/  LDGSTS.E.BYPASS.LTC128B.128 [R8+0xc00], desc[UR38][R2.64], !P2 ;  /* 0x00c0000002087fae */ /* 0x0001e2000d101d66 */
[----:B------:R-:W-:Y:S02]  /*dda0*/  ISETP.LT.OR P2, PT, R4, 0x21, P1 ;  /* 0x000000210400780c */ /* 0x000fe40000f41670 */
[----:B------:R-:W-:Y:S01]  /*ddb0*/  MOV R13, R17 ;  /* 0x00000011000d7202 */ /* 0x000fe20000000f00 */
[----:B------:R-:W-:-:S10]  /*ddc0*/  IMAD.MOV.U32 R10, RZ, RZ, R14 ;  /* 0x000000ffff0a7224 */ /* 0x000fd400078e000e */
[----:B0-----:R-:W-:Y:S05]  /*ddd0*/  WARPSYNC.COLLECTIVE R15, `(.L_x_157) ;  /* 0x000000000f087348 */ /* 0x001fea0003c00000 */
[----:B------:R1:W2:Y:S02]  /*dde0*/  SHFL.IDX P6, R14, R13, R12, R11 ;  /* 0x0000000c0d0e7389 */ /* 0x0002a400000c000b */
[----:B012---:R-:W-:Y:S01]  /*ddf0*/  ENDCOLLECTIVE ;  /* 0x000000000000791b */ /* 0x007fe20003800000 */
.L_x_157:
[----:B------:R-:W-:Y:S01]  /*de00*/  MOV R13, R18 ;  /* 0x00000012000d7202 */ /* 0x000fe20000000f00 */
[----:B------:R-:W-:-:S05]  /*de10*/  IMAD.MOV.U32 R12, RZ, RZ, R14 ;  /* 0x000000ffff0c7224 */ /* 0x000fca00078e000e */
[----:B------:R-:W-:Y:S01]  /*de20*/  IADD3 R2, P0, R12, R19, RZ ;  /* 0x000000130c027210 */ /* 0x000fe20007f1e0ff */
[----:B------:R-:W-:-:S04]  /*de30*/  IMAD.MOV.U32 R12, RZ, RZ, 0x3 ;  /* 0x00000003ff0c7424 */ /* 0x000fc800078e00ff */
[----:B------:R-:W-:-:S08]  /*de40*/  IMAD.X R3, RZ, RZ, R10, P0 ;  /* 0x000000ffff037224 */ /* 0x000fd000000e060a */
[----:B------:R-:W-:Y:S05]  /*de50*/  WARPSYNC.COLLECTIVE R15, `(.L_x_158) ;  /* 0x000000000f087348 */ /* 0x000fea0003c00000 */
[----:B------:R0:W1:Y:S02]  /*de60*/  SHFL.IDX P6, R14, R13, R12, R11 ;  /* 0x0000000c0d0e7389 */ /* 0x00006400000c000b */
[----:B01----:R-:W-:Y:S01]  /*de70*/  ENDCOLLECTIVE ;  /* 0x000000000000791b */ /* 0x003fe20003800000 */
.L_x_158:
        /* <DEDUP_REMOVED lines=10> */
.L_x_159:
[----:B------:R-:W-:Y:S01]  /*df20*/  MOV R13, R18 ;  /* 0x00000012000d7202 */ /* 0x000fe20000000f00 */
[----:B------:R-:W-:Y:S02]  /*df30*/  IMAD.MOV.U32 R12, RZ, RZ, 0x4 ;  /* 0x00000004ff0c7424 */ /* 0x000fe400078e00ff */
[----:B------:R-:W-:-:S05]  /*df40*/  IMAD.MOV.U32 R11, RZ, RZ, R14 ;  /* 0x000000ffff0b7224 */ /* 0x000fca00078e000e */
[----:B------:R-:W-:Y:S01]  /*df50*/  IADD3 R2, P0, R11, R19, RZ ;  /* 0x000000130b027210 */ /* 0x000fe20007f1e0ff */
[----:B------:R-:W-:-:S04]  /*df60*/  IMAD.MOV.U32 R11, RZ, RZ, 0x181f ;  /* 0x0000181fff0b7424 */ /* 0x000fc800078e00ff */
[----:B------:R-:W-:-:S08]  /*df70*/  IMAD.X R3, RZ, RZ, R9, P0 ;  /* 0x000000ffff037224 */ /* 0x000fd000000e0609 */
[----:B------:R-:W-:Y:S05]  /*df80*/  WARPSYNC.COLLECTIVE R15, `(.L_x_160) ;  /* 0x000000000f087348 */ /* 0x000fea0003c00000 */
[----:B------:R0:W1:Y:S02]  /*df90*/  SHFL.IDX P6, R14, R13, R12, R11 ;  /* 0x0000000c0d0e7389 */ /* 0x00006400000c000b */
[----:B01----:R-:W-:Y:S01]  /*dfa0*/  ENDCOLLECTIVE ;  /* 0x000000000000791b */ /* 0x003fe20003800000 */
.L_x_160:
[----:B------:R-:W-:Y:S01]  /*dfb0*/  @!PT LDS RZ, [RZ] ;  /* 0x00000000fffff984 */ /* 0x000fe20000000800 */
[----:B------:R-:W-:Y:S01]  /*dfc0*/  @!PT LDS RZ, [RZ] ;  /* 0x00000000fffff984 */ /* 0x000fe20000000800 */
[----:B------:R-:W-:Y:S01]  /*dfd0*/  @!PT LDS RZ, [RZ] ;  /* 0x00000000fffff984 */ /* 0x000fe20000000800 */
[----:B------:R0:W-:Y:S01]  /*dfe0*/  LDGSTS.E.BYPASS.LTC128B.128 [R8+0x1c00], desc[UR38][R2.64], !P2 ;  /* 0x01c0000002087fae */ /* 0x0001e2000d101d66 */
[----:B------:R-:W-:Y:S01]  /*dff0*/  ISETP.LT.OR P2, PT, R4, 0x41, P1 ;  /* 0x000000410400780c */ /* 0x000fe20000f41670 */
[----:B------:R-:W-:Y:S01]  /*e000*/  IMAD.MOV.U32 R13, RZ, RZ, R17 ;  /* 0x000000ffff0d7224 */ /* 0x000fe200078e0011 */
[----:B------:R-:W-:-:S11]  /*e010*/  MOV R10, R14 ;  /* 0x0000000e000a7202 */ /* 0x000fd60000000f00 */
[----:B0-----:R-:W-:Y:S05]  /*e020*/  WARPSYNC.COLLECTIVE R15, `(.L_x_161) ;  /* 0x000000000f087348 */ /* 0x001fea0003c00000 */
[----:B------:R1:W2:Y:S02]  /*e030*/  SHFL.IDX P6, R14, R13, R12, R11 ;  /* 0x0000000c0d0e7389 */ /* 0x0002a400000c000b */
[----:B012---:R-:W-:Y:S01]  /*e040*/  ENDCOLLECTIVE ;  /* 0x000000000000791b */ /* 0x007fe20003800000 */
.L_x_161:
[----:B------:R-:W-:Y:S02]  /*e050*/  IMAD.MOV.U32 R13, RZ, RZ, R18 ;  /* 0x000000ffff0d7224 */ /* 0x000fe400078e0012 */
[----:B------:R-:W-:-:S05]  /*e060*/  IMAD.MOV.U32 R12, RZ, RZ, R14 ;  /* 0x000000ffff0c7224 */ /* 0x000fca00078e000e */
[----:B------:R-:W-:Y:S01]  /*e070*/  IADD3 R2, P0, R12, R19, RZ ;  /* 0x000000130c027210 */ /* 0x000fe20007f1e0ff */
[----:B------:R-:W-:-:S03]  /*e080*/  IMAD.MOV.U32 R12, RZ, RZ, 0x5 ;  /* 0x00000005ff0c7424 */ /* 0x000fc600078e00ff */
[----:B------:R-:W-:-:S09]  /*e090*/  IADD3.X R3, RZ, R10, RZ, P0, !PT ;  /* 0x0000000aff037210 */ /* 0x000fd200007fe4ff */
[----:B------:R-:W-:Y:S05]  /*e0a0*/  WARPSYNC.COLLECTIVE R15, `(.L_x_162) ;  /* 0x000000000f087348 */ /* 0x000fea0003c00000 */
[----:B------:R0:W1:Y:S02]  /*e0b0*/  SHFL.IDX P6, R14, R13, R12, R11 ;  /* 0x0000000c0d0e7389 */ /* 0x00006400000c000b */
[----:B01----:R-:W-:Y:S01]  /*e0c0*/  ENDCOLLECTIVE ;  /* 0x000000000000791b */ /* 0x003fe20003800000 */
.L_x_162:
        /* <DEDUP_REMOVED lines=10> */
.L_x_163:
        /* <DEDUP_REMOVED lines=9> */
.L_x_164:
        /* <DEDUP_REMOVED lines=10> */
.L_x_165:
[----:B------:R-:W-:Y:S01]  /*e2a0*/  IMAD.MOV.U32 R13, RZ, RZ, R18 ;  /* 0x000000ffff0d7224 */ /* 0x000fe200078e0012 */
[----:B------:R-:W-:-:S04]  /*e2b0*/  MOV R12, R14 ;  /* 0x0000000e000c7202 */ /* 0x000fc80000000f00 */
[----:B------:R-:W-:Y:S02]  /*e2c0*/  IADD3 R2, P0, R12, R19, RZ ;  /* 0x000000130c027210 */ /* 0x000fe40007f1e0ff */
[----:B------:R-:W-:-:S03]  /*e2d0*/  MOV R12, 0x7 ;  /* 0x00000007000c7802 */ /* 0x000fc60000000f00 */
[----:B------:R-:W-:-:S08]  /*e2e0*/  IMAD.X R3, RZ, RZ, R10, P0 ;  /* 0x000000ffff037224 */ /* 0x000fd000000e060a */
[----:B------:R-:W-:Y:S05]  /*e2f0*/  WARPSYNC.COLLECTIVE R15, `(.L_x_166) ;  /* 0x000000000f087348 */ /* 0x000fea0003c00000 */
[----:B------:R0:W1:Y:S02]  /*e300*/  SHFL.IDX P6, R14, R13, R12, R11 ;  /* 0x0000000c0d0e7389 */ /* 0x00006400000c000b */
[----:B01----:R-:W-:Y:S01]  /*e310*/  ENDCOLLECTIVE ;  /* 0x000000000000791b */ /* 0x003fe20003800000 */
.L_x_166:
[----:B------:R-:W-:Y:S01]  /*e320*/  @!PT LDS RZ, [RZ] ;  /* 0x00000000fffff984 */ /* 0x000fe20000000800 */
[----:B------:R-:W-:Y:S01]  /*e330*/  @!PT LDS RZ, [RZ] ;  /* 0x00000000fffff984 */ /* 0x000fe20000000800 */
[----:B------:R-:W-:Y:S01]  /*e340*/  @!PT LDS RZ, [RZ] ;  /* 0x00000000fffff984 */ /* 0x000fe20000000800 */
[----:B------:R0:W-:Y:S01]  /*e350*/  LDGSTS.E.BYPASS.LTC128B.128 [R8+0x3400], desc[UR38][R2.64], !P2 ;  /* 0x0340000002087fae */ /* 0x0001e2000d101d66 */
[----:B------:R-:W-:Y:S02]  /*e360*/  IMAD.MOV.U32 R13, RZ, RZ, R17 ;  /* 0x000000ffff0d7224 */ /* 0x000fe400078e0011 */
[----:B------:R-:W-:-:S07]  /*e370*/  IMAD.MOV.U32 R18, RZ, RZ, R14 ;  /* 0x000000ffff127224 */ /* 0x000fce00078e000e */
[----:B0-----:R-:W-:Y:S05]  /*e380*/  WARPSYNC.COLLECTIVE R15, `(.L_x_167) ;  /* 0x000000000f087348 */ /* 0x001fea0003c00000 */
[----:B------:R1:W2:Y:S02]  /*e390*/  SHFL.IDX P6, R14, R13, R12, R11 ;  /* 0x0000000c0d0e7389 */ /* 0x0002a400000c000b */
[----:B012---:R-:W-:Y:S01]  /*e3a0*/  ENDCOLLECTIVE ;  /* 0x000000000000791b */ /* 0x007fe20003800000 */
.L_x_167:
[----:B------:R-:W-:Y:S05]  /*e3b0*/  BRA `(.L_x_168) ;  /* 0xffffffc4006c7947 */ /* 0x000fea000383ffff */
.L_x_69:
[----:B0-----:R0:W1:Y:S02]  /*e3c0*/  SYNCS.PHASECHK.TRANS64.TRYWAIT P0, [R0+URZ+0x16860], R3 ;  /* 0x01686003000075a7 */ /* 0x001064000800017f */
[----:B-1----:R-:W-:Y:S05]  /*e3d0*/  @!P0 NANOSLEEP.SYNCS 0x989680 ;  /* 0x009896800000895d */ /* 0x002fea0003900000 */
[----:B------:R-:W1:Y:S02]  /*e3e0*/  @!P0 SYNCS.PHASECHK.TRANS64 P0, [R0+URZ+0x16860], R3 ;  /* 0x01686003000085a7 */ /* 0x000e64000800007f */
[----:B-1----:R-:W-:Y:S05]  /*e3f0*/  @!P0 BRA `(.L_x_69) ;  /* 0xfffffffc00f08947 */ /* 0x002fea000383ffff */
[----:B------:R-:W-:Y:S05]  /*e400*/  BRA `(.L_x_169) ;  /* 0xffffffc800687947 */ /* 0x000fea000383ffff */
.L_x_70:
[----:B------:R-:W-:Y:S01]  /*e410*/  BSSY B0, `(.L_x_170) ;  /* 0x0000008000007945 */ /* 0x000fe20003800000 */
[----:B------:R-:W-:Y:S01]  /*e420*/  MOV R13, R18 ;  /* 0x00000012000d7202 */ /* 0x000fe20000000f00 */
[----:B------:R-:W-:Y:S01]  /*e430*/  IMAD.MOV.U32 R12, RZ, RZ, RZ ;  /* 0x000000ffff0c7224 */ /* 0x000fe200078e00ff */
[----:B------:R-:W-:Y:S01]  /*e440*/  MOV R15, 0xffffffff ;  /* 0xffffffff000f7802 */ /* 0x000fe20000000f00 */
[----:B------:R-:W-:-:S07]  /*e450*/  IMAD.MOV.U32 R11, RZ, RZ, 0x181f ;  /* 0x0000181fff0b7424 */ /* 0x000fce00078e00ff */
[----:B0-----:R-:W-:Y:S05]  /*e460*/  WARPSYNC.COLLECTIVE R15, `(.L_x_171) ;  /* 0x000000000f087348 */ /* 0x001fea0003c00000 */
[----:B------:R1:W2:Y:S02]  /*e470*/  SHFL.IDX P6, R14, R13, R12, R11 ;  /* 0x0000000c0d0e7389 */ /* 0x0002a400000c000b */
[----:B012---:R-:W-:Y:S01]  /*e480*/  ENDCOLLECTIVE ;  /* 0x000000000000791b */ /* 0x007fe20003800000 */
.L_x_171:
[----:B------:R-:W-:Y:S05]  /*e490*/  BSYNC B0 ;  /* 0x0000000000007941 */ /* 0x000fea0003800000 */
.L_x_170:
[----:B------:R-:W-:Y:S01]  /*e4a0*/  IMAD.MOV.U32 R13, RZ, RZ, R17 ;  /* 0x000000ffff0d7224 */ /* 0x000fe200078e0011 */
[----:B------:R-:W-:Y:S01]  /*e4b0*/  MOV R12, RZ ;  /* 0x000000ff000c7202 */ /* 0x000fe20000000f00 */
[----:B------:R-:W-:Y:S01]  /*e4c0*/  IMAD.MOV.U32 R11, RZ, RZ, 0x181f ;  /* 0x0000181fff0b7424 */ /* 0x000fe200078e00ff */
[----:B------:R-:W-:Y:S01]  /*e4d0*/  SHF.L.U32 R16, R16, 0x1, RZ ;  /* 0x0000000110107819 */ /* 0x000fe200000006ff */
[----:B------:R-:W-:Y:S01]  /*e4e0*/  IMAD.MOV.U32 R15, RZ, RZ, -0x1 ;  /* 0xffffffffff0f7424 */ /* 0x000fe200078e00ff */
[----:B------:R-:W-:Y:S01]  /*e4f0*/  ISETP.LT.OR P2, PT, R5, 0x1, P0 ;  /* 0x000000010500780c */ /* 0x000fe20000741670 */
[----:B------:R-:W-:Y:S01]  /*e500*/  IMAD.MOV.U32 R3, RZ, RZ, R14 ;  /* 0x000000ffff037224 */ /* 0x000fe200078e000e */
[----:B------:R-:W-:-:S11]  /*e510*/  LEA R4, R4, UR45, 0x1 ;  /* 0x0000002d04047c11 */ /* 0x000fd6000f8e08ff */
[----:B------:R-:W-:Y:S05]  /*e520*/  WARPSYNC.COLLECTIVE R15, `(.L_x_172) ;  /* 0x000000000f087348 */ /* 0x000fea0003c00000 */
[----:B------:R0:W1:Y:S02]  /*e530*/  SHFL.IDX P6, R14, R13, R12, R11 ;  /* 0x0000000c0d0e7389 */ /* 0x00006400000c000b */
[----:B01----:R-:W-:Y:S01]  /*e540*/  ENDCOLLECTIVE ;  /* 0x000000000000791b */ /* 0x003fe20003800000 */
.L_x_172:
[----:B------:R-:W-:Y:S01]  /*e550*/  IMAD.MOV.U32 R13, RZ, RZ, R18 ;  /* 0x000000ffff0d7224 */ /* 0x000fe200078e0012 */
[----:B------:R-:W-:Y:S02]  /*e560*/  MOV R12, 0x1 ;  /* 0x00000001000c7802 */ /* 0x000fe40000000f00 */
[----:B------:R-:W-:-:S13]  /*e570*/  IADD3 R2, P1, R14, R16, RZ ;  /* 0x000000100e027210 */ /* 0x000fda0007f3e0ff */
[----:B------:R-:W-:Y:S05]  /*e580*/  WARPSYNC.COLLECTIVE R15, `(.L_x_173) ;  /* 0x000000000f087348 */ /* 0x000fea0003c00000 */
[----:B------:R0:W1:Y:S02]  /*e590*/  SHFL.IDX P6, R14, R13, R12, R11 ;  /* 0x0000000c0d0e7389 */ /* 0x00006400000c000b */
[----:B01----:R-:W-:Y:S01]  /*e5a0*/  ENDCOLLECTIVE ;  /* 0x000000000000791b */ /* 0x003fe20003800000 */
.L_x_173:
        /* <DEDUP_REMOVED lines=11> */
.L_x_174:
[----:B------:R-:W-:Y:S01]  /*e660*/  IMAD.MOV.U32 R13, RZ, RZ, R18 ;  /* 0x000000ffff0d7224 */ /* 0x000fe200078e0012 */
[----:B------:R-:W-:Y:S02]  /*e670*/  MOV R12, 0x2 ;  /* 0x00000002000c7802 */ /* 0x000fe40000000f00 */
[----:B------:R-:W-:-:S07]  /*e680*/  MOV R9, R14 ;  /* 0x0000000e00097202 */ /* 0x000fce0000000f00 */
[----:B------:R-:W-:Y:S05]  /*e690*/  WARPSYNC.COLLECTIVE R15, `(.L_x_175) ;  /* 0x000000000f087348 */ /* 0x000fea0003c00000 */
[----:B------:R0:W1:Y:S02]  /*e6a0*/  SHFL.IDX P6, R14, R13, R12, R11 ;  /* 0x0000000c0d0e7389 */ /* 0x00006400000c000b */
[----:B01----:R-:W-:Y:S01]  /*e6b0*/  ENDCOLLECTIVE ;  /* 0x000000000000791b */ /* 0x003fe20003800000 */
.L_x_175:
[----:B------:R-:W-:-:S05]  /*e6c0*/  IADD3 R2, P1, R9, R16, RZ ;  /* 0x0000001009027210 */ /* 0x000fca0007f3e0ff */
        /* <DEDUP_REMOVED lines=11> */
.L_x_176:
[----:B------:R-:W-:Y:S01]  /*e780*/  IMAD.MOV.U32 R13, RZ, RZ, R18 ;  /* 0x000000ffff0d7224 */ /* 0x000fe200078e0012 */
[----:B------:R-:W-:Y:S02]  /*e790*/  MOV R12, 0x3 ;  /* 0x00000003000c7802 */ /* 0x000fe40000000f00 */
[----:B------:R-:W-:-:S07]  /*e7a0*/  MOV R21, R14 ;  /* 0x0000000e00157202 */ /* 0x000fce0000000f00 */
[----:B------:R-:W-:Y:S05]  /*e7b0*/  WARPSYNC.COLLECTIVE R15, `(.L_x_177) ;  /* 0x000000000f087348 */ /* 0x000fea0003c00000 */
[----:B------:R0:W1:Y:S02]  /*e7c0*/  SHFL.IDX P6, R14, R13, R12, R11 ;  /* 0x0000000c0d0e7389 */ /* 0x00006400000c000b */
[----:B01----:R-:W-:Y:S01]  /*e7d0*/  ENDCOLLECTIVE ;  /* 0x000000000000791b */ /* 0x003fe20003800000 */
.L_x_177:
        /* <DEDUP_REMOVED lines=12> */
.L_x_178:
[----:B------:R-:W-:Y:S02]  /*e8a0*/  IMAD.MOV.U32 R13, RZ, RZ, R18 ;  /* 0x000000ffff0d7224 */ /* 0x000fe400078e0012 */
[----:B------:R-:W-:Y:S01]  /*e8b0*/  IMAD.MOV.U32 R12, RZ, RZ, 0x4 ;  /* 0x00000004ff0c7424 */ /* 0x000fe200078e00ff */
[----:B------:R-:W-:-:S13]  /*e8c0*/  IADD3 R2, P1, R14, R16, RZ ;  /* 0x000000100e027210 */ /* 0x000fda0007f3e0ff */
[----:B------:R-:W-:Y:S05]  /*e8d0*/  WARPSYNC.COLLECTIVE R15, `(.L_x_179) ;  /* 0x000000000f087348 */ /* 0x000fea0003c00000 */
[----:B------:R0:W1:Y:S02]  /*e8e0*/  SHFL.IDX P6, R14, R13, R12, R11 ;  /* 0x0000000c0d0e7389 */ /* 0x00006400000c000b */
[----:B01----:R-:W-:Y:S01]  /*e8f0*/  ENDCOLLECTIVE ;  /* 0x000000000000791b */ /* 0x003fe20003800000 */
.L_x_179:
[----:B------:R-:W-:Y:S01]  /*e900*/  IADD3.X R3, RZ, R10, RZ, P1, !PT ;  /* 0x0000000aff037210 */ /* 0x000fe20000ffe4ff */
[----:B------:R-:W-:-:S04]  /*e910*/  IMAD.MOV.U32 R10, RZ, RZ, RZ ;  /* 0x000000ffff0a7224 */ /* 0x000fc800078e00ff */
        /* <DEDUP_REMOVED lines=10> */
.L_x_180:
[----:B------:R-:W-:Y:S02]  /*e9c0*/  IMAD.MOV.U32 R13, RZ, RZ, R18 ;  /* 0x000000ffff0d7224 */ /* 0x000fe400078e0012 */
[----:B------:R-:W-:Y:S02]  /*e9d0*/  IMAD.MOV.U32 R12, RZ, RZ, 0x5 ;  /* 0x00000005ff0c7424 */ /* 0x000fe400078e00ff */
[----:B------:R-:W-:-:S07]  /*e9e0*/  IMAD.MOV.U32 R23, RZ, RZ, R14 ;  /* 0x000000ffff177224 */ /* 0x000fce00078e000e */
[----:B------:R-:W-:Y:S05]  /*e9f0*/  WARPSYNC.COLLECTIVE R15, `(.L_x_181) ;  /* 0x000000000f087348 */ /* 0x000fea0003c00000 */
[----:B------:R0:W1:Y:S02]  /*ea00*/  SHFL.IDX P6, R14, R13, R12, R11 ;  /* 0x0000000c0d0e7389 */ /* 0x00006400000c000b */
[----:B01----:R-:W-:Y:S01]  /*ea10*/  ENDCOLLECTIVE ;  /* 0x000000000000791b */ /* 0x003fe20003800000 */
.L_x_181:
[----:B------:R-:W-:-:S04]  /*ea20*/  IADD3 R2, P1, R23, R16, RZ ;  /* 0x0000001017027210 */ /* 0x000fc80007f3e0ff */
[----:B------:R-:W-:-:S05]  /*ea30*/  IADD3.X R3, RZ, R22, RZ, P1, !PT ;  /* 0x00000016ff037210 */ /* 0x000fca0000ffe4ff */
        /* <DEDUP_REMOVED lines=10> */
.L_x_182:
[----:B------:R-:W-:Y:S02]  /*eae0*/  IMAD.MOV.U32 R13, RZ, RZ, R18 ;  /* 0x000000ffff0d7224 */ /* 0x000fe400078e0012 */
[----:B------:R-:W-:Y:S02]  /*eaf0*/  IMAD.MOV.U32 R12, RZ, RZ, 0x6 ;  /* 0x00000006ff0c7424 */ /* 0x000fe400078e00ff */
[----:B------:R-:W-:-:S07]  /*eb00*/  IMAD.MOV.U32 R25, RZ, RZ, R14 ;  /* 0x000000ffff197224 */ /* 0x000fce00078e000e */
[----:B------:R-:W-:Y:S05]  /*eb10*/  WARPSYNC.COLLECTIVE R15, `(.L_x_183) ;  /* 0x000000000f087348 */ /* 0x000fea0003c00000 */
[----:B------:R0:W1:Y:S02]  /*eb20*/  SHFL.IDX P6, R14, R13, R12, R11 ;  /* 0x0000000c0d0e7389 */ /* 0x00006400000c000b */
[----:B01----:R-:W-:Y:S01]  /*eb30*/  ENDCOLLECTIVE ;  /* 0x000000000000791b */ /* 0x003fe20003800000 */
.L_x_183:
        /* <DEDUP_REMOVED lines=12> */
.L_x_184:
[----:B------:R-:W-:Y:S02]  /*ec00*/  IMAD.MOV.U32 R13, RZ, RZ, R18 ;  /* 0x000000ffff0d7224 */ /* 0x000fe400078e0012 */
[----:B------:R-:W-:Y:S02]  /*ec10*/  IMAD.MOV.U32 R12, RZ, RZ, 0x7 ;  /* 0x00000007ff0c7424 */ /* 0x000fe400078e00ff */
[----:B------:R-:W-:-:S07]  /*ec20*/  IMAD.MOV.U32 R27, RZ, RZ, R14 ;  /* 0x000000ffff1b7224 */ /* 0x000fce00078e000e */
[----:B------:R-:W-:Y:S05]  /*ec30*/  WARPSYNC.COLLECTIVE R15, `(.L_x_185) ;  /* 0x000000000f087348 */ /* 0x000fea0003c00000 */
[----:B------:R0:W1:Y:S02]  /*ec40*/  SHFL.IDX P6, R14, R13, R12, R11 ;  /* 0x0000000c0d0e7389 */ /* 0x00006400000c000b */
[----:B01----:R-:W-:Y:S01]  /*ec50*/  ENDCOLLECTIVE ;  /* 0x000000000000791b */ /* 0x003fe20003800000 */
.L_x_185:
[----:B------:R-:W-:-:S04]  /*ec60*/  IADD3 R2, P1, R27, R16, RZ ;  /* 0x000000101b027210 */ /* 0x000fc80007f3e0ff */
[----:B------:R-:W-:-:S05]  /*ec70*/  IADD3.X R3, RZ, R21, RZ, P1, !PT ;  /* 0x00000015ff037210 */ /* 0x000fca0000ffe4ff */
[----:B------:R-:W-:Y:S01]  /*ec80*/  @!PT LDS RZ, [RZ] ;  /* 0x00000000fffff984 */ /* 0x000fe20000000800 */
[----:B------:R-:W-:Y:S01]  /*ec90*/  @!PT LDS RZ, [RZ] ;  /* 0x00000000fffff984 */ /* 0x000fe20000000800 */
[----:B------:R-:W-:Y:S01]  /*eca0*/  @!PT LDS RZ, [RZ] ;  /* 0x00000000fffff984 */ /* 0x000fe20000000800 */
[----:B------:R0:W-:Y:S01]  /*ecb0*/  LDGSTS.E.BYPASS.LTC128B.128 [R4+0x3400], desc[UR38][R2.64], !P2 ;  /* 0x0340000002047fae */ /* 0x0001e2000d101d66 */
[----:B------:R-:W-:Y:S01]  /*ecc0*/  IMAD.MOV.U32 R13, RZ, RZ, R17 ;  /* 0x000000ffff0d7224 */ /* 0x000fe200078e0011 */
[----:B------:R-:W-:-:S07]  /*ecd0*/  MOV R18, R14 ;  /* 0x0000000e00127202 */ /* 0x000fce0000000f00 */
[----:B0-----:R-:W-:Y:S05]  /*ece0*/  WARPSYNC.COLLECTIVE R15, `(.L_x_186) ;  /* 0x000000000f087348 */ /* 0x001fea0003c00000 */
[----:B------:R1:W2:Y:S02]  /*ecf0*/  SHFL.IDX P6, R14, R13, R12, R11 ;  /* 0x0000000c0d0e7389 */ /* 0x0002a400000c000b */
[----:B012---:R-:W-:Y:S01]  /*ed00*/  ENDCOLLECTIVE ;  /* 0x000000000000791b */ /* 0x007fe20003800000 */
.L_x_186:
[----:B------:R-:W-:Y:S05]  /*ed10*/  BRA `(.L_x_187) ;  /* 0xffffffc000f47947 */ /* 0x000fea000383ffff */
.L_x_73:
[----:B0-----:R0:W1:Y:S02]  /*ed20*/  SYNCS.PHASECHK.TRANS64.TRYWAIT P0, [R7+URZ+0x16820], R10 ;  /* 0x0168200a070075a7 */ /* 0x001064000800017f */
[----:B-1----:R-:W-:Y:S05]  /*ed30*/  @!P0 NANOSLEEP.SYNCS 0x989680 ;  /* 0x009896800000895d */ /* 0x002fea0003900000 */
[----:B------:R-:W1:Y:S02]  /*ed40*/  @!P0 SYNCS.PHASECHK.TRANS64 P0, [R7+URZ+0x16820], R10 ;  /* 0x0168200a070085a7 */ /* 0x000e64000800007f */
[----:B-1----:R-:W-:Y:S05]  /*ed50*/  @!P0 BRA `(.L_x_73) ;  /* 0xfffffffc00f08947 */ /* 0x002fea000383ffff */
[----:B------:R-:W-:Y:S05]  /*ed60*/  BRA `(.L_x_188) ;  /* 0xffffffc400647947 */ /* 0x000fea000383ffff */
.L_x_74:
[----:B------:R-:W1:Y:S01]  /*ed70*/  S2R R3, SR_TID.X ;  /* 0x0000000000037919 */ /* 0x000e620000002100 */
[----:B------:R-:W-:Y:S01]  /*ed80*/  BSSY B0, `(.L_x_189) ;  /* 0x000000a000007945 */ /* 0x000fe20003800000 */
[----:B------:R-:W-:Y:S01]  /*ed90*/  IMAD.MOV.U32 R12, RZ, RZ, RZ ;  /* 0x000000ffff0c7224 */ /* 0x000fe200078e00ff */
[----:B------:R-:W-:Y:S01]  /*eda0*/  MOV R15, 0xffffffff ;  /* 0xffffffff000f7802 */ /* 0x000fe20000000f00 */
[----:B------:R-:W-:Y:S01]  /*edb0*/  IMAD.MOV.U32 R11, RZ, RZ, 0x1f ;  /* 0x0000001fff0b7424 */ /* 0x000fe200078e00ff */
[----:B-1----:R-:W-:-:S04]  /*edc0*/  SHF.R.U32.HI R3, RZ, 0x5, R3 ;  /* 0x00000005ff037819 */ /* 0x002fc80000011603 */
[----:B------:R-:W-:-:S04]  /*edd0*/  LOP3.LUT R3, R3, 0x3, RZ, 0xc0, !PT ;  /* 0x0000000303037812 */ /* 0x000fc800078ec0ff */
[----:B------:R-:W-:-:S07]  /*ede0*/  MOV R13, R3 ;  /* 0x00000003000d7202 */ /* 0x000fce0000000f00 */
[----:B0----5:R-:W-:Y:S05]  /*edf0*/  WARPSYNC.COLLECTIVE R15, `(.L_x_190) ;  /* 0x000000000f087348 */ /* 0x021fea0003c00000 */
[----:B------:R1:W2:Y:S02]  /*ee00*/  SHFL.IDX P6, R14, R13, R12, R11 ;  /* 0x0000000c0d0e7389 */ /* 0x0002a400000c000b */
[----:B012--5:R-:W-:Y:S01]  /*ee10*/  ENDCOLLECTIVE ;  /* 0x000000000000791b */ /* 0x027fe20003800000 */
.L_x_190:
[----:B------:R-:W-:Y:S05]  /*ee20*/  BSYNC B0 ;  /* 0x0000000000007941 */ /* 0x000fea0003800000 */
.L_x_189:
[----:B------:R-:W-:Y:S05]  /*ee30*/  BRA `(.L_x_191) ;  /* 0xffffffc400487947 */ /* 0x000fea000383ffff */
.L_x_75:
[----:B------:R-:W-:Y:S01]  /*ee40*/  BSSY B0, `(.L_x_192) ;  /* 0x0000006000007945 */ /* 0x000fe20003800000 */
[----:B------:R-:W-:-:S07]  /*ee50*/  IMAD.MOV.U32 R15, RZ, RZ, -0x1 ;  /* 0xffffffffff0f7424 */ /* 0x000fce00078e00ff */
[----:B01---5:R-:W-:Y:S05]  /*ee60*/  WARPSYNC.COLLECTIVE R15, `(.L_x_193) ;  /* 0x000000000f0c7348 */ /* 0x023fea0003c00000 */
[----:B------:R-:W-:Y:S02]  /*ee70*/  ELECT P6, UR62, PT ;  /* 0x00000000003e782f */ /* 0x000fe400038c0000 */
[----:B------:R-:W-:Y:S01]  /*ee80*/  MOV R14, UR62 ;  /* 0x0000003e000e7c02 */ /* 0x000fe20008000f00 */
[----:B01---5:R-:W-:Y:S10]  /*ee90*/  ENDCOLLECTIVE ;  /* 0x000000000000791b */ /* 0x023ff40003800000 */
.L_x_193:
[----:B------:R-:W-:Y:S05]  /*eea0*/  BSYNC B0 ;  /* 0x0000000000007941 */ /* 0x000fea0003800000 */
.L_x_192:
[----:B------:R-:W-:Y:S05]  /*eeb0*/  BRA `(.L_x_194) ;  /* 0xffffffc4003c7947 */ /* 0x000fea000383ffff */
.L_x_77:
[----:B-1----:R1:W2:Y:S02]  /*eec0*/  SYNCS.PHASECHK.TRANS64.TRYWAIT P1, [R5+URZ+0x16840], R4 ;  /* 0x01684004050075a7 */ /* 0x0022a4000802017f */
[----:B--2---:R-:W-:Y:S05]  /*eed0*/  @!P1 NANOSLEEP.SYNCS 0x989680 ;  /* 0x009896800000995d */ /* 0x004fea0003900000 */
[----:B------:R-:W2:Y:S02]  /*eee0*/  @!P1 SYNCS.PHASECHK.TRANS64 P1, [R5+URZ+0x16840], R4 ;  /* 0x01684004050095a7 */ /* 0x000ea4000802007f */
[----:B--2---:R-:W-:Y:S05]  /*eef0*/  @!P1 BRA `(.L_x_77) ;  /* 0xfffffffc00f09947 */ /* 0x004fea000383ffff */
[----:B------:R-:W-:Y:S05]  /*ef00*/  BRA `(.L_x_195) ;  /* 0xffffffc4005c7947 */ /* 0x000fea000383ffff */
.L_x_79:
[----:B--2---:R2:W3:Y:S02]  /*ef10*/  SYNCS.PHASECHK.TRANS64.TRYWAIT P1, [R3+URZ+0x16840], R0 ;  /* 0x01684000030075a7 */ /* 0x0044e4000802017f */
[----:B---3--:R-:W-:Y:S05]  /*ef20*/  @!P1 NANOSLEEP.SYNCS 0x989680 ;  /* 0x009896800000995d */ /* 0x008fea0003900000 */
[----:B------:R-:W3:Y:S02]  /*ef30*/  @!P1 SYNCS.PHASECHK.TRANS64 P1, [R3+URZ+0x16840], R0 ;  /* 0x01684000030095a7 */ /* 0x000ee4000802007f */
[----:B---3--:R-:W-:Y:S05]  /*ef40*/  @!P1 BRA `(.L_x_79) ;  /* 0xfffffffc00f09947 */ /* 0x008fea000383ffff */
[----:B------:R-:W-:Y:S05]  /*ef50*/  BRA `(.L_x_196) ;  /* 0xffffffc400687947 */ /* 0x000fea000383ffff */
.L_x_81:
[----:B---3--:R3:W4:Y:S02]  /*ef60*/  SYNCS.PHASECHK.TRANS64.TRYWAIT P1, [R5+URZ+0x16860], R4 ;  /* 0x01686004050075a7 */ /* 0x008724000802017f */
[----:B----4-:R-:W-:Y:S05]  /*ef70*/  @!P1 NANOSLEEP.SYNCS 0x989680 ;  /* 0x009896800000995d */ /* 0x010fea0003900000 */
[----:B------:R-:W4:Y:S02]  /*ef80*/  @!P1 SYNCS.PHASECHK.TRANS64 P1, [R5+URZ+0x16860], R4 ;  /* 0x01686004050095a7 */ /* 0x000f24000802007f */
[----:B----4-:R-:W-:Y:S05]  /*ef90*/  @!P1 BRA `(.L_x_81) ;  /* 0xfffffffc00f09947 */ /* 0x010fea000383ffff */
[----:B------:R-:W-:Y:S05]  /*efa0*/  BRA `(.L_x_197) ;  /* 0xffffffc400647947 */ /* 0x000fea000383ffff */
.L_x_198:
[----:B------:R-:W-:-:S00]  /*efb0*/  BRA `(.L_x_198) ;  /* 0xfffffffc00fc7947 */ /* 0x000fc0000383ffff */
[----:B------:R-:W-:-:S00]  /*efc0*/  NOP ;  /* 0x0000000000007918 */ /* 0x000fc00000000000 */
        /* <DEDUP_REMOVED lines=11> */
.L_x_3166:


//--------------------- .text._ZN7cutlass13device_kernelIN5flash11enable_sm90INS1_16FlashAttnFwdSm90INS1_25CollectiveMainloopFwdSm90ILi2EN4cute5tupleIJNS5_1CILi1EEES8_S8_EEENS6_IJNS7_ILi192EEENS7_ILi128EEENS7_ILi64EEEEEELi64ENS_10bfloat16_tEfNS_4arch4Sm90ELb0ELb0ELb1ELb1ELb1ELb0ELb0ELb1ELb1ELb1ELb1ELb0EEENS1_21CollectiveEpilogueFwdINS6_IJSA_SC_SB_EEES9_SE_SG_Li384ELb1ELb1ELb1ELb0EEENS1_36VarlenDynamicPersistentTileSchedulerILi192ELi128ELi384ELi128ELb1ELb1ELb1ELb0ELb1ELb1EEEEEEEEEvNT_6ParamsE --------------------------
	.section	.text._ZN7cutlass13device_kernelIN5flash11enable_sm90INS1_16FlashAttnFwdSm90INS1_25CollectiveMainloopFwdSm90ILi2EN4cute5tupleIJNS5_1CILi1EEES8_S8_EEENS6_IJNS7_ILi192EEENS7_ILi128EEENS7_ILi64EEEEEELi64ENS_10bfloat16_tEfNS_4arch4Sm90ELb0ELb0ELb1ELb1ELb1ELb0ELb0ELb1ELb1ELb1ELb1ELb0EEENS1_21CollectiveEpilogueFwdINS6_IJSA_SC_SB_EEES9_SE_SG_Li384ELb1ELb1ELb1ELb0EEENS1_36VarlenDynamicPersistentTileSchedulerILi192ELi128ELi384ELi128ELb1ELb1ELb1ELb0ELb1ELb1EEEEEEEEEvNT_6ParamsE,"ax",@progbits
	.align	128
.text._ZN7cutlass13device_kernelIN5flash11enable_sm90INS1_16FlashAttnFwdSm90INS1_25CollectiveMainloopFwdSm90ILi2EN4cute5tupleIJNS5_1CILi1EEES8_S8_EEENS6_IJNS7_ILi192EEENS7_ILi128EEENS7_ILi64EEEEEELi64ENS_10bfloat16_tEfNS_4arch4Sm90ELb0ELb0ELb1ELb1ELb1ELb0ELb0ELb1ELb1ELb1ELb1ELb0EEENS1_21CollectiveEpilogueFwdINS6_IJSA_SC_SB_EEES9_SE_SG_Li384ELb1ELb1ELb1ELb0EEENS1_36VarlenDynamicPersistentTileSchedulerILi192ELi128ELi384ELi128ELb1ELb1ELb1ELb0ELb1ELb1EEEEEEEEEvNT_6ParamsE:
        .type           _ZN7cutlass13device_kernelIN5flash11enable_sm90INS1_16FlashAttnFwdSm90INS1_25CollectiveMainloopFwdSm90ILi2EN4cute5tupleIJNS5_1CILi1EEES8_S8_EEENS6_IJNS7_ILi192EEENS7_ILi128EEENS7_ILi64EEEEEELi64ENS_10bfloat16_tEfNS_4arch4Sm90ELb0ELb0ELb1ELb1ELb1ELb0ELb0ELb1ELb1ELb1ELb1ELb0EEENS1_21CollectiveEpilogueFwdINS6_IJSA_SC_SB_EEES9_SE_SG_Li384ELb1ELb1ELb1ELb0EEENS1_36VarlenDynamicPersistentTileSchedulerILi192ELi128ELi384ELi128ELb1ELb1ELb1ELb0ELb1ELb1EEEEEEEEEvNT_6ParamsE,@function
        .size           _ZN7cutlass13device_kernelIN5flash11enable_sm90INS1_16FlashAttnFwdSm90INS1_25CollectiveMainloopFwdSm90ILi2EN4cute5tupleIJNS5_1CILi1EEES8_S8_EEENS6_IJNS7_ILi192EEENS7_ILi128EEENS7_ILi64EEEEEELi64ENS_10bfloat16_tEfNS_4arch4Sm90ELb0ELb0ELb1ELb1ELb1ELb0ELb0ELb1ELb1ELb1ELb1ELb0EEENS1_21CollectiveEpilogueFwdINS6_IJSA_SC_SB_EEES9_SE_SG_Li384ELb1ELb1ELb1ELb0EEENS1_36VarlenDynamicPersistentTileSchedulerILi192ELi128ELi384ELi128ELb1ELb1ELb1ELb0ELb1ELb1EEEEEEEEEvNT_6ParamsE,(.L_x_3167 - _ZN7cutlass13device_kernelIN5flash11enable_sm90INS1_16FlashAttnFwdSm90INS1_25CollectiveMainloopFwdSm90ILi2EN4cute5tupleIJNS5_1CILi1EEES8_S8_EEENS6_IJNS7_ILi192EEENS7_ILi128EEENS7_ILi64EEEEEELi64ENS_10bfloat16_tEfNS_4arch4Sm90ELb0ELb0ELb1ELb1ELb1ELb0ELb0ELb1ELb1ELb1ELb1ELb0EEENS1_21CollectiveEpilogueFwdINS6_IJSA_SC_SB_EEES9_SE_SG_Li384ELb1ELb1ELb1ELb0EEENS1_36VarlenDynamicPersistentTileSchedulerILi192ELi128ELi384ELi128ELb1ELb1ELb1ELb0ELb1ELb1EEEEEEEEEvNT_6ParamsE)
        .other          _ZN7cutlass13device_kernelIN5flash11enable_sm90INS1_16FlashAttnFwdSm90INS1_25CollectiveMainloopFwdSm90ILi2EN4cute5tupleIJNS5_1CILi1EEES8_S8_EEENS6_IJNS7_ILi192EEENS7_ILi128EEENS7_ILi64EEEEEELi64ENS_10bfloat16_tEfNS_4arch4Sm90ELb0ELb0ELb1ELb1ELb1ELb0ELb0ELb1ELb1ELb1ELb1ELb0EEENS1_21CollectiveEpilogueFwdINS6_IJSA_SC_SB_EEES9_SE_SG_Li384ELb1ELb1ELb1ELb0EEENS1_36VarlenDynamicPersistentTileSchedulerILi192ELi128ELi384ELi128ELb1ELb1ELb1ELb0ELb1ELb1EEEEEEEEEvNT_6ParamsE,@"STO_CUDA_ENTRY STV_DEFAULT"
_ZN7cutlass13device_kernelIN5flash11enable_sm90INS1_16FlashAttnFwdSm90INS1_25CollectiveMainloopFwdSm90ILi2EN4cute5tupleIJNS5_1CILi1EEES8_S8_EEENS6_IJNS7_ILi192EEENS7_ILi128EEENS7_ILi64EEEEEELi64ENS_10bfloat16_tEfNS_4arch4Sm90ELb0ELb0ELb1ELb1ELb1ELb0ELb0ELb1ELb1ELb1ELb1ELb0EEENS1_21CollectiveEpilogueFwdINS6_IJSA_SC_SB_EEES9_SE_SG_Li384ELb1ELb1ELb1ELb0EEENS1_36VarlenDynamicPersistentTileSchedulerILi192ELi128ELi384ELi128ELb1ELb1ELb1ELb0ELb1ELb1EEEEEEEEEvNT_6ParamsE:
        /* <DEDUP_REMOVED lines=8> */
[----:B------:R-:W0:Y:S02]  /*0080*/  SHFL.IDX PT, R2, R0, RZ, 0x1f ;  /* 0x00001fff00027589 */ /* 0x000e2400000e0000 */
[C---:B0-----:R-:W-:Y:S02]  /*0090*/  ISETP.NE.OR P0, PT, R2.reuse, RZ, !P0 ;  /* 0x000000ff0200720c */ /* 0x041fe40004705670 */
[----:B------:R-:W-:Y:S02]  /*00a0*/  ISETP.NE.AND P1, PT, R2, RZ, PT ;  /* 0x000000ff0200720c */ /* 0x000fe40003f25270 */
[----:B------:R0:W1:Y:S09]  /*00b0*/  SHFL.IDX PT, R2, R3, RZ, 0x1f ;  /* 0x00001fff03027589 */ /* 0x00007200000e0000 */
[----:B------:R-:W-:Y:S01]  /*00c0*/  VOTEU.ALL UP0, P0 ;  /* 0x00000000003f7886 */ /* 0x000fe20000000000 */
[----:B------:R-:W-:-:S04]  /*00d0*/  VOTEU.ALL UP1, P0 ;  /* 0x00000000003f7886 */ /* 0x000fc80000020000 */
[----:B------:R-:W2:Y:S01]  /*00e0*/  @!UP0 S2UR UR8, SR_CgaCtaId ;  /* 0x00000000000889c3 */ /* 0x000ea20000008800 */
[----:B------:R-:W-:Y:S01]  /*00f0*/  @!UP0 UMOV UR6, 0x400 ;  /* 0x0000040000068882 */ /* 0x000fe20000000000 */
[----:B------:R-:W-:-:S04]  /*0100*/  @!UP0 UIADD3 UR4, -UR4, 0x100000, URZ ;  /* 0x0010000004048890 */ /* 0x000fc8000fffe13f */
[----:B------:R-:W-:Y:S02]  /*0110*/  @!UP0 USHF.L.U32 UR5, UR4, 0xb, URZ ;  /* 0x0000000b04058899 */ /* 0x000fe4000800063f */
[----:B------:R-:W-:Y:S02]  /*0120*/  @!UP0 USHF.L.U32 UR4, UR4, 0x1, URZ ;  /* 0x0000000104048899 */ /* 0x000fe4000800063f */
[----:B--2---:R-:W-:Y:S02]  /*0130*/  @!UP0 ULEA UR8, UR8, UR6, 0x18 ;  /* 0x0000000608088291 */ /* 0x004fe4000f8ec03f */
[----:B------:R-:W-:-:S04]  /*0140*/  @!UP0 UIADD3 UR6, -UR7, 0x100000, URZ ;  /* 0x0010000007068890 */ /* 0x000fc8000fffe13f */
[----:B------:R-:W-:Y:S02]  /*0150*/  @!UP0 USHF.L.U32 UR7, UR6, 0xb, URZ ;  /* 0x0000000b06078899 */ /* 0x000fe4000800063f */
[----:B------:R-:W-:Y:S01]  /*0160*/  @!UP0 USHF.L.U32 UR6, UR6, 0x1, URZ ;  /* 0x0000000106068899 */ /* 0x000fe2000800063f */
[----:B------:R-:W-:-:S05]  /*0170*/  VOTEU.ALL UP0, P0 ;  /* 0x00000000003f7886 */ /* 0x000fca0000000000 */
[----:B------:R0:W2:Y:S06]  /*0180*/  @!UP0 SYNCS.EXCH.64 URZ, [UR8+0x16800], UR4 ;  /* 0x01680004083f85b2 */ /* 0x0000ac0008000100 */
[----:B------:R0:W3:Y:S02]  /*0190*/  @!UP1 SYNCS.EXCH.64 URZ, [UR8+0x16820], UR6 ;  /* 0x01682006083f95b2 */ /* 0x0000e40008000100 */
[----:B01----:R-:W-:Y:S05]  /*01a0*/  @P1 BRA `(.L_x_199) ;  /* 0x0000000000481947 */ /* 0x003fea0003800000 */
[----:B------:R-:W0:Y:S01]  /*01b0*/  S2UR UR5, SR_CgaCtaId ;  /* 0x00000000000579c3 */ /* 0x000e220000008800 */
[----:B------:R-:W-:Y:S01]  /*01c0*/  UMOV UR4, 0x400 ;  /* 0x0000040000047882 */ /* 0x000fe20000000000 */
[----:B------:R-:W-:Y:S01]  /*01d0*/  UMOV UR6, 0x80 ;  /* 0x0000008000067882 */ /* 0x000fe20000000000 */
[----:B------:R-:W-:Y:S01]  /*01e0*/  UMOV UR7, 0x180 ;  /* 0x0000018000077882 */ /* 0x000fe20000000000 */
[----:B------:R-:W-:Y:S01]  /*01f0*/  ELECT P0, URZ, PT ;  /* 0x00000000003f782f */ /* 0x000fe20003800000 */
[----:B0-----:R-:W-:Y:S02]  /*0200*/  ULEA UR8, UR5, UR4, 0x18 ;  /* 0x0000000405087291 */ /* 0x001fe4000f8ec03f */
[----:B------:R-:W-:-:S04]  /*0210*/  UIADD3 UR4, -UR6, 0x100000, URZ ;  /* 0x0010000006047890 */ /* 0x000fc8000fffe13f */
[----:B------:R-:W-:Y:S02]  /*0220*/  USHF.L.U32 UR5, UR4, 0xb, URZ ;  /* 0x0000000b04057899 */ /* 0x000fe4000800063f */
[----:B------:R-:W-:Y:S02]  /*0230*/  USHF.L.U32 UR4, UR4, 0x1, URZ ;  /* 0x0000000104047899 */ /* 0x000fe4000800063f */
[----:B------:R-:W-:-:S04]  /*0240*/  UIADD3 UR6, -UR7, 0x100000, URZ ;  /* 0x0010000007067890 */ /* 0x000fc8000fffe13f */
[----:B------:R-:W-:Y:S02]  /*0250*/  USHF.L.U32 UR7, UR6, 0xb, URZ ;  /* 0x0000000b06077899 */ /* 0x000fe4000800063f */
[----:B------:R-:W-:Y:S01]  /*0260*/  USHF.L.U32 UR6, UR6, 0x1, URZ ;  /* 0x0000000106067899 */ /* 0x000fe2000800063f */
[----:B------:R-:W0:Y:S03]  /*0270*/  FENCE.VIEW.ASYNC.S ;  /* 0x00000000000073c6 */ /* 0x000e260000000000 */
[----:B0-----:R0:W1:Y:S08]  /*0280*/  SYNCS.EXCH.64 URZ, [UR8+0x16830], UR4 ;  /* 0x01683004083f75b2 */ /* 0x0010700008000100 */
[----:B------:R0:W4:Y:S01]  /*0290*/  SYNCS.EXCH.64 URZ, [UR8+0x16840], UR6 ;  /* 0x01684006083f75b2 */ /* 0x0001220008000100 */
[----:B------:R0:W0:Y:S01]  /*02a0*/  SYNCS.EXCH.64 URZ, [UR8+0x16838], UR4 ;  /* 0x01683804083f75b2 */ /* 0x0000220008000100 */
[----:B------:R0:W0:Y:S01]  /*02b0*/  SYNCS.EXCH.64 URZ, [UR8+0x16848], UR6 ;  /* 0x01684806083f75b2 */ /* 0x0000220008000100 */
[----:B------:R-:W-:Y:S01]  /*02c0*/  NOP ;  /* 0x0000000000007918 */ /* 0x000fe20000000000 */
.L_x_199:
[----:B------:R-:W5:Y:S01]  /*02d0*/  SHFL.IDX PT, R3, R0, RZ, 0x1f ;  /* 0x00001fff00037589 */ /* 0x000f6200000e0000 */
[----:B------:R-:W-:Y:S01]  /*02e0*/  NOP ;  /* 0x0000000000007918 */ /* 0x000fe20000000000 */
[----:B-----5:R-:W-:-:S13]  /*02f0*/  ISETP.NE.AND P0, PT, R3, RZ, PT ;  /* 0x000000ff0300720c */ /* 0x020fda0003f05270 */
[----:B------:R-:W-:Y:S05]  /*0300*/  @P0 BRA `(.L_x_200) ;  /* 0x0000000000480947 */ /* 0x000fea0003800000 */
[----:B0-----:R-:W0:Y:S01]  /*0310*/  S2UR UR5, SR_CgaCtaId ;  /* 0x00000000000579c3 */ /* 0x001e220000008800 */
        /* <DEDUP_REMOVED lines=12> */
[----:B0-----:R0:W0:Y:S08]  /*03e0*/  SYNCS.EXCH.64 URZ, [UR8+0x16850], UR4 ;  /* 0x01685004083f75b2 */ /* 0x0010300008000100 */
[----:B------:R0:W0:Y:S01]  /*03f0*/  SYNCS.EXCH.64 URZ, [UR8+0x16860], UR6 ;  /* 0x01686006083f75b2 */ /* 0x0000220008000100 */
[----:B------:R0:W0:Y:S01]  /*0400*/  SYNCS.EXCH.64 URZ, [UR8+0x16858], UR4 ;  /* 0x01685804083f75b2 */ /* 0x0000220008000100 */
[----:B------:R0:W0:Y:S01]  /*0410*/  SYNCS.EXCH.64 URZ, [UR8+0x16868], UR6 ;  /* 0x01686806083f75b2 */ /* 0x0000220008000100 */
[----:B------:R-:W-:Y:S01]  /*0420*/  NOP ;  /* 0x0000000000007918 */ /* 0x000fe20000000000 */
.L_x_200:
[----:B------:R-:W5:Y:S01]  /*0430*/  SHFL.IDX PT, R3, R0, RZ, 0x1f ;  /* 0x00001fff00037589 */ /* 0x000f6200000e0000 */
[----:B------:R-:W-:Y:S01]  /*0440*/  NOP ;  /* 0x0000000000007918 */ /* 0x000fe20000000000 */
[----:B-----5:R-:W-:-:S13]  /*0450*/  ISETP.NE.AND P0, PT, R3, RZ, PT ;  /* 0x000000ff0300720c */ /* 0x020fda0003f05270 */
[----:B------:R-:W-:Y:S05]  /*0460*/  @P0 BRA `(.L_x_201) ;  /* 0x0000000000380947 */ /* 0x000fea0003800000 */
[----:B0-----:R-:W0:Y:S01]  /*0470*/  S2UR UR5, SR_CgaCtaId ;  /* 0x00000000000579c3 */ /* 0x001e220000008800 */
[----:B------:R-:W-:Y:S01]  /*0480*/  UMOV UR4, 0x400 ;  /* 0x0000040000047882 */ /* 0x000fe20000000000 */
[----:B------:R-:W-:Y:S01]  /*0490*/  UMOV UR7, 0x80 ;  /* 0x0000008000077882 */ /* 0x000fe20000000000 */
[----:B------:R-:W-:Y:S01]  /*04a0*/  ELECT P0, URZ, PT ;  /* 0x00000000003f782f */ /* 0x000fe20003800000 */
[----:B0-----:R-:W-:Y:S02]  /*04b0*/  ULEA UR6, UR5, UR4, 0x18 ;  /* 0x0000000405067291 */ /* 0x001fe4000f8ec03f */
[----:B------:R-:W-:-:S04]  /*04c0*/  UIADD3 UR4, -UR7, 0x100000, URZ ;  /* 0x0010000007047890 */ /* 0x000fc8000fffe13f */
[----:B------:R-:W-:Y:S02]  /*04d0*/  USHF.L.U32 UR5, UR4, 0xb, URZ ;  /* 0x0000000b04057899 */ /* 0x000fe4000800063f */
[----:B------:R-:W-:Y:S01]  /*04e0*/  USHF.L.U32 UR4, UR4, 0x1, URZ ;  /* 0x0000000104047899 */ /* 0x000fe2000800063f */
[----:B------:R-:W0:Y:S11]  /*04f0*/  FENCE.VIEW.ASYNC.S ;  /* 0x00000000000073c6 */ /* 0x000e360000000000 */
[----:B0-----:R0:W0:Y:S01]  /*0500*/  SYNCS.EXCH.64 URZ, [UR6+0x16870], UR4 ;  /* 0x01687004063f75b2 */ /* 0x0010220008000100 */
[----:B------:R0:W0:Y:S01]  /*0510*/  SYNCS.EXCH.64 URZ, [UR6+0x16880], UR4 ;  /* 0x01688004063f75b2 */ /* 0x0000220008000100 */
[----:B------:R0:W0:Y:S01]  /*0520*/  SYNCS.EXCH.64 URZ, [UR6+0x16878], UR4 ;  /* 0x01687804063f75b2 */ /* 0x0000220008000100 */
[----:B------:R0:W0:Y:S01]  /*0530*/  SYNCS.EXCH.64 URZ, [UR6+0x16888], UR4 ;  /* 0x01688804063f75b2 */ /* 0x0000220008000100 */
[----:B------:R-:W-:Y:S01]  /*0540*/  NOP ;  /* 0x0000000000007918 */ /* 0x000fe20000000000 */
.L_x_201:
        /* <DEDUP_REMOVED lines=22> */
.L_x_202:
        /* <DEDUP_REMOVED lines=22> */
.L_x_203:
[----:B------:R-:W-:Y:S01]  /*0810*/  ISETP.NE.AND P0, PT, R2, RZ, PT ;  /* 0x000000ff0200720c */ /* 0x000fe20003f05270 */
[----:B------:R-:W-:Y:S01]  /*0820*/  IMAD.MOV.U32 R2, RZ, RZ, 0x1 ;  /* 0x00000001ff027424 */ /* 0x000fe200078e00ff */
[----:B------:R-:W-:Y:S01]  /*0830*/  NOP ;  /* 0x0000000000007918 */ /* 0x000fe20000000000 */
[----:B------:R-:W-:-:S03]  /*0840*/  ULDC.64 UR36, c[0x0][0x208] ;  /* 0x0000820000247ab9 */ /* 0x000fc60000000a00 */
[----:B------:R-:W-:-:S05]  /*0850*/  SEL R2, R2, 0x2, !P0 ;  /* 0x0000000202027807 */ /* 0x000fca0004000000 */
[----:B------:R0:W-:Y:S02]  /*0860*/  STL [R1+0x28], R2 ;  /* 0x0000280201007387 */ /* 0x0001e40000100800 */
[----:B01234-:R-:W-:Y:S06]  /*0870*/  BAR.SYNC.DEFER_BLOCKING 0x0 ;  /* 0x0000000000007b1d */ /* 0x01ffec0000010000 */
[----:B------:R-:W-:Y:S05]  /*0880*/  @!P0 BRA `(.L_x_204) ;  /* 0x0000008800148947 */ /* 0x000fea0003800000 */
.L_x_205:
[----:B------:R-:W-:-:S08]  /*0890*/  NOP ;  /* 0x0000000000007918 */ /* 0x000fd00000000000 */
[----:B------:R-:W0:Y:S02]  /*08a0*/  USETMAXREG.TRY_ALLOC.CTAPOOL UP0, 0xa0 ;  /* 0x000000a0000079c8 */ /* 0x000e240008000600 */
[----:B0-----:R-:W-:-:S13]  /*08b0*/  PLOP3.LUT P0, PT, PT, PT, UP0, 0x80, 0x0 ;  /* 0x000000000000781c */ /* 0x001fda0003f0f008 */
[----:B------:R-:W-:Y:S05]  /*08c0*/  @!P0 BRA `(.L_x_205) ;  /* 0xfffffffc00f08947 */ /* 0x000fea000383ffff */
[----:B------:R-:W0:Y:S01]  /*08d0*/  S2R R2, SR_TID.X ;  /* 0x0000000000027919 */ /* 0x000e220000002100 */
[----:B------:R-:W1:Y:S01]  /*08e0*/  S2UR UR5, SR_CgaCtaId ;  /* 0x00000000000579c3 */ /* 0x000e620000008800 */
[----:B------:R-:W-:-:S07]  /*08f0*/  UMOV UR4, 0x400 ;  /* 0x0000040000047882 */ /* 0x000fce0000000000 */
[----:B------:R-:W-:Y:S06]  /*0900*/  BAR.ARV 0x8, 0x200 ;  /* 0x0208000000007b1d */ /* 0x000fec0000002000 */
[----:B-1----:R-:W-:Y:S01]  /*0910*/  ULEA UR4, UR5, UR4, 0x18 ;  /* 0x0000000405047291 */ /* 0x002fe2000f8ec03f */
[----:B0-----:R-:W-:-:S04]  /*0920*/  LOP3.LUT R0, R2, 0xffffff80, RZ, 0xc0, !PT ;  /* 0xffffff8002007812 */ /* 0x001fc800078ec0ff */
[----:B------:R-:W-:-:S13]  /*0930*/  ISETP.NE.AND P0, PT, R0, 0x80, PT ;  /* 0x000000800000780c */ /* 0x000fda0003f05270 */
[----:B------:R-:W-:Y:S08]  /*0940*/  @!P0 BAR.ARV 0x9, 0x100 ;  /* 0x0244000000008b1d */ /* 0x000ff00000002000 */
[----:B------:R-:W-:Y:S06]  /*0950*/  BAR.SYNC.DEFER_BLOCKING 0x5, 0x200 ;  /* 0x0148000000007b1d */ /* 0x000fec0000010000 */
[----:B------:R-:W0:Y:S01]  /*0960*/  LDS.128 R12, [UR4+0x168d0] ;  /* 0x0168d004ff0c7984 */ /* 0x000e220008000c00 */
[----:B------:R-:W-:Y:S01]  /*0970*/  ULDC UR4, c[0x0][0xc3c] ;  /* 0x00030f0000047ab9 */ /* 0x000fe20000000800 */
[----:B------:R-:W-:Y:S06]  /*0980*/  BAR.ARV 0x4, 0x200 ;  /* 0x0108000000007b1d */ /* 0x000fec0000002000 */
[----:B0-----:R-:W-:-:S13]  /*0990*/  ISETP.GE.AND P0, PT, R15, UR4, PT ;  /* 0x000000040f007c0c */ /* 0x001fda000bf06270 */
[----:B------:R-:W-:Y:S05]  /*09a0*/  @P0 EXIT ;  /* 0x000000000000094d */ /* 0x000fea0003800000 */
[----:B------:R-:W2:Y:S01]  /*09b0*/  LDL R12, [R1+0x28] ;  /* 0x00002800010c7983 */ /* 0x000ea20000100800 */
[----:B------:R-:W-:-:S05]  /*09c0*/  VIADD R17, R2, 0xffffff80 ;  /* 0xffffff8002117836 */ /* 0x000fca0000000000 */
[----:B------:R-:W-:-:S04]  /*09d0*/  SHF.R.S32.HI R0, RZ, 0x1f, R17 ;  /* 0x0000001fff007819 */ /* 0x000fc80000011411 */
[----:B------:R-:W-:-:S04]  /*09e0*/  LEA.HI R2, R0, R17, RZ, 0x7 ;  /* 0x0000001100027211 */ /* 0x000fc800078f38ff */
[----:B------:R-:W-:-:S05]  /*09f0*/  LOP3.LUT R3, R2, 0xffffff80, RZ, 0xc0, !PT ;  /* 0xffffff8002037812 */ /* 0x000fca00078ec0ff */
[----:B------:R-:W-:Y:S01]  /*0a00*/  IMAD.IADD R16, R17, 0x1, -R3 ;  /* 0x0000000111107824 */ /* 0x000fe200078e0a03 */
[CC--:B------:R-:W-:Y:S02]  /*0a10*/  LEA.HI R4, R0.reuse, R17.reuse, RZ, 0x5 ;  /* 0x0000001100047211 */ /* 0x0c0fe400078f28ff */
[----:B------:R-:W-:Y:S02]  /*0a20*/  LEA.HI R3, R0, R17, RZ, 0x4 ;  /* 0x0000001100037211 */ /* 0x000fe400078f20ff */
[----:B------:R-:W-:Y:S01]  /*0a30*/  SHF.R.S32.HI R6, RZ, 0x1f, R16 ;  /* 0x0000001fff067819 */ /* 0x000fe20000011410 */
[----:B------:R-:W-:Y:S01]  /*0a40*/  IMAD.SHL.U32 R5, R4, 0x20, RZ ;  /* 0x0000002004057824 */ /* 0x000fe200078e00ff */
[----:B------:R-:W-:Y:S02]  /*0a50*/  SHF.R.S32.HI R11, RZ, 0x7, R2 ;  /* 0x00000007ff0b7819 */ /* 0x000fe40000011402 */
[----:B------:R-:W-:Y:S02]  /*0a60*/  LEA.HI R7, R6, R16, RZ, 0x2 ;  /* 0x0000001006077211 */ /* 0x000fe400078f10ff */
[----:B------:R-:W-:-:S02]  /*0a70*/  SHF.R.S32.HI R2, RZ, 0x4, R3 ;  /* 0x00000004ff027819 */ /* 0x000fc40000011403 */
[C---:B------:R-:W-:Y:S02]  /*0a80*/  LOP3.LUT R4, R3.reuse, 0x3fffff0, RZ, 0xc0, !PT ;  /* 0x03fffff003047812 */ /* 0x040fe400078ec0ff */
[--C-:B------:R-:W-:Y:S02]  /*0a90*/  SHF.R.S32.HI R8, RZ, 0x2, R7.reuse ;  /* 0x00000002ff087819 */ /* 0x100fe40000011407 */
[----:B------:R-:W-:Y:S02]  /*0aa0*/  SHF.R.S32.HI R9, RZ, 0x1f, R7 ;  /* 0x0000001fff097819 */ /* 0x000fe40000011407 */
[----:B------:R-:W-:Y:S02]  /*0ab0*/  LEA.HI R3, R3, R2, RZ, 0x1 ;  /* 0x0000000203037211 */ /* 0x000fe400078f08ff */
[----:B------:R-:W-:Y:S02]  /*0ac0*/  LOP3.LUT R5, R5, 0xfffffc00, RZ, 0xc0, !PT ;  /* 0xfffffc0005057812 */ /* 0x000fe400078ec0ff */
[----:B------:R-:W-:-:S02]  /*0ad0*/  IADD3 R4, R17, -R4, RZ ;  /* 0x8000000411047210 */ /* 0x000fc40007ffe0ff */
[-C--:B------:R-:W-:Y:S02]  /*0ae0*/  LEA.HI R10, R0, R17.reuse, RZ, 0x2 ;  /* 0x00000011000a7211 */ /* 0x080fe400078f10ff */
[----:B------:R-:W-:Y:S02]  /*0af0*/  LEA.HI R9, R9, R8, RZ, 0x3 ;  /* 0x0000000809097211 */ /* 0x000fe400078f18ff */
[----:B------:R-:W-:Y:S01]  /*0b00*/  LOP3.LUT R3, R3, 0x1ffffffe, RZ, 0xc0, !PT ;  /* 0x1ffffffe03037812 */ /* 0x000fe200078ec0ff */
[----:B------:R-:W-:Y:S01]  /*0b10*/  IMAD R4, R4, 0x40, R5 ;  /* 0x0000004004047824 */ /* 0x000fe200078e0205 */
[----:B------:R-:W-:Y:S01]  /*0b20*/  LOP3.LUT R10, R10, 0xfffffffc, RZ, 0xc0, !PT ;  /* 0xfffffffc0a0a7812 */ /* 0x000fe200078ec0ff */
[----:B------:R-:W-:Y:S01]  /*0b30*/  IMAD.HI R5, R11, 0x55555556, RZ ;  /* 0x555555560b057827 */ /* 0x000fe200078e02ff */
[----:B------:R-:W-:Y:S02]  /*0b40*/  LEA.HI R0, R0, R17, RZ, 0x3 ;  /* 0x0000001100007211 */ /* 0x000fe400078f18ff */
[----:B------:R-:W-:Y:S01]  /*0b50*/  LOP3.LUT R9, R9, 0xfffffff8, RZ, 0xc0, !PT ;  /* 0xfffffff809097812 */ /* 0x000fe200078ec0ff */
[----:B------:R-:W-:Y:S01]  /*0b60*/  IMAD.IADD R3, R2, 0x1, -R3 ;  /* 0x0000000102037824 */ /* 0x000fe200078e0a03 */
[----:B------:R-:W-:Y:S01]  /*0b70*/  LEA.HI R6, R6, R16, RZ, 0x5 ;  /* 0x0000001006067211 */ /* 0x000fe200078f28ff */
[----:B------:R-:W-:Y:S01]  /*0b80*/  IMAD.IADD R10, R17, 0x1, -R10 ;  /* 0x00000001110a7824 */ /* 0x000fe200078e0a0a */
[----:B------:R-:W-:-:S02]  /*0b90*/  LOP3.LUT R22, R0, 0xfffffff8, RZ, 0xc0, !PT ;  /* 0xfffffff800167812 */ /* 0x000fc400078ec0ff */
[----:B------:R-:W-:Y:S01]  /*0ba0*/  LOP3.LUT R7, R7, 0x7ffffffc, RZ, 0xc0, !PT ;  /* 0x7ffffffc07077812 */ /* 0x000fe200078ec0ff */
[----:B------:R-:W-:Y:S01]  /*0bb0*/  IMAD.IADD R9, R8, 0x1, -R9 ;  /* 0x0000000108097824 */ /* 0x000fe200078e0a09 */
[----:B------:R-:W-:Y:S02]  /*0bc0*/  LEA.HI R5, R5, R5, RZ, 0x1 ;  /* 0x0000000505057211 */ /* 0x000fe400078f08ff */
[----:B------:R-:W-:Y:S01]  /*0bd0*/  SHF.R.S32.HI R6, RZ, 0x5, R6 ;  /* 0x00000005ff067819 */ /* 0x000fe20000011406 */
[----:B------:R-:W-:Y:S01]  /*0be0*/  IMAD.IADD R22, R17, 0x1, -R22 ;  /* 0x0000000111167824 */ /* 0x000fe200078e0a16 */
[----:B------:R-:W-:Y:S02]  /*0bf0*/  LEA R2, R3, R4, 0x3 ;  /* 0x0000000403027211 */ /* 0x000fe400078e18ff */
[----:B------:R-:W-:Y:S01]  /*0c00*/  IADD3 R3, R16, -R7, RZ ;  /* 0x8000000710037210 */ /* 0x000fe20007ffe0ff */
[----:B------:R-:W-:Y:S01]  /*0c10*/  IMAD R5, R5, -0x3, R11 ;  /* 0xfffffffd05057824 */ /* 0x000fe200078e020b */
[----:B------:R-:W-:Y:S01]  /*0c20*/  LEA.HI R8, R10, R10, RZ, 0x1 ;  /* 0x0000000a0a087211 */ /* 0x000fe200078f08ff */
[----:B------:R-:W-:-:S02]  /*0c30*/  IMAD R6, R6, 0x10, R9 ;  /* 0x0000001006067824 */ /* 0x000fc400078e0209 */
[----:B------:R-:W-:Y:S01]  /*0c40*/  IMAD.SHL.U32 R152, R22, 0x8, RZ ;  /* 0x0000000816987824 */ /* 0x000fe200078e00ff */
[----:B------:R-:W-:Y:S01]  /*0c50*/  LOP3.LUT R11, R8, 0x1ffffffe, RZ, 0xc0, !PT ;  /* 0x1ffffffe080b7812 */ /* 0x000fe200078ec0ff */
[----:B------:R-:W-:Y:S02]  /*0c60*/  IMAD.SHL.U32 R4, R3, 0x2, RZ ;  /* 0x0000000203047824 */ /* 0x000fe400078e00ff */
[----:B------:R-:W-:Y:S01]  /*0c70*/  IMAD R8, R5, 0x40, R6 ;  /* 0x0000004005087824 */ /* 0x000fe200078e0206 */
[----:B------:R-:W-:Y:S01]  /*0c80*/  SHF.R.S32.HI R3, RZ, 0x3, R0 ;  /* 0x00000003ff037819 */ /* 0x000fe20000011400 */
[C---:B------:R-:W-:Y:S01]  /*0c90*/  VIADD R3, R4.reuse, 0x8 ;  /* 0x0000000804037836 */ /* 0x040fe20000000000 */
[----:B------:R-:W-:Y:S01]  /*0ca0*/  SHF.R.S32.HI R0, RZ, 0x1f, R152 ;  /* 0x0000001fff007819 */ /* 0x000fe20000011498 */
[----:B------:R-:W-:Y:S01]  /*0cb0*/  STL [R1+0x48], R2 ;  /* 0x0000480201007387 */ /* 0x000fe20000100800 */
[----:B------:R-:W-:-:S03]  /*0cc0*/  VIADD R0, R4, 0x10 ;  /* 0x0000001004007836 */ /* 0x000fc60000000000 */
[----:B------:R-:W-:Y:S04]  /*0cd0*/  STL [R1+0x40], R8 ;  /* 0x0000400801007387 */ /* 0x000fe80000100800 */
[----:B------:R-:W-:Y:S04]  /*0ce0*/  STL [R1+0x18], RZ ;  /* 0x000018ff01007387 */ /* 0x000fe80000100800 */
[----:B------:R-:W-:Y:S01]  /*0cf0*/  STL [R1+0x10], R4 ;  /* 0x0000100401007387 */ /* 0x000fe20000100800 */
[----:B------:R-:W-:-:S03]  /*0d00*/  VIADD R155, R4, 0x28 ;  /* 0x00000028049b7836 */ /* 0x000fc60000000000 */
[----:B------:R0:W-:Y:S04]  /*0d10*/  STL [R1+0x4], R3 ;  /* 0x0000040301007387 */ /* 0x0001e80000100800 */
[----:B------:R1:W-:Y:S01]  /*0d20*/  STL [R1], R0 ;  /* 0x0000000001007387 */ /* 0x0003e20000100800 */
[----:B------:R-:W-:Y:S01]  /*0d30*/  IMAD.IADD R11, R10, 0x1, -R11 ;  /* 0x000000010a0b7824 */ /* 0x000fe200078e0a0b */
[----:B0-----:R-:W-:Y:S02]  /*0d40*/  SHF.R.S32.HI R3, RZ, 0x1f, R3 ;  /* 0x0000001fff037819 */ /* 0x001fe40000011403 */
[----:B-1----:R-:W-:-:S03]  /*0d50*/  SHF.R.S32.HI R0, RZ, 0x1f, R0 ;  /* 0x0000001fff007819 */ /* 0x002fc60000011400 */
[----:B------:R-:W-:Y:S04]  /*0d60*/  STL [R1+0x38], R3 ;  /* 0x0000380301007387 */ /* 0x000fe80000100800 */
[----:B------:R0:W-:Y:S02]  /*0d70*/  STL [R1+0x34], R0 ;  /* 0x0000340001007387 */ /* 0x0001e40000100800 */
[----:B0-----:R-:W-:Y:S01]  /*0d80*/  SHF.R.S32.HI R0, RZ, 0x1f, R155 ;  /* 0x0000001fff007819 */ /* 0x001fe2000001149b */
[----:B------:R-:W-:-:S05]  /*0d90*/  IMAD R0, R11, 0x8, R8 ;  /* 0x000000080b007824 */ /* 0x000fca00078e0208 */
[----:B------:R0:W-:Y:S01]  /*0da0*/  STL [R1+0x44], R0 ;  /* 0x0000440001007387 */ /* 0x0001e20000100800 */
[C---:B------:R-:W-:Y:S01]  /*0db0*/  VIADD R156, R4.reuse, 0x20 ;  /* 0x00000020049c7836 */ /* 0x040fe20000000000 */
[C---:B------:R-:W-:Y:S01]  /*0dc0*/  IADD3 R157, R4.reuse, 0x18, RZ ;  /* 0x00000018049d7810 */ /* 0x040fe20007ffe0ff */
[C---:B------:R-:W-:Y:S02]  /*0dd0*/  VIADD R154, R4.reuse, 0x30 ;  /* 0x00000030049a7836 */ /* 0x040fe40000000000 */
[----:B------:R-:W-:Y:S01]  /*0de0*/  VIADD R153, R4, 0x38 ;  /* 0x0000003804997836 */ /* 0x000fe20000000000 */
[----:B------:R-:W-:Y:S01]  /*0df0*/  SHF.R.S32.HI R4, RZ, 0x1f, R157 ;  /* 0x0000001fff047819 */ /* 0x000fe2000001149d */
[----:B------:R-:W-:Y:S01]  /*0e00*/  IMAD.MOV.U32 R5, RZ, RZ, R13 ;  /* 0x000000ffff057224 */ /* 0x000fe200078e000d */
[----:B------:R-:W-:Y:S01]  /*0e10*/  SHF.R.S32.HI R3, RZ, 0x1f, R156 ;  /* 0x0000001fff037819 */ /* 0x000fe2000001149c */
[----:B------:R-:W-:Y:S01]  /*0e20*/  IMAD.MOV.U32 R6, RZ, RZ, R14 ;  /* 0x000000ffff067224 */ /* 0x000fe200078e000e */
[----:B------:R-:W-:Y:S01]  /*0e30*/  SHF.R.S32.HI R4, RZ, 0x1f, R154 ;  /* 0x0000001fff047819 */ /* 0x000fe2000001149a */
[----:B------:R-:W-:Y:S01]  /*0e40*/  IMAD.MOV.U32 R7, RZ, RZ, R15 ;  /* 0x000000ffff077224 */ /* 0x000fe200078e000f */
[----:B------:R-:W-:Y:S01]  /*0e50*/  SHF.R.S32.HI R3, RZ, 0x1f, R153 ;  /* 0x0000001fff037819 */ /* 0x000fe20000011499 */
[----:B------:R-:W-:Y:S01]  /*0e60*/  UMOV UR38, URZ ;  /* 0x0000003f00267c82 */ /* 0x000fe20008000000 */
[----:B------:R-:W-:Y:S01]  /*0e70*/  UMOV UR39, URZ ;  /* 0x0000003f00277c82 */ /* 0x000fe20008000000 */
[----:B0-2---:R-:W-:-:S07]  /*0e80*/  LOP3.LUT R2, R12, 0x1, RZ, 0xfc, !PT ;  /* 0x000000010c027812 */ /* 0x005fce00078efcff */
.L_x_243:
[----:B012345:R-:W0:Y:S01]  /*0e90*/  LDC.64 R8, c[0x0][0xc88] ;  /* 0x00032200ff087b82 */ /* 0x03fe220000000a00 */
[----:B------:R-:W-:-:S07]  /*0ea0*/  ULDC.64 UR4, c[0x0][0xa28] ;  /* 0x00028a0000047ab9 */ /* 0x000fce0000000a00 */
[----:B------:R-:W1:Y:S08]  /*0eb0*/  LDC.64 R12, c[0x0][0x418] ;  /* 0x00010600ff0c7b82 */ /* 0x000e700000000a00 */
[----:B------:R-:W2:Y:S01]  /*0ec0*/  LDC R0, c[0x0][0x424] ;  /* 0x00010900ff007b82 */ /* 0x000ea20000000800 */
[----:B0-----:R-:W-:Y:S01]  /*0ed0*/  IMAD.WIDE R8, R7, 0x4, R8 ;  /* 0x0000000407087825 */ /* 0x001fe200078e0208 */
[----:B------:R-:W-:-:S06]  /*0ee0*/  ISETP.NE.U32.AND P0, PT, RZ, UR4, PT ;  /* 0x00000004ff007c0c */ /* 0x000fcc000bf05070 */
[----:B------:R-:W0:Y:S01]  /*0ef0*/  LDC R7, c[0x0][0x2f0] ;  /* 0x0000bc00ff077b82 */ /* 0x000e220000000800 */
[----:B------:R-:W3:Y:S01]  /*0f00*/  LDG.E R17, desc[UR36][R8.64] ;  /* 0x0000002408117981 */ /* 0x000ee2000c1e1900 */
[----:B------:R-:W-:Y:S02]  /*0f10*/  ISETP.NE.AND.EX P0, PT, RZ, UR5, PT, P0 ;  /* 0x00000005ff007c0c */ /* 0x000fe4000bf05300 */
[----:B------:R-:W-:Y:S02]  /*0f20*/  MOV R3, RZ ;  /* 0x000000ff00037202 */ /* 0x000fe40000000f00 */
[----:B---3--:R-:W-:-:S09]  /*0f30*/  SHF.R.S32.HI R4, RZ, 0x1f, R17 ;  /* 0x0000001fff047819 */ /* 0x008fd20000011411 */
[C---:B------:R-:W-:Y:S01]  /*0f40*/  @P0 LEA R10, P1, R17.reuse, UR4, 0x2 ;  /* 0x00000004110a0c11 */ /* 0x040fe2000f8210ff */
[----:B------:R3:W-:Y:S03]  /*0f50*/  STL [R1+0xc], R4 ;  /* 0x00000c0401007387 */ /* 0x0007e60000100800 */
[----:B------:R-:W-:Y:S01]  /*0f60*/  @P0 LEA.HI.X R11, R17, UR5, R4, 0x2, P1 ;  /* 0x00000005110b0c11 */ /* 0x000fe200088f1404 */
[----:B------:R-:W-:Y:S02]  /*0f70*/  ULDC.64 UR4, c[0x0][0xa20] ;  /* 0x0002880000047ab9 */ /* 0x000fe40000000a00 */
[----:B------:R-:W-:Y:S02]  /*0f80*/  ISETP.NE.U32.AND P1, PT, RZ, UR4, PT ;  /* 0x00000004ff007c0c */ /* 0x000fe4000bf25070 */
[----:B------:R3:W5:Y:S01]  /*0f90*/  @P0 LDG.E R3, desc[UR36][R10.64] ;  /* 0x000000240a030981 */ /* 0x000762000c1e1900 */
[----:B-1----:R-:W-:-:S02]  /*0fa0*/  ISETP.NE.U32.AND P0, PT, R12, RZ, PT ;  /* 0x000000ff0c00720c */ /* 0x002fc40003f05070 */
[----:B------:R-:W-:Y:S02]  /*0fb0*/  ISETP.NE.AND.EX P1, PT, RZ, UR5, PT, P1 ;  /* 0x00000005ff007c0c */ /* 0x000fe4000bf25310 */
[----:B------:R-:W-:-:S04]  /*0fc0*/  ISETP.NE.AND.EX P0, PT, R13, RZ, PT, P0 ;  /* 0x000000ff0d00720c */ /* 0x000fc80003f05300 */
[----:B--2---:R-:W-:-:S05]  /*0fd0*/  SEL R0, R0, 0x1, P0 ;  /* 0x0000000100007807 */ /* 0x004fca0000000000 */
[----:B0-----:R-:W-:Y:S02]  /*0fe0*/  IMAD R88, R0, R7, RZ ;  /* 0x0000000700587224 */ /* 0x001fe400078e02ff */
[----:B------:R-:W-:-:S04]  /*0ff0*/  @P1 LEA R8, P2, R17, UR4, 0x2 ;  /* 0x0000000411081c11 */ /* 0x000fc8000f8410ff */
[----:B------:R-:W-:-:S05]  /*1000*/  @P1 LEA.HI.X R9, R17, UR5, R4, 0x2, P2 ;  /* 0x0000000511091c11 */ /* 0x000fca00090f1404 */
[----:B------:R3:W5:Y:S01]  /*1010*/  @P1 LDG.E R88, desc[UR36][R8.64] ;  /* 0x0000002408581981 */ /* 0x000762000c1e1900 */
[----:B------:R-:W-:Y:S05]  /*1020*/  @P1 BRA `(.L_x_206) ;  /* 0x0000000000241947 */ /* 0x000fea0003800000 */
[----:B------:R-:W-:Y:S02]  /*1030*/  ULDC.64 UR4, c[0x0][0xa08] ;  /* 0x0002820000047ab9 */ /* 0x000fe40000000a00 */
[----:B------:R-:W-:-:S04]  /*1040*/  ISETP.NE.U32.AND P0, PT, RZ, UR4, PT ;  /* 0x00000004ff007c0c */ /* 0x000fc8000bf05070 */
[----:B------:R-:W-:-:S13]  /*1050*/  ISETP.NE.AND.EX P0, PT, RZ, UR5, PT, P0 ;  /* 0x00000005ff007c0c */ /* 0x000fda000bf05300 */
[----:B------:R-:W-:Y:S05]  /*1060*/  @!P0 BRA `(.L_x_206) ;  /* 0x0000000000148947 */ /* 0x000fea0003800000 */
[----:B---3--:R-:W0:Y:S02]  /*1070*/  LDC.64 R8, c[0x0][0xa08] ;  /* 0x00028200ff087b82 */ /* 0x008e240000000a00 */
[----:B0-----:R-:W-:-:S05]  /*1080*/  IMAD.WIDE R8, R17, 0x4, R8 ;  /* 0x0000000411087825 */ /* 0x001fca00078e0208 */
[----:B-----5:R-:W2:Y:S04]  /*1090*/  LDG.E R88, desc[UR36][R8.64] ;  /* 0x0000002408587981 */ /* 0x020ea8000c1e1900 */
[----:B------:R-:W2:Y:S02]  /*10a0*/  LDG.E R7, desc[UR36][R8.64+0x4] ;  /* 0x0000042408077981 */ /* 0x000ea4000c1e1900 */
[----:B--2---:R-:W-:-:S07]  /*10b0*/  IMAD.IADD R88, R7, 0x1, -R88 ;  /* 0x0000000107587824 */ /* 0x004fce00078e0a58 */
.L_x_206:
[----:B-----5:R-:W-:Y:S01]  /*10c0*/  IMAD.IADD R88, R88, 0x1, -R3 ;  /* 0x0000000158587824 */ /* 0x020fe200078e0a03 */
[C---:B------:R-:W-:Y:S01]  /*10d0*/  LOP3.LUT R3, R6.reuse, 0xff000000, RZ, 0xc0, !PT ;  /* 0xff00000006037812 */ /* 0x040fe200078ec0ff */
[----:B------:R-:W-:Y:S01]  /*10e0*/  IMAD.MOV.U32 R89, RZ, RZ, RZ ;  /* 0x000000ffff597224 */ /* 0x000fe200078e00ff */
[----:B------:R-:W-:Y:S01]  /*10f0*/  LOP3.LUT R0, R6, 0xff0000, RZ, 0xc0, !PT ;  /* 0x00ff000006007812 */ /* 0x000fe200078ec0ff */
[C---:B---3--:R-:W-:Y:S01]  /*1100*/  VIADD R4, R88.reuse, 0x7f ;  /* 0x0000007f58047836 */ /* 0x048fe20000000000 */
[----:B------:R-:W-:Y:S02]  /*1110*/  SHF.R.U32.HI R3, RZ, 0x8, R3 ;  /* 0x00000008ff037819 */ /* 0x000fe40000011603 */
[----:B------:R-:W-:Y:S02]  /*1120*/  ISETP.GE.AND P0, PT, R88, 0x1, PT ;  /* 0x000000015800780c */ /* 0x000fe40003f06270 */
[----:B------:R-:W-:Y:S02]  /*1130*/  LEA.HI R0, R0, R3, RZ, 0x10 ;  /* 0x0000000300007211 */ /* 0x000fe400078f80ff */
[----:B------:R-:W-:-:S02]  /*1140*/  SHF.R.S32.HI R7, RZ, 0x1f, R4 ;  /* 0x0000001fff077819 */ /* 0x000fc40000011404 */
[----:B------:R-:W-:Y:S02]  /*1150*/  LOP3.LUT R14, R0, 0xff, RZ, 0xc0, !PT ;  /* 0x000000ff000e7812 */ /* 0x000fe400078ec0ff */
[----:B------:R-:W-:Y:S02]  /*1160*/  LEA.HI R7, R7, R4, RZ, 0x7 ;  /* 0x0000000407077211 */ /* 0x000fe400078f38ff */
[----:B------:R-:W-:Y:S01]  /*1170*/  SHF.R.U32.HI R19, RZ, 0x10, R0 ;  /* 0x00000010ff137819 */ /* 0x000fe20000011600 */
[----:B------:R0:W-:Y:S01]  /*1180*/  STL [R1+0x8], R14 ;  /* 0x0000080e01007387 */ /* 0x0001e20000100800 */
[----:B------:R-:W-:Y:S01]  /*1190*/  SHF.R.S32.HI R11, RZ, 0x7, R7 ;  /* 0x00000007ff0b7819 */ /* 0x000fe20000011407 */
[----:B------:R-:W-:Y:S06]  /*11a0*/  @!P0 BRA `(.L_x_207) ;  /* 0x0000000000748947 */ /* 0x000fec0003800000 */
[----:B------:R-:W1:Y:S01]  /*11b0*/  LDC R0, c[0x0][0x9f0] ;  /* 0x00027c00ff007b82 */ /* 0x000e620000000800 */
[----:B------:R-:W-:-:S04]  /*11c0*/  ISETP.NE.AND P0, PT, R19, RZ, PT ;  /* 0x000000ff1300720c */ /* 0x000fc80003f05270 */
[----:B-1----:R-:W-:-:S04]  /*11d0*/  SEL R12, R19, R0, P0 ;  /* 0x00000000130c7207 */ /* 0x002fc80000000000 */
[-C--:B------:R-:W-:Y:S02]  /*11e0*/  IABS R4, R12.reuse ;  /* 0x0000000c00047213 */ /* 0x080fe40000000000 */
[----:B------:R-:W-:Y:S02]  /*11f0*/  IADD3 R0, R11, -0x1, R12 ;  /* 0xffffffff0b007810 */ /* 0x000fe40007ffe00c */
[----:B------:R-:W1:Y:S01]  /*1200*/  I2F.RP R3, R4 ;  /* 0x0000000400037306 */ /* 0x000e620000209400 */
[----:B------:R-:W-:Y:S02]  /*1210*/  IABS R13, R12 ;  /* 0x0000000c000d7213 */ /* 0x000fe40000000000 */
[----:B------:R-:W-:Y:S02]  /*1220*/  IABS R10, R0 ;  /* 0x00000000000a7213 */ /* 0x000fe40000000000 */
[----:B------:R-:W-:-:S04]  /*1230*/  LOP3.LUT R0, R0, R12, RZ, 0x3c, !PT ;  /* 0x0000000c00007212 */ /* 0x000fc800078e3cff */
[----:B------:R-:W-:Y:S01]  /*1240*/  ISETP.GE.AND P2, PT, R0, RZ, PT ;  /* 0x000000ff0000720c */ /* 0x000fe20003f46270 */
[----:B-1----:R-:W1:Y:S02]  /*1250*/  MUFU.RCP R3, R3 ;  /* 0x0000000300037308 */ /* 0x002e640000001000 */
[----:B-1----:R-:W-:Y:S02]  /*1260*/  VIADD R8, R3, 0xffffffe ;  /* 0x0ffffffe03087836 */ /* 0x002fe40000000000 */
[----:B------:R-:W-:-:S04]  /*1270*/  IMAD.MOV R3, RZ, RZ, -R13 ;  /* 0x000000ffff037224 */ /* 0x000fc800078e0a0d */
[----:B------:R1:W2:Y:S02]  /*1280*/  F2I.FTZ.U32.TRUNC.NTZ R9, R8 ;  /* 0x0000000800097305 */ /* 0x0002a4000021f000 */
[----:B-1----:R-:W-:Y:S01]  /*1290*/  IMAD.MOV.U32 R8, RZ, RZ, RZ ;  /* 0x000000ffff087224 */ /* 0x002fe200078e00ff */
[----:B--2---:R-:W-:-:S05]  /*12a0*/  IADD3 R7, RZ, -R9, RZ ;  /* 0x80000009ff077210 */ /* 0x004fca0007ffe0ff */
[----:B------:R-:W-:-:S04]  /*12b0*/  IMAD R7, R7, R4, RZ ;  /* 0x0000000407077224 */ /* 0x000fc800078e02ff */
[----:B------:R-:W-:-:S06]  /*12c0*/  IMAD.HI.U32 R9, R9, R7, R8 ;  /* 0x0000000709097227 */ /* 0x000fcc00078e0008 */
[----:B------:R-:W-:-:S04]  /*12d0*/  IMAD.HI.U32 R9, R9, R10, RZ ;  /* 0x0000000a09097227 */ /* 0x000fc800078e00ff */
[----:B------:R-:W-:-:S05]  /*12e0*/  IMAD R3, R9, R3, R10 ;  /* 0x0000000309037224 */ /* 0x000fca00078e020a */
[----:B------:R-:W-:-:S13]  /*12f0*/  ISETP.GT.U32.AND P1, PT, R4, R3, PT ;  /* 0x000000030400720c */ /* 0x000fda0003f24070 */
[----:B------:R-:W-:Y:S02]  /*1300*/  @!P1 IMAD.IADD R3, R3, 0x1, -R4 ;  /* 0x0000000103039824 */ /* 0x000fe400078e0a04 */
[----:B------:R-:W-:Y:S01]  /*1310*/  @!P1 VIADD R9, R9, 0x1 ;  /* 0x0000000109099836 */ /* 0x000fe20000000000 */
[----:B------:R-:W-:Y:S02]  /*1320*/  ISETP.NE.AND P1, PT, R12, RZ, PT ;  /* 0x000000ff0c00720c */ /* 0x000fe40003f25270 */
[----:B------:R-:W-:-:S13]  /*1330*/  ISETP.GE.U32.AND P0, PT, R3, R4, PT ;  /* 0x000000040300720c */ /* 0x000fda0003f06070 */
[----:B------:R-:W-:-:S05]  /*1340*/  @P0 VIADD R9, R9, 0x1 ;  /* 0x0000000109090836 */ /* 0x000fca0000000000 */
[----:B------:R-:W-:Y:S02]  /*1350*/  @!P2 IADD3 R9, -R9, RZ, RZ ;  /* 0x000000ff0909a210 */ /* 0x000fe40007ffe1ff */
[----:B------:R-:W-:-:S05]  /*1360*/  @!P1 LOP3.LUT R9, RZ, R12, RZ, 0x33, !PT ;  /* 0x0000000cff099212 */ /* 0x000fca00078e33ff */
[----:B------:R-:W-:-:S07]  /*1370*/  IMAD.MOV.U32 R89, RZ, RZ, R9 ;  /* 0x000000ffff597224 */ /* 0x000fce00078e0009 */
.L_x_207:
[-C--:B------:R-:W-:Y:S01]  /*1380*/  IMAD R16, R14, R89.reuse, RZ ;  /* 0x000000590e107224 */ /* 0x080fe200078e02ff */
[----:B------:R-:W-:Y:S01]  /*1390*/  LOP3.LUT R18, R6, 0xffff, RZ, 0xc0, !PT ;  /* 0x0000ffff06127812 */ /* 0x000fe200078ec0ff */
[----:B------:R-:W-:Y:S01]  /*13a0*/  IMAD.MOV.U32 R23, RZ, RZ, R5 ;  /* 0x000000ffff177224 */ /* 0x000fe200078e0005 */
[----:B------:R-:W-:Y:S01]  /*13b0*/  PLOP3.LUT P0, PT, PT, PT, PT, 0x80, 0x0 ;  /* 0x000000000000781c */ /* 0x000fe20003f0f070 */
[----:B------:R-:W-:Y:S01]  /*13c0*/  IMAD.MOV.U32 R0, RZ, RZ, RZ ;  /* 0x000000ffff007224 */ /* 0x000fe200078e00ff */
[----:B------:R-:W-:Y:S01]  /*13d0*/  VIADDMNMX R89, R16, R89, R11, PT ;  /* 0x0000005910597246 */ /* 0x000fe2000380010b */
[----:B------:R-:W-:Y:S01]  /*13e0*/  IMAD.MOV.U32 R3, RZ, RZ, RZ ;  /* 0x000000ffff037224 */ /* 0x000fe200078e00ff */
[----:B------:R-:W-:Y:S02]  /*13f0*/  CS2R R118, SRZ ;  /* 0x0000000000767805 */ /* 0x000fe4000001ff00 */
[----:B------:R-:W-:Y:S02]  /*1400*/  CS2R R40, SRZ ;  /* 0x0000000000287805 */ /* 0x000fe4000001ff00 */
[----:B------:R-:W-:-:S02]  /*1410*/  ISETP.GT.AND P1, PT, R89, R16, PT ;  /* 0x000000105900720c */ /* 0x000fc40003f24270 */
        /* <DEDUP_REMOVED lines=13> */
[----:B------:R-:W-:Y:S01]  /*14f0*/  CS2R R20, SRZ ;  /* 0x0000000000147805 */ /* 0x000fe2000001ff00 */
[----:B------:R-:W-:Y:S06]  /*1500*/  @!P1 BRA `(.L_x_208) ;  /* 0x00000058004c9947 */ /* 0x000fec0003800000 */
[----:B------:R-:W1:Y:S01]  /*1510*/  S2R R4, SR_TID.X ;  /* 0x0000000000047919 */ /* 0x000e620000002100 */
[----:B------:R-:W2:Y:S01]  /*1520*/  S2UR UR40, SR_CgaCtaId ;  /* 0x00000000002879c3 */ /* 0x000ea20000008800 */
[----:B------:R-:W-:Y:S02]  /*1530*/  UMOV UR6, 0x400 ;  /* 0x0000040000067882 */ /* 0x000fe40000000000 */
[----:B--2---:R-:W-:Y:S01]  /*1540*/  ULEA UR43, UR40, UR6, 0x18 ;  /* 0x00000006282b7291 */ /* 0x004fe2000f8ec03f */
[----:B-1----:R-:W-:-:S05]  /*1550*/  VIADD R7, R4, 0xffffff80 ;  /* 0xffffff8004077836 */ /* 0x002fca0000000000 */
[----:B------:R-:W-:-:S04]  /*1560*/  SHF.R.S32.HI R4, RZ, 0x1f, R7 ;  /* 0x0000001fff047819 */ /* 0x000fc80000011407 */
[----:B------:R-:W-:-:S04]  /*1570*/  LEA.HI R4, R4, R7, RZ, 0x7 ;  /* 0x0000000704047211 */ /* 0x000fc800078f38ff */
[----:B------:R-:W-:-:S05]  /*1580*/  SHF.R.S32.HI R4, RZ, 0x7, R4 ;  /* 0x00000007ff047819 */ /* 0x000fca0000011404 */
[----:B------:R-:W1:Y:S02]  /*1590*/  SHFL.IDX PT, R0, R4, RZ, 0x1f ;  /* 0x00001fff04007589 */ /* 0x000e6400000e0000 */
        /* <DEDUP_REMOVED lines=15> */
[----:B0-----:R0:W1:Y:S01]  /*1690*/  LDC.64 R14, c[0x4][R0] ;  /* 0x01000000000e7b82 */ /* 0x0010620000000a00 */
[----:B------:R-:W-:Y:S01]  /*16a0*/  IMAD.U32 R5, RZ, RZ, UR5 ;  /* 0x00000005ff057e24 */ /* 0x000fe2000f8e00ff */
[----:B------:R-:W-:Y:S01]  /*16b0*/  ULDC.64 UR4, c[0x4][0x90] ;  /* 0x0100240000047ab9 */ /* 0x000fe20000000a00 */
[----:B------:R-:W-:Y:S01]  /*16c0*/  IMAD.U32 R10, RZ, RZ, UR6 ;  /* 0x00000006ff0a7e24 */ /* 0x000fe2000f8e00ff */
[----:B------:R-:W-:Y:S01]  /*16d0*/  MOV R8, 0x70 ;  /* 0x0000007000087802 */ /* 0x000fe20000000f00 */
[----:B------:R-:W-:Y:S02]  /*16e0*/  IMAD.U32 R6, RZ, RZ, UR4 ;  /* 0x00000004ff067e24 */ /* 0x000fe4000f8e00ff */
[----:B------:R-:W-:-:S02]  /*16f0*/  IMAD.U32 R7, RZ, RZ, UR5 ;  /* 0x00000005ff077e24 */ /* 0x000fc4000f8e00ff */
[----:B------:R-:W-:Y:S02]  /*1700*/  IMAD.U32 R11, RZ, RZ, UR7 ;  /* 0x00000007ff0b7e24 */ /* 0x000fe4000f8e00ff */
[----:B------:R-:W-:Y:S02]  /*1710*/  IMAD.MOV.U32 R12, RZ, RZ, 0x1 ;  /* 0x00000001ff0c7424 */ /* 0x000fe400078e00ff */
[----:B0-----:R-:W-:-:S07]  /*1720*/  IMAD.MOV.U32 R13, RZ, RZ, RZ ;  /* 0x000000ffff0d7224 */ /* 0x001fce00078e00ff */
[----:B------:R-:W-:-:S07]  /*1730*/  LEPC R20, `(.L_x_209) ;  /* 0x000000001014794e */ /* 0x000fce0000000000 */
[----:B-1----:R-:W-:Y:S05]  /*1740*/  CALL.ABS.NOINC R14 ;  /* 0x000000000e007343 */ /* 0x002fea0003c00000 */
.L_x_209:
[----:B------:R-:W2:Y:S01]  /*1750*/  LDL R20, [R1+0x18] ;  /* 0x0000180001147983 */ /* 0x000ea20000100800 */
[----:B------:R-:W-:Y:S02]  /*1760*/  ISETP.NE.AND P0, PT, R2, 0x3, PT ;  /* 0x000000030200780c */ /* 0x000fe40003f05270 */
[----:B--2---:R-:W-:-:S04]  /*1770*/  LEA.HI R0, R20, R20, RZ, 0x1 ;  /* 0x0000001414007211 */ /* 0x004fc800078f08ff */
[----:B------:R-:W-:-:S05]  /*1780*/  LOP3.LUT R0, R0, 0xfffffffe, RZ, 0xc0, !PT ;  /* 0xfffffffe00007812 */ /* 0x000fca00078ec0ff */
[----:B------:R-:W-:-:S05]  /*1790*/  IMAD.IADD R0, R20, 0x1, -R0 ;  /* 0x0000000114007824 */ /* 0x000fca00078e0a00 */
[----:B------:R-:W-:-:S04]  /*17a0*/  SHF.L.U32 R0, R0, 0x1f, RZ ;  /* 0x0000001f00007819 */ /* 0x000fc800000006ff */
[----:B------:R-:W1:Y:S02]  /*17b0*/  SYNCS.PHASECHK.TRANS64.TRYWAIT P1, [UR43+0x16800], R0 ;  /* 0x01680000ff0075a7 */ /* 0x000e64000802016b */
[----:B-1----:R-:W-:Y:S05]  /*17c0*/  @!P1 BRA `(.L_x_210) ;  /* 0x000000d400b89947 */ /* 0x002fea0003800000 */
.L_x_326:
[----:B------:R-:W-:Y:S05]  /*17d0*/  @!P0 BRA `(.L_x_211) ;  /* 0x0000000000048947 */ /* 0x000fea0003800000 */
[----:B------:R-:W-:Y:S01]  /*17e0*/  BPT.TRAP 0x1 ;  /* 0x000000040000795c */ /* 0x000fe20000300000 */
.L_x_211:
[----:B-1----:R-:W-:Y:S02]  /*17f0*/  IMAD.U32 R0, RZ, RZ, UR39 ;  /* 0x00000027ff007e24 */ /* 0x002fe4000f8e00ff */
[----:B------:R-:W-:-:S03]  /*1800*/  IMAD.U32 R3, RZ, RZ, UR38 ;  /* 0x00000026ff037e24 */ /* 0x000fc6000f8e00ff */
[----:B------:R-:W-:Y:S02]  /*1810*/  LEA R0, R0, UR43, 0x3 ;  /* 0x0000002b00007c11 */ /* 0x000fe4000f8e18ff */
[----:B------:R-:W-:-:S04]  /*1820*/  SHF.L.U32 R3, R3, 0x1f, RZ ;  /* 0x0000001f03037819 */ /* 0x000fc800000006ff */
[----:B------:R1:W2:Y:S01]  /*1830*/  SYNCS.PHASECHK.TRANS64.TRYWAIT P1, [R0+URZ+0x16830], R3 ;  /* 0x01683003000075a7 */ /* 0x0002a2000802017f */
[----:B------:R-:W-:Y:S05]  /*1840*/  @!P0 BRA `(.L_x_212) ;  /* 0x0000000000048947 */ /* 0x000fea0003800000 */
[----:B------:R-:W-:Y:S01]  /*1850*/  BPT.TRAP 0x1 ;  /* 0x000000040000795c */ /* 0x000fe20000300000 */
.L_x_212:
[----:B------:R-:W-:Y:S01]  /*1860*/  MOV R119, RZ ;  /* 0x000000ff00777202 */ /* 0x000fe20000000f00 */
[----:B--2---:R-:W-:Y:S06]  /*1870*/  @P1 BRA `(.L_x_213) ;  /* 0x0000000000081947 */ /* 0x004fec0003800000 */
[----:B------:R-:W2:Y:S02]  /*1880*/  SYNCS.PHASECHK.TRANS64.TRYWAIT P1, [R0+URZ+0x16830], R3 ;  /* 0x01683003000075a7 */ /* 0x000ea4000802017f */
[----:B--2---:R-:W-:Y:S05]  /*1890*/  @!P1 BRA `(.L_x_214) ;  /* 0x000000d4009c9947 */ /* 0x004fea0003800000 */
.L_x_213:
[----:B------:R-:W-:Y:S05]  /*18a0*/  WARPSYNC.ALL ;  /* 0x0000000000007948 */ /* 0x000fea0003800000 */
[----:B------:R-:W-:Y:S01]  /*18b0*/  UIADD3 UR4, UR43, 0xe400, URZ ;  /* 0x0000e4002b047890 */ /* 0x000fe2000fffe03f */
[----:B------:R-:W-:Y:S01]  /*18c0*/  WARPGROUP.ARRIVE ;  /* 0x00000000000079c5 */ /* 0x000fe20000000000 */
[----:B------:R-:W-:Y:S01]  /*18d0*/  UMOV UR5, 0x40000040 ;  /* 0x4000004000057882 */ /* 0x000fe20000000000 */
[----:B------:R-:W-:Y:S01]  /*18e0*/  UMOV UR7, 0x40000040 ;  /* 0x4000004000077882 */ /* 0x000fe20000000000 */
[----:B------:R-:W-:Y:S01]  /*18f0*/  USHF.R.U32.HI UR4, URZ, 0x4, UR4 ;  /* 0x000000043f047899 */ /* 0x000fe20008011604 */
[----:B------:R-:W-:Y:S01]  /*1900*/  UMOV UR9, 0x40000040 ;  /* 0x4000004000097882 */ /* 0x000fe20000000000 */
[----:B------:R-:W-:-:S02]  /*1910*/  UMOV UR11, 0x40000040 ;  /* 0x40000040000b7882 */ /* 0x000fc40000000000 */
[----:B------:R-:W-:Y:S01]  /*1920*/  ULOP3.LUT UR4, UR4, 0x3fff, URZ, 0xc0, !UPT ;  /* 0x00003fff04047892 */ /* 0x000fe2000f8ec03f */
[----:B------:R-:W-:Y:S01]  /*1930*/  UMOV UR13, 0x40000040 ;  /* 0x40000040000d7882 */ /* 0x000fe20000000000 */
[----:B------:R-:W-:Y:S02]  /*1940*/  UMOV UR15, 0x40000040 ;  /* 0x40000040000f7882 */ /* 0x000fe40000000000 */
[----:B------:R-:W-:Y:S02]  /*1950*/  ULOP3.LUT UR20, UR4, 0x10000, URZ, 0xfc, !UPT ;  /* 0x0001000004147892 */ /* 0x000fe4000f8efc3f */
[----:B------:R-:W-:Y:S02]  /*1960*/  ULOP3.LUT UR4, UR42, 0x10000, URZ, 0xfc, !UPT ;  /* 0x000100002a047892 */ /* 0x000fe4000f8efc3f */
[----:B------:R-:W-:Y:S02]  /*1970*/  ULEA UR6, UR39, UR20, 0xa ;  /* 0x0000001427067291 */ /* 0x000fe4000f8e503f */
[----:B------:R-:W-:-:S02]  /*1980*/  UIADD3 UR8, UR4, 0x2, URZ ;  /* 0x0000000204087890 */ /* 0x000fc4000fffe03f */
[----:B------:R-:W-:Y:S02]  /*1990*/  UIADD3 UR10, UR6, 0x2, URZ ;  /* 0x00000002060a7890 */ /* 0x000fe4000fffe03f */
[----:B------:R-:W-:Y:S02]  /*19a0*/  UIADD3 UR12, UR4, 0x4, URZ ;  /* 0x00000004040c7890 */ /* 0x000fe4000fffe03f */
[----:B------:R-:W-:Y:S02]  /*19b0*/  UIADD3 UR14, UR6, 0x4, URZ ;  /* 0x00000004060e7890 */ /* 0x000fe4000fffe03f */
[----:B------:R-:W-:Y:S01]  /*19c0*/  HGMMA.64x128x16.F32.BF16 R24, gdesc[UR4], RZ, !UPT, gsb0 ;  /* 0x01e00000041879f0 */ /* 0x000fe2000c0018ff */
[----:B------:R-:W-:Y:S02]  /*19d0*/  UIADD3 UR16, UR4, 0x6, URZ ;  /* 0x0000000604107890 */ /* 0x000fe4000fffe03f */
[----:B------:R-:W-:Y:S01]  /*19e0*/  UIADD3 UR18, UR6, 0x6, URZ ;  /* 0x0000000606127890 */ /* 0x000fe2000fffe03f */
[----:B------:R-:W-:Y:S01]  /*19f0*/  UMOV UR17, 0x40000040 ;  /* 0x4000004000117882 */ /* 0x000fe20000000000 */
[----:B------:R-:W-:Y:S01]  /*1a00*/  UMOV UR19, 0x40000040 ;  /* 0x4000004000137882 */ /* 0x000fe20000000000 */
        /* <DEDUP_REMOVED lines=10> */
[----:B------:R-:W-:Y:S05]  /*1ab0*/  @!P0 BRA `(.L_x_215) ;  /* 0x0000000000048947 */ /* 0x000fea0003800000 */
[----:B------:R-:W-:Y:S01]  /*1ac0*/  BPT.TRAP 0x1 ;  /* 0x000000040000795c */ /* 0x000fe20000300000 */
.L_x_215:
[----:B------:R-:W3:Y:S01]  /*1ad0*/  LDL R91, [R1+0x10] ;  /* 0x00001000015b7983 */ /* 0x000ee20000100800 */
[----:B------:R-:W-:Y:S01]  /*1ae0*/  ULDC UR6, c[0x0][0x9d8] ;  /* 0x0002760000067ab9 */ /* 0x000fe20000000800 */
[----:B------:R-:W-:Y:S01]  /*1af0*/  ULDC UR7, c[0x0][0x988] ;  /* 0x0002620000077ab9 */ /* 0x000fe20000000800 */
[----:B-12---:R-:W-:Y:S01]  /*1b00*/  FMUL.FTZ R3, R24, UR6 ;  /* 0x0000000618037c20 */ /* 0x006fe20008410000 */
        /* <DEDUP_REMOVED lines=9> */
[----:B0-----:R-:W-:Y:S01]  /*1ba0*/  FMUL.FTZ R14, R33, UR6 ;  /* 0x00000006210e7c20 */ /* 0x001fe20008410000 */
        /* <DEDUP_REMOVED lines=12> */
[----:B------:R-:W-:Y:S01]  /*1c70*/  FMUL.FTZ R51, R64, UR6 ;  /* 0x0000000640337c20 */ /* 0x000fe20008410000 */
[----:B------:R-:W-:Y:S01]  /*1c80*/  FMUL.FTZ R56, R71, UR6 ;  /* 0x0000000647387c20 */ /* 0x000fe20008410000 */
[----:B------:R-:W-:Y:S01]  /*1c90*/  FMUL.FTZ R9, R34, UR6 ;  /* 0x0000000622097c20 */ /* 0x000fe20008410000 */
[----:B------:R-:W-:Y:S01]  /*1ca0*/  FMUL.FTZ R28, R40, UR6 ;  /* 0x00000006281c7c20 */ /* 0x000fe20008410000 */
[----:B------:R-:W-:Y:S01]  /*1cb0*/  FMUL.FTZ R34, R49, UR6 ;  /* 0x0000000631227c20 */ /* 0x000fe20008410000 */
[----:B------:R-:W-:Y:S01]  /*1cc0*/  FMUL.FTZ R49, R66, UR6 ;  /* 0x0000000642317c20 */ /* 0x000fe20008410000 */
[----:B------:R-:W-:Y:S01]  /*1cd0*/  FMUL.FTZ R27, R41, UR6 ;  /* 0x00000006291b7c20 */ /* 0x000fe20008410000 */
[----:B------:R-:W4:Y:S01]  /*1ce0*/  MUFU.TANH R12, R12 ;  /* 0x0000000c000c7308 */ /* 0x000f220000002400 */
[----:B------:R-:W-:Y:S01]  /*1cf0*/  FMUL.FTZ R13, R38, UR6 ;  /* 0x00000006260d7c20 */ /* 0x000fe20008410000 */
[----:B------:R-:W-:Y:S01]  /*1d00*/  FMUL.FTZ R38, R55, UR6 ;  /* 0x0000000637267c20 */ /* 0x000fe20008410000 */
[----:B------:R-:W-:Y:S01]  /*1d10*/  FMUL.FTZ R55, R70, UR6 ;  /* 0x0000000646377c20 */ /* 0x000fe20008410000 */
[----:B------:R-:W-:Y:S01]  /*1d20*/  FMUL.FTZ R26, R43, UR6 ;  /* 0x000000062b1a7c20 */ /* 0x000fe20008410000 */
[----:B------:R-:W-:Y:S01]  /*1d30*/  FMUL.FTZ R43, R57, UR6 ;  /* 0x00000006392b7c20 */ /* 0x000fe20008410000 */
[----:B------:R-:W-:Y:S01]  /*1d40*/  FMUL.FTZ R57, R72, UR6 ;  /* 0x0000000648397c20 */ /* 0x000fe20008410000 */
[----:B------:R-:W-:Y:S01]  /*1d50*/  FMUL.FTZ R15, R39, UR6 ;  /* 0x00000006270f7c20 */ /* 0x000fe20008410000 */
[----:B------:R-:W5:Y:S01]  /*1d60*/  MUFU.TANH R24, R24 ;  /* 0x0000001800187308 */ /* 0x000f620000002400 */
        /* <DEDUP_REMOVED lines=27> */
[----:B------:R-:W-:Y:S01]  /*1f20*/  P2R R90, PR, RZ, 0x1 ;  /* 0x00000001ff5a7803 */ /* 0x000fe20000000000 */
[--C-:B------:R-:W-:Y:S01]  /*1f30*/  IMAD.MOV.U32 R117, RZ, RZ, R119.reuse ;  /* 0x000000ffff757224 */ /* 0x100fe200078e0077 */
[-C--:B------:R-:W-:Y:S01]  /*1f40*/  MOV R115, R119.reuse ;  /* 0x0000007700737202 */ /* 0x080fe20000000f00 */
[--C-:B------:R-:W-:Y:S01]  /*1f50*/  IMAD.MOV.U32 R113, RZ, RZ, R119.reuse ;  /* 0x000000ffff717224 */ /* 0x100fe200078e0077 */
[----:B------:R-:W5:Y:S01]  /*1f60*/  MUFU.TANH R25, R25 ;  /* 0x0000001900197308 */ /* 0x000f620000002400 */
[--C-:B------:R-:W-:Y:S01]  /*1f70*/  IMAD.MOV.U32 R111, RZ, RZ, R119.reuse ;  /* 0x000000ffff6f7224 */ /* 0x100fe200078e0077 */
[-C--:B------:R-:W-:Y:S01]  /*1f80*/  MOV R109, R119.reuse ;  /* 0x00000077006d7202 */ /* 0x080fe20000000f00 */
[--C-:B------:R-:W-:Y:S01]  /*1f90*/  IMAD.MOV.U32 R107, RZ, RZ, R119.reuse ;  /* 0x000000ffff6b7224 */ /* 0x100fe200078e0077 */
[-C--:B------:R-:W-:Y:S01]  /*1fa0*/  MOV R103, R119.reuse ;  /* 0x0000007700677202 */ /* 0x080fe20000000f00 */
[--C-:B------:R-:W-:Y:S01]  /*1fb0*/  IMAD.MOV.U32 R105, RZ, RZ, R119.reuse ;  /* 0x000000ffff697224 */ /* 0x100fe200078e0077 */
[----:B------:R-:W-:Y:S01]  /*1fc0*/  MOV R97, R119 ;  /* 0x0000007700617202 */ /* 0x000fe20000000f00 */
[--C-:B------:R-:W-:Y:S01]  /*1fd0*/  IMAD.MOV.U32 R101, RZ, RZ, R119.reuse ;  /* 0x000000ffff657224 */ /* 0x100fe200078e0077 */
[----:B------:R-:W5:Y:S01]  /*1fe0*/  MUFU.TANH R7, R7 ;  /* 0x0000000700077308 */ /* 0x000f620000002400 */
[----:B------:R-:W-:-:S02]  /*1ff0*/  IMAD.MOV.U32 R99, RZ, RZ, R119 ;  /* 0x000000ffff637224 */ /* 0x000fc400078e0077 */
[--C-:B------:R-:W-:Y:S02]  /*2000*/  IMAD.MOV.U32 R95, RZ, RZ, R119.reuse ;  /* 0x000000ffff5f7224 */ /* 0x100fe400078e0077 */
[----:B------:R-:W-:-:S03]  /*2010*/  IMAD.MOV.U32 R93, RZ, RZ, R119 ;  /* 0x000000ffff5d7224 */ /* 0x000fc600078e0077 */
[----:B------:R-:W5:Y:S08]  /*2020*/  MUFU.TANH R20, R20 ;  /* 0x0000001400147308 */ /* 0x000f700000002400 */
        /* <DEDUP_REMOVED lines=25> */
[----:B------:R-:W5:Y:S01]  /*21c0*/  MUFU.TANH R51, R51 ;  /* 0x0000003300337308 */ /* 0x000f620000002400 */
[----:B---3--:R-:W-:-:S02]  /*21d0*/  IADD3 R88, R88, 0x80, -R91 ;  /* 0x0000008058587810 */ /* 0x008fc40007ffe85b */
[----:B------:R-:W-:-:S03]  /*21e0*/  MOV R91, R119 ;  /* 0x00000077005b7202 */ /* 0x000fc60000000f00 */
[----:B------:R-:W-:Y:S02]  /*21f0*/  IMAD R61, R89, -0x80, R88 ;  /* 0xffffff80593d7824 */ /* 0x000fe400078e0258 */
[----:B------:R-:W3:Y:S03]  /*2200*/  MUFU.TANH R42, R42 ;  /* 0x0000002a002a7308 */ /* 0x000ee60000002400 */
[C---:B------:R-:W-:Y:S02]  /*2210*/  ISETP.GT.AND P2, PT, R61.reuse, RZ, PT ;  /* 0x000000ff3d00720c */ /* 0x040fe40003f44270 */
[C---:B------:R-:W-:Y:S02]  /*2220*/  ISETP.GT.AND P1, PT, R61.reuse, 0x1, PT ;  /* 0x000000013d00780c */ /* 0x040fe40003f24270 */
[----:B------:R-:W-:Y:S01]  /*2230*/  ISETP.GT.AND P6, PT, R61, 0x8, PT ;  /* 0x000000083d00780c */ /* 0x000fe20003fc4270 */
[----:B------:R-:W3:Y:S01]  /*2240*/  MUFU.TANH R50, R50 ;  /* 0x0000003200327308 */ /* 0x000ee20000002400 */
[----:B-1----:R-:W-:-:S02]  /*2250*/  FSEL R3, R3, -INF , P2 ;  /* 0xff80000003037808 */ /* 0x002fc40001000000 */
[----:B0-----:R-:W-:Y:S02]  /*2260*/  FSEL R62, R5, -INF , P1 ;  /* 0xff800000053e7808 */ /* 0x001fe40000800000 */
[----:B------:R-:W-:Y:S02]  /*2270*/  ISETP.GT.AND P5, PT, R61, 0x9, PT ;  /* 0x000000093d00780c */ /* 0x000fe40003fa4270 */
[----:B--2---:R-:W-:Y:S01]  /*2280*/  FSEL R64, R10, -INF , P6 ;  /* 0xff8000000a407808 */ /* 0x004fe20003000000 */
[----:B------:R0:W-:Y:S01]  /*2290*/  MUFU.TANH R5, R84 ;  /* 0x0000005400057308 */ /* 0x0001e20000002400 */
[----:B------:R-:W-:Y:S02]  /*22a0*/  FMNMX.FTZ R71, R3, R62, !PT ;  /* 0x0000003e03477209 */ /* 0x000fe40007810000 */
[----:B------:R-:W-:Y:S02]  /*22b0*/  ISETP.GT.AND P4, PT, R61, 0x10, PT ;  /* 0x000000103d00780c */ /* 0x000fe40003f84270 */
[----:B----4-:R-:W-:-:S02]  /*22c0*/  FSEL R66, R12, -INF , P5 ;  /* 0xff8000000c427808 */ /* 0x010fc40002800000 */
[----:B------:R-:W-:Y:S01]  /*22d0*/  FMNMX.FTZ R71, R64, R71, !PT ;  /* 0x0000004740477209 */ /* 0x000fe20007810000 */
[----:B------:R-:W1:Y:S01]  /*22e0*/  MUFU.TANH R39, R39 ;  /* 0x0000002700277308 */ /* 0x000e620000002400 */
[C---:B------:R-:W-:Y:S02]  /*22f0*/  ISETP.GT.AND P3, PT, R61.reuse, 0x11, PT ;  /* 0x000000113d00780c */ /* 0x040fe40003f64270 */
[----:B-----5:R-:W-:Y:S02]  /*2300*/  FSEL R24, R24, -INF , P4 ;  /* 0xff80000018187808 */ /* 0x020fe40002000000 */
[----:B------:R-:W-:Y:S02]  /*2310*/  FMNMX.FTZ R71, R66, R71, !PT ;  /* 0x0000004742477209 */ /* 0x000fe40007810000 */
[----:B------:R-:W-:Y:S01]  /*2320*/  FSEL R4, R4, -INF , P2 ;  /* 0xff80000004047808 */ /* 0x000fe20001000000 */
[----:B------:R-:W2:Y:S01]  /*2330*/  MUFU.TANH R53, R53 ;  /* 0x0000003500357308 */ /* 0x000ea20000002400 */
[----:B------:R-:W-:-:S02]  /*2340*/  ISETP.GT.AND P2, PT, R61, 0x18, PT ;  /* 0x000000183d00780c */ /* 0x000fc40003f44270 */
[----:B------:R-:W-:Y:S02]  /*2350*/  FSEL R70, R14, -INF , P3 ;  /* 0xff8000000e467808 */ /* 0x000fe40001800000 */
[----:B------:R-:W-:Y:S02]  /*2360*/  FMNMX.FTZ R71, R24, R71, !PT ;  /* 0x0000004718477209 */ /* 0x000fe40007810000 */
[----:B------:R-:W-:Y:S01]  /*2370*/  FSEL R6, R6, -INF , P1 ;  /* 0xff80000006067808 */ /* 0x000fe20000800000 */
[----:B------:R-:W4:Y:S01]  /*2380*/  MUFU.TANH R44, R44 ;  /* 0x0000002c002c7308 */ /* 0x000f220000002400 */
[----:B------:R-:W-:Y:S02]  /*2390*/  ISETP.GT.AND P1, PT, R61, 0x19, PT ;  /* 0x000000193d00780c */ /* 0x000fe40003f24270 */
[----:B------:R-:W-:Y:S02]  /*23a0*/  FSEL R72, R25, -INF , P2 ;  /* 0xff80000019487808 */ /* 0x000fe40001000000 */
[----:B------:R-:W-:-:S02]  /*23b0*/  FMNMX.FTZ R71, R70, R71, !PT ;  /* 0x0000004746477209 */ /* 0x000fc40007810000 */
[----:B------:R-:W-:Y:S01]  /*23c0*/  FSEL R10, R7, -INF , P6 ;  /* 0xff800000070a7808 */ /* 0x000fe20003000000 */
[----:B------:R-:W5:Y:S01]  /*23d0*/  MUFU.TANH R54, R54 ;  /* 0x0000003600367308 */ /* 0x000f620000002400 */
[C---:B------:R-:W-:Y:S02]  /*23e0*/  ISETP.GT.AND P6, PT, R61.reuse, 0x20, PT ;  /* 0x000000203d00780c */ /* 0x040fe40003fc4270 */
[----:B------:R-:W-:Y:S02]  /*23f0*/  FSEL R74, R20, -INF , P1 ;  /* 0xff800000144a7808 */ /* 0x000fe40000800000 */
[----:B------:R-:W-:Y:S02]  /*2400*/  FMNMX.FTZ R71, R72, R71, !PT ;  /* 0x0000004748477209 */ /* 0x000fe40007810000 */
[----:B------:R-:W-:Y:S01]  /*2410*/  FSEL R8, R8, -INF , P5 ;  /* 0xff80000008087808 */ /* 0x000fe20002800000 */
[----:B------:R-:W5:Y:S01]  /*2420*/  MUFU.TANH R46, R46 ;  /* 0x0000002e002e7308 */ /* 0x000f620000002400 */
[----:B------:R-:W-:-:S02]  /*2430*/  ISETP.GT.AND P5, PT, R61, 0x21, PT ;  /* 0x000000213d00780c */ /* 0x000fc40003fa4270 */
[----:B------:R-:W-:Y:S02]  /*2440*/  FSEL R76, R28, -INF , P6 ;  /* 0xff8000001c4c7808 */ /* 0x000fe40003000000 */
[----:B------:R-:W-:Y:S02]  /*2450*/  FMNMX.FTZ R71, R74, R71, !PT ;  /* 0x000000474a477209 */ /* 0x000fe40007810000 */
[----:B------:R-:W-:Y:S01]  /*2460*/  FSEL R12, R9, -INF , P4 ;  /* 0xff800000090c7808 */ /* 0x000fe20002000000 */
[----:B------:R-:W5:Y:S01]  /*2470*/  MUFU.TANH R57, R57 ;  /* 0x0000003900397308 */ /* 0x000f620000002400 */
[----:B------:R-:W-:Y:S02]  /*2480*/  ISETP.GT.AND P4, PT, R61, 0x28, PT ;  /* 0x000000283d00780c */ /* 0x000fe40003f84270 */
[----:B------:R-:W-:Y:S01]  /*2490*/  FSEL R80, R27, -INF , P5 ;  /* 0xff8000001b507808 */ /* 0x000fe20002800000 */
[----:B------:R-:W-:Y:S01]  /*24a0*/  FMUL.FTZ R27, R87, UR6 ;  /* 0x00000006571b7c20 */ /* 0x000fe20008410000 */
[----:B------:R-:W-:-:S02]  /*24b0*/  FMNMX.FTZ R71, R76, R71, !PT ;  /* 0x000000474c477209 */ /* 0x000fc40007810000 */
[----:B------:R-:W-:Y:S01]  /*24c0*/  FSEL R14, R11, -INF , P3 ;  /* 0xff8000000b0e7808 */ /* 0x000fe20001800000 */
[----:B------:R-:W5:Y:S01]  /*24d0*/  MUFU.TANH R49, R49 ;  /* 0x0000003100317308 */ /* 0x000f620000002400 */
[----:B------:R-:W-:Y:S02]  /*24e0*/  ISETP.GT.AND P3, PT, R61, 0x29, PT ;  /* 0x000000293d00780c */ /* 0x000fe40003f64270 */
[----:B0-----:R-:W-:Y:S02]  /*24f0*/  FSEL R84, R32, -INF , P4 ;  /* 0xff80000020547808 */ /* 0x001fe40002000000 */
[----:B------:R-:W-:Y:S02]  /*2500*/  FMNMX.FTZ R71, R80, R71, !PT ;  /* 0x0000004750477209 */ /* 0x000fe40007810000 */
[----:B------:R-:W-:Y:S01]  /*2510*/  FSEL R20, R13, -INF , P2 ;  /* 0xff8000000d147808 */ /* 0x000fe20001000000 */
[----:B------:R-:W0:Y:S01]  /*2520*/  MUFU.TANH R58, R58 ;  /* 0x0000003a003a7308 */ /* 0x000e220000002400 */
[----:B------:R-:W-:-:S02]  /*2530*/  ISETP.GT.AND P2, PT, R61, 0x30, PT ;  /* 0x000000303d00780c */ /* 0x000fc40003f44270 */
[----:B------:R-:W-:Y:S01]  /*2540*/  FSEL R88, R31, -INF , P3 ;  /* 0xff8000001f587808 */ /* 0x000fe20001800000 */
[----:B------:R-:W-:Y:S01]  /*2550*/  FMUL.FTZ R31, R82, UR6 ;  /* 0x00000006521f7c20 */ /* 0x000fe20008410000 */
[----:B------:R-:W-:Y:S02]  /*2560*/  FMNMX.FTZ R71, R84, R71, !PT ;  /* 0x0000004754477209 */ /* 0x000fe40007810000 */
[----:B------:R-:W-:Y:S01]  /*2570*/  FSEL R28, R15, -INF , P1 ;  /* 0xff8000000f1c7808 */ /* 0x000fe20000800000 */
[----:B------:R-:W0:Y:S01]  /*2580*/  MUFU.TANH R52, R52 ;  /* 0x0000003400347308 */ /* 0x000e220000002400 */
[----:B------:R-:W-:Y:S02]  /*2590*/  ISETP.GT.AND P1, PT, R61, 0x31, PT ;  /* 0x000000313d00780c */ /* 0x000fe40003f24270 */
[----:B------:R-:W-:Y:S01]  /*25a0*/  FSEL R94, R35, -INF , P2 ;  /* 0xff800000235e7808 */ /* 0x000fe20001000000 */
[----:B------:R-:W-:Y:S01]  /*25b0*/  FMUL.FTZ R35, R79, UR6 ;  /* 0x000000064f237c20 */ /* 0x000fe20008410000 */
[----:B------:R-:W-:-:S02]  /*25c0*/  FMNMX.FTZ R71, R88, R71, !PT ;  /* 0x0000004758477209 */ /* 0x000fc40007810000 */
[----:B------:R-:W-:Y:S01]  /*25d0*/  FSEL R32, R21, -INF , P6 ;  /* 0xff80000015207808 */ /* 0x000fe20003000000 */
[----:B------:R-:W0:Y:S01]  /*25e0*/  MUFU.TANH R63, R63 ;  /* 0x0000003f003f7308 */ /* 0x000e220000002400 */
[C---:B------:R-:W-:Y:S01]  /*25f0*/  ISETP.GT.AND P6, PT, R61.reuse, 0x38, PT ;  /* 0x000000383d00780c */ /* 0x040fe20003fc4270 */
[----:B------:R-:W-:Y:S01]  /*2600*/  FMUL.FTZ R21, R78, UR6 ;  /* 0x000000064e157c20 */ /* 0x000fe20008410000 */
[----:B------:R-:W-:Y:S02]  /*2610*/  FSEL R100, R34, -INF , P1 ;  /* 0xff80000022647808 */ /* 0x000fe40000800000 */
[----:B------:R-:W-:Y:S02]  /*2620*/  FMNMX.FTZ R71, R94, R71, !PT ;  /* 0x000000475e477209 */ /* 0x000fe40007810000 */
[----:B------:R-:W-:Y:S01]  /*2630*/  FSEL R26, R26, -INF , P5 ;  /* 0xff8000001a1a7808 */ /* 0x000fe20002800000 */
[----:B------:R-:W0:Y:S01]  /*2640*/  MUFU.TANH R55, R55 ;  /* 0x0000003700377308 */ /* 0x000e220000002400 */
[----:B------:R-:W-:-:S02]  /*2650*/  ISETP.GT.AND P5, PT, R61, 0x39, PT ;  /* 0x000000393d00780c */ /* 0x000fc40003fa4270 */
[----:B------:R-:W-:Y:S02]  /*2660*/  FSEL R106, R41, -INF , P6 ;  /* 0xff800000296a7808 */ /* 0x000fe40003000000 */
[----:B------:R-:W-:Y:S02]  /*2670*/  FMNMX.FTZ R71, R100, R71, !PT ;  /* 0x0000004764477209 */ /* 0x000fe40007810000 */
[----:B------:R-:W-:Y:S01]  /*2680*/  FSEL R34, R29, -INF , P4 ;  /* 0xff8000001d227808 */ /* 0x000fe20002000000 */
[----:B------:R-:W0:Y:S01]  /*2690*/  MUFU.TANH R65, R65 ;  /* 0x0000004100417308 */ /* 0x000e220000002400 */
[----:B------:R-:W-:Y:S01]  /*26a0*/  ISETP.GT.AND P4, PT, R61, 0x40, PT ;  /* 0x000000403d00780c */ /* 0x000fe20003f84270 */
[----:B------:R-:W-:Y:S01]  /*26b0*/  FMUL.FTZ R29, R86, UR6 ;  /* 0x00000006561d7c20 */ /* 0x000fe20008410000 */
[----:B------:R-:W-:Y:S02]  /*26c0*/  FSEL R104, R40, -INF , P5 ;  /* 0xff80000028687808 */ /* 0x000fe40002800000 */
[----:B------:R-:W-:-:S02]  /*26d0*/  FMNMX.FTZ R71, R106, R71, !PT ;  /* 0x000000476a477209 */ /* 0x000fc40007810000 */
[----:B------:R-:W-:Y:S01]  /*26e0*/  FSEL R30, R30, -INF , P3 ;  /* 0xff8000001e1e7808 */ /* 0x000fe20001800000 */
[----:B------:R-:W0:Y:S01]  /*26f0*/  MUFU.TANH R56, R56 ;  /* 0x0000003800387308 */ /* 0x000e220000002400 */
[----:B------:R-:W-:Y:S02]  /*2700*/  ISETP.GT.AND P3, PT, R61, 0x41, PT ;  /* 0x000000413d00780c */ /* 0x000fe40003f64270 */
[----:B------:R-:W-:Y:S02]  /*2710*/  FSEL R98, R48, -INF , P4 ;  /* 0xff80000030627808 */ /* 0x000fe40002000000 */
[----:B------:R-:W-:Y:S02]  /*2720*/  FMNMX.FTZ R71, R104, R71, !PT ;  /* 0x0000004768477209 */ /* 0x000fe40007810000 */
[----:B------:R-:W-:Y:S01]  /*2730*/  FSEL R40, R33, -INF , P2 ;  /* 0xff80000021287808 */ /* 0x000fe20001000000 */
[----:B------:R-:W0:Y:S01]  /*2740*/  MUFU.TANH R68, R68 ;  /* 0x0000004400447308 */ /* 0x000e220000002400 */
[----:B------:R-:W-:Y:S01]  /*2750*/  ISETP.GT.AND P2, PT, R61, 0x48, PT ;  /* 0x000000483d00780c */ /* 0x000fe20003f44270 */
[----:B------:R-:W-:Y:S01]  /*2760*/  FMUL.FTZ R33, R83, UR6 ;  /* 0x0000000653217c20 */ /* 0x000fe20008410000 */
[----:B------:R-:W-:-:S02]  /*2770*/  FSEL R96, R43, -INF , P3 ;  /* 0xff8000002b607808 */ /* 0x000fc40001800000 */
[----:B------:R-:W-:Y:S02]  /*2780*/  FMNMX.FTZ R71, R98, R71, !PT ;  /* 0x0000004762477209 */ /* 0x000fe40007810000 */
[----:B------:R-:W-:Y:S01]  /*2790*/  FSEL R36, R36, -INF , P1 ;  /* 0xff80000024247808 */ /* 0x000fe20000800000 */
[----:B------:R-:W0:Y:S01]  /*27a0*/  MUFU.TANH R59, R59 ;  /* 0x0000003b003b7308 */ /* 0x000e220000002400 */
[----:B------:R-:W-:Y:S02]  /*27b0*/  ISETP.GT.AND P1, PT, R61, 0x49, PT ;  /* 0x000000493d00780c */ /* 0x000fe40003f24270 */
        /* <DEDUP_REMOVED lines=9> */
[----:B------:R-:W-:Y:S02]  /*2850*/  ISETP.GT.AND P5, PT, R61, 0x51, PT ;  /* 0x000000513d00780c */ /* 0x000fe40003fa4270 */
[----:B------:R-:W-:Y:S02]  /*2860*/  FSEL R110, R51, -INF , P6 ;  /* 0xff800000336e7808 */ /* 0x000fe40003000000 */
[----:B------:R-:W-:-:S02]  /*2870*/  FMNMX.FTZ R71, R108, R71, !PT ;  /* 0x000000476c477209 */ /* 0x000fc40007810000 */
[----:B---3--:R-:W-:Y:S01]  /*2880*/  FSEL R42, R42, -INF , P4 ;  /* 0xff8000002a2a7808 */ /* 0x008fe20002000000 */
[----:B------:R-:W3:Y:S01]  /*2890*/  MUFU.TANH R69, R69 ;  /* 0x0000004500457308 */ /* 0x000ee20000002400 */
[----:B------:R-:W-:Y:S02]  /*28a0*/  ISETP.GT.AND P4, PT, R61, 0x58, PT ;  /* 0x000000583d00780c */ /* 0x000fe40003f84270 */
[----:B------:R-:W-:Y:S02]  /*28b0*/  FSEL R112, R50, -INF , P5 ;  /* 0xff80000032707808 */ /* 0x000fe40002800000 */
[----:B------:R-:W-:Y:S02]  /*28c0*/  FMNMX.FTZ R71, R110, R71, !PT ;  /* 0x000000476e477209 */ /* 0x000fe40007810000 */
[----:B-1----:R-:W-:Y:S01]  /*28d0*/  FSEL R50, R39, -INF , P3 ;  /* 0xff80000027327808 */ /* 0x002fe20001800000 */
[----:B------:R-:W-:Y:S01]  /*28e0*/  MUFU.TANH R21, R21 ;  /* 0x0000001500157308 */ /* 0x000fe20000002400 */
[----:B------:R-:W-:Y:S01]  /*28f0*/  ISETP.GT.AND P3, PT, R61, 0x59, PT ;  /* 0x000000593d00780c */ /* 0x000fe20003f64270 */
[----:B------:R-:W-:Y:S01]  /*2900*/  IMAD.U32 R39, RZ, RZ, UR7 ;  /* 0x00000007ff277e24 */ /* 0x000fe2000f8e00ff */
[----:B--2---:R-:W-:-:S02]  /*2910*/  FSEL R114, R53, -INF , P4 ;  /* 0xff80000035727808 */ /* 0x004fc40002000000 */
[----:B------:R-:W-:Y:S02]  /*2920*/  FMNMX.FTZ R71, R112, R71, !PT ;  /* 0x0000004770477209 */ /* 0x000fe40007810000 */
[----:B----4-:R-:W-:Y:S01]  /*2930*/  FSEL R44, R44, -INF , P2 ;  /* 0xff8000002c2c7808 */ /* 0x010fe20001000000 */
[----:B------:R-:W-:Y:S01]  /*2940*/  MUFU.TANH R35, R35 ;  /* 0x0000002300237308 */ /* 0x000fe20000002400 */
[C---:B------:R-:W-:Y:S02]  /*2950*/  ISETP.GT.AND P2, PT, R61.reuse, 0x60, PT ;  /* 0x000000603d00780c */ /* 0x040fe40003f44270 */
[----:B-----5:R-:W-:Y:S02]  /*2960*/  FSEL R116, R54, -INF , P3 ;  /* 0xff80000036747808 */ /* 0x020fe40001800000 */
[----:B------:R-:W-:Y:S02]  /*2970*/  FMNMX.FTZ R71, R114, R71, !PT ;  /* 0x0000004772477209 */ /* 0x000fe40007810000 */
[----:B------:R-:W-:Y:S01]  /*2980*/  FSEL R54, R46, -INF , P1 ;  /* 0xff8000002e367808 */ /* 0x000fe20000800000 */
[----:B------:R-:W-:Y:S01]  /*2990*/  MUFU.TANH R31, R31 ;  /* 0x0000001f001f7308 */ /* 0x000fe20000002400 */
[----:B------:R-:W-:-:S02]  /*29a0*/  ISETP.GT.AND P1, PT, R61, 0x61, PT ;  /* 0x000000613d00780c */ /* 0x000fc40003f24270 */
[----:B------:R-:W-:Y:S02]  /*29b0*/  FSEL R46, R57, -INF , P2 ;  /* 0xff800000392e7808 */ /* 0x000fe40001000000 */
[----:B------:R-:W-:Y:S02]  /*29c0*/  FMNMX.FTZ R71, R116, R71, !PT ;  /* 0x0000004774477209 */ /* 0x000fe40007810000 */
[----:B------:R-:W-:Y:S01]  /*29d0*/  FSEL R118, R49, -INF , P6 ;  /* 0xff80000031767808 */ /* 0x000fe20003000000 */
[----:B------:R-:W-:Y:S01]  /*29e0*/  MUFU.TANH R33, R33 ;  /* 0x0000002100217308 */ /* 0x000fe20000002400 */
[----:B------:R-:W-:Y:S02]  /*29f0*/  ISETP.GT.AND P6, PT, R61, 0x68, PT ;  /* 0x000000683d00780c */ /* 0x000fe40003fc4270 */
[----:B0-----:R-:W-:Y:S02]  /*2a00*/  FSEL R138, R58, -INF , P1 ;  /* 0xff8000003a8a7808 */ /* 0x001fe40000800000 */
[----:B------:R-:W-:-:S02]  /*2a10*/  FMNMX.FTZ R71, R46, R71, !PT ;  /* 0x000000472e477209 */ /* 0x000fc40007810000 */
[----:B------:R-:W-:Y:S01]  /*2a20*/  FSEL R52, R52, -INF , P5 ;  /* 0xff80000034347808 */ /* 0x000fe20002800000 */
[----:B------:R-:W-:Y:S01]  /*2a30*/  MUFU.TANH R29, R29 ;  /* 0x0000001d001d7308 */ /* 0x000fe20000002400 */
[----:B------:R-:W-:Y:S02]  /*2a40*/  ISETP.GT.AND P5, PT, R61, 0x69, PT ;  /* 0x000000693d00780c */ /* 0x000fe40003fa4270 */
[----:B------:R-:W-:Y:S02]  /*2a50*/  FSEL R140, R63, -INF , P6 ;  /* 0xff8000003f8c7808 */ /* 0x000fe40003000000 */
[----:B------:R-:W-:Y:S02]  /*2a60*/  FMNMX.FTZ R71, R138, R71, !PT ;  /* 0x000000478a477209 */ /* 0x000fe40007810000 */
[----:B------:R-:W-:Y:S01]  /*2a70*/  FMNMX.FTZ R7, R4, R6, !PT ;  /* 0x0000000604077209 */ /* 0x000fe20007810000 */
[----:B------:R-:W0:Y:S01]  /*2a80*/  MUFU.TANH R27, R27 ;  /* 0x0000001b001b7308 */ /* 0x000e220000002400 */
[----:B------:R-:W-:-:S02]  /*2a90*/  FSEL R58, R55, -INF , P4 ;  /* 0xff800000373a7808 */ /* 0x000fc40002000000 */
[----:B------:R-:W-:Y:S02]  /*2aa0*/  ISETP.GT.AND P4, PT, R61, 0x70, PT ;  /* 0x000000703d00780c */ /* 0x000fe40003f84270 */
[----:B------:R-:W-:Y:S02]  /*2ab0*/  FSEL R142, R65, -INF , P5 ;  /* 0xff800000418e7808 */ /* 0x000fe40002800000 */
[----:B------:R-:W-:Y:S02]  /*2ac0*/  FMNMX.FTZ R71, R140, R71, !PT ;  /* 0x000000478c477209 */ /* 0x000fe40007810000 */
[----:B------:R-:W-:Y:S02]  /*2ad0*/  FMNMX.FTZ R7, R10, R7, !PT ;  /* 0x000000070a077209 */ /* 0x000fe40007810000 */
[----:B------:R-:W-:Y:S02]  /*2ae0*/  FSEL R56, R56, -INF , P3 ;  /* 0xff80000038387808 */ /* 0x000fe40001800000 */
[----:B------:R-:W-:-:S02]  /*2af0*/  ISETP.GT.AND P3, PT, R61, 0x71, PT ;  /* 0x000000713d00780c */ /* 0x000fc40003f64270 */
[----:B------:R-:W-:Y:S02]  /*2b00*/  FSEL R144, R68, -INF , P4 ;  /* 0xff80000044907808 */ /* 0x000fe40002000000 */
[----:B------:R-:W-:Y:S02]  /*2b10*/  FMNMX.FTZ R71, R142, R71, !PT ;  /* 0x000000478e477209 */ /* 0x000fe40007810000 */
[----:B------:R-:W-:Y:S02]  /*2b20*/  FMNMX.FTZ R7, R8, R7, !PT ;  /* 0x0000000708077209 */ /* 0x000fe40007810000 */
[----:B------:R-:W-:Y:S02]  /*2b30*/  FSEL R68, R59, -INF , P2 ;  /* 0xff8000003b447808 */ /* 0x000fe40001000000 */
[----:B------:R-:W-:Y:S02]  /*2b40*/  ISETP.GT.AND P2, PT, R61, 0x78, PT ;  /* 0x000000783d00780c */ /* 0x000fe40003f44270 */
[----:B------:R-:W-:-:S02]  /*2b50*/  FSEL R146, R67, -INF , P3 ;  /* 0xff80000043927808 */ /* 0x000fc40001800000 */
[----:B------:R-:W-:Y:S02]  /*2b60*/  FMNMX.FTZ R71, R144, R71, !PT ;  /* 0x0000004790477209 */ /* 0x000fe40007810000 */
[----:B------:R-:W-:Y:S02]  /*2b70*/  FMNMX.FTZ R7, R12, R7, !PT ;  /* 0x000000070c077209 */ /* 0x000fe40007810000 */
[----:B------:R-:W-:Y:S02]  /*2b80*/  FSEL R60, R60, -INF , P1 ;  /* 0xff8000003c3c7808 */ /* 0x000fe40000800000 */
[----:B------:R-:W-:Y:S02]  /*2b90*/  ISETP.GT.AND P1, PT, R61, 0x79, PT ;  /* 0x000000793d00780c */ /* 0x000fe40003f24270 */
[----:B------:R-:W-:Y:S02]  /*2ba0*/  FSEL R150, R5, -INF , P2 ;  /* 0xff80000005967808 */ /* 0x000fe40001000000 */
[----:B------:R-:W-:-:S02]  /*2bb0*/  FMNMX.FTZ R71, R146, R71, !PT ;  /* 0x0000004792477209 */ /* 0x000fc40007810000 */
[----:B------:R-:W-:Y:S02]  /*2bc0*/  FMNMX.FTZ R9, R14, R7, !PT ;  /* 0x000000070e097209 */ /* 0x000fe40007810000 */
[----:B---3--:R-:W-:Y:S02]  /*2bd0*/  FSEL R148, R69, -INF , P1 ;  /* 0xff80000045947808 */ /* 0x008fe40000800000 */
[----:B------:R-:W-:Y:S02]  /*2be0*/  FMNMX.FTZ R71, R150, R71, !PT ;  /* 0x0000004796477209 */ /* 0x000fe40007810000 */
[----:B------:R-:W-:Y:S02]  /*2bf0*/  FMNMX.FTZ R9, R20, R9, !PT ;  /* 0x0000000914097209 */ /* 0x000fe40007810000 */
[----:B------:R-:W-:Y:S02]  /*2c00*/  FMNMX.FTZ R71, R148, R71, !PT ;  /* 0x0000004794477209 */ /* 0x000fe40007810000 */
[----:B------:R-:W-:-:S02]  /*2c10*/  FMNMX.FTZ R9, R28, R9, !PT ;  /* 0x000000091c097209 */ /* 0x000fc40007810000 */
[----:B0-----:R-:W-:Y:S01]  /*2c20*/  FSEL R78, R27, -INF , P1 ;  /* 0xff8000001b4e7808 */ /* 0x001fe20000800000 */
[----:B------:R-:W0:Y:S01]  /*2c30*/  SHFL.BFLY PT, R38, R71, 0x2, 0x1f ;  /* 0x0c401f0047267f89 */ /* 0x000e2200000e0000 */
[----:B------:R-:W-:Y:S02]  /*2c40*/  FMNMX.FTZ R9, R32, R9, !PT ;  /* 0x0000000920097209 */ /* 0x000fe40007810000 */
[----:B------:R-:W-:Y:S02]  /*2c50*/  R2UR UR6, R0 ;  /* 0x00000000000672ca */ /* 0x000fe400000e0000 */
[----:B------:R-:W-:-:S04]  /*2c60*/  FMNMX.FTZ R11, R26, R9, !PT ;  /* 0x000000091a0b7209 */ /* 0x000fc80007810000 */
[----:B------:R-:W-:-:S04]  /*2c70*/  FMNMX.FTZ R11, R34, R11, !PT ;  /* 0x0000000b220b7209 */ /* 0x000fc80007810000 */
[----:B------:R-:W-:-:S03]  /*2c80*/  FMNMX.FTZ R11, R30, R11, !PT ;  /* 0x0000000b1e0b7209 */ /* 0x000fc60007810000 */
[----:B------:R-:W-:Y:S01]  /*2c90*/  UIADD3 UR6, UR6, 0x16840, URZ ;  /* 0x0001684006067890 */ /* 0x000fe2000fffe03f */
[----:B------:R-:W-:-:S03]  /*2ca0*/  FMNMX.FTZ R11, R40, R11, !PT ;  /* 0x0000000b280b7209 */ /* 0x000fc60007810000 */
[----:B------:R-:W-:Y:S01]  /*2cb0*/  UPRMT UR6, UR40, 0x654, UR6 ;  /* 0x0000065428067896 */ /* 0x000fe20008000006 */
[----:B------:R-:W-:Y:S02]  /*2cc0*/  FMNMX.FTZ R13, R36, R11, !PT ;  /* 0x0000000b240d7209 */ /* 0x000fe40007810000 */
[----:B0-----:R-:W-:Y:S02]  /*2cd0*/  FMNMX.FTZ R5, R71, R38, !PT ;  /* 0x0000002647057209 */ /* 0x001fe40007810000 */
[----:B------:R-:W-:-:S03]  /*2ce0*/  FMNMX.FTZ R13, R48, R13, !PT ;  /* 0x0000000d300d7209 */ /* 0x000fc60007810000 */
[----:B------:R-:W0:Y:S01]  /*2cf0*/  SHFL.BFLY PT, R38, R5, 0x1, 0x1f ;  /* 0x0c201f0005267f89 */ /* 0x000e2200000e0000 */
[----:B------:R-:W-:Y:S01]  /*2d00*/  FMNMX.FTZ R13, R92, R13, !PT ;  /* 0x0000000d5c0d7209 */ /* 0x000fe20007810000 */
[----:B------:R-:W-:Y:S03]  /*2d10*/  SYNCS.ARRIVE.TRANS64.RED.A1T0 RZ, [UR6], RZ ;  /* 0x000000ffffff79a7 */ /* 0x000fe60008100406 */
[----:B------:R-:W-:-:S04]  /*2d20*/  FMNMX.FTZ R13, R42, R13, !PT ;  /* 0x0000000d2a0d7209 */ /* 0x000fc80007810000 */
[----:B------:R-:W-:-:S04]  /*2d30*/  FMNMX.FTZ R15, R50, R13, !PT ;  /* 0x0000000d320f7209 */ /* 0x000fc80007810000 */
[----:B------:R-:W-:-:S04]  /*2d40*/  FMNMX.FTZ R15, R44, R15, !PT ;  /* 0x0000000f2c0f7209 */ /* 0x000fc80007810000 */
[----:B------:R-:W-:-:S04]  /*2d50*/  FMNMX.FTZ R15, R54, R15, !PT ;  /* 0x0000000f360f7209 */ /* 0x000fc80007810000 */
[----:B------:R-:W-:Y:S02]  /*2d60*/  FMNMX.FTZ R15, R118, R15, !PT ;  /* 0x0000000f760f7209 */ /* 0x000fe40007810000 */
[----:B0-----:R-:W-:Y:S02]  /*2d70*/  FMNMX.FTZ R38, R5, R38, !PT ;  /* 0x0000002605267209 */ /* 0x001fe40007810000 */
[----:B------:R-:W-:Y:S02]  /*2d80*/  FMNMX.FTZ R37, R52, R15, !PT ;  /* 0x0000000f34257209 */ /* 0x000fe40007810000 */
[C---:B------:R-:W-:Y:S01]  /*2d90*/  FSETP.NEU.FTZ.AND P0, PT, R38.reuse, -INF , PT ;  /* 0xff8000002600780b */ /* 0x040fe20003f1d000 */
[----:B------:R-:W-:Y:S01]  /*2da0*/  FMUL.FTZ R25, R38, R39 ;  /* 0x0000002726197220 */ /* 0x000fe20000410000 */
[----:B------:R-:W-:-:S04]  /*2db0*/  FMNMX.FTZ R37, R58, R37, !PT ;  /* 0x000000253a257209 */ /* 0x000fc80007810000 */
[----:B------:R-:W-:Y:S02]  /*2dc0*/  FMNMX.FTZ R37, R56, R37, !PT ;  /* 0x0000002538257209 */ /* 0x000fe40007810000 */
[----:B------:R-:W-:Y:S02]  /*2dd0*/  FSEL R25, R25, RZ, P0 ;  /* 0x000000ff19197208 */ /* 0x000fe40000000000 */
[----:B------:R-:W-:Y:S02]  /*2de0*/  FMNMX.FTZ R37, R68, R37, !PT ;  /* 0x0000002544257209 */ /* 0x000fe40007810000 */
[----:B------:R-:W-:Y:S01]  /*2df0*/  ISETP.NE.AND P0, PT, R90, RZ, PT ;  /* 0x000000ff5a00720c */ /* 0x000fe20003f05270 */
[-CC-:B------:R-:W-:Y:S01]  /*2e00*/  FFMA.FTZ R124, R24, R39.reuse, -R25.reuse ;  /* 0x00000027187c7223 */ /* 0x180fe20000010819 */
[----:B------:R-:W-:Y:S01]  /*2e10*/  FSEL R24, R21, -INF , P6 ;  /* 0xff80000015187808 */ /* 0x000fe20003000000 */
[--C-:B------:R-:W-:Y:S01]  /*2e20*/  FFMA.FTZ R120, R3, R39, -R25.reuse ;  /* 0x0000002703787223 */ /* 0x100fe20000010819 */
[----:B------:R-:W-:Y:S01]  /*2e30*/  FMNMX.FTZ R37, R60, R37, !PT ;  /* 0x000000253c257209 */ /* 0x000fe20007810000 */
        /* <DEDUP_REMOVED lines=8> */
[----:B------:R0:W-:Y:S01]  /*2ec0*/  MUFU.EX2 R9, R74 ;  /* 0x0000004a00097308 */ /* 0x0001e20000000800 */
[----:B------:R-:W-:Y:S01]  /*2ed0*/  FSEL R76, R29, -INF , P2 ;  /* 0xff8000001d4c7808 */ /* 0x000fe20001000000 */
[--C-:B------:R-:W-:Y:S01]  /*2ee0*/  FFMA.FTZ R80, R80, R39, -R25.reuse ;  /* 0x0000002750507223 */ /* 0x100fe20000010819 */
[----:B------:R-:W-:Y:S01]  /*2ef0*/  FMNMX.FTZ R37, R64, R37, !PT ;  /* 0x0000002540257209 */ /* 0x000fe20007810000 */
[-CC-:B------:R-:W-:Y:S01]  /*2f00*/  FFMA.FTZ R35, R46, R39.reuse, -R25.reuse ;  /* 0x000000272e237223 */ /* 0x180fe20000010819 */
[-CC-:B------:R-:W-:Y:S01]  /*2f10*/  FFMA.FTZ R5, R66, R39.reuse, -R25.reuse ;  /* 0x0000002742057223 */ /* 0x180fe20000010819 */
[-CC-:B------:R-:W-:Y:S01]  /*2f20*/  FFMA.FTZ R70, R70, R39.reuse, -R25.reuse ;  /* 0x0000002746467223 */ /* 0x180fe20000010819 */
[-CC-:B------:R-:W-:Y:S01]  /*2f30*/  FFMA.FTZ R126, R72, R39.reuse, -R25.reuse ;  /* 0x00000027487e7223 */ /* 0x180fe20000010819 */
[----:B------:R1:W-:Y:S01]  /*2f40*/  MUFU.EX2 R11, R80 ;  /* 0x00000050000b7308 */ /* 0x0003e20000000800 */
[----:B0-----:R-:W-:Y:S01]  /*2f50*/  FSEL R74, R33, -INF , P3 ;  /* 0xff800000214a7808 */ /* 0x001fe20001800000 */
[-CC-:B------:R-:W-:Y:S01]  /*2f60*/  FFMA.FTZ R130, R84, R39.reuse, -R25.reuse ;  /* 0x0000002754827223 */ /* 0x180fe20000010819 */
[-CC-:B------:R-:W-:Y:S01]  /*2f70*/  FFMA.FTZ R88, R88, R39.reuse, -R25.reuse ;  /* 0x0000002758587223 */ /* 0x180fe20000010819 */
[--C-:B------:R-:W-:Y:S01]  /*2f80*/  FFMA.FTZ R132, R94, R39, -R25.reuse ;  /* 0x000000275e847223 */ /* 0x100fe20000010819 */
[----:B------:R-:W-:Y:S01]  /*2f90*/  FMNMX.FTZ R37, R74, R37, !PT ;  /* 0x000000254a257209 */ /* 0x000fe20007810000 */
[-CC-:B------:R-:W-:Y:S01]  /*2fa0*/  FFMA.FTZ R100, R100, R39.reuse, -R25.reuse ;  /* 0x0000002764647223 */ /* 0x180fe20000010819 */
[--C-:B------:R-:W-:Y:S01]  /*2fb0*/  FFMA.FTZ R134, R106, R39, -R25.reuse ;  /* 0x000000276a867223 */ /* 0x100fe20000010819 */
[----:B------:R-:W-:Y:S01]  /*2fc0*/  MUFU.EX2 R120, R120 ;  /* 0x0000007800787308 */ /* 0x000fe20000000800 */
[----:B------:R-:W-:Y:S01]  /*2fd0*/  FMNMX.FTZ R37, R76, R37, !PT ;  /* 0x000000254c257209 */ /* 0x000fe20007810000 */
[-CC-:B------:R-:W-:Y:S01]  /*2fe0*/  FFMA.FTZ R21, R104, R39.reuse, -R25.reuse ;  /* 0x0000002768157223 */ /* 0x180fe20000010819 */
[-CC-:B------:R-:W-:Y:S01]  /*2ff0*/  FFMA.FTZ R136, R98, R39.reuse, -R25.reuse ;  /* 0x0000002762887223 */ /* 0x180fe20000010819 */
[--C-:B------:R-:W-:Y:S01]  /*3000*/  FFMA.FTZ R96, R96, R39, -R25.reuse ;  /* 0x0000002760607223 */ /* 0x100fe20000010819 */
[----:B------:R-:W-:Y:S01]  /*3010*/  FMNMX.FTZ R37, R78, R37, !PT ;  /* 0x000000254e257209 */ /* 0x000fe20007810000 */
[-CC-:B------:R-:W-:Y:S01]  /*3020*/  FFMA.FTZ R29, R102, R39.reuse, -R25.reuse ;  /* 0x00000027661d7223 */ /* 0x180fe20000010819 */
[-CC-:B------:R-:W-:Y:S01]  /*3030*/  FFMA.FTZ R66, R108, R39.reuse, -R25.reuse ;  /* 0x000000276c427223 */ /* 0x180fe20000010819 */
[----:B------:R-:W0:Y:S01]  /*3040*/  MUFU.EX2 R3, R3 ;  /* 0x0000000300037308 */ /* 0x000e220000000800 */
[-CC-:B------:R-:W-:Y:S01]  /*3050*/  FFMA.FTZ R31, R110, R39.reuse, -R25.reuse ;  /* 0x000000276e1f7223 */ /* 0x180fe20000010819 */
[----:B-1----:R-:W1:Y:S01]  /*3060*/  SHFL.BFLY PT, R80, R37, 0x2, 0x1f ;  /* 0x0c401f0025507f89 */ /* 0x002e6200000e0000 */
[-CC-:B------:R-:W-:Y:S01]  /*3070*/  FFMA.FTZ R33, R114, R39.reuse, -R25.reuse ;  /* 0x0000002772217223 */ /* 0x180fe20000010819 */
[-CC-:B------:R-:W-:Y:S01]  /*3080*/  FFMA.FTZ R72, R116, R39.reuse, -R25.reuse ;  /* 0x0000002774487223 */ /* 0x180fe20000010819 */
[-CC-:B------:R-:W-:Y:S01]  /*3090*/  FFMA.FTZ R82, R142, R39.reuse, -R25.reuse ;  /* 0x000000278e527223 */ /* 0x180fe20000010819 */
[-CC-:B------:R-:W-:Y:S01]  /*30a0*/  FFMA.FTZ R41, R144, R39.reuse, -R25.reuse ;  /* 0x0000002790297223 */ /* 0x180fe20000010819 */
[-CC-:B------:R-:W-:Y:S01]  /*30b0*/  FFMA.FTZ R84, R146, R39.reuse, -R25.reuse ;  /* 0x0000002792547223 */ /* 0x180fe20000010819 */
[----:B------:R-:W2:Y:S01]  /*30c0*/  MUFU.EX2 R122, R122 ;  /* 0x0000007a007a7308 */ /* 0x000ea20000000800 */
[----:B------:R-:W-:Y:S01]  /*30d0*/  FFMA.FTZ R150, R150, R39, -R25 ;  /* 0x0000002796967223 */ /* 0x000fe20000010819 */
[----:B------:R-:W-:-:S02]  /*30e0*/  IMAD.MOV.U32 R116, RZ, RZ, R119 ;  /* 0x000000ffff747224 */ /* 0x000fc400078e0077 */
[--C-:B------:R-:W-:Y:S02]  /*30f0*/  IMAD.MOV.U32 R114, RZ, RZ, R119.reuse ;  /* 0x000000ffff727224 */ /* 0x100fe400078e0077 */
[----:B------:R-:W-:Y:S02]  /*3100*/  IMAD.MOV.U32 R110, RZ, RZ, R119 ;  /* 0x000000ffff6e7224 */ /* 0x000fe400078e0077 */
[----:B------:R-:W3:Y:S01]  /*3110*/  MUFU.EX2 R5, R5 ;  /* 0x0000000500057308 */ /* 0x000ee20000000800 */
[----:B0-----:R-:W-:Y:S01]  /*3120*/  FADD.FTZ R45, R120, R3 ;  /* 0x00000003782d7221 */ /* 0x001fe20000010000 */
[----:B------:R-:W-:Y:S01]  /*3130*/  F2FP.BF16.F32.PACK_AB R120, R3, R120 ;  /* 0x000000780378723e */ /* 0x000fe200000010ff */
[--C-:B------:R-:W-:Y:S02]  /*3140*/  IMAD.MOV.U32 R108, RZ, RZ, R119.reuse ;  /* 0x000000ffff6c7224 */ /* 0x100fe400078e0077 */
[--C-:B------:R-:W-:Y:S02]  /*3150*/  IMAD.MOV.U32 R106, RZ, RZ, R119.reuse ;  /* 0x000000ffff6a7224 */ /* 0x100fe400078e0077 */
[--C-:B------:R-:W-:Y:S01]  /*3160*/  IMAD.MOV.U32 R104, RZ, RZ, R119.reuse ;  /* 0x000000ffff687224 */ /* 0x100fe200078e0077 */
[----:B------:R-:W0:Y:S01]  /*3170*/  MUFU.EX2 R124, R124 ;  /* 0x0000007c007c7308 */ /* 0x000e220000000800 */
[----:B------:R-:W-:Y:S01]  /*3180*/  IMAD.MOV.U32 R102, RZ, RZ, R119 ;  /* 0x000000ffff667224 */ /* 0x000fe200078e0077 */
[----:B-1----:R-:W-:Y:S01]  /*3190*/  FMNMX.FTZ R43, R37, R80, !PT ;  /* 0x00000050252b7209 */ /* 0x002fe20007810000 */
[-CC-:B------:R-:W-:Y:S01]  /*31a0*/  FFMA.FTZ R80, R138, R39.reuse, -R25.reuse ;  /* 0x000000278a507223 */ /* 0x180fe20000010819 */
[----:B------:R-:W-:Y:S01]  /*31b0*/  FFMA.FTZ R37, R140, R39, -R25 ;  /* 0x000000278c257223 */ /* 0x000fe20000010819 */
[----:B------:R-:W-:-:S02]  /*31c0*/  IMAD.MOV.U32 R98, RZ, RZ, R119 ;  /* 0x000000ffff627224 */ /* 0x000fc400078e0077 */
[----:B------:R-:W1:Y:S01]  /*31d0*/  SHFL.BFLY PT, R46, R43, 0x1, 0x1f ;  /* 0x0c201f002b2e7f89 */ /* 0x000e6200000e0000 */
[----:B------:R4:W5:Y:S01]  /*31e0*/  MUFU.EX2 R7, R70 ;  /* 0x0000004600077308 */ /* 0x0009620000000800 */
[--C-:B------:R-:W-:Y:S02]  /*31f0*/  IMAD.MOV.U32 R94, RZ, RZ, R119.reuse ;  /* 0x000000ffff5e7224 */ /* 0x100fe400078e0077 */
[----:B------:R-:W-:-:S05]  /*3200*/  IMAD.MOV.U32 R90, RZ, RZ, R119 ;  /* 0x000000ffff5a7224 */ /* 0x000fca00078e0077 */
[----:B------:R-:W5:Y:S01]  /*3210*/  MUFU.EX2 R126, R126 ;  /* 0x0000007e007e7308 */ /* 0x000f620000000800 */
[-CC-:B----4-:R-:W-:Y:S01]  /*3220*/  FFMA.FTZ R70, R112, R39.reuse, -R25.reuse ;  /* 0x0000002770467223 */ /* 0x190fe20000010819 */
[----:B------:R-:W-:Y:S01]  /*3230*/  FFMA.FTZ R25, R148, R39, -R25 ;  /* 0x0000002794197223 */ /* 0x000fe20000010819 */
[----:B------:R-:W-:-:S05]  /*3240*/  IMAD.MOV.U32 R112, RZ, RZ, R119 ;  /* 0x000000ffff707224 */ /* 0x000fca00078e0077 */
[----:B------:R-:W4:Y:S01]  /*3250*/  MUFU.EX2 R128, R128 ;  /* 0x0000008000807308 */ /* 0x000f220000000800 */
[----:B-1----:R-:W-:-:S07]  /*3260*/  FMNMX.FTZ R46, R43, R46, !PT ;  /* 0x0000002e2b2e7209 */ /* 0x002fce0007810000 */
[----:B------:R-:W-:Y:S01]  /*3270*/  MUFU.EX2 R130, R130 ;  /* 0x0000008200827308 */ /* 0x000fe20000000800 */
[C---:B------:R-:W-:Y:S01]  /*3280*/  FSETP.NEU.FTZ.AND P1, PT, R46.reuse, -INF , PT ;  /* 0xff8000002e00780b */ /* 0x040fe20003f3d000 */
[----:B------:R-:W-:-:S06]  /*3290*/  FMUL.FTZ R43, R46, R39 ;  /* 0x000000272e2b7220 */ /* 0x000fcc0000410000 */
[----:B------:R-:W-:Y:S01]  /*32a0*/  MUFU.EX2 R13, R88 ;  /* 0x00000058000d7308 */ /* 0x000fe20000000800 */
[----:B------:R-:W-:-:S05]  /*32b0*/  FSEL R43, R43, RZ, P1 ;  /* 0x000000ff2b2b7208 */ /* 0x000fca0000800000 */
[-CC-:B------:R-:W-:Y:S01]  /*32c0*/  FFMA.FTZ R121, R4, R39.reuse, -R43.reuse ;  /* 0x0000002704797223 */ /* 0x180fe2000001082b */
[-CC-:B------:R-:W-:Y:S01]  /*32d0*/  FFMA.FTZ R4, R6, R39.reuse, -R43.reuse ;  /* 0x0000002706047223 */ /* 0x180fe2000001082b */
[-CC-:B------:R-:W-:Y:S01]  /*32e0*/  FFMA.FTZ R123, R10, R39.reuse, -R43.reuse ;  /* 0x000000270a7b7223 */ /* 0x180fe2000001082b */
[-C--:B------:R-:W-:Y:S01]  /*32f0*/  FFMA.FTZ R10, R28, R39.reuse, -R43 ;  /* 0x000000271c0a7223 */ /* 0x080fe2000001082b */
[----:B--2---:R-:W-:Y:S01]  /*3300*/  FADD.FTZ R28, R122, R45 ;  /* 0x0000002d7a1c7221 */ /* 0x004fe20000010000 */
[-CC-:B------:R-:W-:Y:S01]  /*3310*/  FFMA.FTZ R6, R8, R39.reuse, -R43.reuse ;  /* 0x0000002708067223 */ /* 0x180fe2000001082b */
[----:B------:R-:W-:Y:S01]  /*3320*/  MUFU.EX2 R121, R121 ;  /* 0x0000007900797308 */ /* 0x000fe20000000800 */
[-CC-:B------:R-:W-:Y:S01]  /*3330*/  FFMA.FTZ R125, R12, R39.reuse, -R43.reuse ;  /* 0x000000270c7d7223 */ /* 0x180fe2000001082b */
[----:B---3--:R-:W-:Y:S01]  /*3340*/  FADD.FTZ R45, R5, R28 ;  /* 0x0000001c052d7221 */ /* 0x008fe20000010000 */
[-CC-:B------:R-:W-:Y:S01]  /*3350*/  FFMA.FTZ R8, R14, R39.reuse, -R43.reuse ;  /* 0x000000270e087223 */ /* 0x180fe2000001082b */
[-CC-:B------:R-:W-:Y:S01]  /*3360*/  FFMA.FTZ R14, R30, R39.reuse, -R43.reuse ;  /* 0x000000271e0e7223 */ /* 0x180fe2000001082b */
[-C--:B------:R-:W-:Y:S01]  /*3370*/  FFMA.FTZ R127, R20, R39.reuse, -R43 ;  /* 0x00000027147f7223 */ /* 0x080fe2000001082b */
[----:B0-----:R-:W-:Y:S01]  /*3380*/  FADD.FTZ R30, R124, R45 ;  /* 0x0000002d7c1e7221 */ /* 0x001fe20000010000 */
[-CC-:B------:R-:W-:Y:S01]  /*3390*/  FFMA.FTZ R129, R32, R39.reuse, -R43.reuse ;  /* 0x0000002720817223 */ /* 0x180fe2000001082b */
[----:B------:R-:W0:Y:S01]  /*33a0*/  MUFU.EX2 R4, R4 ;  /* 0x0000000400047308 */ /* 0x000e220000000800 */
[-CC-:B------:R-:W-:Y:S01]  /*33b0*/  FFMA.FTZ R131, R34, R39.reuse, -R43.reuse ;  /* 0x0000002722837223 */ /* 0x180fe2000001082b */
[----:B-----5:R-:W-:Y:S01]  /*33c0*/  FADD.FTZ R45, R7, R30 ;  /* 0x0000001e072d7221 */ /* 0x020fe20000010000 */
[-CC-:B------:R-:W-:Y:S01]  /*33d0*/  FFMA.FTZ R12, R26, R39.reuse, -R43.reuse ;  /* 0x000000271a0c7223 */ /* 0x180fe2000001082b */
[-CC-:B------:R-:W-:Y:S01]  /*33e0*/  FFMA.FTZ R133, R40, R39.reuse, -R43.reuse ;  /* 0x0000002728857223 */ /* 0x180fe2000001082b */
[-C--:B------:R-:W-:Y:S01]  /*33f0*/  FFMA.FTZ R20, R36, R39.reuse, -R43 ;  /* 0x0000002724147223 */ /* 0x080fe2000001082b */
[----:B------:R-:W-:Y:S01]  /*3400*/  FADD.FTZ R30, R126, R45 ;  /* 0x0000002d7e1e7221 */ /* 0x000fe20000010000 */
[-CC-:B------:R-:W-:Y:S01]  /*3410*/  FFMA.FTZ R135, R48, R39.reuse, -R43.reuse ;  /* 0x0000002730877223 */ /* 0x180fe2000001082b */
[----:B------:R-:W1:Y:S01]  /*3420*/  MUFU.EX2 R123, R123 ;  /* 0x0000007b007b7308 */ /* 0x000e620000000800 */
[-CC-:B------:R-:W-:Y:S01]  /*3430*/  FFMA.FTZ R26, R92, R39.reuse, -R43.reuse ;  /* 0x000000275c1a7223 */ /* 0x180fe2000001082b */
[----:B------:R-:W-:Y:S01]  /*3440*/  FADD.FTZ R47, R9, R30 ;  /* 0x0000001e092f7221 */ /* 0x000fe20000010000 */
[-CC-:B------:R-:W-:Y:S01]  /*3450*/  FFMA.FTZ R137, R42, R39.reuse, -R43.reuse ;  /* 0x000000272a897223 */ /* 0x180fe2000001082b */
[-CC-:B------:R-:W-:Y:S01]  /*3460*/  FFMA.FTZ R28, R50, R39.reuse, -R43.reuse ;  /* 0x00000027321c7223 */ /* 0x180fe2000001082b */
[-C--:B------:R-:W-:Y:S01]  /*3470*/  FFMA.FTZ R139, R44, R39.reuse, -R43 ;  /* 0x000000272c8b7223 */ /* 0x080fe2000001082b */
[----:B----4-:R-:W-:Y:S01]  /*3480*/  FADD.FTZ R34, R128, R47 ;  /* 0x0000002f80227221 */ /* 0x010fe20000010000 */
[-CC-:B------:R-:W-:Y:S01]  /*3490*/  FFMA.FTZ R147, R24, R39.reuse, -R43.reuse ;  /* 0x0000002718937223 */ /* 0x180fe2000001082b */
[----:B------:R-:W2:Y:S01]  /*34a0*/  MUFU.EX2 R6, R6 ;  /* 0x0000000600067308 */ /* 0x000ea20000000800 */
[----:B0-----:R-:W-:Y:S01]  /*34b0*/  FADD.FTZ R32, R121, R4 ;  /* 0x0000000479207221 */ /* 0x001fe20000010000 */
[----:B------:R-:W-:Y:S01]  /*34c0*/  FADD.FTZ R47, R11, R34 ;  /* 0x000000220b2f7221 */ /* 0x000fe20000010000 */
[-CC-:B------:R-:W-:Y:S01]  /*34d0*/  FFMA.FTZ R30, R54, R39.reuse, -R43.reuse ;  /* 0x00000027361e7223 */ /* 0x180fe2000001082b */
[-CC-:B------:R-:W-:Y:S01]  /*34e0*/  FFMA.FTZ R141, R118, R39.reuse, -R43.reuse ;  /* 0x00000027768d7223 */ /* 0x180fe2000001082b */
[-CC-:B------:R-:W-:Y:S01]  /*34f0*/  FFMA.FTZ R143, R58, R39.reuse, -R43.reuse ;  /* 0x000000273a8f7223 */ /* 0x180fe2000001082b */
[-CC-:B------:R-:W-:Y:S01]  /*3500*/  FFMA.FTZ R0, R56, R39.reuse, -R43.reuse ;  /* 0x0000002738007223 */ /* 0x180fe2000001082b */
[----:B------:R-:W-:Y:S01]  /*3510*/  F2FP.BF16.F32.PACK_AB R122, R5, R122 ;  /* 0x0000007a057a723e */ /* 0x000fe200000010ff */
[----:B------:R-:W0:Y:S01]  /*3520*/  MUFU.EX2 R125, R125 ;  /* 0x0000007d007d7308 */ /* 0x000e220000000800 */
[----:B-1----:R-:W-:Y:S01]  /*3530*/  FADD.FTZ R45, R123, R32 ;  /* 0x000000207b2d7221 */ /* 0x002fe20000010000 */
[-CC-:B------:R-:W-:Y:S01]  /*3540*/  FFMA.FTZ R145, R68, R39.reuse, -R43.reuse ;  /* 0x0000002744917223 */ /* 0x180fe2000001082b */
[-CC-:B------:R-:W-:Y:S01]  /*3550*/  FFMA.FTZ R60, R60, R39.reuse, -R43.reuse ;  /* 0x000000273c3c7223 */ /* 0x180fe2000001082b */
[-CC-:B------:R-:W-:Y:S01]  /*3560*/  FFMA.FTZ R62, R62, R39.reuse, -R43.reuse ;  /* 0x000000273e3e7223 */ /* 0x180fe2000001082b */
[-CC-:B------:R-:W-:Y:S01]  /*3570*/  FFMA.FTZ R64, R64, R39.reuse, -R43.reuse ;  /* 0x0000002740407223 */ /* 0x180fe2000001082b */
[-CC-:B------:R-:W-:Y:S01]  /*3580*/  FFMA.FTZ R74, R74, R39.reuse, -R43.reuse ;  /* 0x000000274a4a7223 */ /* 0x180fe2000001082b */
[----:B------:R-:W-:Y:S01]  /*3590*/  FFMA.FTZ R76, R76, R39, -R43 ;  /* 0x000000274c4c7223 */ /* 0x000fe2000001082b */
[----:B------:R-:W1:Y:S01]  /*35a0*/  MUFU.EX2 R8, R8 ;  /* 0x0000000800087308 */ /* 0x000e620000000800 */
[----:B--2---:R-:W-:Y:S01]  /*35b0*/  FADD.FTZ R32, R6, R45 ;  /* 0x0000002d06207221 */ /* 0x004fe20000010000 */
[----:B------:R-:W-:Y:S01]  /*35c0*/  F2FP.BF16.F32.PACK_AB R121, R4, R121 ;  /* 0x000000790479723e */ /* 0x000fe200000010ff */
[--C-:B------:R-:W-:Y:S01]  /*35d0*/  IMAD.MOV.U32 R118, RZ, RZ, R119.reuse ;  /* 0x000000ffff767224 */ /* 0x100fe200078e0077 */
[----:B------:R-:W-:Y:S01]  /*35e0*/  F2FP.BF16.F32.PACK_AB R123, R6, R123 ;  /* 0x0000007b067b723e */ /* 0x000fe200000010ff */
[--C-:B------:R-:W-:Y:S01]  /*35f0*/  IMAD.MOV.U32 R92, RZ, RZ, R119.reuse ;  /* 0x000000ffff5c7224 */ /* 0x100fe200078e0077 */
[----:B------:R-:W-:Y:S01]  /*3600*/  F2FP.BF16.F32.PACK_AB R124, R7, R124 ;  /* 0x0000007c077c723e */ /* 0x000fe200000010ff */
[----:B------:R-:W-:Y:S01]  /*3610*/  IMAD.MOV.U32 R88, RZ, RZ, R119 ;  /* 0x000000ffff587224 */ /* 0x000fe200078e0077 */
[----:B------:R-:W2:Y:S01]  /*3620*/  MUFU.EX2 R127, R127 ;  /* 0x0000007f007f7308 */ /* 0x000ea20000000800 */
[----:B0-----:R-:W-:Y:S01]  /*3630*/  FADD.FTZ R45, R125, R32 ;  /* 0x000000207d2d7221 */ /* 0x001fe20000010000 */
[----:B------:R-:W-:Y:S01]  /*3640*/  FADD.FTZ R32, R130, R47 ;  /* 0x0000002f82207221 */ /* 0x000fe20000010000 */
[----:B------:R-:W-:-:S02]  /*3650*/  F2FP.BF16.F32.PACK_AB R126, R9, R126 ;  /* 0x0000007e097e723e */ /* 0x000fc400000010ff */
[----:B------:R-:W-:Y:S01]  /*3660*/  F2FP.BF16.F32.PACK_AB R128, R11, R128 ;  /* 0x000000800b80723e */ /* 0x000fe200000010ff */
[C---:B------:R-:W-:Y:S01]  /*3670*/  FADD.FTZ R47, R13.reuse, R32 ;  /* 0x000000200d2f7221 */ /* 0x040fe20000010000 */
[-C--:B------:R-:W-:Y:S01]  /*3680*/  FFMA.FTZ R32, R52, R39.reuse, -R43 ;  /* 0x0000002734207223 */ /* 0x080fe2000001082b */
[----:B------:R-:W0:Y:S01]  /*3690*/  MUFU.EX2 R132, R132 ;  /* 0x0000008400847308 */ /* 0x000e220000000800 */
[----:B-1----:R-:W-:Y:S01]  /*36a0*/  FADD.FTZ R34, R8, R45 ;  /* 0x0000002d08227221 */ /* 0x002fe20000010000 */
[----:B------:R-:W-:Y:S01]  /*36b0*/  FFMA.FTZ R43, R78, R39, -R43 ;  /* 0x000000274e2b7223 */ /* 0x000fe2000001082b */
[----:B------:R-:W-:Y:S02]  /*36c0*/  F2FP.BF16.F32.PACK_AB R130, R13, R130 ;  /* 0x000000820d82723e */ /* 0x000fe400000010ff */
[----:B------:R-:W-:-:S03]  /*36d0*/  F2FP.BF16.F32.PACK_AB R125, R8, R125 ;  /* 0x0000007d087d723e */ /* 0x000fc600000010ff */
[----:B------:R-:W1:Y:S01]  /*36e0*/  MUFU.EX2 R10, R10 ;  /* 0x0000000a000a7308 */ /* 0x000e620000000800 */
[----:B--2---:R-:W-:-:S07]  /*36f0*/  FADD.FTZ R45, R127, R34 ;  /* 0x000000227f2d7221 */ /* 0x004fce0000010000 */
[----:B------:R2:W3:Y:S01]  /*3700*/  MUFU.EX2 R15, R100 ;  /* 0x00000064000f7308 */ /* 0x0004e20000000800 */
[----:B0-----:R-:W-:-:S07]  /*3710*/  FADD.FTZ R36, R132, R47 ;  /* 0x0000002f84247221 */ /* 0x001fce0000010000 */
[----:B------:R-:W0:Y:S01]  /*3720*/  MUFU.EX2 R129, R129 ;  /* 0x0000008100817308 */ /* 0x000e220000000800 */
[C---:B-1----:R-:W-:Y:S01]  /*3730*/  FADD.FTZ R34, R10.reuse, R45 ;  /* 0x0000002d0a227221 */ /* 0x042fe20000010000 */
[----:B------:R-:W-:Y:S01]  /*3740*/  F2FP.BF16.F32.PACK_AB R127, R10, R127 ;  /* 0x0000007f0a7f723e */ /* 0x000fe200000010ff */
[----:B--2---:R-:W-:-:S05]  /*3750*/  IMAD.MOV.U32 R100, RZ, RZ, R119 ;  /* 0x000000ffff647224 */ /* 0x004fca00078e0077 */
[----:B------:R-:W1:Y:S01]  /*3760*/  MUFU.EX2 R134, R134 ;  /* 0x0000008600867308 */ /* 0x000e620000000800 */
[C---:B---3--:R-:W-:Y:S01]  /*3770*/  FADD.FTZ R47, R15.reuse, R36 ;  /* 0x000000240f2f7221 */ /* 0x048fe20000010000 */
        /* <DEDUP_REMOVED lines=13> */
[----:B------:R1:W3:Y:S01]  /*3850*/  MUFU.EX2 R27, R96 ;  /* 0x00000060001b7308 */ /* 0x0002e20000000800 */
[----:B--2---:R-:W-:-:S07]  /*3860*/  FADD.FTZ R36, R136, R47 ;  /* 0x0000002f88247221 */ /* 0x004fce0000010000 */
[----:B------:R-:W2:Y:S01]  /*3870*/  MUFU.EX2 R133, R133 ;  /* 0x0000008500857308 */ /* 0x000ea20000000800 */
[C---:B0-----:R-:W-:Y:S01]  /*3880*/  FADD.FTZ R34, R14.reuse, R45 ;  /* 0x0000002d0e227221 */ /* 0x041fe20000010000 */
[----:B------:R-:W-:Y:S01]  /*3890*/  F2FP.BF16.F32.PACK_AB R131, R14, R131 ;  /* 0x000000830e83723e */ /* 0x000fe200000010ff */
[----:B-1----:R-:W-:-:S05]  /*38a0*/  IMAD.MOV.U32 R96, RZ, RZ, R119 ;  /* 0x000000ffff607224 */ /* 0x002fca00078e0077 */
[----:B------:R-:W0:Y:S01]  /*38b0*/  MUFU.EX2 R29, R29 ;  /* 0x0000001d001d7308 */ /* 0x000e220000000800 */
[C---:B---3--:R-:W-:Y:S01]  /*38c0*/  FADD.FTZ R36, R27.reuse, R36 ;  /* 0x000000241b247221 */ /* 0x048fe20000010000 */
[----:B------:R-:W-:-:S06]  /*38d0*/  F2FP.BF16.F32.PACK_AB R136, R27, R136 ;  /* 0x000000881b88723e */ /* 0x000fcc00000010ff */
[----:B------:R-:W1:Y:S01]  /*38e0*/  MUFU.EX2 R20, R20 ;  /* 0x0000001400147308 */ /* 0x000e620000000800 */
[----:B--2---:R-:W-:-:S07]  /*38f0*/  FADD.FTZ R45, R133, R34 ;  /* 0x00000022852d7221 */ /* 0x004fce0000010000 */
        /* <DEDUP_REMOVED lines=39> */
[----:B------:R-:W-:-:S06]  /*3b70*/  F2FP.BF16.F32.PACK_AB R144, R80, R35 ;  /* 0x000000235090723e */ /* 0x000fcc00000010ff */
        /* <DEDUP_REMOVED lines=33> */
[----:B--2---:R-:W-:Y:S01]  /*3d90*/  FADD.FTZ R5, R149, R4 ;  /* 0x0000000495057221 */ /* 0x004fe20000010000 */
[----:B------:R-:W-:Y:S01]  /*3da0*/  VIADD R4, R89, 0xfffffffe ;  /* 0xfffffffe59047836 */ /* 0x000fe20000000000 */
[----:B------:R-:W-:Y:S01]  /*3db0*/  F2FP.BF16.F32.PACK_AB R149, R149, R64 ;  /* 0x000000409595723e */ /* 0x000fe200000010ff */
[----:B------:R-:W-:-:S03]  /*3dc0*/  IMAD.MOV.U32 R89, RZ, RZ, R119 ;  /* 0x000000ffff597224 */ /* 0x000fc600078e0077 */
[----:B------:R-:W-:Y:S01]  /*3dd0*/  ISETP.GE.AND P1, PT, R4, R16, PT ;  /* 0x000000100400720c */ /* 0x000fe20003f26270 */
[----:B------:R-:W2:Y:S01]  /*3de0*/  MUFU.EX2 R43, R43 ;  /* 0x0000002b002b7308 */ /* 0x000ea20000000800 */
[----:B0-----:R-:W-:Y:S01]  /*3df0*/  FADD.FTZ R6, R76, R5 ;  /* 0x000000054c067221 */ /* 0x001fe20000010000 */
[C---:B-1----:R-:W-:Y:S01]  /*3e00*/  FADD.FTZ R3, R25.reuse, R36 ;  /* 0x0000002419037221 */ /* 0x042fe20000010000 */
[----:B------:R-:W-:Y:S02]  /*3e10*/  F2FP.BF16.F32.PACK_AB R150, R25, R150 ;  /* 0x000000961996723e */ /* 0x000fe400000010ff */
[C---:B--2---:R-:W-:Y:S01]  /*3e20*/  FADD.FTZ R6, R43.reuse, R6 ;  /* 0x000000062b067221 */ /* 0x044fe20000010000 */
[----:B------:R-:W-:-:S06]  /*3e30*/  F2FP.BF16.F32.PACK_AB R151, R43, R76 ;  /* 0x0000004c2b97723e */ /* 0x000fcc00000010ff */
[----:B------:R-:W-:Y:S05]  /*3e40*/  @!P1 BRA `(.L_x_216) ;  /* 0x0000002400dc9947 */ /* 0x000fea0003800000 */
[----:B------:R-:W-:Y:S01]  /*3e50*/  IMAD.MOV.U32 R5, RZ, RZ, R46 ;  /* 0x000000ffff057224 */ /* 0x000fe200078e002e */
[----:B------:R-:W-:Y:S01]  /*3e60*/  CS2R R118, SRZ ;  /* 0x0000000000767805 */ /* 0x000fe2000001ff00 */
[----:B------:R-:W-:Y:S01]  /*3e70*/  IMAD.MOV.U32 R0, RZ, RZ, R38 ;  /* 0x000000ffff007224 */ /* 0x000fe200078e0026 */
        /* <DEDUP_REMOVED lines=14> */
[----:B------:R-:W-:Y:S01]  /*3f60*/  CS2R R88, SRZ ;  /* 0x0000000000587805 */ /* 0x000fe2000001ff00 */
[----:B------:R-:W-:Y:S01]  /*3f70*/  UMOV UR7, UR38 ;  /* 0x0000002600077c82 */ /* 0x000fe20008000000 */
[----:B------:R-:W-:Y:S01]  /*3f80*/  UMOV UR6, UR39 ;  /* 0x0000002700067c82 */ /* 0x000fe20008000000 */
[----:B------:R-:W-:-:S05]  /*3f90*/  ULDC UR21, c[0x0][0x9d8] ;  /* 0x0002760000157ab9 */ /* 0x000fca0000000800 */
.L_x_227:
[----:B------:R-:W-:Y:S01]  /*3fa0*/  ISETP.NE.AND P2, PT, RZ, UR41, PT ;  /* 0x00000029ff007c0c */ /* 0x000fe2000bf45270 */
[----:B------:R-:W-:-:S04]  /*3fb0*/  UISETP.NE.AND UP0, UPT, UR6, 0x1, UPT ;  /* 0x000000010600788c */ /* 0x000fc8000bf05270 */
[----:B------:R-:W-:-:S04]  /*3fc0*/  USEL UR38, URZ, 0x1, UP0 ;  /* 0x000000013f267887 */ /* 0x000fc80008000000 */
[----:B------:R-:W-:-:S04]  /*3fd0*/  ULOP3.LUT UR38, UR7, UR38, URZ, 0x3c, !UPT ;  /* 0x0000002607267292 */ /* 0x000fc8000f8e3c3f */
[----:B------:R-:W-:Y:S08]  /*3fe0*/  @P2 BRA `(.L_x_217) ;  /* 0x0000000000442947 */ /* 0x000ff00003800000 */
[----:B------:R-:W-:Y:S05]  /*3ff0*/  @!P0 BRA `(.L_x_218) ;  /* 0x0000000000048947 */ /* 0x000fea0003800000 */
[----:B------:R-:W-:Y:S01]  /*4000*/  BPT.TRAP 0x1 ;  /* 0x000000040000795c */ /* 0x000fe20000300000 */
.L_x_218:
[----:B------:R-:W0:Y:S01]  /*4010*/  S2UR UR14, SR_CgaCtaId ;  /* 0x00000000000e79c3 */ /* 0x000e220000008800 */
[----:B------:R-:W-:Y:S01]  /*4020*/  UIADD3 UR10, UR6, 0x1, URZ ;  /* 0x00000001060a7890 */ /* 0x000fe2000fffe03f */
[----:B------:R-:W-:Y:S01]  /*4030*/  MOV R7, UR38 ;  /* 0x0000002600077c02 */ /* 0x000fe20008000f00 */
[----:B------:R-:W-:Y:S02]  /*4040*/  UMOV UR11, 0x400 ;  /* 0x00000400000b7882 */ /* 0x000fe40000000000 */
[----:B------:R-:W-:Y:S01]  /*4050*/  UISETP.NE.AND UP0, UPT, UR10, 0x2, UPT ;  /* 0x000000020a00788c */ /* 0x000fe2000bf05270 */
[----:B------:R-:W-:-:S03]  /*4060*/  SHF.L.U32 R7, R7, 0x1f, RZ ;  /* 0x0000001f07077819 */ /* 0x000fc600000006ff */
[----:B------:R-:W-:Y:S02]  /*4070*/  USEL UR10, UR10, URZ, UP0 ;  /* 0x0000003f0a0a7287 */ /* 0x000fe40008000000 */
[----:B0-----:R-:W-:-:S04]  /*4080*/  ULEA UR11, UR14, UR11, 0x18 ;  /* 0x0000000b0e0b7291 */ /* 0x001fc8000f8ec03f */
[----:B------:R-:W-:-:S09]  /*4090*/  ULEA UR10, UR10, UR11, 0x3 ;  /* 0x0000000b0a0a7291 */ /* 0x000fd2000f8e183f */
[----:B------:R0:W1:Y:S01]  /*40a0*/  SYNCS.PHASECHK.TRANS64.TRYWAIT P1, [UR10+0x16830], R7 ;  /* 0x01683007ff0075a7 */ /* 0x000062000802014a */
[----:B------:R-:W-:Y:S05]  /*40b0*/  @!P0 BRA `(.L_x_219) ;  /* 0x0000000000048947 */ /* 0x000fea0003800000 */
[----:B------:R-:W-:Y:S01]  /*40c0*/  BPT.TRAP 0x1 ;  /* 0x000000040000795c */ /* 0x000fe20000300000 */
.L_x_219:
[----:B-1----:R-:W-:Y:S05]  /*40d0*/  @P1 BRA `(.L_x_217) ;  /* 0x0000000000081947 */ /* 0x002fea0003800000 */
[----:B------:R-:W1:Y:S02]  /*40e0*/  SYNCS.PHASECHK.TRANS64.TRYWAIT P1, [UR10+0x16830], R7 ;  /* 0x01683007ff0075a7 */ /* 0x000e64000802014a */
[----:B-1----:R-:W-:Y:S05]  /*40f0*/  @!P1 BRA `(.L_x_220) ;  /* 0x000000ac00989947 */ /* 0x002fea0003800000 */
.L_x_217:
[----:B-1----:R-:W1:Y:S01]  /*4100*/  S2R R8, SR_TID.X ;  /* 0x0000000000087919 */ /* 0x002e620000002100 */
[----:B------:R-:W-:Y:S01]  /*4110*/  UIADD3 UR39, UR6, 0x1, URZ ;  /* 0x0000000106277890 */ /* 0x000fe2000fffe03f */
[----:B------:R-:W-:Y:S01]  /*4120*/  UMOV UR24, UR4 ;  /* 0x0000000400187c82 */ /* 0x000fe20008000000 */
[----:B------:R-:W-:Y:S02]  /*4130*/  UMOV UR25, UR5 ;  /* 0x0000000500197c82 */ /* 0x000fe40008000000 */
[----:B------:R-:W-:Y:S01]  /*4140*/  UISETP.NE.AND UP0, UPT, UR39, 0x2, UPT ;  /* 0x000000022700788c */ /* 0x000fe2000bf05270 */
[----:B------:R-:W-:Y:S01]  /*4150*/  UMOV UR27, 0x40000040 ;  /* 0x40000040001b7882 */ /* 0x000fe20000000000 */
[----:B------:R-:W-:Y:S02]  /*4160*/  UMOV UR11, 0x40000040 ;  /* 0x40000040000b7882 */ /* 0x000fe40000000000 */
[----:B------:R-:W-:Y:S01]  /*4170*/  USEL UR39, UR39, URZ, UP0 ;  /* 0x0000003f27277287 */ /* 0x000fe20008000000 */
[----:B------:R-:W-:Y:S01]  /*4180*/  UMOV UR15, 0x40000040 ;  /* 0x40000040000f7882 */ /* 0x000fe20000000000 */
[----:B------:R-:W-:-:S02]  /*4190*/  UMOV UR19, 0x40000040 ;  /* 0x4000004000137882 */ /* 0x000fc40000000000 */
[----:B------:R-:W-:-:S04]  /*41a0*/  ULEA UR26, UR39, UR20, 0xa ;  /* 0x00000014271a7291 */ /* 0x000fc8000f8e503f */
[----:B------:R-:W-:Y:S02]  /*41b0*/  UIADD3 UR10, UR26, 0x2, URZ ;  /* 0x000000021a0a7890 */ /* 0x000fe4000fffe03f */
[----:B------:R-:W-:Y:S02]  /*41c0*/  UIADD3 UR14, UR26, 0x4, URZ ;  /* 0x000000041a0e7890 */ /* 0x000fe4000fffe03f */
[----:B------:R-:W-:Y:S01]  /*41d0*/  UIADD3 UR18, UR26, 0x6, URZ ;  /* 0x000000061a127890 */ /* 0x000fe2000fffe03f */
[----:B-1----:R-:W-:-:S05]  /*41e0*/  SHF.R.U32.HI R8, RZ, 0x7, R8 ;  /* 0x00000007ff087819 */ /* 0x002fca0000011608 */
[----:B0-----:R-:W-:-:S05]  /*41f0*/  VIADD R7, R8, 0x8 ;  /* 0x0000000808077836 */ /* 0x001fca0000000000 */
[----:B------:R0:W-:Y:S06]  /*4200*/  BAR.SYNC.DEFER_BLOCKING R7, 0x100 ;  /* 0x000400070000751d */ /* 0x0001ec0000010000 */
        /* <DEDUP_REMOVED lines=12> */
[----:B0-----:R-:W-:Y:S05]  /*42d0*/  @P2 BRA `(.L_x_221) ;  /* 0x0000000000382947 */ /* 0x001fea0003800000 */
[----:B------:R-:W-:Y:S05]  /*42e0*/  @!P0 BRA `(.L_x_222) ;  /* 0x0000000000048947 */ /* 0x000fea0003800000 */
[----:B------:R-:W-:Y:S01]  /*42f0*/  BPT.TRAP 0x1 ;  /* 0x000000040000795c */ /* 0x000fe20000300000 */
.L_x_222:
[----:B------:R-:W0:Y:S01]  /*4300*/  S2UR UR11, SR_CgaCtaId ;  /* 0x00000000000b79c3 */ /* 0x000e220000008800 */
[----:B------:R-:W-:Y:S01]  /*4310*/  UMOV UR10, 0x400 ;  /* 0x00000400000a7882 */ /* 0x000fe20000000000 */
[----:B------:R-:W-:-:S05]  /*4320*/  IMAD.U32 R7, RZ, RZ, UR7 ;  /* 0x00000007ff077e24 */ /* 0x000fca000f8e00ff */
[----:B------:R-:W-:Y:S01]  /*4330*/  SHF.L.U32 R7, R7, 0x1f, RZ ;  /* 0x0000001f07077819 */ /* 0x000fe200000006ff */
[----:B0-----:R-:W-:-:S04]  /*4340*/  ULEA UR10, UR11, UR10, 0x18 ;  /* 0x0000000a0b0a7291 */ /* 0x001fc8000f8ec03f */
[----:B------:R-:W-:-:S09]  /*4350*/  ULEA UR10, UR6, UR10, 0x3 ;  /* 0x0000000a060a7291 */ /* 0x000fd2000f8e183f */
[----:B------:R0:W1:Y:S01]  /*4360*/  SYNCS.PHASECHK.TRANS64.TRYWAIT P1, [UR10+0x16850], R7 ;  /* 0x01685007ff0075a7 */ /* 0x000062000802014a */
[----:B------:R-:W-:Y:S05]  /*4370*/  @!P0 BRA `(.L_x_223) ;  /* 0x0000000000048947 */ /* 0x000fea0003800000 */
[----:B------:R-:W-:Y:S01]  /*4380*/  BPT.TRAP 0x1 ;  /* 0x000000040000795c */ /* 0x000fe20000300000 */
.L_x_223:
[----:B-1----:R-:W-:Y:S05]  /*4390*/  @P1 BRA `(.L_x_221) ;  /* 0x0000000000081947 */ /* 0x002fea0003800000 */
[----:B------:R-:W1:Y:S02]  /*43a0*/  SYNCS.PHASECHK.TRANS64.TRYWAIT P1, [UR10+0x16850], R7 ;  /* 0x01685007ff0075a7 */ /* 0x000e64000802014a */
[----:B-1----:R-:W-:Y:S05]  /*43b0*/  @!P1 BRA `(.L_x_224) ;  /* 0x000000ac00009947 */ /* 0x002fea0003800000 */
.L_x_221:
[----:B------:R-:W2:Y:S01]  /*43c0*/  S2UR UR11, SR_CgaCtaId ;  /* 0x00000000000b79c3 */ /* 0x000ea20000008800 */
[----:B------:R-:W-:Y:S01]  /*43d0*/  UMOV UR7, 0x400 ;  /* 0x0000040000077882 */ /* 0x000fe20000000000 */
[----:B------:R-:W-:Y:S01]  /*43e0*/  WARPGROUP.ARRIVE ;  /* 0x00000000000079c5 */ /* 0x000fe20000000000 */
[----:B------:R-:W-:-:S05]  /*43f0*/  UMOV UR19, 0x40000040 ;  /* 0x4000004000137882 */ /* 0x000fca0000000000 */
[----:B------:R-:W1:Y:S01]  /*4400*/  S2R R9, SR_TID.X ;  /* 0x0000000000097919 */ /* 0x000e620000002100 */
[----:B--2---:R-:W-:-:S04]  /*4410*/  ULEA UR15, UR11, UR7, 0x18 ;  /* 0x000000070b0f7291 */ /* 0x004fc8000f8ec03f */
[----:B------:R-:W-:-:S04]  /*4420*/  UIADD3 UR7, UR15, 0x400, URZ ;  /* 0x000004000f077890 */ /* 0x000fc8000fffe03f */
[----:B------:R-:W-:-:S04]  /*4430*/  USHF.R.U32.HI UR7, URZ, 0x4, UR7 ;  /* 0x000000043f077899 */ /* 0x000fc80008011607 */
[----:B------:R-:W-:Y:S01]  /*4440*/  ULOP3.LUT UR7, UR7, 0x3fff, URZ, 0xc0, !UPT ;  /* 0x00003fff07077892 */ /* 0x000fe2000f8ec03f */
[----:B-1----:R-:W-:Y:S02]  /*4450*/  SHF.R.U32.HI R8, RZ, 0x7, R9 ;  /* 0x00000007ff087819 */ /* 0x002fe40000011609 */
[----:B------:R-:W-:Y:S01]  /*4460*/  ISETP.GE.U32.AND P1, PT, R9, 0x180, PT ;  /* 0x000001800900780c */ /* 0x000fe20003f26070 */
[----:B------:R-:W-:Y:S02]  /*4470*/  ULEA UR10, UR6, UR7, 0xa ;  /* 0x00000007060a7291 */ /* 0x000fe4000f8e503f */
[----:B0-----:R-:W-:Y:S02]  /*4480*/  VIADD R7, R8, 0x9 ;  /* 0x0000000908077836 */ /* 0x001fe40000000000 */
[----:B------:R-:W-:-:S03]  /*4490*/  UIADD3 UR14, UR10, 0x80, URZ ;  /* 0x000000800a0e7890 */ /* 0x000fc6000fffe03f */
[----:B------:R-:W-:Y:S01]  /*44a0*/  UMOV UR18, UR10 ;  /* 0x0000000a00127c82 */ /* 0x000fe20008000000 */
[----:B------:R-:W-:Y:S01]  /*44b0*/  SEL R7, R7, 0x9, !P1 ;  /* 0x0000000907077807 */ /* 0x000fe20004800000 */
[----:B------:R-:W-:Y:S01]  /*44c0*/  HGMMA.64x64x16.F32.BF16 R88, R120, gdesc[UR16].tnspB, R88, gsb0 ;  /* 0x40e0001078587df0 */ /* 0x000fe20008001858 */
[----:B------:R-:W-:Y:S01]  /*44d0*/  UMOV UR19, 0x40000040 ;  /* 0x4000004000137882 */ /* 0x000fe20000000000 */
[----:B------:R-:W-:Y:S01]  /*44e0*/  UMOV UR18, UR14 ;  /* 0x0000000e00127c82 */ /* 0x000fe20008000000 */
        /* <DEDUP_REMOVED lines=43> */
.L_x_225:
[----:B0-----:R-:W-:Y:S01]  /*47a0*/  FMUL.FTZ R7, R24, UR21 ;  /* 0x0000001518077c20 */ /* 0x001fe20008410000 */
[----:B------:R-:W-:Y:S01]  /*47b0*/  FMUL.FTZ R8, R25, UR21 ;  /* 0x0000001519087c20 */ /* 0x000fe20008410000 */
        /* <DEDUP_REMOVED lines=72> */
[----:B------:R-:W-:-:S04]  /*4c40*/  ULEA UR7, UR39, UR15, 0x3 ;  /* 0x0000000f27077291 */ /* 0x000fc8000f8e183f */
[----:B------:R-:W0:Y:S01]  /*4c50*/  MUFU.TANH R20, R20 ;  /* 0x0000001400147308 */ /* 0x000e220000002400 */
[----:B-1----:R-:W-:Y:S01]  /*4c60*/  FMNMX.FTZ R39, R15, R38, !PT ;  /* 0x000000260f277209 */ /* 0x002fe20007810000 */
[----:B------:R-:W-:-:S04]  /*4c70*/  UIADD3 UR7, UR7, 0x16840, URZ ;  /* 0x0001684007077890 */ /* 0x000fc8000fffe03f */
[----:B------:R-:W-:Y:S02]  /*4c80*/  UPRMT UR7, UR11, 0x654, UR7 ;  /* 0x000006540b077896 */ /* 0x000fe40008000007 */
[----:B------:R-:W1:Y:S01]  /*4c90*/  MUFU.TANH R21, R21 ;  /* 0x0000001500157308 */ /* 0x000e620000002400 */
[----:B--2---:R-:W-:-:S06]  /*4ca0*/  FMNMX.FTZ R46, R14, R69, !PT ;  /* 0x000000450e2e7209 */ /* 0x004fcc0007810000 */
[----:B------:R-:W-:Y:S01]  /*4cb0*/  SYNCS.ARRIVE.TRANS64.RED.A1T0 RZ, [UR7], RZ ;  /* 0x000000ffffff79a7 */ /* 0x000fe20008100407 */
[----:B------:R-:W2:Y:S01]  /*4cc0*/  MUFU.TANH R25, R25 ;  /* 0x0000001900197308 */ /* 0x000ea20000002400 */
[----:B0-----:R-:W-:-:S07]  /*4cd0*/  FMNMX.FTZ R38, R20, R39, !PT ;  /* 0x0000002714267209 */ /* 0x001fce0007810000 */
[----:B------:R-:W0:Y:S01]  /*4ce0*/  MUFU.TANH R24, R24 ;  /* 0x0000001800187308 */ /* 0x000e220000002400 */
[----:B-1----:R-:W-:-:S07]  /*4cf0*/  FMNMX.FTZ R69, R21, R46, !PT ;  /* 0x0000002e15457209 */ /* 0x002fce0007810000 */
[----:B------:R-:W1:Y:S01]  /*4d00*/  MUFU.TANH R26, R26 ;  /* 0x0000001a001a7308 */ /* 0x000e620000002400 */
[----:B--2---:R-:W-:-:S07]  /*4d10*/  FMNMX.FTZ R39, R25, R38, !PT ;  /* 0x0000002619277209 */ /* 0x004fce0007810000 */
[----:B------:R-:W2:Y:S01]  /*4d20*/  MUFU.TANH R27, R27 ;  /* 0x0000001b001b7308 */ /* 0x000ea20000002400 */
[----:B0-----:R-:W-:Y:S01]  /*4d30*/  FMNMX.FTZ R46, R24, R69, !PT ;  /* 0x00000045182e7209 */ /* 0x001fe20007810000 */
[----:B------:R-:W-:-:S06]  /*4d40*/  FMUL.FTZ R69, R77, UR21 ;  /* 0x000000154d457c20 */ /* 0x000fcc0008410000 */
        /* <DEDUP_REMOVED lines=15> */
[----:B--2---:R-:W-:Y:S01]  /*4e40*/  FMNMX.FTZ R46, R32, R71, !PT ;  /* 0x00000047202e7209 */ /* 0x004fe20007810000 */
[----:B------:R-:W-:-:S06]  /*4e50*/  FMUL.FTZ R71, R79, UR21 ;  /* 0x000000154f477c20 */ /* 0x000fcc0008410000 */
        /* <DEDUP_REMOVED lines=15> */
[----:B-1----:R-:W-:Y:S01]  /*4f50*/  FMNMX.FTZ R46, R42, R73, !PT ;  /* 0x000000492a2e7209 */ /* 0x002fe20007810000 */
[----:B------:R-:W-:-:S06]  /*4f60*/  FMUL.FTZ R73, R81, UR21 ;  /* 0x0000001551497c20 */ /* 0x000fcc0008410000 */
        /* <DEDUP_REMOVED lines=68> */
[----:B-1----:R-:W-:-:S05]  /*53b0*/  FMNMX.FTZ R80, R77, R38, !PT ;  /* 0x000000264d507209 */ /* 0x002fca0007810000 */
[----:B------:R-:W1:Y:S01]  /*53c0*/  SHFL.BFLY PT, R39, R80, 0x2, 0x1f ;  /* 0x0c401f0050277f89 */ /* 0x000e6200000e0000 */
[----:B--2---:R-:W-:-:S04]  /*53d0*/  FMNMX.FTZ R46, R78, R81, !PT ;  /* 0x000000514e2e7209 */ /* 0x004fc80007810000 */
[----:B0-----:R-:W-:-:S05]  /*53e0*/  FMNMX.FTZ R81, R79, R46, !PT ;  /* 0x0000002e4f517209 */ /* 0x001fca0007810000 */
[----:B------:R-:W0:Y:S01]  /*53f0*/  SHFL.BFLY PT, R38, R81, 0x2, 0x1f ;  /* 0x0c401f0051267f89 */ /* 0x000e2200000e0000 */
[----:B-1----:R-:W-:Y:S02]  /*5400*/  FMNMX.FTZ R82, R80, R39, !PT ;  /* 0x0000002750527209 */ /* 0x002fe40007810000 */
[----:B------:R-:W1:Y:S03]  /*5410*/  LDC R39, c[0x0][0x988] ;  /* 0x00026200ff277b82 */ /* 0x000e660000000800 */
[----:B------:R-:W2:Y:S01]  /*5420*/  SHFL.BFLY PT, R83, R82, 0x1, 0x1f ;  /* 0x0c201f0052537f89 */ /* 0x000ea200000e0000 */
[----:B0-----:R-:W-:-:S05]  /*5430*/  FMNMX.FTZ R84, R81, R38, !PT ;  /* 0x0000002651547209 */ /* 0x001fca0007810000 */
[----:B------:R-:W0:Y:S01]  /*5440*/  SHFL.BFLY PT, R85, R84, 0x1, 0x1f ;  /* 0x0c201f0054557f89 */ /* 0x000e2200000e0000 */
[----:B--2---:R-:W-:-:S05]  /*5450*/  FMNMX.FTZ R38, R82, R83, !PT ;  /* 0x0000005352267209 */ /* 0x004fca0007810000 */
[C---:B-1----:R-:W-:Y:S01]  /*5460*/  FMUL.FTZ R80, R38.reuse, R39 ;  /* 0x0000002726507220 */ /* 0x042fe20000410000 */
[----:B------:R-:W-:-:S03]  /*5470*/  FADD.FTZ R0, -R38, R0 ;  /* 0x0000000026007221 */ /* 0x000fc60000010100 */
[-CC-:B------:R-:W-:Y:S01]  /*5480*/  FFMA.FTZ R81, R30, R39.reuse, -R80.reuse ;  /* 0x000000271e517223 */ /* 0x180fe20000010850 */
[-C--:B------:R-:W-:Y:S01]  /*5490*/  FMUL.FTZ R83, R0, R39.reuse ;  /* 0x0000002700537220 */ /* 0x080fe20000410000 */
[-CC-:B------:R-:W-:Y:S01]  /*54a0*/  FFMA.FTZ R30, R34, R39.reuse, -R80.reuse ;  /* 0x00000027221e7223 */ /* 0x180fe20000010850 */
[-CC-:B------:R-:W-:Y:S01]  /*54b0*/  FFMA.FTZ R120, R7, R39.reuse, -R80.reuse ;  /* 0x0000002707787223 */ /* 0x180fe20000010850 */
[-CC-:B------:R-:W-:Y:S01]  /*54c0*/  FFMA.FTZ R136, R48, R39.reuse, -R80.reuse ;  /* 0x0000002730887223 */ /* 0x180fe20000010850 */
[-CC-:B------:R-:W-:Y:S01]  /*54d0*/  FFMA.FTZ R122, R11, R39.reuse, -R80.reuse ;  /* 0x000000270b7a7223 */ /* 0x180fe20000010850 */
[--C-:B------:R-:W-:Y:S01]  /*54e0*/  FFMA.FTZ R82, R26, R39, -R80.reuse ;  /* 0x000000271a527223 */ /* 0x100fe20000010850 */
[----:B0-----:R-:W-:Y:S01]  /*54f0*/  FMNMX.FTZ R46, R84, R85, !PT ;  /* 0x00000055542e7209 */ /* 0x001fe20007810000 */
[-CC-:B------:R-:W-:Y:S01]  /*5500*/  FFMA.FTZ R85, R8, R39.reuse, -R80.reuse ;  /* 0x0000002708557223 */ /* 0x180fe20000010850 */
[----:B------:R-:W-:Y:S01]  /*5510*/  MUFU.EX2 R120, R120 ;  /* 0x0000007800787308 */ /* 0x000fe20000000800 */
[-CC-:B------:R-:W-:Y:S01]  /*5520*/  FFMA.FTZ R26, R44, R39.reuse, -R80.reuse ;  /* 0x000000272c1a7223 */ /* 0x180fe20000010850 */
[-CC-:B------:R-:W-:Y:S01]  /*5530*/  FFMA.FTZ R84, R12, R39.reuse, -R80.reuse ;  /* 0x000000270c547223 */ /* 0x180fe20000010850 */
[C---:B------:R-:W-:Y:S01]  /*5540*/  FADD.FTZ R0, -R46.reuse, R5 ;  /* 0x000000052e007221 */ /* 0x040fe20000010100 */
[-C--:B------:R-:W-:Y:S01]  /*5550*/  FMUL.FTZ R34, R46, R39.reuse ;  /* 0x000000272e227220 */ /* 0x080fe20000410000 */
[-CC-:B------:R-:W-:Y:S01]  /*5560*/  FFMA.FTZ R124, R15, R39.reuse, -R80.reuse ;  /* 0x000000270f7c7223 */ /* 0x180fe20000010850 */
[-C--:B------:R-:W-:Y:S01]  /*5570*/  FFMA.FTZ R134, R43, R39.reuse, -R80 ;  /* 0x000000272b867223 */ /* 0x080fe20000010850 */
[-C--:B------:R-:W-:Y:S01]  /*5580*/  FMUL.FTZ R0, R0, R39.reuse ;  /* 0x0000002700007220 */ /* 0x080fe20000410000 */
[-CC-:B------:R-:W-:Y:S01]  /*5590*/  FFMA.FTZ R121, R9, R39.reuse, -R34.reuse ;  /* 0x0000002709797223 */ /* 0x180fe20000010822 */
[-CC-:B------:R-:W-:Y:S01]  /*55a0*/  FFMA.FTZ R48, R10, R39.reuse, -R34.reuse ;  /* 0x000000270a307223 */ /* 0x180fe20000010822 */
[----:B------:R0:W1:Y:S01]  /*55b0*/  MUFU.EX2 R5, R83 ;  /* 0x0000005300057308 */ /* 0x0000620000000800 */
[-CC-:B------:R-:W-:Y:S01]  /*55c0*/  FFMA.FTZ R123, R13, R39.reuse, -R34.reuse ;  /* 0x000000270d7b7223 */ /* 0x180fe20000010822 */
[-CC-:B------:R-:W-:Y:S01]  /*55d0*/  FFMA.FTZ R44, R14, R39.reuse, -R34.reuse ;  /* 0x000000270e2c7223 */ /* 0x180fe20000010822 */
[-CC-:B------:R-:W-:Y:S01]  /*55e0*/  FFMA.FTZ R125, R21, R39.reuse, -R34.reuse ;  /* 0x00000027157d7223 */ /* 0x180fe20000010822 */
[-C--:B------:R-:W-:Y:S01]  /*55f0*/  FFMA.FTZ R43, R24, R39.reuse, -R34 ;  /* 0x00000027182b7223 */ /* 0x080fe20000010822 */
[-C--:B------:R-:W-:Y:S01]  /*5600*/  FFMA.FTZ R126, R25, R39.reuse, -R80 ;  /* 0x00000027197e7223 */ /* 0x080fe20000010850 */
[-C--:B------:R-:W-:Y:S01]  /*5610*/  FFMA.FTZ R127, R27, R39.reuse, -R34 ;  /* 0x000000271b7f7223 */ /* 0x080fe20000010822 */
[-CC-:B------:R-:W-:Y:S01]  /*5620*/  FFMA.FTZ R128, R29, R39.reuse, -R80.reuse ;  /* 0x000000271d807223 */ /* 0x180fe20000010850 */
[----:B------:R-:W-:Y:S01]  /*5630*/  MUFU.EX2 R0, R0 ;  /* 0x0000000000007308 */ /* 0x000fe20000000800 */
[-CC-:B0-----:R-:W-:Y:S01]  /*5640*/  FFMA.FTZ R83, R20, R39.reuse, -R80.reuse ;  /* 0x0000002714537223 */ /* 0x181fe20000010850 */
[-C--:B------:R-:W-:Y:S01]  /*5650*/  FFMA.FTZ R29, R40, R39.reuse, -R80 ;  /* 0x00000027281d7223 */ /* 0x080fe20000010850 */
[-CC-:B------:R-:W-:Y:S01]  /*5660*/  FFMA.FTZ R40, R28, R39.reuse, -R34.reuse ;  /* 0x000000271c287223 */ /* 0x180fe20000010822 */
[-C--:B------:R-:W-:Y:S01]  /*5670*/  FFMA.FTZ R129, R31, R39.reuse, -R34 ;  /* 0x000000271f817223 */ /* 0x080fe20000010822 */
[-C--:B------:R-:W-:Y:S01]  /*5680*/  FFMA.FTZ R132, R37, R39.reuse, -R80 ;  /* 0x0000002725847223 */ /* 0x080fe20000010850 */
[-C--:B------:R-:W-:Y:S01]  /*5690*/  FFMA.FTZ R37, R32, R39.reuse, -R34 ;  /* 0x0000002720257223 */ /* 0x080fe20000010822 */
[----:B------:R-:W-:Y:S01]  /*56a0*/  FFMA.FTZ R130, R33, R39, -R80 ;  /* 0x0000002721827223 */ /* 0x000fe20000010850 */
[----:B------:R-:W0:Y:S01]  /*56b0*/  MUFU.EX2 R121, R121 ;  /* 0x0000007900797308 */ /* 0x000e220000000800 */
[----:B-1----:R-:W-:Y:S01]  /*56c0*/  FFMA.FTZ R10, R5, R3, R120 ;  /* 0x00000003050a7223 */ /* 0x002fe20000010078 */
[-CC-:B------:R-:W-:Y:S01]  /*56d0*/  FFMA.FTZ R131, R35, R39.reuse, -R34.reuse ;  /* 0x0000002723837223 */ /* 0x180fe20000010822 */
[-CC-:B------:R-:W-:Y:S01]  /*56e0*/  FFMA.FTZ R32, R36, R39.reuse, -R34.reuse ;  /* 0x0000002724207223 */ /* 0x180fe20000010822 */
[-CC-:B------:R-:W-:Y:S01]  /*56f0*/  FFMA.FTZ R133, R41, R39.reuse, -R34.reuse ;  /* 0x0000002729857223 */ /* 0x180fe20000010822 */
[-CC-:B------:R-:W-:Y:S01]  /*5700*/  FFMA.FTZ R31, R42, R39.reuse, -R34.reuse ;  /* 0x000000272a1f7223 */ /* 0x180fe20000010822 */
[-CC-:B------:R-:W-:Y:S01]  /*5710*/  FFMA.FTZ R135, R45, R39.reuse, -R34.reuse ;  /* 0x000000272d877223 */ /* 0x180fe20000010822 */
[-CC-:B------:R-:W-:Y:S01]  /*5720*/  FFMA.FTZ R28, R47, R39.reuse, -R34.reuse ;  /* 0x000000272f1c7223 */ /* 0x180fe20000010822 */
[----:B------:R-:W1:Y:S01]  /*5730*/  MUFU.EX2 R85, R85 ;  /* 0x0000005500557308 */ /* 0x000e620000000800 */
[-C--:B------:R-:W-:Y:S01]  /*5740*/  FFMA.FTZ R137, R50, R39.reuse, -R34 ;  /* 0x0000002732897223 */ /* 0x080fe20000010822 */
[-C--:B------:R-:W-:Y:S01]  /*5750*/  FFMA.FTZ R25, R49, R39.reuse, -R80 ;  /* 0x0000002731197223 */ /* 0x080fe20000010850 */
[-C--:B------:R-:W-:Y:S01]  /*5760*/  FFMA.FTZ R27, R51, R39.reuse, -R34 ;  /* 0x00000027331b7223 */ /* 0x080fe20000010822 */
[-C--:B------:R-:W-:Y:S01]  /*5770*/  FFMA.FTZ R138, R52, R39.reuse, -R80 ;  /* 0x00000027348a7223 */ /* 0x080fe20000010850 */
[-C--:B------:R-:W-:Y:S01]  /*5780*/  FFMA.FTZ R139, R54, R39.reuse, -R34 ;  /* 0x00000027368b7223 */ /* 0x080fe20000010822 */
[-C--:B------:R-:W-:Y:S01]  /*5790*/  FFMA.FTZ R20, R53, R39.reuse, -R80 ;  /* 0x0000002735147223 */ /* 0x080fe20000010850 */
[-C--:B------:R-:W-:Y:S01]  /*57a0*/  FFMA.FTZ R24, R55, R39.reuse, -R34 ;  /* 0x0000002737187223 */ /* 0x080fe20000010822 */
[----:B------:R-:W2:Y:S01]  /*57b0*/  MUFU.EX2 R48, R48 ;  /* 0x0000003000307308 */ /* 0x000ea20000000800 */
[----:B0-----:R-:W-:Y:S01]  /*57c0*/  FFMA.FTZ R3, R0, R6, R121 ;  /* 0x0000000600037223 */ /* 0x001fe20000010079 */
[-C--:B------:R-:W-:Y:S01]  /*57d0*/  FFMA.FTZ R140, R56, R39.reuse, -R80 ;  /* 0x00000027388c7223 */ /* 0x080fe20000010850 */
[-C--:B------:R-:W-:Y:S01]  /*57e0*/  FFMA.FTZ R141, R58, R39.reuse, -R34 ;  /* 0x000000273a8d7223 */ /* 0x080fe20000010822 */
[-C--:B------:R-:W-:Y:S01]  /*57f0*/  FFMA.FTZ R15, R57, R39.reuse, -R80 ;  /* 0x00000027390f7223 */ /* 0x080fe20000010850 */
[-C--:B------:R-:W-:Y:S01]  /*5800*/  FFMA.FTZ R21, R59, R39.reuse, -R34 ;  /* 0x000000273b157223 */ /* 0x080fe20000010822 */
[-C--:B------:R-:W-:Y:S01]  /*5810*/  FFMA.FTZ R142, R60, R39.reuse, -R80 ;  /* 0x000000273c8e7223 */ /* 0x080fe20000010850 */
[-C--:B------:R-:W-:Y:S01]  /*5820*/  FFMA.FTZ R143, R62, R39.reuse, -R34 ;  /* 0x000000273e8f7223 */ /* 0x080fe20000010822 */
[----:B------:R-:W0:Y:S01]  /*5830*/  MUFU.EX2 R122, R122 ;  /* 0x0000007a007a7308 */ /* 0x000e220000000800 */
[----:B-1----:R-:W-:Y:S01]  /*5840*/  FADD.FTZ R9, R85, R10 ;  /* 0x0000000a55097221 */ /* 0x002fe20000010000 */
[-C--:B------:R-:W-:Y:S01]  /*5850*/  FFMA.FTZ R12, R61, R39.reuse, -R80 ;  /* 0x000000273d0c7223 */ /* 0x080fe20000010850 */
[-C--:B------:R-:W-:Y:S01]  /*5860*/  FFMA.FTZ R14, R63, R39.reuse, -R34 ;  /* 0x000000273f0e7223 */ /* 0x080fe20000010822 */
[-C--:B------:R-:W-:Y:S01]  /*5870*/  FFMA.FTZ R144, R64, R39.reuse, -R80 ;  /* 0x0000002740907223 */ /* 0x080fe20000010850 */
[-C--:B------:R-:W-:Y:S01]  /*5880*/  FFMA.FTZ R145, R66, R39.reuse, -R34 ;  /* 0x0000002742917223 */ /* 0x080fe20000010822 */
[-C--:B------:R-:W-:Y:S01]  /*5890*/  FFMA.FTZ R11, R65, R39.reuse, -R80 ;  /* 0x00000027410b7223 */ /* 0x080fe20000010850 */
[-C--:B------:R-:W-:Y:S01]  /*58a0*/  FFMA.FTZ R13, R67, R39.reuse, -R34 ;  /* 0x00000027430d7223 */ /* 0x080fe20000010822 */
[----:B------:R-:W1:Y:S01]  /*58b0*/  MUFU.EX2 R123, R123 ;  /* 0x0000007b007b7308 */ /* 0x000e620000000800 */
[----:B--2---:R-:W-:Y:S01]  /*58c0*/  FADD.FTZ R6, R48, R3 ;  /* 0x0000000330067221 */ /* 0x004fe20000010000 */
[-C--:B------:R-:W-:Y:S01]  /*58d0*/  FFMA.FTZ R146, R68, R39.reuse, -R80 ;  /* 0x0000002744927223 */ /* 0x080fe20000010850 */
[-C--:B------:R-:W-:Y:S01]  /*58e0*/  FFMA.FTZ R147, R70, R39.reuse, -R34 ;  /* 0x0000002746937223 */ /* 0x080fe20000010822 */
[-CC-:B------:R-:W-:Y:S01]  /*58f0*/  FFMA.FTZ R8, R69, R39.reuse, -R80.reuse ;  /* 0x0000002745087223 */ /* 0x180fe20000010850 */
[-C--:B------:R-:W-:Y:S01]  /*5900*/  FFMA.FTZ R148, R72, R39.reuse, -R80 ;  /* 0x0000002748947223 */ /* 0x080fe20000010850 */
[-C--:B------:R-:W-:Y:S01]  /*5910*/  FFMA.FTZ R149, R74, R39.reuse, -R34 ;  /* 0x000000274a957223 */ /* 0x080fe20000010822 */
[-CC-:B------:R-:W-:Y:S01]  /*5920*/  FFMA.FTZ R7, R73, R39.reuse, -R80.reuse ;  /* 0x0000002749077223 */ /* 0x180fe20000010850 */
[----:B------:R-:W2:Y:S01]  /*5930*/  MUFU.EX2 R84, R84 ;  /* 0x0000005400547308 */ /* 0x000ea20000000800 */
[----:B0-----:R-:W-:Y:S01]  /*5940*/  FADD.FTZ R9, R122, R9 ;  /* 0x000000097a097221 */ /* 0x001fe20000010000 */
[-C--:B------:R-:W-:Y:S01]  /*5950*/  FFMA.FTZ R150, R76, R39.reuse, -R80 ;  /* 0x000000274c967223 */ /* 0x080fe20000010850 */
[-C--:B------:R-:W-:Y:S01]  /*5960*/  FFMA.FTZ R151, R78, R39.reuse, -R34 ;  /* 0x000000274e977223 */ /* 0x080fe20000010822 */
[----:B------:R-:W-:-:S04]  /*5970*/  FFMA.FTZ R33, R77, R39, -R80 ;  /* 0x000000274d217223 */ /* 0x000fc80000010850 */
[----:B------:R-:W0:Y:S01]  /*5980*/  MUFU.EX2 R44, R44 ;  /* 0x0000002c002c7308 */ /* 0x000e220000000800 */
[----:B-1----:R-:W-:-:S07]  /*5990*/  FADD.FTZ R3, R123, R6 ;  /* 0x000000067b037221 */ /* 0x002fce0000010000 */
[----:B------:R-:W1:Y:S01]  /*59a0*/  MUFU.EX2 R124, R124 ;  /* 0x0000007c007c7308 */ /* 0x000e620000000800 */
[----:B--2---:R-:W-:-:S07]  /*59b0*/  FADD.FTZ R9, R84, R9 ;  /* 0x0000000954097221 */ /* 0x004fce0000010000 */
[----:B------:R-:W2:Y:S01]  /*59c0*/  MUFU.EX2 R125, R125 ;  /* 0x0000007d007d7308 */ /* 0x000ea20000000800 */
[----:B0-----:R-:W-:-:S07]  /*59d0*/  FADD.FTZ R6, R44, R3 ;  /* 0x000000032c067221 */ /* 0x001fce0000010000 */
        /* <DEDUP_REMOVED lines=53> */
[----:B0-----:R-:W-:Y:S01]  /*5d30*/  FADD.FTZ R3, R25, R10 ;  /* 0x0000000a19037221 */ /* 0x001fe20000010000 */
[----:B------:R-:W-:-:S06]  /*5d40*/  FFMA.FTZ R10, R71, R39, -R34 ;  /* 0x00000027470a7223 */ /* 0x000fcc0000010822 */
        /* <DEDUP_REMOVED lines=9> */
[----:B--2---:R-:W-:Y:S01]  /*5de0*/  FADD.FTZ R6, R24, R9 ;  /* 0x0000000918067221 */ /* 0x004fe20000010000 */
[-CC-:B------:R-:W-:Y:S01]  /*5df0*/  FFMA.FTZ R9, R75, R39.reuse, -R34.reuse ;  /* 0x000000274b097223 */ /* 0x180fe20000010822 */
[----:B------:R-:W-:-:S05]  /*5e00*/  FFMA.FTZ R34, R79, R39, -R34 ;  /* 0x000000274f227223 */ /* 0x000fca0000010822 */
        /* <DEDUP_REMOVED lines=44> */
[----:B-1----:R-:W-:-:S03]  /*60d0*/  FADD.FTZ R3, R33, R36 ;  /* 0x0000002421037221 */ /* 0x002fc60000010000 */
[----:B--2---:R-:W-:Y:S01]  /*60e0*/  FADD.FTZ R6, R34, R35 ;  /* 0x0000002322067221 */ /* 0x004fe20000010000 */
[----:B------:R-:W-:Y:S06]  /*60f0*/  @!P0 BRA `(.L_x_226) ;  /* 0x0000000000048947 */ /* 0x000fec0003800000 */
[----:B------:R-:W-:Y:S01]  /*6100*/  BPT.TRAP 0x1 ;  /* 0x000000040000795c */ /* 0x000fe20000300000 */
.L_x_226:
[----:B------:R-:W-:Y:S01]  /*6110*/  ULEA UR6, UR6, UR15, 0x3 ;  /* 0x0000000f06067291 */ /* 0x000fe2000f8e183f */
[----:B------:R-:W-:Y:S01]  /*6120*/  ISETP.GT.AND P1, PT, R4, R16, PT ;  /* 0x000000100400720c */ /* 0x000fe20003f24270 */
[----:B------:R-:W-:Y:S01]  /*6130*/  UMOV UR7, UR38 ;  /* 0x0000002600077c82 */ /* 0x000fe20008000000 */
[-C--:B------:R-:W-:Y:S01]  /*6140*/  FMUL.FTZ R88, R88, R5.reuse ;  /* 0x0000000558587220 */ /* 0x080fe20000410000 */
        /* <DEDUP_REMOVED lines=14> */
[----:B------:R-:W-:Y:S01]  /*6230*/  UMOV UR6, UR39 ;  /* 0x0000002700067c82 */ /* 0x000fe20008000000 */
        /* <DEDUP_REMOVED lines=21> */
[----:B------:R-:W-:Y:S01]  /*6390*/  VIADD R4, R4, 0xffffffff ;  /* 0xffffffff04047836 */ /* 0x000fe20000000000 */
        /* <DEDUP_REMOVED lines=32> */
[----:B------:R-:W-:Y:S01]  /*65a0*/  MOV R0, R38 ;  /* 0x0000002600007202 */ /* 0x000fe20000000f00 */
[----:B------:R-:W-:Y:S06]  /*65b0*/  @P1 BRA `(.L_x_227) ;  /* 0xffffffd800781947 */ /* 0x000fec000383ffff */
.L_x_216:
[----:B------:R-:W-:Y:S06]  /*65c0*/  BAR.ARV 0x8, 0x200 ;  /* 0x0208000000007b1d */ /* 0x000fec0000002000 */
[----:B------:R-:W-:Y:S05]  /*65d0*/  @!P0 BRA `(.L_x_228) ;  /* 0x0000000000048947 */ /* 0x000fea0003800000 */
[----:B------:R-:W-:Y:S01]  /*65e0*/  BPT.TRAP 0x1 ;  /* 0x000000040000795c */ /* 0x000fe20000300000 */
.L_x_228:
        /* <DEDUP_REMOVED lines=9> */
.L_x_229:
[----:B-1----:R-:W-:Y:S05]  /*6680*/  @P1 BRA `(.L_x_230) ;  /* 0x0000000000081947 */ /* 0x002fea0003800000 */
[----:B------:R-:W1:Y:S02]  /*6690*/  SYNCS.PHASECHK.TRANS64.TRYWAIT P1, [UR5+0x16850], R0 ;  /* 0x01685000ff0075a7 */ /* 0x000e640008020145 */
[----:B-1----:R-:W-:Y:S05]  /*66a0*/  @!P1 BRA `(.L_x_231) ;  /* 0x00000088005c9947 */ /* 0x002fea0003800000 */
.L_x_230:
[----:B------:R-:W-:Y:S01]  /*66b0*/  UIADD3 UR4, UR4, 0x400, URZ ;  /* 0x0000040004047890 */ /* 0x000fe2000fffe03f */
[----:B------:R-:W-:Y:S01]  /*66c0*/  WARPGROUP.ARRIVE ;  /* 0x00000000000079c5 */ /* 0x000fe20000000000 */
[----:B------:R-:W-:Y:S01]  /*66d0*/  UMOV UR11, 0x40000040 ;  /* 0x40000040000b7882 */ /* 0x000fe20000000000 */
[----:B01----:R-:W0:Y:S01]  /*66e0*/  SHFL.BFLY PT, R0, R3, 0x2, 0x1f ;  /* 0x0c401f0003007f89 */ /* 0x003e2200000e0000 */
[----:B------:R-:W-:Y:S01]  /*66f0*/  USHF.R.U32.HI UR4, URZ, 0x4, UR4 ;  /* 0x000000043f047899 */ /* 0x000fe20008011604 */
[----:B------:R-:W-:Y:S02]  /*6700*/  IMAD.MOV.U32 R41, RZ, RZ, RZ ;  /* 0x000000ffff297224 */ /* 0x000fe400078e00ff */
[----:B------:R-:W1:Y:S01]  /*6710*/  SHFL.BFLY PT, R5, R6, 0x2, 0x1f ;  /* 0x0c401f0006057f89 */ /* 0x000e6200000e0000 */
[----:B------:R-:W-:-:S04]  /*6720*/  ULOP3.LUT UR4, UR4, 0x3fff, URZ, 0xc0, !UPT ;  /* 0x00003fff04047892 */ /* 0x000fc8000f8ec03f */
[----:B------:R-:W-:-:S04]  /*6730*/  ULEA UR4, UR39, UR4, 0xa ;  /* 0x0000000427047291 */ /* 0x000fc8000f8e503f */
[----:B------:R-:W-:-:S03]  /*6740*/  UIADD3 UR6, UR4, 0x80, URZ ;  /* 0x0000008004067890 */ /* 0x000fc6000fffe03f */
[----:B------:R-:W-:Y:S02]  /*6750*/  UMOV UR10, UR4 ;  /* 0x00000004000a7c82 */ /* 0x000fe40008000000 */
[----:B------:R-:W-:Y:S01]  /*6760*/  HGMMA.64x64x16.F32.BF16 R88, R120, gdesc[UR8].tnspB, R88, gsb0 ;  /* 0x40e0000878587df0 */ /* 0x000fe20008001858 */
[----:B------:R-:W-:Y:S01]  /*6770*/  UMOV UR11, 0x40000040 ;  /* 0x40000040000b7882 */ /* 0x000fe20000000000 */
[----:B------:R-:W-:Y:S01]  /*6780*/  UMOV UR10, UR6 ;  /* 0x00000006000a7c82 */ /* 0x000fe20008000000 */
[----:B------:R-:W-:Y:S01]  /*6790*/  UIADD3 UR6, UR4, 0x100, URZ ;  /* 0x0000010004067890 */ /* 0x000fe2000fffe03f */
[----:B0-----:R-:W-:Y:S01]  /*67a0*/  FADD.FTZ R0, R0, R3 ;  /* 0x0000000300007221 */ /* 0x001fe20000010000 */
[----:B------:R-:W-:Y:S02]  /*67b0*/  IMAD.MOV.U32 R3, RZ, RZ, -0x800000 ;  /* 0xff800000ff037424 */ /* 0x000fe400078e00ff */
[----:B-1----:R-:W-:Y:S02]  /*67c0*/  FADD.FTZ R4, R5, R6 ;  /* 0x0000000605047221 */ /* 0x002fe40000010000 */
[----:B------:R-:W0:Y:S04]  /*67d0*/  SHFL.BFLY PT, R5, R0, 0x1, 0x1f ;  /* 0x0c201f0000057f89 */ /* 0x000e2800000e0000 */
[----:B------:R-:W1:Y:S01]  /*67e0*/  SHFL.BFLY PT, R7, R4, 0x1, 0x1f ;  /* 0x0c201f0004077f89 */ /* 0x000e6200000e0000 */
[----:B0-----:R-:W-:Y:S01]  /*67f0*/  FADD.FTZ R8, R0, R5 ;  /* 0x0000000500087221 */ /* 0x001fe20000010000 */
[----:B------:R-:W-:-:S02]  /*6800*/  IMAD.MOV.U32 R0, RZ, RZ, -0x800000 ;  /* 0xff800000ff007424 */ /* 0x000fc400078e00ff */
[----:B-1----:R-:W-:Y:S02]  /*6810*/  FADD.FTZ R9, R4, R7 ;  /* 0x0000000704097221 */ /* 0x002fe40000010000 */
[----:B------:R-:W-:Y:S01]  /*6820*/  FSETP.NE.FTZ.AND P1, PT, R8, RZ, PT ;  /* 0x000000ff0800720b */ /* 0x000fe20003f35000 */
[----:B------:R-:W-:Y:S02]  /*6830*/  IMAD.MOV.U32 R4, RZ, RZ, RZ ;  /* 0x000000ffff047224 */ /* 0x000fe400078e00ff */
[----:B------:R-:W-:-:S10]  /*6840*/  FSETP.NE.FTZ.AND P2, PT, R9, RZ, PT ;  /* 0x000000ff0900720b */ /* 0x000fd40003f55000 */
[----:B------:R-:W0:Y:S01]  /*6850*/  @P1 MUFU.LG2 R6, R8 ;  /* 0x0000000800061308 */ /* 0x000e220000000c00 */
[C---:B------:R-:W-:Y:S02]  /*6860*/  @P1 FMUL.FTZ R5, R39.reuse, 0.69314718246459960938 ;  /* 0x3f31721827051820 */ /* 0x040fe40000410000 */
[----:B------:R-:W-:-:S05]  /*6870*/  @P2 FMUL.FTZ R10, R39, 0.69314718246459960938 ;  /* 0x3f317218270a2820 */ /* 0x000fca0000410000 */
[----:B------:R-:W1:Y:S08]  /*6880*/  @P2 MUFU.LG2 R7, R9 ;  /* 0x0000000900072308 */ /* 0x000e700000000c00 */
[----:B------:R2:W3:Y:S01]  /*6890*/  @P1 MUFU.RCP R41, R8 ;  /* 0x0000000800291308 */ /* 0x0004e20000001000 */
[----:B0-----:R-:W-:-:S04]  /*68a0*/  @P1 FMUL.FTZ R6, R6, 0.69314718246459960938 ;  /* 0x3f31721806061820 */ /* 0x001fc80000410000 */
[----:B------:R-:W-:Y:S01]  /*68b0*/  @P1 FFMA.FTZ R3, R5, R38, R6 ;  /* 0x0000002605031223 */ /* 0x000fe20000010006 */
[----:B------:R-:W-:Y:S02]  /*68c0*/  WARPGROUP.DEPBAR.LE gsb0, 0x0 ;  /* 0x00008000000079c5 */ /* 0x000fe40000010000 */
[----:B------:R-:W-:Y:S01]  /*68d0*/  WARPGROUP.ARRIVE ;  /* 0x00000000000079c5 */ /* 0x000fe20000000000 */
[----:B------:R2:W0:Y:S01]  /*68e0*/  @P2 MUFU.RCP R4, R9 ;  /* 0x0000000900042308 */ /* 0x0004220000001000 */
[----:B-1----:R-:W-:-:S04]  /*68f0*/  @P2 FMUL.FTZ R7, R7, 0.69314718246459960938 ;  /* 0x3f31721807072820 */ /* 0x002fc80000410000 */
[----:B------:R-:W-:Y:S01]  /*6900*/  HGMMA.64x64x16.F32.BF16 R88, R124, gdesc[UR8].tnspB, R88, gsb0 ;  /* 0x40e000087c587df0 */ /* 0x000fe20008001858 */
[----:B------:R-:W-:Y:S01]  /*6910*/  UMOV UR10, UR6 ;  /* 0x00000006000a7c82 */ /* 0x000fe20008000000 */
[----:B------:R-:W-:Y:S01]  /*6920*/  UMOV UR11, 0x40000040 ;  /* 0x40000040000b7882 */ /* 0x000fe20000000000 */
[----:B------:R-:W-:Y:S01]  /*6930*/  UIADD3 UR6, UR4, 0x180, URZ ;  /* 0x0000018004067890 */ /* 0x000fe2000fffe03f */
[----:B------:R-:W-:Y:S01]  /*6940*/  @P2 FFMA.FTZ R0, R10, R46, R7 ;  /* 0x0000002e0a002223 */ /* 0x000fe20000010007 */
        /* <DEDUP_REMOVED lines=35> */
.L_x_232:
[----:B------:R-:W2:Y:S01]  /*6b80*/  LDL.LU R5, [R1+0x18] ;  /* 0x0000180001057983 */ /* 0x000ea20000300800 */
[----:B------:R-:W-:Y:S01]  /*6b90*/  UIADD3 UR4, UR5, 0x16860, URZ ;  /* 0x0001686005047890 */ /* 0x000fe2000fffe03f */
[-C--:B------:R-:W-:Y:S01]  /*6ba0*/  FMUL.FTZ R20, R88, R41.reuse ;  /* 0x0000002958147220 */ /* 0x080fe20000410000 */
[----:B------:R-:W-:Y:S01]  /*6bb0*/  UIADD3 UR39, UR39, 0x1, URZ ;  /* 0x0000000127277890 */ /* 0x000fe2000fffe03f */
[-C--:B------:R-:W-:Y:S01]  /*6bc0*/  FMUL.FTZ R21, R89, R41.reuse ;  /* 0x0000002959157220 */ /* 0x080fe20000410000 */
[----:B------:R-:W-:Y:S01]  /*6bd0*/  UPRMT UR4, UR7, 0x654, UR4 ;  /* 0x0000065407047896 */ /* 0x000fe20008000004 */
[-C--:B------:R-:W-:Y:S01]  /*6be0*/  FMUL.FTZ R28, R92, R41.reuse ;  /* 0x000000295c1c7220 */ /* 0x080fe20000410000 */
[----:B------:R-:W-:Y:S01]  /*6bf0*/  UISETP.NE.AND UP0, UPT, UR39, 0x2, UPT ;  /* 0x000000022700788c */ /* 0x000fe2000bf05270 */
        /* <DEDUP_REMOVED lines=11> */
[-C--:B------:R-:W-:Y:S01]  /*6cb0*/  FMUL.FTZ R39, R113, R41.reuse ;  /* 0x0000002971277220 */ /* 0x080fe20000410000 */
[-C--:B------:R-:W-:Y:S01]  /*6cc0*/  FMUL.FTZ R40, R116, R41.reuse ;  /* 0x0000002974287220 */ /* 0x080fe20000410000 */
[----:B------:R-:W-:Y:S01]  /*6cd0*/  USEL UR4, URZ, 0x1, UP0 ;  /* 0x000000013f047887 */ /* 0x000fe20008000000 */
        /* <DEDUP_REMOVED lines=18> */
[----:B------:R-:W-:-:S02]  /*6e00*/  USEL UR39, UR39, URZ, UP0 ;  /* 0x0000003f27277287 */ /* 0x000fc40008000000 */
[----:B------:R-:W-:Y:S01]  /*6e10*/  ULOP3.LUT UR38, UR38, UR4, URZ, 0x3c, !UPT ;  /* 0x0000000426267292 */ /* 0x000fe2000f8e3c3f */
[----:B--2---:R-:W-:-:S05]  /*6e20*/  IADD3 R5, R5, 0x1, RZ ;  /* 0x0000000105057810 */ /* 0x004fca0007ffe0ff */
[----:B------:R1:W-:Y:S06]  /*6e30*/  STL [R1+0x18], R5 ;  /* 0x0000180501007387 */ /* 0x0003ec0000100800 */
.L_x_208:
[----:B-1----:R-:W1:Y:S01]  /*6e40*/  S2R R5, SR_CgaCtaId ;  /* 0x0000000000057919 */ /* 0x002e620000008800 */
[----:B------:R-:W-:Y:S01]  /*6e50*/  MOV R16, 0x400 ;  /* 0x0000040000107802 */ /* 0x000fe20000000f00 */
[----:B------:R-:W-:Y:S01]  /*6e60*/  BSSY B0, `(.L_x_233) ;  /* 0x0000223000007945 */ /* 0x000fe20003800000 */
[----:B------:R-:W-:Y:S02]  /*6e70*/  BAR.SYNC.DEFER_BLOCKING 0x5, 0x200 ;  /* 0x0148000000007b1d */ /* 0x000fe40000010000 */
[----:B-1----:R-:W-:-:S05]  /*6e80*/  LEA R16, R5, R16, 0x18 ;  /* 0x0000001005107211 */ /* 0x002fca00078ec0ff */
[----:B------:R1:W2:Y:S01]  /*6e90*/  LDS.128 R4, [R16+0x168d0] ;  /* 0x0168d00010047984 */ /* 0x0002a20000000c00 */
[----:B------:R-:W-:Y:S06]  /*6ea0*/  BAR.ARV 0x4, 0x200 ;  /* 0x0108000000007b1d */ /* 0x000fec0000002000 */
[----:B------:R-:W-:Y:S05]  /*6eb0*/  @P0 BRA `(.L_x_234) ;  /* 0x0000001400fc0947 */ /* 0x000fea0003800000 */
[----:B------:R-:W3:Y:S01]  /*6ec0*/  LDL R8, [R1+0x48] ;  /* 0x0000480001087983 */ /* 0x000ee20000100800 */
[----:B------:R-:W4:Y:S01]  /*6ed0*/  LDC.64 R60, c[0x0][0xc00] ;  /* 0x00030000ff3c7b82 */ /* 0x000f220000000a00 */
[----:B------:R-:W0:Y:S01]  /*6ee0*/  S2R R9, SR_SWINHI ;  /* 0x0000000000097919 */ /* 0x000e220000002f00 */
[----:B------:R-:W-:Y:S02]  /*6ef0*/  F2FP.BF16.F32.PACK_AB R24, R21, R20 ;  /* 0x000000141518723e */ /* 0x000fe400000010ff */
[----:B------:R-:W-:Y:S01]  /*6f00*/  F2FP.BF16.F32.PACK_AB R25, R43, R42 ;  /* 0x0000002a2b19723e */ /* 0x000fe200000010ff */
[----:B------:R-:W4:Y:S01]  /*6f10*/  LDL.LU R70, [R1+0xc] ;  /* 0x00000c0001467983 */ /* 0x000f220000300800 */
[----:B------:R-:W-:Y:S02]  /*6f20*/  F2FP.BF16.F32.PACK_AB R26, R29, R28 ;  /* 0x0000001c1d1a723e */ /* 0x000fe400000010ff */
[----:B------:R-:W-:Y:S01]  /*6f30*/  F2FP.BF16.F32.PACK_AB R27, R45, R44 ;  /* 0x0000002c2d1b723e */ /* 0x000fe200000010ff */
[----:B------:R-:W-:Y:S01]  /*6f40*/  IMAD.SHL.U32 R65, R17, 0x4, RZ ;  /* 0x0000000411417824 */ /* 0x000fe200078e00ff */
[----:B------:R-:W-:Y:S01]  /*6f50*/  MOV R62, RZ ;  /* 0x000000ff003e7202 */ /* 0x000fe20000000f00 */
[----:B------:R-:W4:Y:S01]  /*6f60*/  LDL R67, [R1+0x44] ;  /* 0x0000440001437983 */ /* 0x000f220000100800 */
[----:B------:R-:W-:-:S03]  /*6f70*/  ULDC.64 UR4, c[0x0][0xc08] ;  /* 0x0003020000047ab9 */ /* 0x000fc60000000a00 */
[----:B------:R-:W4:Y:S01]  /*6f80*/  LDL R69, [R1+0x8] ;  /* 0x0000080001457983 */ /* 0x000f220000100800 */
[----:B------:R-:W-:Y:S02]  /*6f90*/  MOV R56, R16 ;  /* 0x0000001000387202 */ /* 0x000fe40000000f00 */
[----:B0-----:R-:W-:Y:S01]  /*6fa0*/  MOV R57, R9 ;  /* 0x0000000900397202 */ /* 0x001fe20000000f00 */
[----:B------:R-:W-:Y:S02]  /*6fb0*/  BAR.SYNC.DEFER_BLOCKING 0x1, 0x180 ;  /* 0x0046000000007b1d */ /* 0x000fe40000010000 */
[----:B---3--:R-:W-:-:S03]  /*6fc0*/  IMAD.WIDE R8, R8, 0x2, R56 ;  /* 0x0000000208087825 */ /* 0x008fc600078e0238 */
[----:B------:R-:W-:-:S04]  /*6fd0*/  LOP3.LUT R11, R8, 0x380, RZ, 0xc0, !PT ;  /* 0x00000380080b7812 */ /* 0x000fc800078ec0ff */
[----:B------:R-:W-:Y:S02]  /*6fe0*/  SHF.R.U64 R11, R11, 0x3, RZ ;  /* 0x000000030b0b7819 */ /* 0x000fe400000012ff */
[C---:B------:R-:W-:Y:S02]  /*6ff0*/  IADD3 R10, P0, R8.reuse, 0x60, RZ ;  /* 0x00000060080a7810 */ /* 0x040fe40007f1e0ff */
[C---:B------:R-:W-:Y:S02]  /*7000*/  IADD3 R63, P1, R8.reuse, 0x40, RZ ;  /* 0x00000040083f7810 */ /* 0x040fe40007f3e0ff */
[----:B------:R-:W-:Y:S02]  /*7010*/  IADD3 R59, P2, R8, 0x20, RZ ;  /* 0x00000020083b7810 */ /* 0x000fe40007f5e0ff */
[----:B------:R-:W-:Y:S01]  /*7020*/  LOP3.LUT R8, R11, R8, RZ, 0x3c, !PT ;  /* 0x000000080b087212 */ /* 0x000fe200078e3cff */
[--C-:B------:R-:W-:Y:S02]  /*7030*/  IMAD.X R11, RZ, RZ, R9.reuse, P0 ;  /* 0x000000ffff0b7224 */ /* 0x100fe400000e0609 */
[--C-:B------:R-:W-:Y:S01]  /*7040*/  IMAD.X R13, RZ, RZ, R9.reuse, P1 ;  /* 0x000000ffff0d7224 */ /* 0x100fe200008e0609 */
[----:B------:R-:W-:Y:S01]  /*7050*/  MOV R58, R8 ;  /* 0x00000008003a7202 */ /* 0x000fe20000000f00 */
[----:B------:R-:W-:Y:S01]  /*7060*/  IMAD.X R15, RZ, RZ, R9, P2 ;  /* 0x000000ffff0f7224 */ /* 0x000fe200010e0609 */
[----:B------:R-:W-:-:S02]  /*7070*/  LOP3.LUT R9, R10, 0x380, RZ, 0xc0, !PT ;  /* 0x000003800a097812 */ /* 0x000fc400078ec0ff */
[----:B------:R-:W-:Y:S02]  /*7080*/  LOP3.LUT R8, R63, 0x380, RZ, 0xc0, !PT ;  /* 0x000003803f087812 */ /* 0x000fe400078ec0ff */
[----:B--2---:R-:W-:Y:S02]  /*7090*/  LOP3.LUT R4, R59, 0x380, RZ, 0xc0, !PT ;  /* 0x000003803b047812 */ /* 0x004fe400078ec0ff */
[----:B------:R-:W-:Y:S02]  /*70a0*/  SHF.R.U64 R9, R9, 0x3, RZ ;  /* 0x0000000309097819 */ /* 0x000fe400000012ff */
[----:B------:R-:W-:Y:S02]  /*70b0*/  SHF.R.U64 R8, R8, 0x3, RZ ;  /* 0x0000000308087819 */ /* 0x000fe400000012ff */
[----:B------:R-:W-:Y:S02]  /*70c0*/  SHF.R.U64 R4, R4, 0x3, RZ ;  /* 0x0000000304047819 */ /* 0x000fe400000012ff */
[----:B------:R-:W-:-:S02]  /*70d0*/  LOP3.LUT R10, R9, R10, RZ, 0x3c, !PT ;  /* 0x0000000a090a7212 */ /* 0x000fc400078e3cff */
[----:B------:R-:W-:Y:S02]  /*70e0*/  LOP3.LUT R12, R8, R63, RZ, 0x3c, !PT ;  /* 0x0000003f080c7212 */ /* 0x000fe400078e3cff */
[----:B------:R-:W-:Y:S02]  /*70f0*/  LOP3.LUT R14, R4, R59, RZ, 0x3c, !PT ;  /* 0x0000003b040e7212 */ /* 0x000fe400078e3cff */
[----:B------:R-:W-:Y:S01]  /*7100*/  MOV R4, R10 ;  /* 0x0000000a00047202 */ /* 0x000fe20000000f00 */
[----:B------:R0:W-:Y:S01]  /*7110*/  STSM.16.M88.4 [R58], R24 ;  /* 0x000000183a007844 */ /* 0x0001e20000000200 */
[----:B------:R-:W-:Y:S02]  /*7120*/  MOV R66, R12 ;  /* 0x0000000c00427202 */ /* 0x000fe40000000f00 */
[----:B------:R-:W-:Y:S02]  /*7130*/  MOV R63, R14 ;  /* 0x0000000e003f7202 */ /* 0x000fe40000000f00 */
        /* <DEDUP_REMOVED lines=8> */
[----:B0-----:R-:W-:Y:S02]  /*71c0*/  F2FP.BF16.F32.PACK_AB R24, R39, R38 ;  /* 0x000000262718723e */ /* 0x001fe400000010ff */
[----:B------:R-:W-:Y:S02]  /*71d0*/  F2FP.BF16.F32.PACK_AB R25, R55, R54 ;  /* 0x000000363719723e */ /* 0x000fe400000010ff */
[----:B------:R-:W-:Y:S02]  /*71e0*/  F2FP.BF16.F32.PACK_AB R26, R41, R40 ;  /* 0x00000028291a723e */ /* 0x000fe400000010ff */
[----:B------:R-:W-:Y:S01]  /*71f0*/  F2FP.BF16.F32.PACK_AB R27, R119, R118 ;  /* 0x00000076771b723e */ /* 0x000fe200000010ff */
[----:B------:R0:W-:Y:S04]  /*7200*/  STSM.16.M88.4 [R63], R8 ;  /* 0x000000083f007844 */ /* 0x0001e80000000200 */
[----:B------:R-:W-:Y:S04]  /*7210*/  STSM.16.M88.4 [R66], R12 ;  /* 0x0000000c42007844 */ /* 0x000fe80000000200 */
[----:B------:R2:W-:Y:S01]  /*7220*/  STSM.16.M88.4 [R4], R24 ;  /* 0x0000001804007844 */ /* 0x0005e20000000200 */
[----:B------:R-:W-:Y:S01]  /*7230*/  BAR.SYNC.DEFER_BLOCKING 0x1, 0x180 ;  /* 0x0046000000007b1d */ /* 0x000fe20000010000 */
[----:B----4-:R-:W-:-:S04]  /*7240*/  ISETP.NE.U32.AND P0, PT, R60, RZ, PT ;  /* 0x000000ff3c00720c */ /* 0x010fc80003f05070 */
[----:B------:R-:W-:-:S03]  /*7250*/  ISETP.NE.AND.EX P0, PT, R61, RZ, PT, P0 ;  /* 0x000000ff3d00720c */ /* 0x000fc60003f05300 */
[----:B0-----:R-:W0:Y:S01]  /*7260*/  LDC R8, c[0x0][0xad4] ;  /* 0x0002b500ff087b82 */ /* 0x001e220000000800 */
[----:B------:R-:W-:Y:S02]  /*7270*/  SHF.L.U64.HI R68, R17, 0x2, R70 ;  /* 0x0000000211447819 */ /* 0x000fe40000010246 */
[----:B------:R-:W-:-:S05]  /*7280*/  IADD3 R58, P1, R65, R60, RZ ;  /* 0x0000003c413a7210 */ /* 0x000fca0007f3e0ff */
[----:B------:R-:W-:Y:S01]  /*7290*/  IMAD.X R59, R68, 0x1, R61, P1 ;  /* 0x00000001443b7824 */ /* 0x000fe200008e063d */
[----:B--2---:R-:W2:Y:S04]  /*72a0*/  LDC R4, c[0x0][0xbe8] ;  /* 0x0002fa00ff047b82 */ /* 0x004ea80000000800 */
[----:B------:R-:W3:Y:S01]  /*72b0*/  @P0 LDG.E R62, desc[UR36][R58.64] ;  /* 0x000000243a3e0981 */ /* 0x000ee2000c1e1900 */
[----:B------:R-:W-:-:S04]  /*72c0*/  ISETP.NE.U32.AND P1, PT, RZ, UR4, PT ;  /* 0x00000004ff007c0c */ /* 0x000fc8000bf25070 */
[----:B------:R-:W-:Y:S01]  /*72d0*/  ISETP.NE.AND.EX P1, PT, RZ, UR5, PT, P1 ;  /* 0x00000005ff007c0c */ /* 0x000fe2000bf25310 */
[----:B------:R-:W-:-:S12]  /*72e0*/  IMAD.MOV.U32 R26, RZ, RZ, 0x9b8 ;  /* 0x000009b8ff1a7424 */ /* 0x000fd800078e00ff */
[----:B------:R-:W-:-:S04]  /*72f0*/  @P1 IADD3 R64, P2, R65, UR4, RZ ;  /* 0x0000000441401c10 */ /* 0x000fc8000ff5e0ff */
[----:B------:R-:W-:Y:S02]  /*7300*/  @P1 IADD3.X R65, R68, UR5, RZ, P2, !PT ;  /* 0x0000000544411c10 */ /* 0x000fe400097fe4ff */
[----:B------:R-:W-:-:S04]  /*7310*/  ISETP.NE.AND P2, PT, R19, RZ, PT ;  /* 0x000000ff1300720c */ /* 0x000fc80003f45270 */
[----:B0-----:R-:W-:-:S04]  /*7320*/  SEL R8, R19, R8, P2 ;  /* 0x0000000813087207 */ /* 0x001fc80001000000 */
[----:B------:R-:W-:Y:S02]  /*7330*/  ISETP.GT.AND P3, PT, R8, 0x1, PT ;  /* 0x000000010800780c */ /* 0x000fe40003f64270 */
[----:B--2---:R-:W-:Y:S01]  /*7340*/  ISETP.NE.AND P4, PT, R4, 0x1, PT ;  /* 0x000000010400780c */ /* 0x004fe20003f85270 */
[----:B------:R-:W-:Y:S01]  /*7350*/  ULDC UR4, c[0x0][0xa88] ;  /* 0x0002a20000047ab9 */ /* 0x000fe20000000800 */
[----:B------:R-:W-:Y:S01]  /*7360*/  SEL R26, R26, 0x978, P3 ;  /* 0x000009781a1a7807 */ /* 0x000fe20001800000 */
[----:B------:R-:W0:Y:S08]  /*7370*/  LDC.64 R8, c[0x0][0xba8] ;  /* 0x0002ea00ff087b82 */ /* 0x000e300000000a00 */
[----:B------:R-:W2:Y:S01]  /*7380*/  LDC.64 R14, c[0x0][R26+0x220] ;  /* 0x000088001a0e7b82 */ /* 0x000ea20000000a00 */
[----:B------:R-:W-:Y:S01]  /*7390*/  IMAD.U32 R63, RZ, RZ, UR4 ;  /* 0x00000004ff3f7e24 */ /* 0x000fe2000f8e00ff */
[----:B------:R-:W-:-:S05]  /*73a0*/  ISETP.NE.U32.AND P2, PT, R60, RZ, PT ;  /* 0x000000ff3c00720c */ /* 0x000fca0003f45070 */
[----:B------:R4:W5:Y:S01]  /*73b0*/  @P1 LDG.E R63, desc[UR36][R64.64] ;  /* 0x00000024403f1981 */ /* 0x000962000c1e1900 */
[----:B------:R-:W1:Y:S01]  /*73c0*/  LDC.64 R12, c[0x0][R26+0x218] ;  /* 0x000086001a0c7b82 */ /* 0x000e620000000a00 */
[----:B------:R-:W-:-:S07]  /*73d0*/  ISETP.NE.AND.EX P2, PT, R61, RZ, PT, P2 ;  /* 0x000000ff3d00720c */ /* 0x000fce0003f45320 */
[----:B------:R-:W3:Y:S01]  /*73e0*/  @P4 LDC R60, c[0x0][0xbec] ;  /* 0x0002fb00ff3c4b82 */ /* 0x000ee20000000800 */
[----:B------:R-:W-:-:S07]  /*73f0*/  SEL R17, R17, RZ, !P2 ;  /* 0x000000ff11117207 */ /* 0x000fce0005000000 */
[----:B----4-:R-:W4:Y:S01]  /*7400*/  @P4 LDC R65, c[0x0][0xbf0] ;  /* 0x0002fc00ff414b82 */ /* 0x010f220000000800 */
[----:B------:R-:W-:Y:S01]  /*7410*/  SEL R19, R70, RZ, !P2 ;  /* 0x000000ff46137207 */ /* 0x000fe20005000000 */
[----:B--2---:R-:W-:-:S06]  /*7420*/  IMAD R15, R15, R17, RZ ;  /* 0x000000110f0f7224 */ /* 0x004fcc00078e02ff */
[----:B------:R-:W2:Y:S01]  /*7430*/  LDC.64 R10, c[0x0][R26+0x228] ;  /* 0x00008a001a0a7b82 */ /* 0x000ea20000000a00 */
[----:B------:R-:W-:Y:S02]  /*7440*/  IMAD R61, R14, R19, R15 ;  /* 0x000000130e3d7224 */ /* 0x000fe400078e020f */
[----:B-1----:R-:W-:-:S04]  /*7450*/  IMAD.WIDE.U32 R24, R12, R18, RZ ;  /* 0x000000120c187225 */ /* 0x002fc800078e00ff */
[----:B------:R-:W-:Y:S01]  /*7460*/  IMAD.WIDE.U32 R14, R14, R17, RZ ;  /* 0x000000110e0e7225 */ /* 0x000fe200078e00ff */
[----:B0-----:R-:W0:Y:S03]  /*7470*/  @!P3 LDC R8, c[0x0][0xb50] ;  /* 0x0002d400ff08bb82 */ /* 0x001e260000000800 */
[----:B------:R-:W-:Y:S02]  /*7480*/  IMAD R27, R13, R18, RZ ;  /* 0x000000120d1b7224 */ /* 0x000fe400078e02ff */
[----:B------:R-:W-:-:S03]  /*7490*/  IMAD R67, R23, 0xc0, R67 ;  /* 0x000000c017437824 */ /* 0x000fc600078e0243 */
[----:B------:R-:W1:Y:S01]  /*74a0*/  LDC.64 R12, c[0x0][R26+0x210] ;  /* 0x000084001a0c7b82 */ /* 0x000e620000000a00 */
[----:B------:R-:W-:Y:S01]  /*74b0*/  SEL R19, R69, RZ, P3 ;  /* 0x000000ff45137207 */ /* 0x000fe20001800000 */
[----:B------:R-:W-:Y:S02]  /*74c0*/  IMAD.IADD R61, R15, 0x1, R61 ;  /* 0x000000010f3d7824 */ /* 0x000fe400078e023d */
[----:B------:R-:W-:Y:S02]  /*74d0*/  IMAD.MOV.U32 R15, RZ, RZ, R67 ;  /* 0x000000ffff0f7224 */ /* 0x000fe400078e0043 */
[----:B------:R-:W-:Y:S02]  /*74e0*/  IMAD.IADD R27, R25, 0x1, R27 ;  /* 0x00000001191b7824 */ /* 0x000fe400078e021b */
[-C--:B--2---:R-:W-:Y:S01]  /*74f0*/  IMAD R25, R11, R19.reuse, RZ ;  /* 0x000000130b197224 */ /* 0x084fe200078e02ff */
[----:B------:R-:W2:Y:S01]  /*7500*/  @!P3 LDC R9, c[0x0][0xb54] ;  /* 0x0002d500ff09bb82 */ /* 0x000ea20000000800 */
[----:B------:R-:W-:-:S04]  /*7510*/  IMAD.WIDE.U32 R10, R10, R19, RZ ;  /* 0x000000130a0a7225 */ /* 0x000fc800078e00ff */
[----:B------:R-:W-:Y:S01]  /*7520*/  IMAD.IADD R25, R11, 0x1, R25 ;  /* 0x000000010b197824 */ /* 0x000fe200078e0219 */
[--C-:B---3--:R-:W-:Y:S01]  /*7530*/  IADD3 R24, P2, P5, R14, R24, R62.reuse ;  /* 0x000000180e187210 */ /* 0x108fe20007d5e03e */
[----:B------:R-:W-:Y:S01]  /*7540*/  @P4 IMAD.HI.U32 R14, R67, R60, RZ ;  /* 0x0000003c430e4227 */ /* 0x000fe200078e00ff */
[----:B------:R-:W-:-:S04]  /*7550*/  SHF.R.S32.HI R60, RZ, 0x1f, R62 ;  /* 0x0000001fff3c7819 */ /* 0x000fc8000001143e */
[----:B----4-:R-:W-:-:S04]  /*7560*/  @P4 SHF.R.U32.HI R15, RZ, R65, R14 ;  /* 0x00000041ff0f4219 */ /* 0x010fc8000001160e */
[----:B------:R-:W-:Y:S02]  /*7570*/  IADD3 R19, -R15, RZ, RZ ;  /* 0x000000ff0f137210 */ /* 0x000fe40007ffe1ff */
[----:B------:R-:W-:Y:S02]  /*7580*/  IADD3.X R14, R61, R27, R60, P2, P5 ;  /* 0x0000001b3d0e7210 */ /* 0x000fe400017ea43c */
[----:B------:R-:W-:Y:S02]  /*7590*/  IADD3 R10, P2, P5, R15, R24, R10 ;  /* 0x000000180f0a7210 */ /* 0x000fe40007d5e00a */
[----:B------:R-:W-:Y:S01]  /*75a0*/  SHF.R.S32.HI R11, RZ, 0x1f, R15 ;  /* 0x0000001fff0b7819 */ /* 0x000fe2000001140f */
[----:B------:R-:W-:-:S03]  /*75b0*/  IMAD R15, R4, R19, R67 ;  /* 0x00000013040f7224 */ /* 0x000fc600078e0243 */
[----:B------:R-:W-:Y:S01]  /*75c0*/  IADD3.X R11, R11, R14, R25, P2, P5 ;  /* 0x0000000e0b0b7210 */ /* 0x000fe200017ea419 */
[----:B-1----:R-:W-:Y:S01]  /*75d0*/  IMAD R13, R13, R15, RZ ;  /* 0x0000000f0d0d7224 */ /* 0x002fe200078e02ff */
[----:B------:R-:W-:-:S05]  /*75e0*/  SHF.R.S32.HI R19, RZ, 0x1f, R15 ;  /* 0x0000001fff137819 */ /* 0x000fca000001140f */
[C---:B------:R-:W-:Y:S02]  /*75f0*/  IMAD R19, R12.reuse, R19, R13 ;  /* 0x000000130c137224 */ /* 0x040fe400078e020d */
[----:B------:R-:W-:-:S04]  /*7600*/  IMAD.WIDE.U32 R12, R12, R15, R10 ;  /* 0x0000000f0c0c7225 */ /* 0x000fc800078e000a */
[----:B------:R-:W-:Y:S01]  /*7610*/  IMAD.IADD R10, R13, 0x1, R19 ;  /* 0x000000010d0a7824 */ /* 0x000fe200078e0213 */
[----:B0-----:R-:W-:-:S04]  /*7620*/  LEA R13, P2, R12, R8, 0x2 ;  /* 0x000000080c0d7211 */ /* 0x001fc800078410ff */
[----:B--2---:R-:W-:Y:S01]  /*7630*/  LEA.HI.X R14, R12, R9, R10, 0x2, P2 ;  /* 0x000000090c0e7211 */ /* 0x004fe200010f140a */
[----:B------:R-:W-:Y:S08]  /*7640*/  @P1 BRA `(.L_x_235) ;  /* 0x0000000000101947 */ /* 0x000ff00003800000 */
[----:B------:R-:W-:Y:S05]  /*7650*/  @!P0 BRA `(.L_x_235) ;  /* 0x00000000000c8947 */ /* 0x000fea0003800000 */
[----:B------:R-:W2:Y:S04]  /*7660*/  LDG.E R8, desc[UR36][R58.64] ;  /* 0x000000243a087981 */ /* 0x000ea8000c1e1900 */
[----:B-----5:R-:W2:Y:S02]  /*7670*/  LDG.E R63, desc[UR36][R58.64+0x4] ;  /* 0x000004243a3f7981 */ /* 0x020ea4000c1e1900 */
[----:B--2---:R-:W-:-:S07]  /*7680*/  IMAD.IADD R63, R63, 0x1, -R8 ;  /* 0x000000013f3f7824 */ /* 0x004fce00078e0a08 */
.L_x_235:
[----:B------:R-:W2:Y:S01]  /*7690*/  LDL R15, [R1+0x40] ;  /* 0x00004000010f7983 */ /* 0x000ea20000100800 */
[----:B------:R-:W0:Y:S03]  /*76a0*/  S2R R8, SR_TID.X ;  /* 0x0000000000087919 */ /* 0x000e260000002100 */
[----:B------:R-:W-:Y:S04]  /*76b0*/  SHFL.IDX PT, R9, R14, RZ, 0x1c1f ;  /* 0x001c1fff0e097589 */ /* 0x000fe800000e0000 */
[----:B------:R-:W-:Y:S04]  /*76c0*/  SHFL.IDX PT, R10, R13, 0x1, 0x1c1f ;  /* 0x003c1f000d0a7f89 */ /* 0x000fe800000e0000 */
[----:B------:R-:W-:Y:S01]  /*76d0*/  SHFL.IDX PT, R11, R14, 0x1, 0x1c1f ;  /* 0x003c1f000e0b7f89 */ /* 0x000fe200000e0000 */
[----:B0-----:R-:W-:-:S05]  /*76e0*/  VIADD R19, R8, 0xffffff80 ;  /* 0xffffff8008137836 */ /* 0x001fca0000000000 */
[----:B------:R-:W-:-:S04]  /*76f0*/  SHF.R.S32.HI R12, RZ, 0x1f, R19 ;  /* 0x0000001fff0c7819 */ /* 0x000fc80000011413 */
[----:B------:R-:W-:Y:S01]  /*7700*/  LEA.HI R12, R12, R19, RZ, 0x7 ;  /* 0x000000130c0c7211 */ /* 0x000fe200078f38ff */
[----:B------:R-:W0:Y:S03]  /*7710*/  SHFL.IDX PT, R8, R13, RZ, 0x1c1f ;  /* 0x001c1fff0d087589 */ /* 0x000e2600000e0000 */
[----:B------:R-:W-:-:S05]  /*7720*/  LOP3.LUT R12, R12, 0xffffff80, RZ, 0xc0, !PT ;  /* 0xffffff800c0c7812 */ /* 0x000fca00078ec0ff */
[----:B------:R-:W-:Y:S02]  /*7730*/  IMAD.IADD R12, R19, 0x1, -R12 ;  /* 0x00000001130c7824 */ /* 0x000fe400078e0a0c */
[----:B-----5:R-:W-:-:S03]  /*7740*/  IMAD R19, R63, R4, RZ ;  /* 0x000000043f137224 */ /* 0x020fc600078e02ff */
[----:B------:R-:W-:Y:S01]  /*7750*/  LOP3.LUT P0, RZ, R12, 0x3, RZ, 0xc0, !PT ;  /* 0x000000030cff7812 */ /* 0x000fe2000780c0ff */
[----:B--2---:R-:W-:-:S05]  /*7760*/  IMAD R24, R23, 0xc0, R15 ;  /* 0x000000c017187824 */ /* 0x004fca00078e020f */
[C---:B------:R-:W-:Y:S02]  /*7770*/  IADD3 R12, R24.reuse, 0x8, RZ ;  /* 0x00000008180c7810 */ /* 0x040fe40007ffe0ff */
[-C--:B------:R-:W-:Y:S02]  /*7780*/  ISETP.GE.OR P1, PT, R24, R19.reuse, P0 ;  /* 0x000000131800720c */ /* 0x080fe40000726670 */
[-C--:B------:R-:W-:Y:S02]  /*7790*/  ISETP.GE.OR P0, PT, R12, R19.reuse, P0 ;  /* 0x000000130c00720c */ /* 0x080fe40000706670 */
[----:B------:R-:W-:-:S09]  /*77a0*/  ISETP.GE.AND P2, PT, R24, R19, PT ;  /* 0x000000131800720c */ /* 0x000fd20003f46270 */
[----:B0-----:R0:W-:Y:S04]  /*77b0*/  @!P1 ST.E desc[UR36][R8.64], R3 ;  /* 0x0000000308009985 */ /* 0x0011e8000c101924 */
[----:B------:R0:W-:Y:S01]  /*77c0*/  @!P0 ST.E desc[UR36][R10.64], R0 ;  /* 0x000000000a008985 */ /* 0x0001e2000c101924 */
[----:B------:R-:W-:Y:S01]  /*77d0*/  ISETP.GE.AND P0, PT, R12, R19, PT ;  /* 0x000000130c00720c */ /* 0x000fe20003f06270 */
[----:B------:R-:W-:-:S12]  /*77e0*/  @P3 BRA `(.L_x_236) ;  /* 0x0000000400b83947 */ /* 0x000fd80003800000 */
[----:B------:R-:W1:Y:S01]  /*77f0*/  S2R R15, SR_TID.X ;  /* 0x00000000000f7919 */ /* 0x000e620000002100 */
[----:B------:R-:W2:Y:S01]  /*7800*/  @P4 LDC R33, c[0x0][0xbec] ;  /* 0x0002fb00ff214b82 */ /* 0x000ea20000000800 */
[----:B------:R-:W-:-:S07]  /*7810*/  ULDC.64 UR4, c[0x0][0xaa0] ;  /* 0x0002a80000047ab9 */ /* 0x000fce0000000a00 */
[----:B------:R-:W3:Y:S01]  /*7820*/  @P4 LDC R35, c[0x0][0xbf0] ;  /* 0x0002fc00ff234b82 */ /* 0x000ee20000000800 */
[----:B-1----:R-:W-:-:S05]  /*7830*/  VIADD R15, R15, 0xffffff80 ;  /* 0xffffff800f0f7836 */ /* 0x002fca0000000000 */
[----:B------:R-:W-:-:S04]  /*7840*/  SHF.R.S32.HI R58, RZ, 0x1f, R15 ;  /* 0x0000001fff3a7819 */ /* 0x000fc8000001140f */
[----:B------:R-:W-:-:S04]  /*7850*/  LEA.HI R58, R58, R15, RZ, 0x3 ;  /* 0x0000000f3a3a7211 */ /* 0x000fc800078f18ff */
[----:B------:R-:W-:-:S05]  /*7860*/  SHF.R.S32.HI R58, RZ, 0x3, R58 ;  /* 0x00000003ff3a7819 */ /* 0x000fca000001143a */
[----:B0-----:R-:W-:-:S04]  /*7870*/  IMAD R3, R58, 0x40, R152 ;  /* 0x000000403a037824 */ /* 0x001fc800078e0298 */
[----:B------:R-:W-:-:S03]  /*7880*/  IMAD.WIDE R56, R3, 0x2, R56 ;  /* 0x0000000203387825 */ /* 0x000fc600078e0238 */
[C---:B------:R-:W-:Y:S02]  /*7890*/  IADD3 R25, P0, R56.reuse, 0x1800, RZ ;  /* 0x0000180038197810 */ /* 0x040fe40007f1e0ff */
[C---:B------:R-:W-:Y:S02]  /*78a0*/  IADD3 R29, P1, R56.reuse, 0x3000, RZ ;  /* 0x00003000381d7810 */ /* 0x040fe40007f3e0ff */
[----:B------:R-:W-:Y:S02]  /*78b0*/  LOP3.LUT R13, R56, 0x380, RZ, 0xc0, !PT ;  /* 0x00000380380d7812 */ /* 0x000fe400078ec0ff */
[----:B------:R-:W-:Y:S02]  /*78c0*/  LOP3.LUT R24, R25, 0x380, RZ, 0xc0, !PT ;  /* 0x0000038019187812 */ /* 0x000fe400078ec0ff */
[----:B------:R-:W-:Y:S02]  /*78d0*/  LOP3.LUT R28, R29, 0x380, RZ, 0xc0, !PT ;  /* 0x000003801d1c7812 */ /* 0x000fe400078ec0ff */
[----:B------:R-:W-:-:S02]  /*78e0*/  SHF.R.U64 R13, R13, 0x3, RZ ;  /* 0x000000030d0d7819 */ /* 0x000fc400000012ff */
[----:B------:R-:W-:Y:S02]  /*78f0*/  SHF.R.U64 R24, R24, 0x3, RZ ;  /* 0x0000000318187819 */ /* 0x000fe400000012ff */
[----:B------:R-:W-:Y:S02]  /*7900*/  SHF.R.U64 R28, R28, 0x3, RZ ;  /* 0x000000031c1c7819 */ /* 0x000fe400000012ff */
[----:B------:R-:W-:Y:S01]  /*7910*/  LOP3.LUT R12, R13, R56, RZ, 0x3c, !PT ;  /* 0x000000380d0c7212 */ /* 0x000fe200078e3cff */
[--C-:B------:R-:W-:Y:S01]  /*7920*/  IMAD.MOV.U32 R13, RZ, RZ, R57.reuse ;  /* 0x000000ffff0d7224 */ /* 0x100fe200078e0039 */
[----:B------:R-:W-:Y:S01]  /*7930*/  LOP3.LUT R24, R24, R25, RZ, 0x3c, !PT ;  /* 0x0000001918187212 */ /* 0x000fe200078e3cff */
[--C-:B------:R-:W-:Y:S01]  /*7940*/  IMAD.X R25, RZ, RZ, R57.reuse, P0 ;  /* 0x000000ffff197224 */ /* 0x100fe200000e0639 */
[----:B------:R-:W-:Y:S01]  /*7950*/  LOP3.LUT R28, R28, R29, RZ, 0x3c, !PT ;  /* 0x0000001d1c1c7212 */ /* 0x000fe200078e3cff */
[----:B------:R-:W-:Y:S02]  /*7960*/  IMAD.X R29, RZ, RZ, R57, P1 ;  /* 0x000000ffff1d7224 */ /* 0x000fe400008e0639 */
[----:B------:R-:W4:Y:S04]  /*7970*/  LD.E.128 R12, desc[UR36][R12.64] ;  /* 0x000000240c0c7980 */ /* 0x000f28000c101d00 */
[----:B------:R-:W4:Y:S04]  /*7980*/  LD.E.128 R24, desc[UR36][R24.64] ;  /* 0x0000002418187980 */ /* 0x000f28000c101d00 */
[----:B------:R-:W4:Y:S01]  /*7990*/  LD.E.128 R28, desc[UR36][R28.64] ;  /* 0x000000241c1c7980 */ /* 0x000f22000c101d00 */
[----:B------:R-:W-:-:S04]  /*79a0*/  IADD3 R3, P0, R56, 0x4800, RZ ;  /* 0x0000480038037810 */ /* 0x000fc80007f1e0ff */
[----:B------:R-:W-:Y:S01]  /*79b0*/  LOP3.LUT R0, R3, 0x380, RZ, 0xc0, !PT ;  /* 0x0000038003007812 */ /* 0x000fe200078ec0ff */
[----:B------:R-:W-:Y:S01]  /*79c0*/  IMAD.WIDE.U32 R20, R62, UR4, RZ ;  /* 0x000000043e147c25 */ /* 0x000fe2000f8e00ff */
[----:B------:R-:W-:Y:S02]  /*79d0*/  SHF.R.S32.HI R32, RZ, 0x1f, R17 ;  /* 0x0000001fff207819 */ /* 0x000fe40000011411 */
[----:B------:R-:W-:Y:S02]  /*79e0*/  SHF.R.U64 R0, R0, 0x3, RZ ;  /* 0x0000000300007819 */ /* 0x000fe400000012ff */
[----:B------:R-:W-:Y:S02]  /*79f0*/  IADD3.X R9, RZ, R57, RZ, P0, !PT ;  /* 0x00000039ff097210 */ /* 0x000fe400007fe4ff */
[----:B------:R-:W-:Y:S01]  /*7a00*/  LOP3.LUT R8, R0, R3, RZ, 0x3c, !PT ;  /* 0x0000000300087212 */ /* 0x000fe200078e3cff */
[----:B------:R-:W-:Y:S02]  /*7a10*/  IMAD R3, R60, UR4, RZ ;  /* 0x000000043c037c24 */ /* 0x000fe4000f8e02ff */
[----:B------:R-:W-:-:S02]  /*7a20*/  IMAD R0, R22, 0x30, R58 ;  /* 0x0000003016007824 */ /* 0x000fc400078e023a */
[----:B------:R-:W-:Y:S01]  /*7a30*/  IMAD R3, R62, UR5, R3 ;  /* 0x000000053e037c24 */ /* 0x000fe2000f8e0203 */
[----:B------:R-:W-:Y:S01]  /*7a40*/  ULDC.64 UR4, c[0x0][0xae8] ;  /* 0x0002ba0000047ab9 */ /* 0x000fe20000000a00 */
[----:B------:R-:W-:Y:S01]  /*7a50*/  IMAD R34, R23, 0xc0, R0 ;  /* 0x000000c017227824 */ /* 0x000fe200078e0200 */
[----:B------:R-:W5:Y:S01]  /*7a60*/  LD.E.128 R8, desc[UR36][R8.64] ;  /* 0x0000002408087980 */ /* 0x000f62000c101d00 */
[----:B------:R-:W-:Y:S02]  /*7a70*/  IMAD.IADD R21, R21, 0x1, R3 ;  /* 0x0000000115157824 */ /* 0x000fe400078e0203 */
[----:B--2---:R-:W-:Y:S01]  /*7a80*/  @P4 IMAD.HI.U32 R0, R34, R33, RZ ;  /* 0x0000002122004227 */ /* 0x004fe200078e00ff */
[----:B------:R-:W-:Y:S01]  /*7a90*/  @!PT LDS RZ, [RZ] ;  /* 0x00000000fffff984 */ /* 0x000fe20000000800 */
[----:B------:R-:W-:Y:S01]  /*7aa0*/  @!PT LDS RZ, [RZ] ;  /* 0x00000000fffff984 */ /* 0x000fe20000000800 */
[----:B------:R-:W-:Y:S01]  /*7ab0*/  @!PT LDS RZ, [RZ] ;  /* 0x00000000fffff984 */ /* 0x000fe20000000800 */
[----:B------:R-:W-:Y:S01]  /*7ac0*/  @!PT LDS RZ, [RZ] ;  /* 0x00000000fffff984 */ /* 0x000fe20000000800 */
[----:B------:R0:W-:Y:S06]  /*7ad0*/  MEMBAR.ALL.CTA ;  /* 0x0000000000007992 */ /* 0x0001ec0000008000 */
[----:B0-----:R-:W0:Y:S01]  /*7ae0*/  FENCE.VIEW.ASYNC.S ;  /* 0x00000000000073c6 */ /* 0x001e220000000000 */
[----:B------:R-:W-:-:S04]  /*7af0*/  IMAD.WIDE.U32 R20, R18, UR4, R20 ;  /* 0x0000000412147c25 */ /* 0x000fc8000f8e0014 */
[----:B------:R-:W-:Y:S01]  /*7b00*/  IMAD R21, R18, UR5, R21 ;  /* 0x0000000512157c24 */ /* 0x000fe2000f8e0215 */
[----:B------:R-:W-:Y:S01]  /*7b10*/  ULDC.64 UR4, c[0x0][0xaf0] ;  /* 0x0002bc0000047ab9 */ /* 0x000fe20000000a00 */
[----:B------:R-:W-:Y:S01]  /*7b20*/  IMAD.MOV.U32 R3, RZ, RZ, R34 ;  /* 0x000000ffff037224 */ /* 0x000fe200078e0022 */
[----:B---3--:R-:W-:Y:S01]  /*7b30*/  @P4 SHF.R.U32.HI R3, RZ, R35, R0 ;  /* 0x00000023ff034219 */ /* 0x008fe20000011600 */
[----:B------:R-:W-:Y:S02]  /*7b40*/  IMAD R18, R32, UR4, RZ ;  /* 0x0000000420127c24 */ /* 0x000fe4000f8e02ff */
[----:B------:R-:W-:Y:S01]  /*7b50*/  IMAD.WIDE.U32 R20, R17, UR4, R20 ;  /* 0x0000000411147c25 */ /* 0x000fe2000f8e0014 */
[----:B------:R-:W-:-:S03]  /*7b60*/  SHF.R.S32.HI R0, RZ, 0x1f, R3 ;  /* 0x0000001fff007819 */ /* 0x000fc60000011403 */
[----:B------:R-:W-:Y:S01]  /*7b70*/  IMAD R33, R17, UR5, R18 ;  /* 0x0000000511217c24 */ /* 0x000fe2000f8e0212 */
[----:B------:R-:W-:Y:S01]  /*7b80*/  ULDC.64 UR4, c[0x0][0xae0] ;  /* 0x0002b80000047ab9 */ /* 0x000fe20000000a00 */
[----:B------:R-:W-:Y:S02]  /*7b90*/  IMAD.MOV R17, RZ, RZ, -R3 ;  /* 0x000000ffff117224 */ /* 0x000fe400078e0a03 */
[----:B------:R-:W-:Y:S02]  /*7ba0*/  IMAD R0, R0, UR4, RZ ;  /* 0x0000000400007c24 */ /* 0x000fe4000f8e02ff */
[----:B------:R-:W-:Y:S02]  /*7bb0*/  IMAD R17, R4, R17, R34 ;  /* 0x0000001104117224 */ /* 0x000fe400078e0222 */
[----:B------:R-:W-:Y:S02]  /*7bc0*/  IMAD.IADD R21, R21, 0x1, R33 ;  /* 0x0000000115157824 */ /* 0x000fe400078e0221 */
[C---:B------:R-:W-:Y:S01]  /*7bd0*/  IMAD R33, R3.reuse, UR5, R0 ;  /* 0x0000000503217c24 */ /* 0x040fe2000f8e0200 */
[----:B------:R-:W-:Y:S01]  /*7be0*/  SHF.R.S32.HI R0, RZ, 0x1f, R17 ;  /* 0x0000001fff007819 */ /* 0x000fe20000011411 */
[----:B------:R-:W-:Y:S01]  /*7bf0*/  IMAD.WIDE.U32 R20, R3, UR4, R20 ;  /* 0x0000000403147c25 */ /* 0x000fe2000f8e0014 */
[----:B------:R-:W-:-:S03]  /*7c00*/  ULDC.64 UR4, c[0x0][0xad8] ;  /* 0x0002b60000047ab9 */ /* 0x000fc60000000a00 */
[----:B------:R-:W-:Y:S02]  /*7c10*/  IMAD.IADD R21, R21, 0x1, R33 ;  /* 0x0000000115157824 */ /* 0x000fe400078e0221 */
[----:B------:R-:W-:Y:S02]  /*7c20*/  IMAD R0, R0, UR4, RZ ;  /* 0x0000000400007c24 */ /* 0x000fe4000f8e02ff */
[----:B------:R-:W-:-:S04]  /*7c30*/  IMAD.WIDE.U32 R20, R17, UR4, R20 ;  /* 0x0000000411147c25 */ /* 0x000fc8000f8e0014 */
[----:B------:R-:W-:Y:S01]  /*7c40*/  IMAD R3, R17, UR5, R0 ;  /* 0x0000000511037c24 */ /* 0x000fe2000f8e0200 */
[----:B------:R-:W-:Y:S01]  /*7c50*/  ULDC.64 UR4, c[0x0][0xa80] ;  /* 0x0002a00000047ab9 */ /* 0x000fe20000000a00 */
[----:B------:R-:W-:Y:S01]  /*7c60*/  IMAD R34, R23, 0xc0, R58 ;  /* 0x000000c017227824 */ /* 0x000fe200078e023a */
[----:B------:R-:W-:Y:S01]  /*7c70*/  LEA R18, P0, R20, UR4, 0x1 ;  /* 0x0000000414127c11 */ /* 0x000fe2000f8008ff */
[----:B------:R-:W-:Y:S01]  /*7c80*/  ULDC UR4, c[0x0][0xac8] ;  /* 0x0002b20000047ab9 */ /* 0x000fe20000000800 */
[----:B------:R-:W-:Y:S01]  /*7c90*/  IADD3 R3, R21, R3, RZ ;  /* 0x0000000315037210 */ /* 0x000fe20007ffe0ff */
[----:B------:R-:W-:Y:S01]  /*7ca0*/  VIADD R0, R34, 0x30 ;  /* 0x0000003022007836 */ /* 0x000fe20000000000 */
[----:B------:R-:W-:Y:S01]  /*7cb0*/  SHF.R.S32.HI R58, RZ, 0x1f, R152 ;  /* 0x0000001fff3a7819 */ /* 0x000fe20000011498 */
[----:B0-----:R-:W0:Y:S01]  /*7cc0*/  SHFL.IDX PT, R21, R18, RZ, 0x181f ;  /* 0x00181fff12157589 */ /* 0x001e2200000e0000 */
[----:B------:R-:W-:Y:S01]  /*7cd0*/  LEA.HI.X R3, R20, UR5, R3, 0x1, P0 ;  /* 0x0000000514037c11 */ /* 0x000fe200080f0c03 */
[----:B------:R-:W-:Y:S01]  /*7ce0*/  VIADD R4, R34, 0x60 ;  /* 0x0000006022047836 */ /* 0x000fe20000000000 */
[----:B------:R-:W-:Y:S01]  /*7cf0*/  ISETP.GE.AND P0, PT, R152, UR4, PT ;  /* 0x0000000498007c0c */ /* 0x000fe2000bf06270 */
[----:B------:R-:W1:Y:S03]  /*7d00*/  SHFL.IDX PT, R33, R18, 0x1, 0x181f ;  /* 0x00381f0012217f89 */ /* 0x000e6600000e0000 */
[-C--:B------:R-:W-:Y:S01]  /*7d10*/  ISETP.GE.OR P1, PT, R34, R19.reuse, P0 ;  /* 0x000000132200720c */ /* 0x080fe20000726670 */
[----:B------:R-:W2:Y:S01]  /*7d20*/  SHFL.IDX PT, R37, R18, 0x2, 0x181f ;  /* 0x00581f0012257f89 */ /* 0x000ea200000e0000 */
[-C--:B------:R-:W-:Y:S01]  /*7d30*/  ISETP.GE.OR P2, PT, R0, R19.reuse, P0 ;  /* 0x000000130000720c */ /* 0x080fe20000746670 */
[----:B------:R-:W-:Y:S01]  /*7d40*/  VIADD R0, R16, 0x16820 ;  /* 0x0001682010007836 */ /* 0x000fe20000000000 */
[----:B------:R-:W-:Y:S01]  /*7d50*/  ISETP.GE.OR P3, PT, R4, R19, P0 ;  /* 0x000000130400720c */ /* 0x000fe20000766670 */
[----:B------:R-:W3:Y:S03]  /*7d60*/  SHFL.IDX PT, R17, R3, RZ, 0x181f ;  /* 0x00181fff03117589 */ /* 0x000ee600000e0000 */
[----:B------:R-:W-:Y:S01]  /*7d70*/  PRMT R0, RZ, 0x654, R0 ;  /* 0x00000654ff007816 */ /* 0x000fe20000000000 */
[----:B------:R-:W3:Y:S03]  /*7d80*/  SHFL.IDX PT, R23, R3, 0x1, 0x181f ;  /* 0x00381f0003177f89 */ /* 0x000ee600000e0000 */
[----:B------:R1:W-:Y:S01]  /*7d90*/  SYNCS.ARRIVE.TRANS64.RED.A1T0 RZ, [R0+URZ], RZ ;  /* 0x000000ff00ff79a7 */ /* 0x0003e2000810043f */
[----:B------:R-:W3:Y:S01]  /*7da0*/  SHFL.IDX PT, R35, R3, 0x2, 0x181f ;  /* 0x00581f0003237f89 */ /* 0x000ee200000e0000 */
[----:B0-----:R-:W-:-:S03]  /*7db0*/  @!P1 LEA R16, P4, R152, R21, 0x1 ;  /* 0x0000001598109211 */ /* 0x001fc600078808ff */
[----:B------:R-:W0:Y:S01]  /*7dc0*/  SHFL.IDX PT, R3, R3, 0x3, 0x181f ;  /* 0x00781f0003037f89 */ /* 0x000e2200000e0000 */
[----:B-1----:R-:W-:Y:S01]  /*7dd0*/  VIADD R0, R34, 0x90 ;  /* 0x0000009022007836 */ /* 0x002fe20000000000 */
[C---:B------:R-:W-:Y:S02]  /*7de0*/  @!P2 LEA R20, P5, R152.reuse, R33, 0x1 ;  /* 0x000000219814a211 */ /* 0x040fe400078a08ff */
[----:B--2---:R-:W-:Y:S02]  /*7df0*/  @!P3 LEA R32, P6, R152, R37, 0x1 ;  /* 0x000000259820b211 */ /* 0x004fe400078c08ff */
[----:B------:R-:W-:Y:S02]  /*7e00*/  ISETP.GE.OR P0, PT, R0, R19, P0 ;  /* 0x000000130000720c */ /* 0x000fe40000706670 */
[C-C-:B---3--:R-:W-:Y:S02]  /*7e10*/  @!P1 LEA.HI.X R17, R152.reuse, R17, R58.reuse, 0x1, P4 ;  /* 0x0000001198119211 */ /* 0x148fe400020f0c3a */
[----:B------:R-:W-:-:S02]  /*7e20*/  @!P2 LEA.HI.X R21, R152, R23, R58, 0x1, P5 ;  /* 0x000000179815a211 */ /* 0x000fc400028f0c3a */
[----:B------:R1:W2:Y:S01]  /*7e30*/  SHFL.IDX PT, R23, R18, 0x3, 0x181f ;  /* 0x00781f0012177f89 */ /* 0x0002a200000e0000 */
[----:B------:R-:W-:-:S03]  /*7e40*/  @!P3 LEA.HI.X R33, R152, R35, R58, 0x1, P6 ;  /* 0x000000239821b211 */ /* 0x000fc600030f0c3a */
[----:B----4-:R1:W-:Y:S04]  /*7e50*/  @!P1 ST.E.128 desc[UR36][R16.64], R12 ;  /* 0x0000000c10009985 */ /* 0x0103e8000c101d24 */
[----:B------:R1:W-:Y:S04]  /*7e60*/  @!P2 ST.E.128 desc[UR36][R20.64], R24 ;  /* 0x000000181400a985 */ /* 0x0003e8000c101d24 */
[----:B------:R1:W-:Y:S01]  /*7e70*/  @!P3 ST.E.128 desc[UR36][R32.64], R28 ;  /* 0x0000001c2000b985 */ /* 0x0003e2000c101d24 */
[----:B0-2---:R-:W-:Y:S05]  /*7e80*/  @P0 BRA `(.L_x_237) ;  /* 0x0000001000800947 */ /* 0x005fea0003800000 */
[----:B-1----:R-:W-:-:S04]  /*7e90*/  LEA R12, P0, R152, R23, 0x1 ;  /* 0x00000017980c7211 */ /* 0x002fc800078008ff */
[----:B------:R-:W-:-:S05]  /*7ea0*/  LEA.HI.X R13, R152, R3, R58, 0x1, P0 ;  /* 0x00000003980d7211 */ /* 0x000fca00000f0c3a */
[----:B-----5:R0:W-:Y:S01]  /*7eb0*/  ST.E.128 desc[UR36][R12.64], R8 ;  /* 0x000000080c007985 */ /* 0x0201e2000c101d24 */
[----:B------:R-:W-:Y:S05]  /*7ec0*/  BRA `(.L_x_237) ;  /* 0x0000001000707947 */ /* 0x000fea0003800000 */
.L_x_236:
[----:B------:R1:W5:Y:S01]  /*7ed0*/  LDL R59, [R1+0x10] ;  /* 0x00001000013b7983 */ /* 0x0003620000100800 */
[----:B0-----:R-:W0:Y:S01]  /*7ee0*/  @P4 LDC R10, c[0x0][0xbec] ;  /* 0x0002fb00ff0a4b82 */ /* 0x001e220000000800 */
[----:B------:R-:W-:Y:S01]  /*7ef0*/  ULDC.64 UR4, c[0x0][0xb08] ;  /* 0x0002c20000047ab9 */ /* 0x000fe20000000a00 */
[----:B------:R-:W-:Y:S01]  /*7f00*/  SHF.R.S32.HI R0, RZ, 0x1f, R17 ;  /* 0x0000001fff007819 */ /* 0x000fe20000011411 */
[----:B------:R1:W5:Y:S01]  /*7f10*/  LDL R58, [R1+0x38] ;  /* 0x00003800013a7983 */ /* 0x0003620000100800 */
[----:B------:R-:W-:Y:S01]  /*7f20*/  IMAD R3, R60, UR4, RZ ;  /* 0x000000043c037c24 */ /* 0x000fe2000f8e02ff */
[----:B------:R-:W-:Y:S01]  /*7f30*/  ULDC.64 UR6, c[0x0][0xb30] ;  /* 0x0002cc0000067ab9 */ /* 0x000fe20000000a00 */
[C---:B------:R-:W-:Y:S01]  /*7f40*/  IMAD.WIDE.U32 R8, R62.reuse, UR4, RZ ;  /* 0x000000043e087c25 */ /* 0x040fe2000f8e00ff */
[----:B------:R1:W5:Y:S01]  /*7f50*/  LDL R57, [R1+0x4] ;  /* 0x0000040001397983 */ /* 0x0003620000100800 */
[----:B------:R-:W2:Y:S02]  /*7f60*/  @P4 LDC R13, c[0x0][0xbf0] ;  /* 0x0002fc00ff0d4b82 */ /* 0x000ea40000000800 */
[----:B------:R-:W-:Y:S01]  /*7f70*/  IMAD R3, R62, UR5, R3 ;  /* 0x000000053e037c24 */ /* 0x000fe2000f8e0203 */
[----:B------:R1:W5:Y:S01]  /*7f80*/  LDL R56, [R1+0x34] ;  /* 0x0000340001387983 */ /* 0x0003620000100800 */
[----:B------:R-:W-:-:S02]  /*7f90*/  ULDC.64 UR4, c[0x0][0xb38] ;  /* 0x0002ce0000047ab9 */ /* 0x000fc40000000a00 */
[----:B------:R-:W-:Y:S01]  /*7fa0*/  IMAD.IADD R9, R9, 0x1, R3 ;  /* 0x0000000109097824 */ /* 0x000fe200078e0203 */
[----:B------:R1:W5:Y:S01]  /*7fb0*/  LDL R27, [R1] ;  /* 0x00000000011b7983 */ /* 0x0003620000100800 */
[----:B------:R-:W-:Y:S01]  /*7fc0*/  MOV R3, R67 ;  /* 0x0000004300037202 */ /* 0x000fe20000000f00 */
[----:B------:R-:W-:-:S04]  /*7fd0*/  IMAD.WIDE.U32 R8, R18, UR4, R8 ;  /* 0x0000000412087c25 */ /* 0x000fc8000f8e0008 */
[----:B------:R-:W-:Y:S01]  /*7fe0*/  IMAD R9, R18, UR5, R9 ;  /* 0x0000000512097c24 */ /* 0x000fe2000f8e0209 */
[----:B------:R-:W-:Y:S01]  /*7ff0*/  ULDC.64 UR4, c[0x0][0xb40] ;  /* 0x0002d00000047ab9 */ /* 0x000fe20000000a00 */
[----:B0-----:R-:W-:-:S04]  /*8000*/  @P4 IMAD.HI.U32 R10, R67, R10, RZ ;  /* 0x0000000a430a4227 */ /* 0x001fc800078e00ff */
[----:B------:R-:W-:Y:S02]  /*8010*/  IMAD R0, R0, UR4, RZ ;  /* 0x0000000400007c24 */ /* 0x000fe4000f8e02ff */
[----:B------:R-:W-:Y:S01]  /*8020*/  IMAD.WIDE.U32 R8, R17, UR4, R8 ;  /* 0x0000000411087c25 */ /* 0x000fe2000f8e0008 */
[----:B--2---:R-:W-:-:S03]  /*8030*/  @P4 SHF.R.U32.HI R3, RZ, R13, R10 ;  /* 0x0000000dff034219 */ /* 0x004fc6000001160a */
[----:B------:R-:W-:Y:S01]  /*8040*/  IMAD R11, R17, UR5, R0 ;  /* 0x00000005110b7c24 */ /* 0x000fe2000f8e0200 */
[----:B------:R-:W-:Y:S01]  /*8050*/  ULDC.64 UR4, c[0x0][0xb48] ;  /* 0x0002d20000047ab9 */ /* 0x000fe20000000a00 */
[----:B------:R-:W-:Y:S02]  /*8060*/  SHF.R.S32.HI R0, RZ, 0x1f, R3 ;  /* 0x0000001fff007819 */ /* 0x000fe40000011403 */
[----:B------:R-:W-:Y:S02]  /*8070*/  IMAD.IADD R9, R9, 0x1, R11 ;  /* 0x0000000109097824 */ /* 0x000fe400078e020b */
[----:B------:R-:W-:Y:S02]  /*8080*/  IMAD.MOV R11, RZ, RZ, -R3 ;  /* 0x000000ffff0b7224 */ /* 0x000fe400078e0a03 */
[----:B------:R-:W-:-:S04]  /*8090*/  IMAD.WIDE.U32 R8, R69, UR4, R8 ;  /* 0x0000000445087c25 */ /* 0x000fc8000f8e0008 */
[----:B------:R-:W-:Y:S02]  /*80a0*/  IMAD R11, R4, R11, R67 ;  /* 0x0000000b040b7224 */ /* 0x000fe400078e0243 */
[----:B------:R-:W-:Y:S02]  /*80b0*/  IMAD R0, R0, UR6, RZ ;  /* 0x0000000600007c24 */ /* 0x000fe4000f8e02ff */
[----:B------:R-:W-:Y:S01]  /*80c0*/  IMAD R9, R69, UR5, R9 ;  /* 0x0000000545097c24 */ /* 0x000fe2000f8e0209 */
[----:B------:R-:W-:Y:S01]  /*80d0*/  ULDC.64 UR4, c[0x0][0xb28] ;  /* 0x0002ca0000047ab9 */ /* 0x000fe20000000a00 */
[C---:B------:R-:W-:Y:S01]  /*80e0*/  IMAD R13, R3.reuse, UR7, R0 ;  /* 0x00000007030d7c24 */ /* 0x040fe2000f8e0200 */
[----:B------:R-:W-:Y:S01]  /*80f0*/  SHF.R.S32.HI R0, RZ, 0x1f, R11 ;  /* 0x0000001fff007819 */ /* 0x000fe2000001140b */
[----:B------:R-:W-:-:S04]  /*8100*/  IMAD.WIDE.U32 R8, R3, UR6, R8 ;  /* 0x0000000603087c25 */ /* 0x000fc8000f8e0008 */
[----:B------:R-:W-:Y:S02]  /*8110*/  IMAD R0, R0, UR4, RZ ;  /* 0x0000000400007c24 */ /* 0x000fe4000f8e02ff */
[----:B------:R-:W-:Y:S02]  /*8120*/  IMAD.IADD R9, R9, 0x1, R13 ;  /* 0x0000000109097824 */ /* 0x000fe400078e020d */
[C---:B------:R-:W-:Y:S02]  /*8130*/  IMAD R3, R11.reuse, UR5, R0 ;  /* 0x000000050b037c24 */ /* 0x040fe4000f8e0200 */
[----:B------:R-:W-:Y:S01]  /*8140*/  IMAD.WIDE.U32 R8, R11, UR4, R8 ;  /* 0x000000040b087c25 */ /* 0x000fe2000f8e0008 */
[----:B------:R-:W-:-:S03]  /*8150*/  ULDC.64 UR4, c[0x0][0xb00] ;  /* 0x0002c00000047ab9 */ /* 0x000fc60000000a00 */
[----:B------:R-:W-:Y:S01]  /*8160*/  IMAD.IADD R3, R9, 0x1, R3 ;  /* 0x0000000109037824 */ /* 0x000fe200078e0203 */
[----:B------:R-:W-:Y:S01]  /*8170*/  LEA R0, P1, R8, UR4, 0x2 ;  /* 0x0000000408007c11 */ /* 0x000fe2000f8210ff */
[----:B------:R-:W-:-:S03]  /*8180*/  VIADD R16, R16, 0x16820 ;  /* 0x0001682010107836 */ /* 0x000fc60000000000 */
[----:B------:R-:W-:Y:S02]  /*8190*/  LEA.HI.X R3, R8, UR5, R3, 0x2, P1 ;  /* 0x0000000508037c11 */ /* 0x000fe400088f1403 */
[----:B------:R-:W-:Y:S01]  /*81a0*/  PRMT R16, RZ, 0x654, R16 ;  /* 0x00000654ff107816 */ /* 0x000fe20000000010 */
[----:B------:R1:W0:Y:S01]  /*81b0*/  SHFL.IDX PT, R10, R0, RZ, 0x1c1f ;  /* 0x001c1fff000a7589 */ /* 0x00022200000e0000 */
[----:B------:R-:W-:Y:S02]  /*81c0*/  BSSY B1, `(.L_x_238) ;  /* 0x0000029000017945 */ /* 0x000fe40003800000 */
[----:B------:R1:W-:Y:S01]  /*81d0*/  SYNCS.ARRIVE.TRANS64.RED.A1T0 RZ, [R16+URZ], RZ ;  /* 0x000000ff10ff79a7 */ /* 0x0003e2000810043f */
[----:B------:R1:W2:Y:S01]  /*81e0*/  SHFL.IDX PT, R11, R3, RZ, 0x1c1f ;  /* 0x001c1fff030b7589 */ /* 0x0002a200000e0000 */
[----:B------:R-:W-:Y:S02]  /*81f0*/  SHF.R.S32.HI R4, RZ, 0x1f, R153 ;  /* 0x0000001fff047819 */ /* 0x000fe40000011499 */
[----:B------:R-:W-:-:S02]  /*8200*/  SHF.R.S32.HI R23, RZ, 0x1f, R154 ;  /* 0x0000001fff177819 */ /* 0x000fc4000001149a */
[----:B------:R-:W-:Y:S02]  /*8210*/  SHF.R.S32.HI R24, RZ, 0x1f, R155 ;  /* 0x0000001fff187819 */ /* 0x000fe4000001149b */
[----:B------:R-:W-:Y:S02]  /*8220*/  SHF.R.S32.HI R25, RZ, 0x1f, R156 ;  /* 0x0000001fff197819 */ /* 0x000fe4000001149c */
[----:B------:R-:W-:Y:S01]  /*8230*/  SHF.R.S32.HI R26, RZ, 0x1f, R157 ;  /* 0x0000001fff1a7819 */ /* 0x000fe2000001149d */
[----:B-1----:R-:W-:Y:S06]  /*8240*/  @P2 BRA `(.L_x_239) ;  /* 0x0000000000802947 */ /* 0x002fec0003800000 */
[----:B------:R-:W-:Y:S02]  /*8250*/  ULDC UR4, c[0x0][0xac8] ;  /* 0x0002b20000047ab9 */ /* 0x000fe40000000800 */
[----:B-----5:R-:W-:Y:S02]  /*8260*/  ISETP.GE.AND P4, PT, R59, UR4, PT ;  /* 0x000000043b007c0c */ /* 0x020fe4000bf86270 */
[----:B------:R-:W-:Y:S02]  /*8270*/  ISETP.GE.AND P2, PT, R57, UR4, PT ;  /* 0x0000000439007c0c */ /* 0x000fe4000bf46270 */
[----:B------:R-:W-:Y:S02]  /*8280*/  ISETP.GE.AND P1, PT, R27, UR4, PT ;  /* 0x000000041b007c0c */ /* 0x000fe4000bf26270 */
[----:B------:R-:W-:-:S07]  /*8290*/  ISETP.GE.AND P5, PT, R157, UR4, PT ;  /* 0x000000049d007c0c */ /* 0x000fce000bfa6270 */
[----:B0-2---:R-:W-:Y:S02]  /*82a0*/  @!P4 IMAD.WIDE R8, R59, 0x4, R10 ;  /* 0x000000043b08c825 */ /* 0x005fe400078e020a */
[-C--:B------:R-:W-:Y:S02]  /*82b0*/  @!P2 LEA R12, P6, R57, R10.reuse, 0x2 ;  /* 0x0000000a390ca211 */ /* 0x080fe400078c10ff */
[----:B------:R-:W-:Y:S01]  /*82c0*/  @!P1 LEA R14, P3, R27, R10, 0x2 ;  /* 0x0000000a1b0e9211 */ /* 0x000fe200078610ff */
[----:B------:R0:W-:Y:S01]  /*82d0*/  @!P4 ST.E.64 desc[UR36][R8.64], R20 ;  /* 0x000000140800c985 */ /* 0x0001e2000c101b24 */
[-C--:B------:R-:W-:Y:S02]  /*82e0*/  @!P2 LEA.HI.X R13, R57, R11.reuse, R58, 0x2, P6 ;  /* 0x0000000b390da211 */ /* 0x080fe400030f143a */
[----:B------:R-:W-:Y:S02]  /*82f0*/  ISETP.GE.AND P4, PT, R156, UR4, PT ;  /* 0x000000049c007c0c */ /* 0x000fe4000bf86270 */
[----:B------:R-:W-:Y:S01]  /*8300*/  @!P1 LEA.HI.X R15, R27, R11, R56, 0x2, P3 ;  /* 0x0000000b1b0f9211 */ /* 0x000fe200018f1438 */
[----:B------:R1:W-:Y:S01]  /*8310*/  @!P2 ST.E.64 desc[UR36][R12.64], R28 ;  /* 0x0000001c0c00a985 */ /* 0x0003e2000c101b24 */
[----:B------:R-:W-:-:S02]  /*8320*/  ISETP.GE.AND P3, PT, R155, UR4, PT ;  /* 0x000000049b007c0c */ /* 0x000fc4000bf66270 */
[-C--:B------:R-:W-:Y:S01]  /*8330*/  @!P5 LEA R16, P6, R157, R10.reuse, 0x2 ;  /* 0x0000000a9d10d211 */ /* 0x080fe200078c10ff */
[----:B------:R3:W-:Y:S01]  /*8340*/  @!P1 ST.E.64 desc[UR36][R14.64], R30 ;  /* 0x0000001e0e009985 */ /* 0x0007e2000c101b24 */
[----:B------:R-:W-:Y:S02]  /*8350*/  ISETP.GE.AND P2, PT, R154, UR4, PT ;  /* 0x000000049a007c0c */ /* 0x000fe4000bf46270 */
[----:B------:R-:W-:Y:S02]  /*8360*/  ISETP.GE.AND P1, PT, R153, UR4, PT ;  /* 0x0000000499007c0c */ /* 0x000fe4000bf26270 */
[----:B------:R-:W-:Y:S02]  /*8370*/  @!P5 LEA.HI.X R17, R157, R11, R26, 0x2, P6 ;  /* 0x0000000b9d11d211 */ /* 0x000fe400030f141a */
[----:B------:R-:W-:-:S03]  /*8380*/  @!P4 LEA R18, P6, R156, R10, 0x2 ;  /* 0x0000000a9c12c211 */ /* 0x000fc600078c10ff */
[----:B------:R3:W-:Y:S01]  /*8390*/  @!P5 ST.E.64 desc[UR36][R16.64], R32 ;  /* 0x000000201000d985 */ /* 0x0007e2000c101b24 */
[CC--:B0-----:R-:W-:Y:S02]  /*83a0*/  @!P3 LEA R8, P5, R155.reuse, R10.reuse, 0x2 ;  /* 0x0000000a9b08b211 */ /* 0x0c1fe400078a10ff */
[-C--:B------:R-:W-:Y:S02]  /*83b0*/  @!P4 LEA.HI.X R19, R156, R11.reuse, R25, 0x2, P6 ;  /* 0x0000000b9c13c211 */ /* 0x080fe400030f1419 */
[CC--:B-1----:R-:W-:Y:S02]  /*83c0*/  @!P2 LEA R12, P6, R154.reuse, R10.reuse, 0x2 ;  /* 0x0000000a9a0ca211 */ /* 0x0c2fe400078c10ff */
[-C--:B------:R-:W-:Y:S01]  /*83d0*/  @!P3 LEA.HI.X R9, R155, R11.reuse, R24, 0x2, P5 ;  /* 0x0000000b9b09b211 */ /* 0x080fe200028f1418 */
[----:B------:R3:W-:Y:S01]  /*83e0*/  @!P4 ST.E.64 desc[UR36][R18.64], R34 ;  /* 0x000000221200c985 */ /* 0x0007e2000c101b24 */
[C---:B------:R-:W-:Y:S02]  /*83f0*/  @!P1 LEA R10, P5, R153.reuse, R10, 0x2 ;  /* 0x0000000a990a9211 */ /* 0x040fe400078a10ff */
[-C--:B------:R-:W-:Y:S01]  /*8400*/  @!P2 LEA.HI.X R13, R154, R11.reuse, R23, 0x2, P6 ;  /* 0x0000000b9a0da211 */ /* 0x080fe200030f1417 */
[----:B------:R3:W-:Y:S01]  /*8410*/  @!P3 ST.E.64 desc[UR36][R8.64], R36 ;  /* 0x000000240800b985 */ /* 0x0007e2000c101b24 */
[----:B------:R-:W-:-:S03]  /*8420*/  @!P1 LEA.HI.X R11, R153, R11, R4, 0x2, P5 ;  /* 0x0000000b990b9211 */ /* 0x000fc600028f1404 */
[----:B------:R3:W-:Y:S04]  /*8430*/  @!P2 ST.E.64 desc[UR36][R12.64], R38 ;  /* 0x000000260c00a985 */ /* 0x0007e8000c101b24 */
[----:B------:R3:W-:Y:S02]  /*8440*/  @!P1 ST.E.64 desc[UR36][R10.64], R40 ;  /* 0x000000280a009985 */ /* 0x0007e4000c101b24 */
.L_x_239:
[----:B------:R-:W-:Y:S05]  /*8450*/  BSYNC B1 ;  /* 0x0000000000017941 */ /* 0x000fea0003800000 */
.L_x_238:
[----:B--23--:R1:W2:Y:S04]  /*8460*/  SHFL.IDX PT, R11, R3, 0x1, 0x1c1f ;  /* 0x003c1f00030b7f89 */ /* 0x00c2a800000e0000 */
[----:B0-----:R1:W0:Y:S01]  /*8470*/  SHFL.IDX PT, R10, R0, 0x1, 0x1c1f ;  /* 0x003c1f00000a7f89 */ /* 0x00122200000e0000 */
[----:B------:R-:W-:Y:S05]  /*8480*/  @P0 BRA `(.L_x_237) ;  /* 0x0000000c00000947 */ /* 0x000fea0003800000 */
[----:B------:R-:W-:Y:S02]  /*8490*/  ULDC UR4, c[0x0][0xac8] ;  /* 0x0002b20000047ab9 */ /* 0x000fe40000000800 */
[----:B-----5:R-:W-:Y:S02]  /*84a0*/  ISETP.GE.AND P0, PT, R59, UR4, PT ;  /* 0x000000043b007c0c */ /* 0x020fe4000bf06270 */
[----:B------:R-:W-:Y:S02]  /*84b0*/  ISETP.GE.AND P5, PT, R57, UR4, PT ;  /* 0x0000000439007c0c */ /* 0x000fe4000bfa6270 */
[----:B------:R-:W-:Y:S02]  /*84c0*/  ISETP.GE.AND P3, PT, R27, UR4, PT ;  /* 0x000000041b007c0c */ /* 0x000fe4000bf66270 */
[----:B------:R-:W-:Y:S02]  /*84d0*/  ISETP.GE.AND P2, PT, R157, UR4, PT ;  /* 0x000000049d007c0c */ /* 0x000fe4000bf46270 */
[----:B------:R-:W-:-:S05]  /*84e0*/  ISETP.GE.AND P1, PT, R156, UR4, PT ;  /* 0x000000049c007c0c */ /* 0x000fca000bf26270 */
[----:B0-2---:R-:W-:Y:S02]  /*84f0*/  @!P0 IMAD.WIDE R8, R59, 0x4, R10 ;  /* 0x000000043b088825 */ /* 0x005fe400078e020a */
[-C--:B------:R-:W-:Y:S02]  /*8500*/  @!P5 LEA R12, P4, R57, R10.reuse, 0x2 ;  /* 0x0000000a390cd211 */ /* 0x080fe400078810ff */
[----:B------:R-:W-:Y:S01]  /*8510*/  @!P3 LEA R14, P6, R27, R10, 0x2 ;  /* 0x0000000a1b0eb211 */ /* 0x000fe200078c10ff */
[----:B------:R0:W-:Y:S01]  /*8520*/  @!P0 ST.E.64 desc[UR36][R8.64], R42 ;  /* 0x0000002a08008985 */ /* 0x0001e2000c101b24 */
[----:B------:R-:W-:Y:S02]  /*8530*/  ISETP.GE.AND P0, PT, R155, UR4, PT ;  /* 0x000000049b007c0c */ /* 0x000fe4000bf06270 */
[----:B------:R-:W-:Y:S02]  /*8540*/  @!P5 LEA.HI.X R13, R57, R11, R58, 0x2, P4 ;  /* 0x0000000b390dd211 */ /* 0x000fe400020f143a */
[----:B------:R-:W-:-:S02]  /*8550*/  ISETP.GE.AND P4, PT, R154, UR4, PT ;  /* 0x000000049a007c0c */ /* 0x000fc4000bf86270 */
[----:B------:R-:W-:Y:S01]  /*8560*/  @!P3 LEA.HI.X R15, R27, R11, R56, 0x2, P6 ;  /* 0x0000000b1b0fb211 */ /* 0x000fe200030f1438 */
[----:B------:R3:W-:Y:S01]  /*8570*/  @!P5 ST.E.64 desc[UR36][R12.64], R44 ;  /* 0x0000002c0c00d985 */ /* 0x0007e2000c101b24 */
[----:B------:R-:W-:-:S03]  /*8580*/  @!P2 LEA R16, P5, R157, R10, 0x2 ;  /* 0x0000000a9d10a211 */ /* 0x000fc600078a10ff */
[----:B------:R3:W-:Y:S01]  /*8590*/  @!P3 ST.E.64 desc[UR36][R14.64], R46 ;  /* 0x0000002e0e00b985 */ /* 0x0007e2000c101b24 */
[-C--:B------:R-:W-:Y:S02]  /*85a0*/  @!P2 LEA.HI.X R17, R157, R11.reuse, R26, 0x2, P5 ;  /* 0x0000000b9d11a211 */ /* 0x080fe400028f141a */
[-C--:B0-----:R-:W-:Y:S02]  /*85b0*/  @!P1 LEA R8, P6, R156, R10.reuse, 0x2 ;  /* 0x0000000a9c089211 */ /* 0x081fe400078c10ff */
[CC--:B------:R-:W-:Y:S01]  /*85c0*/  @!P0 LEA R18, P3, R155.reuse, R10.reuse, 0x2 ;  /* 0x0000000a9b128211 */ /* 0x0c0fe200078610ff */
[----:B------:R3:W-:Y:S01]  /*85d0*/  @!P2 ST.E.64 desc[UR36][R16.64], R48 ;  /* 0x000000301000a985 */ /* 0x0007e2000c101b24 */
[----:B------:R-:W-:Y:S02]  /*85e0*/  @!P4 LEA R20, P5, R154, R10, 0x2 ;  /* 0x0000000a9a14c211 */ /* 0x000fe400078a10ff */
[-C--:B------:R-:W-:Y:S02]  /*85f0*/  @!P1 LEA.HI.X R9, R156, R11.reuse, R25, 0x2, P6 ;  /* 0x0000000b9c099211 */ /* 0x080fe400030f1419 */
[----:B------:R-:W-:-:S02]  /*8600*/  @!P0 LEA.HI.X R19, R155, R11, R24, 0x2, P3 ;  /* 0x0000000b9b138211 */ /* 0x000fc400018f1418 */
[----:B------:R-:W-:Y:S01]  /*8610*/  @!P4 LEA.HI.X R21, R154, R11, R23, 0x2, P5 ;  /* 0x0000000b9a15c211 */ /* 0x000fe200028f1417 */
[----:B------:R3:W-:Y:S04]  /*8620*/  @!P1 ST.E.64 desc[UR36][R8.64], R50 ;  /* 0x0000003208009985 */ /* 0x0007e8000c101b24 */
[----:B------:R3:W-:Y:S01]  /*8630*/  @!P0 ST.E.64 desc[UR36][R18.64], R52 ;  /* 0x0000003412008985 */ /* 0x0007e2000c101b24 */
[----:B------:R-:W-:-:S03]  /*8640*/  ISETP.GE.AND P0, PT, R153, UR4, PT ;  /* 0x0000000499007c0c */ /* 0x000fc6000bf06270 */
[----:B------:R3:W-:Y:S10]  /*8650*/  @!P4 ST.E.64 desc[UR36][R20.64], R54 ;  /* 0x000000361400c985 */ /* 0x0007f4000c101b24 */
[----:B------:R-:W-:Y:S05]  /*8660*/  @P0 BRA `(.L_x_237) ;  /* 0x0000000800880947 */ /* 0x000fea0003800000 */
[----:B---3--:R-:W-:-:S04]  /*8670*/  LEA R8, P0, R153, R10, 0x2 ;  /* 0x0000000a99087211 */ /* 0x008fc800078010ff */
[----:B------:R-:W-:-:S05]  /*8680*/  LEA.HI.X R9, R153, R11, R4, 0x2, P0 ;  /* 0x0000000b99097211 */ /* 0x000fca00000f1404 */
[----:B------:R4:W-:Y:S01]  /*8690*/  ST.E.64 desc[UR36][R8.64], R118 ;  /* 0x0000007608007985 */ /* 0x0009e2000c101b24 */
[----:B------:R-:W-:Y:S05]  /*86a0*/  BRA `(.L_x_237) ;  /* 0x0000000800787947 */ /* 0x000fea0003800000 */
.L_x_234:
[----:B------:R-:W3:Y:S01]  /*86b0*/  LDC.64 R10, c[0x0][0xc00] ;  /* 0x00030000ff0a7b82 */ /* 0x000ee20000000a00 */
[----:B------:R-:W-:Y:S01]  /*86c0*/  ULDC.64 UR4, c[0x0][0xc08] ;  /* 0x0003020000047ab9 */ /* 0x000fe20000000a00 */
[----:B------:R-:W-:Y:S02]  /*86d0*/  MOV R3, RZ ;  /* 0x000000ff00037202 */ /* 0x000fe40000000f00 */
[----:B------:R-:W-:-:S04]  /*86e0*/  ISETP.NE.U32.AND P0, PT, RZ, UR4, PT ;  /* 0x00000004ff007c0c */ /* 0x000fc8000bf05070 */
[----:B------:R-:W-:Y:S01]  /*86f0*/  ISETP.NE.AND.EX P1, PT, RZ, UR5, PT, P0 ;  /* 0x00000005ff007c0c */ /* 0x000fe2000bf25300 */
[----:B------:R-:W4:Y:S01]  /*8700*/  LDC.64 R8, c[0x0][0xc00] ;  /* 0x00030000ff087b82 */ /* 0x000f220000000a00 */
[----:B---3--:R-:W-:-:S04]  /*8710*/  ISETP.NE.U32.AND P0, PT, R10, RZ, PT ;  /* 0x000000ff0a00720c */ /* 0x008fc80003f05070 */
[----:B------:R-:W-:-:S07]  /*8720*/  ISETP.NE.AND.EX P0, PT, R11, RZ, PT, P0 ;  /* 0x000000ff0b00720c */ /* 0x000fce0003f05300 */
[----:B------:R-:W3:Y:S01]  /*8730*/  @P1 LDC.64 R10, c[0x0][0xc08] ;  /* 0x00030200ff0a1b82 */ /* 0x000ee20000000a00 */
[----:B------:R-:W-:Y:S01]  /*8740*/  ULDC UR4, c[0x0][0xa88] ;  /* 0x0002a20000047ab9 */ /* 0x000fe20000000800 */
[----:B----4-:R-:W-:-:S04]  /*8750*/  IMAD.WIDE R12, R17, 0x4, R8 ;  /* 0x00000004110c7825 */ /* 0x010fc800078e0208 */
[----:B------:R-:W-:Y:S01]  /*8760*/  IMAD.U32 R0, RZ, RZ, UR4 ;  /* 0x00000004ff007e24 */ /* 0x000fe2000f8e00ff */
[----:B------:R4:W5:Y:S01]  /*8770*/  @P0 LDG.E R3, desc[UR36][R12.64] ;  /* 0x000000240c030981 */ /* 0x000962000c1e1900 */
[----:B--2---:R-:W2:Y:S01]  /*8780*/  S2R R4, SR_TID.X ;  /* 0x0000000000047919 */ /* 0x004ea20000002100 */
[----:B---3--:R-:W-:-:S05]  /*8790*/  @P1 IMAD.WIDE R8, R17, 0x4, R10 ;  /* 0x0000000411081825 */ /* 0x008fca00078e020a */
[----:B------:R4:W5:Y:S01]  /*87a0*/  @P1 LDG.E R0, desc[UR36][R8.64] ;  /* 0x0000002408001981 */ /* 0x000962000c1e1900 */
[----:B------:R-:W-:-:S13]  /*87b0*/  ISETP.NE.AND P2, PT, R19, RZ, PT ;  /* 0x000000ff1300720c */ /* 0x000fda0003f45270 */
[----:B------:R-:W3:Y:S01]  /*87c0*/  @!P2 LDC R19, c[0x0][0xad4] ;  /* 0x0002b500ff13ab82 */ /* 0x000ee20000000800 */
[----:B--2---:R-:W-:-:S05]  /*87d0*/  VIADD R28, R4, 0xffffff80 ;  /* 0xffffff80041c7836 */ /* 0x004fca0000000000 */
[----:B------:R-:W-:Y:S02]  /*87e0*/  ISETP.GT.AND P3, PT, R28, 0xbf, PT ;  /* 0x000000bf1c00780c */ /* 0x000fe40003f64270 */
[----:B---3--:R-:W-:Y:S01]  /*87f0*/  ISETP.GT.AND P2, PT, R19, 0x1, PT ;  /* 0x000000011300780c */ /* 0x008fe20003f44270 */
[----:B----4-:R-:W-:-:S12]  /*8800*/  @P1 BRA `(.L_x_240) ;  /* 0x0000000000101947 */ /* 0x010fd80003800000 */
[----:B------:R-:W-:Y:S05]  /*8810*/  @!P0 BRA `(.L_x_240) ;  /* 0x00000000000c8947 */ /* 0x000fea0003800000 */
[----:B------:R-:W2:Y:S04]  /*8820*/  LDG.E R9, desc[UR36][R12.64] ;  /* 0x000000240c097981 */ /* 0x000ea8000c1e1900 */
[----:B-----5:R-:W2:Y:S02]  /*8830*/  LDG.E R0, desc[UR36][R12.64+0x4] ;  /* 0x000004240c007981 */ /* 0x020ea4000c1e1900 */
[----:B--2---:R-:W-:-:S07]  /*8840*/  IMAD.IADD R0, R0, 0x1, -R9 ;  /* 0x0000000100007824 */ /* 0x004fce00078e0a09 */
.L_x_240:
[----:B------:R-:W2:Y:S01]  /*8850*/  LDL.LU R8, [R1+0xc] ;  /* 0x00000c0001087983 */ /* 0x000ea20000300800 */
[----:B------:R-:W-:Y:S01]  /*8860*/  BSSY B1, `(.L_x_241) ;  /* 0x0000037000017945 */ /* 0x000fe20003800000 */
[----:B------:R-:W-:Y:S02]  /*8870*/  SEL R27, R17, RZ, !P0 ;  /* 0x000000ff111b7207 */ /* 0x000fe40004000000 */
[----:B-----5:R-:W-:Y:S02]  /*8880*/  SHF.R.S32.HI R24, RZ, 0x1f, R3 ;  /* 0x0000001fff187819 */ /* 0x020fe40000011403 */
[----:B--2---:R-:W-:Y:S01]  /*8890*/  SEL R26, R8, RZ, !P0 ;  /* 0x000000ff081a7207 */ /* 0x004fe20004000000 */
[----:B------:R-:W-:Y:S06]  /*88a0*/  @P3 BRA `(.L_x_242) ;  /* 0x0000000000c83947 */ /* 0x000fec0003800000 */
[----:B------:R-:W2:Y:S01]  /*88b0*/  LDC R33, c[0x0][0xbe8] ;  /* 0x0002fa00ff217b82 */ /* 0x000ea20000000800 */
[----:B------:R-:W-:-:S04]  /*88c0*/  IMAD R4, R23, 0xc0, R4 ;  /* 0x000000c017047824 */ /* 0x000fc800078e0204 */
[----:B------:R-:W-:Y:S02]  /*88d0*/  VIADD R29, R4, 0xffffff80 ;  /* 0xffffff80041d7836 */ /* 0x000fe40000000000 */
[----:B--2---:R-:W-:-:S05]  /*88e0*/  IMAD R8, R0, R33, RZ ;  /* 0x0000002100087224 */ /* 0x004fca00078e02ff */
[----:B------:R-:W-:-:S13]  /*88f0*/  ISETP.GE.AND P0, PT, R29, R8, PT ;  /* 0x000000081d00720c */ /* 0x000fda0003f06270 */
[----:B------:R-:W-:Y:S05]  /*8900*/  @P0 BRA `(.L_x_242) ;  /* 0x0000000000b00947 */ /* 0x000fea0003800000 */
[----:B------:R-:W2:Y:S01]  /*8910*/  LDL.LU R32, [R1+0x8] ;  /* 0x0000080001207983 */ /* 0x000ea20000300800 */
[----:B------:R-:W-:Y:S01]  /*8920*/  ISETP.NE.AND P1, PT, R33, 0x1, PT ;  /* 0x000000012100780c */ /* 0x000fe20003f25270 */
[----:B------:R-:W-:Y:S01]  /*8930*/  IMAD.MOV.U32 R20, RZ, RZ, 0x9b8 ;  /* 0x000009b8ff147424 */ /* 0x000fe200078e00ff */
[----:B------:R-:W-:Y:S01]  /*8940*/  ISETP.GT.AND P0, PT, R19, 0x1, PT ;  /* 0x000000011300780c */ /* 0x000fe20003f04270 */
[----:B------:R-:W3:Y:S01]  /*8950*/  LDC.64 R30, c[0x0][0xba8] ;  /* 0x0002ea00ff1e7b82 */ /* 0x000ee20000000a00 */
[----:B------:R-:W-:Y:S02]  /*8960*/  MOV R19, R29 ;  /* 0x0000001d00137202 */ /* 0x000fe40000000f00 */
[----:B------:R-:W-:-:S05]  /*8970*/  SEL R20, R20, 0x978, P0 ;  /* 0x0000097814147807 */ /* 0x000fca0000000000 */
[----:B------:R-:W4:Y:S08]  /*8980*/  LDC.64 R10, c[0x0][R20+0x220] ;  /* 0x00008800140a7b82 */ /* 0x000f300000000a00 */
[----:B------:R-:W5:Y:S08]  /*8990*/  @P1 LDC R4, c[0x0][0xbec] ;  /* 0x0002fb00ff041b82 */ /* 0x000f700000000800 */
[----:B------:R-:W3:Y:S08]  /*89a0*/  LDC.64 R8, c[0x0][R20+0x218] ;  /* 0x0000860014087b82 */ /* 0x000ef00000000a00 */
[----:B------:R-:W3:Y:S01]  /*89b0*/  @P1 LDC R25, c[0x0][0xbf0] ;  /* 0x0002fc00ff191b82 */ /* 0x000ee20000000800 */
[----:B----4-:R-:W-:-:S02]  /*89c0*/  IMAD R11, R11, R27, RZ ;  /* 0x0000001b0b0b7224 */ /* 0x010fc400078e02ff */
[----:B-1----:R-:W-:-:S05]  /*89d0*/  IMAD.WIDE.U32 R16, R10, R27, RZ ;  /* 0x0000001b0a107225 */ /* 0x002fca00078e00ff */
[----:B------:R-:W1:Y:S01]  /*89e0*/  LDC.64 R12, c[0x0][R20+0x228] ;  /* 0x00008a00140c7b82 */ /* 0x000e620000000a00 */
[----:B-----5:R-:W-:-:S07]  /*89f0*/  @P1 IMAD.HI.U32 R4, R29, R4, RZ ;  /* 0x000000041d041227 */ /* 0x020fce00078e00ff */
[----:B0-----:R-:W0:Y:S01]  /*8a00*/  LDC.64 R14, c[0x0][R20+0x210] ;  /* 0x00008400140e7b82 */ /* 0x001e220000000a00 */
[-C--:B---3--:R-:W-:Y:S02]  /*8a10*/  IMAD R21, R9, R18.reuse, RZ ;  /* 0x0000001209157224 */ /* 0x088fe400078e02ff */
[----:B------:R-:W-:-:S04]  /*8a20*/  IMAD.WIDE.U32 R8, R8, R18, RZ ;  /* 0x0000001208087225 */ /* 0x000fc800078e00ff */
[----:B------:R-:W-:Y:S01]  /*8a30*/  IMAD.IADD R21, R9, 0x1, R21 ;  /* 0x0000000109157824 */ /* 0x000fe200078e0215 */
[----:B------:R-:W-:Y:S01]  /*8a40*/  @P1 SHF.R.U32.HI R19, RZ, R25, R4 ;  /* 0x00000019ff131219 */ /* 0x000fe20000011604 */
[----:B------:R-:W-:Y:S01]  /*8a50*/  IMAD R25, R10, R26, R11 ;  /* 0x0000001a0a197224 */ /* 0x000fe200078e020b */
[----:B------:R-:W3:Y:S01]  /*8a60*/  @!P0 LDC R30, c[0x0][0xb50] ;  /* 0x0002d400ff1e8b82 */ /* 0x000ee20000000800 */
[----:B------:R-:W-:Y:S02]  /*8a70*/  IADD3 R4, P1, P3, R16, R8, R3 ;  /* 0x0000000810047210 */ /* 0x000fe40007b3e003 */
[----:B------:R-:W-:Y:S02]  /*8a80*/  IMAD.MOV R10, RZ, RZ, -R19 ;  /* 0x000000ffff0a7224 */ /* 0x000fe400078e0a13 */
[----:B------:R-:W-:-:S03]  /*8a90*/  IMAD.IADD R25, R17, 0x1, R25 ;  /* 0x0000000111197824 */ /* 0x000fc600078e0219 */
[----:B------:R-:W4:Y:S01]  /*8aa0*/  @!P0 LDC R31, c[0x0][0xb54] ;  /* 0x0002d500ff1f8b82 */ /* 0x000f220000000800 */
[----:B--2---:R-:W-:-:S05]  /*8ab0*/  SEL R11, R32, RZ, P0 ;  /* 0x000000ff200b7207 */ /* 0x004fca0000000000 */
[----:B-1----:R-:W-:-:S04]  /*8ac0*/  IMAD.WIDE.U32 R8, R12, R11, RZ ;  /* 0x0000000b0c087225 */ /* 0x002fc800078e00ff */
[----:B------:R-:W-:Y:S02]  /*8ad0*/  IMAD R13, R13, R11, RZ ;  /* 0x0000000b0d0d7224 */ /* 0x000fe400078e02ff */
[----:B------:R-:W-:Y:S01]  /*8ae0*/  IMAD R11, R33, R10, R29 ;  /* 0x0000000a210b7224 */ /* 0x000fe200078e021d */
[----:B------:R-:W-:Y:S01]  /*8af0*/  IADD3.X R10, R25, R21, R24, P1, P3 ;  /* 0x00000015190a7210 */ /* 0x000fe20000fe6418 */
[----:B------:R-:W-:Y:S01]  /*8b00*/  IMAD.IADD R13, R9, 0x1, R13 ;  /* 0x00000001090d7824 */ /* 0x000fe200078e020d */
[----:B------:R-:W-:Y:S01]  /*8b10*/  IADD3 R8, P0, P1, R19, R4, R8 ;  /* 0x0000000413087210 */ /* 0x000fe2000791e008 */
[----:B0-----:R-:W-:Y:S01]  /*8b20*/  IMAD R4, R15, R11, RZ ;  /* 0x0000000b0f047224 */ /* 0x001fe200078e02ff */
[----:B------:R-:W-:-:S04]  /*8b30*/  SHF.R.S32.HI R19, RZ, 0x1f, R19 ;  /* 0x0000001fff137819 */ /* 0x000fc80000011413 */
[----:B------:R-:W-:Y:S02]  /*8b40*/  IADD3.X R9, R19, R10, R13, P0, P1 ;  /* 0x0000000a13097210 */ /* 0x000fe400007e240d */
[----:B------:R-:W-:Y:S01]  /*8b50*/  SHF.R.S32.HI R13, RZ, 0x1f, R11 ;  /* 0x0000001fff0d7819 */ /* 0x000fe2000001140b */
[----:B------:R-:W-:-:S04]  /*8b60*/  IMAD.WIDE.U32 R8, R14, R11, R8 ;  /* 0x0000000b0e087225 */ /* 0x000fc800078e0008 */
[----:B------:R-:W-:Y:S01]  /*8b70*/  IMAD R13, R14, R13, R4 ;  /* 0x0000000d0e0d7224 */ /* 0x000fe200078e0204 */
[----:B---3--:R-:W-:-:S03]  /*8b80*/  LEA R10, P0, R8, R30, 0x2 ;  /* 0x0000001e080a7211 */ /* 0x008fc600078010ff */
[----:B------:R-:W-:Y:S01]  /*8b90*/  IMAD.IADD R4, R9, 0x1, R13 ;  /* 0x0000000109047824 */ /* 0x000fe200078e020d */
[----:B------:R-:W-:-:S04]  /*8ba0*/  MOV R9, 0xff800000 ;  /* 0xff80000000097802 */ /* 0x000fc80000000f00 */
[----:B----4-:R-:W-:-:S05]  /*8bb0*/  LEA.HI.X R11, R8, R31, R4, 0x2, P0 ;  /* 0x0000001f080b7211 */ /* 0x010fca00000f1404 */
[----:B------:R2:W-:Y:S02]  /*8bc0*/  STG.E desc[UR36][R10.64], R9 ;  /* 0x000000090a007986 */ /* 0x0005e4000c101924 */
.L_x_242:
[----:B------:R-:W-:Y:S05]  /*8bd0*/  BSYNC B1 ;  /* 0x0000000000017941 */ /* 0x000fea0003800000 */
.L_x_241:
[----:B------:R-:W-:Y:S05]  /*8be0*/  @P2 BRA `(.L_x_237) ;  /* 0x0000000400282947 */ /* 0x000fea0003800000 */
[----:B------:R-:W3:Y:S01]  /*8bf0*/  LDC R15, c[0x0][0xbe8] ;  /* 0x0002fa00ff0f7b82 */ /* 0x000ee20000000800 */
[----:B-1----:R-:W-:Y:S01]  /*8c00*/  SHF.R.S32.HI R16, RZ, 0x1f, R28 ;  /* 0x0000001fff107819 */ /* 0x002fe2000001141c */
[----:B------:R-:W-:Y:S01]  /*8c10*/  ULDC.64 UR4, c[0x0][0xaa0] ;  /* 0x0002a80000047ab9 */ /* 0x000fe20000000a00 */
[----:B------:R-:W-:Y:S01]  /*8c20*/  ULDC.64 UR6, c[0x0][0xaf0] ;  /* 0x0002bc0000067ab9 */ /* 0x000fe20000000a00 */
[----:B------:R-:W-:Y:S01]  /*8c30*/  IMAD R4, R24, UR4, RZ ;  /* 0x0000000418047c24 */ /* 0x000fe2000f8e02ff */
[----:B------:R-:W-:Y:S01]  /*8c40*/  LEA.HI R16, R16, R28, RZ, 0x3 ;  /* 0x0000001c10107211 */ /* 0x000fe200078f18ff */
[----:B--2---:R-:W-:-:S03]  /*8c50*/  IMAD.WIDE.U32 R8, R3, UR4, RZ ;  /* 0x0000000403087c25 */ /* 0x004fc6000f8e00ff */
[----:B------:R-:W-:Y:S01]  /*8c60*/  SHF.R.S32.HI R16, RZ, 0x3, R16 ;  /* 0x00000003ff107819 */ /* 0x000fe20000011410 */
[----:B------:R-:W-:Y:S01]  /*8c70*/  IMAD R11, R3, UR5, R4 ;  /* 0x00000005030b7c24 */ /* 0x000fe2000f8e0204 */
[----:B------:R-:W-:Y:S01]  /*8c80*/  ULDC.64 UR4, c[0x0][0xae8] ;  /* 0x0002ba0000047ab9 */ /* 0x000fe20000000a00 */
[----:B------:R-:W-:Y:S02]  /*8c90*/  IMAD R10, R26, UR6, RZ ;  /* 0x000000061a0a7c24 */ /* 0x000fe4000f8e02ff */
[----:B------:R-:W-:Y:S02]  /*8ca0*/  IMAD R4, R22, 0x30, R16 ;  /* 0x0000003016047824 */ /* 0x000fe400078e0210 */
[----:B------:R-:W-:Y:S02]  /*8cb0*/  IMAD.IADD R9, R9, 0x1, R11 ;  /* 0x0000000109097824 */ /* 0x000fe400078e020b */
[----:B------:R-:W-:Y:S02]  /*8cc0*/  IMAD R12, R23, 0xc0, R4 ;  /* 0x000000c0170c7824 */ /* 0x000fe400078e0204 */
[----:B------:R-:W-:Y:S01]  /*8cd0*/  IMAD.WIDE.U32 R8, R18, UR4, R8 ;  /* 0x0000000412087c25 */ /* 0x000fe2000f8e0008 */
[----:B---3--:R-:W-:-:S03]  /*8ce0*/  ISETP.NE.AND P0, PT, R15, 0x1, PT ;  /* 0x000000010f00780c */ /* 0x008fc60003f05270 */
[----:B------:R-:W-:Y:S02]  /*8cf0*/  IMAD.MOV.U32 R3, RZ, RZ, R12 ;  /* 0x000000ffff037224 */ /* 0x000fe400078e000c */
[----:B------:R-:W-:Y:S01]  /*8d00*/  IMAD R9, R18, UR5, R9 ;  /* 0x0000000512097c24 */ /* 0x000fe2000f8e0209 */
[----:B------:R-:W-:Y:S01]  /*8d10*/  ULDC.64 UR4, c[0x0][0xae0] ;  /* 0x0002b80000047ab9 */ /* 0x000fe20000000a00 */
[----:B------:R-:W-:-:S06]  /*8d20*/  IMAD.WIDE.U32 R8, R27, UR6, R8 ;  /* 0x000000061b087c25 */ /* 0x000fcc000f8e0008 */
[----:B------:R-:W1:Y:S08]  /*8d30*/  @P0 LDC R13, c[0x0][0xbec] ;  /* 0x0002fb00ff0d0b82 */ /* 0x000e700000000800 */
[----:B------:R-:W2:Y:S01]  /*8d40*/  @P0 LDC R17, c[0x0][0xbf0] ;  /* 0x0002fc00ff110b82 */ /* 0x000ea20000000800 */
[----:B-1----:R-:W-:-:S04]  /*8d50*/  @P0 IMAD.HI.U32 R4, R12, R13, RZ ;  /* 0x0000000d0c040227 */ /* 0x002fc800078e00ff */
[----:B------:R-:W-:Y:S02]  /*8d60*/  IMAD R13, R27, UR7, R10 ;  /* 0x000000071b0d7c24 */ /* 0x000fe4000f8e020a */
[----:B------:R-:W-:Y:S01]  /*8d70*/  IMAD R27, R0, R15, RZ ;  /* 0x0000000f001b7224 */ /* 0x000fe200078e02ff */
[----:B--2---:R-:W-:Y:S01]  /*8d80*/  @P0 SHF.R.U32.HI R3, RZ, R17, R4 ;  /* 0x00000011ff030219 */ /* 0x004fe20000011604 */
[----:B------:R-:W-:-:S03]  /*8d90*/  IMAD.IADD R9, R9, 0x1, R13 ;  /* 0x0000000109097824 */ /* 0x000fc600078e020d */
[--C-:B------:R-:W-:Y:S01]  /*8da0*/  SHF.R.S32.HI R4, RZ, 0x1f, R3.reuse ;  /* 0x0000001fff047819 */ /* 0x100fe20000011403 */
[----:B------:R-:W-:Y:S02]  /*8db0*/  IMAD.MOV R11, RZ, RZ, -R3 ;  /* 0x000000ffff0b7224 */ /* 0x000fe400078e0a03 */
[----:B------:R-:W-:-:S04]  /*8dc0*/  IMAD.WIDE.U32 R8, R3, UR4, R8 ;  /* 0x0000000403087c25 */ /* 0x000fc8000f8e0008 */
[----:B------:R-:W-:Y:S02]  /*8dd0*/  IMAD R11, R15, R11, R12 ;  /* 0x0000000b0f0b7224 */ /* 0x000fe400078e020c */
[----:B------:R-:W-:-:S04]  /*8de0*/  IMAD R4, R4, UR4, RZ ;  /* 0x0000000404047c24 */ /* 0x000fc8000f8e02ff */
[----:B------:R-:W-:Y:S01]  /*8df0*/  IMAD R13, R3, UR5, R4 ;  /* 0x00000005030d7c24 */ /* 0x000fe2000f8e0204 */
[----:B------:R-:W-:Y:S01]  /*8e00*/  SHF.R.S32.HI R4, RZ, 0x1f, R11 ;  /* 0x0000001fff047819 */ /* 0x000fe2000001140b */
[----:B------:R-:W-:Y:S02]  /*8e10*/  ULDC.64 UR4, c[0x0][0xad8] ;  /* 0x0002b60000047ab9 */ /* 0x000fe40000000a00 */
[----:B------:R-:W-:Y:S02]  /*8e20*/  IMAD.IADD R9, R9, 0x1, R13 ;  /* 0x0000000109097824 */ /* 0x000fe400078e020d */
[----:B------:R-:W-:Y:S02]  /*8e30*/  IMAD R4, R4, UR4, RZ ;  /* 0x0000000404047c24 */ /* 0x000fe4000f8e02ff */
[----:B------:R-:W-:-:S04]  /*8e40*/  IMAD.WIDE.U32 R8, R11, UR4, R8 ;  /* 0x000000040b087c25 */ /* 0x000fc8000f8e0008 */
[----:B------:R-:W-:Y:S01]  /*8e50*/  IMAD R3, R11, UR5, R4 ;  /* 0x000000050b037c24 */ /* 0x000fe2000f8e0204 */
[----:B------:R-:W-:Y:S01]  /*8e60*/  ULDC.64 UR4, c[0x0][0xa80] ;  /* 0x0002a00000047ab9 */ /* 0x000fe20000000a00 */
[----:B------:R-:W-:Y:S01]  /*8e70*/  IMAD R4, R23, 0xc0, R16 ;  /* 0x000000c017047824 */ /* 0x000fe200078e0210 */
[----:B------:R-:W-:Y:S02]  /*8e80*/  SHF.R.S32.HI R16, RZ, 0x1f, R152 ;  /* 0x0000001fff107819 */ /* 0x000fe40000011498 */
[----:B------:R-:W-:Y:S01]  /*8e90*/  IADD3 R3, R9, R3, RZ ;  /* 0x0000000309037210 */ /* 0x000fe20007ffe0ff */
[----:B------:R-:W-:Y:S01]  /*8ea0*/  VIADD R0, R4, 0x30 ;  /* 0x0000003004007836 */ /* 0x000fe20000000000 */
[----:B------:R-:W-:Y:S01]  /*8eb0*/  LEA R9, P0, R8, UR4, 0x1 ;  /* 0x0000000408097c11 */ /* 0x000fe2000f8008ff */
[----:B------:R-:W-:-:S03]  /*8ec0*/  ULDC UR4, c[0x0][0xac8] ;  /* 0x0002b20000047ab9 */ /* 0x000fc60000000800 */
[----:B0-----:R-:W-:Y:S01]  /*8ed0*/  LEA.HI.X R14, R8, UR5, R3, 0x1, P0 ;  /* 0x00000005080e7c11 */ /* 0x001fe200080f0c03 */
[----:B------:R-:W0:Y:S01]  /*8ee0*/  SHFL.IDX PT, R13, R9, RZ, 0x181f ;  /* 0x00181fff090d7589 */ /* 0x000e2200000e0000 */
[----:B------:R-:W-:Y:S01]  /*8ef0*/  ISETP.GE.AND P0, PT, R152, UR4, PT ;  /* 0x0000000498007c0c */ /* 0x000fe2000bf06270 */
[C---:B------:R-:W-:Y:S02]  /*8f00*/  VIADD R3, R4.reuse, 0x60 ;  /* 0x0000006004037836 */ /* 0x040fe40000000000 */
[----:B------:R-:W1:Y:S01]  /*8f10*/  SHFL.IDX PT, R17, R9, 0x1, 0x181f ;  /* 0x00381f0009117f89 */ /* 0x000e6200000e0000 */
[CC--:B------:R-:W-:Y:S01]  /*8f20*/  ISETP.GE.OR P3, PT, R4.reuse, R27.reuse, P0 ;  /* 0x0000001b0400720c */ /* 0x0c0fe20000766670 */
[----:B------:R-:W-:Y:S01]  /*8f30*/  VIADD R4, R4, 0x90 ;  /* 0x0000009004047836 */ /* 0x000fe20000000000 */
[-C--:B------:R-:W-:Y:S01]  /*8f40*/  ISETP.GE.OR P2, PT, R0, R27.reuse, P0 ;  /* 0x0000001b0000720c */ /* 0x080fe20000746670 */
[----:B------:R-:W2:Y:S01]  /*8f50*/  SHFL.IDX PT, R21, R9, 0x2, 0x181f ;  /* 0x00581f0009157f89 */ /* 0x000ea200000e0000 */
[----:B------:R-:W-:-:S02]  /*8f60*/  ISETP.GE.OR P1, PT, R3, R27, P0 ;  /* 0x0000001b0300720c */ /* 0x000fc40000726670 */
[----:B------:R-:W-:Y:S01]  /*8f70*/  ISETP.GE.OR P0, PT, R4, R27, P0 ;  /* 0x0000001b0400720c */ /* 0x000fe20000706670 */
[----:B------:R-:W3:Y:S04]  /*8f80*/  SHFL.IDX PT, R11, R14, RZ, 0x181f ;  /* 0x00181fff0e0b7589 */ /* 0x000ee800000e0000 */
[----:B------:R3:W4:Y:S04]  /*8f90*/  SHFL.IDX PT, R25, R9, 0x3, 0x181f ;  /* 0x00781f0009197f89 */ /* 0x00072800000e0000 */
[----:B------:R-:W5:Y:S04]  /*8fa0*/  SHFL.IDX PT, R15, R14, 0x1, 0x181f ;  /* 0x00381f000e0f7f89 */ /* 0x000f6800000e0000 */
[----:B------:R-:W5:Y:S01]  /*8fb0*/  SHFL.IDX PT, R19, R14, 0x2, 0x181f ;  /* 0x00581f000e137f89 */ /* 0x000f6200000e0000 */
[----:B0-----:R-:W-:-:S03]  /*8fc0*/  @!P3 LEA R8, P6, R152, R13, 0x1 ;  /* 0x0000000d9808b211 */ /* 0x001fc600078c08ff */
[----:B------:R4:W0:Y:S01]  /*8fd0*/  SHFL.IDX PT, R23, R14, 0x3, 0x181f ;  /* 0x00781f000e177f89 */ /* 0x00082200000e0000 */
[C---:B-1----:R-:W-:Y:S02]  /*8fe0*/  @!P2 LEA R10, P5, R152.reuse, R17, 0x1 ;  /* 0x00000011980aa211 */ /* 0x042fe400078a08ff */
[C---:B--2---:R-:W-:Y:S02]  /*8ff0*/  @!P1 LEA R12, P4, R152.reuse, R21, 0x1 ;  /* 0x00000015980c9211 */ /* 0x044fe400078808ff */
[C---:B---3--:R-:W-:Y:S02]  /*9000*/  @!P3 LEA.HI.X R9, R152.reuse, R11, R16, 0x1, P6 ;  /* 0x0000000b9809b211 */ /* 0x048fe400030f0c10 */
[----:B----4-:R-:W-:-:S03]  /*9010*/  @!P0 LEA R14, P6, R152, R25, 0x1 ;  /* 0x00000019980e8211 */ /* 0x010fc600078c08ff */
[----:B------:R1:W-:Y:S01]  /*9020*/  @!P3 ST.E.128 desc[UR36][R8.64], RZ ;  /* 0x000000ff0800b985 */ /* 0x0003e2000c101d24 */
[C-C-:B-----5:R-:W-:Y:S02]  /*9030*/  @!P2 LEA.HI.X R11, R152.reuse, R15, R16.reuse, 0x1, P5 ;  /* 0x0000000f980ba211 */ /* 0x160fe400028f0c10 */
[----:B------:R-:W-:-:S03]  /*9040*/  @!P1 LEA.HI.X R13, R152, R19, R16, 0x1, P4 ;  /* 0x00000013980d9211 */ /* 0x000fc600020f0c10 */
[----:B------:R1:W-:Y:S01]  /*9050*/  @!P2 ST.E.128 desc[UR36][R10.64], RZ ;  /* 0x000000ff0a00a985 */ /* 0x0003e2000c101d24 */
[----:B0-----:R-:W-:-:S03]  /*9060*/  @!P0 LEA.HI.X R15, R152, R23, R16, 0x1, P6 ;  /* 0x00000017980f8211 */ /* 0x001fc600030f0c10 */
[----:B------:R1:W-:Y:S04]  /*9070*/  @!P1 ST.E.128 desc[UR36][R12.64], RZ ;  /* 0x000000ff0c009985 */ /* 0x0003e8000c101d24 */
[----:B------:R1:W-:Y:S02]  /*9080*/  @!P0 ST.E.128 desc[UR36][R14.64], RZ ;  /* 0x000000ff0e008985 */ /* 0x0003e4000c101d24 */
.L_x_237:
[----:B------:R-:W-:Y:S05]  /*9090*/  BSYNC B0 ;  /* 0x0000000000007941 */ /* 0x000fea0003800000 */
.L_x_233:
[----:B------:R-:W-:Y:S02]  /*90a0*/  ULDC UR4, c[0x0][0xc3c] ;  /* 0x00030f0000047ab9 */ /* 0x000fe40000000800 */
[----:B------:R-:W-:-:S13]  /*90b0*/  ISETP.GE.AND P0, PT, R7, UR4, PT ;  /* 0x0000000407007c0c */ /* 0x000fda000bf06270 */
[----:B------:R-:W-:Y:S05]  /*90c0*/  @!P0 BRA `(.L_x_243) ;  /* 0xffffff7c00708947 */ /* 0x000fea000383ffff */
[----:B------:R-:W-:Y:S05]  /*90d0*/  EXIT ;  /* 0x000000000000794d */ /* 0x000fea0003800000 */
.L_x_204:
[----:B------:R-:W-:-:S08]  /*90e0*/  NOP ;  /* 0x0000000000007918 */ /* 0x000fd00000000000 */
[----:B------:R-:W0:-:S00]  /*90f0*/  USETMAXREG.DEALLOC.CTAPOOL 0x20 ;  /* 0x00000020000079c8 */ /* 0x000e0000080e0500 */
[----:B0-----:R-:W2:Y:S01]  /*9100*/  LDL.LU R2, [R1+0x4] ;  /* 0x0000040001027983 */ /* 0x001ea20000300800 */
[----:B------:R-:W-:-:S06]  /*9110*/  LOP3.LUT R0, R0, 0x3, RZ, 0xc0, !PT ;  /* 0x0000000300007812 */ /* 0x000fcc00078ec0ff */
[----:B------:R-:W0:Y:S02]  /*9120*/  SHFL.IDX PT, R0, R0, RZ, 0x1f ;  /* 0x00001fff00007589 */ /* 0x000e2400000e0000 */
[----:B0-----:R-:W-:Y:S01]  /*9130*/  ISETP.NE.AND P0, PT, R0, RZ, PT ;  /* 0x000000ff0000720c */ /* 0x001fe20003f05270 */
[----:B------:R-:W-:Y:S01]  /*9140*/  IMAD.MOV.U32 R0, RZ, RZ, RZ ;  /* 0x000000ffff007224 */ /* 0x000fe200078e00ff */
[----:B--2---:R-:W-:-:S11]  /*9150*/  LOP3.LUT R2, R2, 0xffffffef, RZ, 0xc0, !PT ;  /* 0xffffffef02027812 */ /* 0x004fd600078ec0ff */
[----:B------:R-:W-:-:S05]  /*9160*/  @P0 LOP3.LUT R2, R2, 0x10, RZ, 0xfc, !PT ;  /* 0x0000001002020812 */ /* 0x000fca00078efcff */
[----:B------:R0:W-:Y:S01]  /*9170*/  STL [R1+0x4], R2 ;  /* 0x0000040201007387 */ /* 0x0001e20000100800 */
[----:B------:R-:W-:Y:S05]  /*9180*/  @!P0 BRA `(.L_x_244) ;  /* 0x00000000001c8947 */ /* 0x000fea0003800000 */
[----:B------:R-:W1:Y:S08]  /*9190*/  S2UR UR5, SR_CgaCtaId ;  /* 0x00000000000579c3 */ /* 0x000e700000008800 */
[----:B------:R-:W-:Y:S06]  /*91a0*/  BAR.SYNC.DEFER_BLOCKING 0x5, 0x200 ;  /* 0x0148000000007b1d */ /* 0x000fec0000010000 */
[----:B------:R-:W-:-:S02]  /*91b0*/  UMOV UR4, 0x400 ;  /* 0x0000040000047882 */ /* 0x000fc40000000000 */
[----:B-1----:R-:W-:-:S09]  /*91c0*/  ULEA UR4, UR5, UR4, 0x18 ;  /* 0x0000000405047291 */ /* 0x002fd2000f8ec03f */
[----:B------:R-:W1:Y:S01]  /*91d0*/  LDS.128 R16, [UR4+0x168d0] ;  /* 0x0168d004ff107984 */ /* 0x000e620008000c00 */
[----:B------:R-:W-:Y:S06]  /*91e0*/  BAR.ARV 0x4, 0x200 ;  /* 0x0108000000007b1d */ /* 0x000fec0000002000 */
[----:B------:R-:W-:Y:S05]  /*91f0*/  BRA `(.L_x_245) ;  /* 0x0000000800907947 */ /* 0x000fea0003800000 */
.L_x_244:
[----:B0-----:R-:W0:Y:S01]  /*9200*/  S2R R2, SR_TID.X ;  /* 0x0000000000027919 */ /* 0x001e220000002100 */
[----:B------:R-:W-:Y:S01]  /*9210*/  ULDC UR4, c[0x0][0xc3c] ;  /* 0x00030f0000047ab9 */ /* 0x000fe20000000800 */
[----:B------:R-:W-:Y:S01]  /*9220*/  IMAD.MOV.U32 R9, RZ, RZ, RZ ;  /* 0x000000ffff097224 */ /* 0x000fe200078e00ff */
[----:B------:R-:W1:Y:S01]  /*9230*/  S2UR UR6, SR_CTAID.X ;  /* 0x00000000000679c3 */ /* 0x000e620000002500 */
[----:B------:R-:W-:Y:S01]  /*9240*/  ULDC UR5, c[0x0][0xc38] ;  /* 0x00030e0000057ab9 */ /* 0x000fe20000000800 */
[----:B0-----:R-:W-:-:S04]  /*9250*/  LOP3.LUT R7, R2, 0x1f, RZ, 0xc0, !PT ;  /* 0x0000001f02077812 */ /* 0x001fc800078ec0ff */
[----:B------:R-:W-:-:S04]  /*9260*/  ISETP.NE.AND P0, PT, R7, 0x1f, PT ;  /* 0x0000001f0700780c */ /* 0x000fc80003f05270 */
[----:B------:R-:W-:-:S13]  /*9270*/  ISETP.GE.OR P1, PT, R7, UR4, !P0 ;  /* 0x0000000407007c0c */ /* 0x000fda000c726670 */
[----:B------:R-:W0:Y:S08]  /*9280*/  @!P1 LDC.64 R4, c[0x0][0xc80] ;  /* 0x00032000ff049b82 */ /* 0x000e300000000a00 */
[----:B------:R-:W2:Y:S01]  /*9290*/  @!P1 LDC.64 R2, c[0x0][0xc78] ;  /* 0x00031e00ff029b82 */ /* 0x000ea20000000a00 */
[----:B0-----:R-:W-:-:S05]  /*92a0*/  @!P1 IMAD.WIDE.U32 R4, R7, 0x4, R4 ;  /* 0x0000000407049825 */ /* 0x001fca00078e0004 */
[----:B------:R-:W3:Y:S01]  /*92b0*/  @!P1 LDG.E R0, desc[UR36][R4.64] ;  /* 0x0000002404009981 */ /* 0x000ee2000c1e1900 */
[----:B--2---:R-:W-:-:S05]  /*92c0*/  @!P1 IMAD.WIDE.U32 R2, R7, 0x4, R2 ;  /* 0x0000000407029825 */ /* 0x004fca00078e0002 */
[----:B------:R-:W3:Y:S01]  /*92d0*/  @!P1 LDG.E R9, desc[UR36][R2.64] ;  /* 0x0000002402099981 */ /* 0x000ee2000c1e1900 */
[C---:B------:R-:W-:Y:S02]  /*92e0*/  ISETP.NE.AND P1, PT, R7.reuse, RZ, PT ;  /* 0x000000ff0700720c */ /* 0x040fe40003f25270 */
[C---:B------:R-:W-:Y:S02]  /*92f0*/  ISETP.GE.U32.AND P2, PT, R7.reuse, 0x2, PT ;  /* 0x000000020700780c */ /* 0x040fe40003f46070 */
[C---:B------:R-:W-:Y:S02]  /*9300*/  ISETP.GE.U32.AND P3, PT, R7.reuse, 0x4, PT ;  /* 0x000000040700780c */ /* 0x040fe40003f66070 */
[C---:B------:R-:W-:Y:S02]  /*9310*/  ISETP.GE.U32.AND P4, PT, R7.reuse, 0x8, PT ;  /* 0x000000080700780c */ /* 0x040fe40003f86070 */
[----:B------:R-:W-:Y:S01]  /*9320*/  ISETP.GE.U32.AND P5, PT, R7, 0x10, PT ;  /* 0x000000100700780c */ /* 0x000fe20003fa6070 */
[----:B------:R-:W-:Y:S01]  /*9330*/  UMOV UR4, URZ ;  /* 0x0000003f00047c82 */ /* 0x000fe20008000000 */
[----:B---3--:R-:W-:-:S05]  /*9340*/  IMAD R6, R0, R9, RZ ;  /* 0x0000000900067224 */ /* 0x008fca00078e02ff */
[----:B------:R-:W0:Y:S02]  /*9350*/  SHFL.UP PT, R8, R6, 0x1, RZ ;  /* 0x0420000006087989 */ /* 0x000e2400000e00ff */
[----:B0-----:R-:W-:-:S04]  /*9360*/  SEL R11, R8, RZ, P1 ;  /* 0x000000ff080b7207 */ /* 0x001fc80000800000 */
[----:B------:R-:W-:-:S05]  /*9370*/  IADD3 R11, R6, R11, RZ ;  /* 0x0000000b060b7210 */ /* 0x000fca0007ffe0ff */
[----:B------:R-:W0:Y:S02]  /*9380*/  SHFL.UP PT, R8, R11, 0x2, RZ ;  /* 0x044000000b087989 */ /* 0x000e2400000e00ff */
[----:B0-----:R-:W-:-:S05]  /*9390*/  SEL R8, R8, RZ, P2 ;  /* 0x000000ff08087207 */ /* 0x001fca0001000000 */
[----:B------:R-:W-:-:S05]  /*93a0*/  IMAD.IADD R8, R11, 0x1, R8 ;  /* 0x000000010b087824 */ /* 0x000fca00078e0208 */
        /* <DEDUP_REMOVED lines=9> */
[----:B------:R-:W0:Y:S02]  /*9440*/  SHFL.IDX PT, R6, R2, 0x1f, 0x1f ;  /* 0x03e01f0002067f89 */ /* 0x000e2400000e0000 */
[----:B0-----:R-:W-:-:S05]  /*9450*/  IMAD R6, R6, UR5, RZ ;  /* 0x0000000506067c24 */ /* 0x001fca000f8e02ff */
[----:B-1----:R-:W-:Y:S01]  /*9460*/  ISETP.GT.AND P6, PT, R6, UR6, PT ;  /* 0x0000000606007c0c */ /* 0x002fe2000bfc4270 */
[----:B------:R-:W-:-:S12]  /*9470*/  IMAD.MOV.U32 R3, RZ, RZ, R6 ;  /* 0x000000ffff037224 */ /* 0x000fd800078e0006 */
[----:B------:R-:W-:Y:S05]  /*9480*/  @P6 BRA `(.L_x_246) ;  /* 0x0000000000986947 */ /* 0x000fea0003800000 */
[----:B------:R-:W-:Y:S01]  /*9490*/  MOV R6, R3 ;  /* 0x0000000300067202 */ /* 0x000fe20000000f00 */
[----:B------:R-:W-:Y:S01]  /*94a0*/  UMOV UR4, URZ ;  /* 0x0000003f00047c82 */ /* 0x000fe20008000000 */
[----:B------:R-:W-:-:S05]  /*94b0*/  ULDC UR5, c[0x0][0xc38] ;  /* 0x00030e0000057ab9 */ /* 0x000fca0000000800 */
.L_x_248:
[----:B------:R-:W0:Y:S01]  /*94c0*/  LDC R0, c[0x0][0xc3c] ;  /* 0x00030f00ff007b82 */ /* 0x000e220000000800 */
[----:B------:R-:W-:-:S06]  /*94d0*/  UIADD3 UR4, UR4, 0x1f, URZ ;  /* 0x0000001f04047890 */ /* 0x000fcc000fffe03f */
[----:B0-----:R-:W-:-:S13]  /*94e0*/  ISETP.LE.AND P6, PT, R0, UR4, PT ;  /* 0x0000000400007c0c */ /* 0x001fda000bfc3270 */
[----:B------:R-:W-:Y:S05]  /*94f0*/  @P6 BRA `(.L_x_247) ;  /* 0x0000000400a46947 */ /* 0x000fea0003800000 */
[----:B------:R-:W-:-:S05]  /*9500*/  VIADD R9, R7, UR4 ;  /* 0x0000000407097c36 */ /* 0x000fca0008000000 */
[----:B------:R-:W-:Y:S01]  /*9510*/  ISETP.GE.OR P6, PT, R9, R0, !P0 ;  /* 0x000000000900720c */ /* 0x000fe200047c6670 */
[----:B------:R-:W-:-:S12]  /*9520*/  IMAD.MOV.U32 R0, RZ, RZ, RZ ;  /* 0x000000ffff007224 */ /* 0x000fd800078e00ff */
[----:B------:R-:W0:Y:S08]  /*9530*/  @!P6 LDC.64 R4, c[0x0][0xc80] ;  /* 0x00032000ff04eb82 */ /* 0x000e300000000a00 */
[----:B------:R-:W1:Y:S01]  /*9540*/  @!P6 LDC.64 R2, c[0x0][0xc78] ;  /* 0x00031e00ff02eb82 */ /* 0x000e620000000a00 */
[----:B0-----:R-:W-:-:S05]  /*9550*/  @!P6 IMAD.WIDE R4, R9, 0x4, R4 ;  /* 0x000000040904e825 */ /* 0x001fca00078e0204 */
[----:B------:R-:W2:Y:S01]  /*9560*/  @!P6 LDG.E R0, desc[UR36][R4.64] ;  /* 0x000000240400e981 */ /* 0x000ea2000c1e1900 */
[----:B-1----:R-:W-:-:S04]  /*9570*/  @!P6 IMAD.WIDE R2, R9, 0x4, R2 ;  /* 0x000000040902e825 */ /* 0x002fc800078e0202 */
[----:B------:R-:W-:-:S06]  /*9580*/  IMAD.MOV.U32 R9, RZ, RZ, RZ ;  /* 0x000000ffff097224 */ /* 0x000fcc00078e00ff */
[----:B------:R-:W2:Y:S02]  /*9590*/  @!P6 LDG.E R9, desc[UR36][R2.64] ;  /* 0x000000240209e981 */ /* 0x000ea4000c1e1900 */
[----:B--2---:R-:W-:-:S05]  /*95a0*/  IMAD R13, R0, R9, RZ ;  /* 0x00000009000d7224 */ /* 0x004fca00078e02ff */
[----:B------:R-:W0:Y:S02]  /*95b0*/  SHFL.UP PT, R8, R13, 0x1, RZ ;  /* 0x042000000d087989 */ /* 0x000e2400000e00ff */
[----:B0-----:R-:W-:-:S05]  /*95c0*/  SEL R8, R8, RZ, P1 ;  /* 0x000000ff08087207 */ /* 0x001fca0000800000 */
[----:B------:R-:W-:-:S05]  /*95d0*/  IMAD.IADD R8, R13, 0x1, R8 ;  /* 0x000000010d087824 */ /* 0x000fca00078e0208 */
[----:B------:R-:W0:Y:S02]  /*95e0*/  SHFL.UP PT, R10, R8, 0x2, RZ ;  /* 0x04400000080a7989 */ /* 0x000e2400000e00ff */
[----:B0-----:R-:W-:-:S05]  /*95f0*/  SEL R11, R10, RZ, P2 ;  /* 0x000000ff0a0b7207 */ /* 0x001fca0001000000 */
[----:B------:R-:W-:-:S05]  /*9600*/  IMAD.IADD R11, R8, 0x1, R11 ;  /* 0x00000001080b7824 */ /* 0x000fca00078e020b */
        /* <DEDUP_REMOVED lines=9> */
[----:B------:R-:W0:Y:S02]  /*96a0*/  SHFL.IDX PT, R4, R2, 0x1f, 0x1f ;  /* 0x03e01f0002047f89 */ /* 0x000e2400000e0000 */
[----:B0-----:R-:W-:-:S04]  /*96b0*/  IMAD R3, R4, UR5, RZ ;  /* 0x0000000504037c24 */ /* 0x001fc8000f8e02ff */
[----:B------:R-:W-:-:S05]  /*96c0*/  IMAD.IADD R6, R3, 0x1, R6 ;  /* 0x0000000103067824 */ /* 0x000fca00078e0206 */
[----:B------:R-:W-:-:S13]  /*96d0*/  ISETP.GT.AND P6, PT, R6, UR6, PT ;  /* 0x0000000606007c0c */ /* 0x000fda000bfc4270 */
[----:B------:R-:W-:Y:S05]  /*96e0*/  @!P6 BRA `(.L_x_248) ;  /* 0xfffffffc0074e947 */ /* 0x000fea000383ffff */
.L_x_246:
[----:B------:R-:W-:Y:S02]  /*96f0*/  IMAD.IADD R11, R6, 0x1, -R3 ;  /* 0x00000001060b7824 */ /* 0x000fe400078e0a03 */
[----:B------:R-:W-:Y:S02]  /*9700*/  IMAD.MOV.U32 R16, RZ, RZ, RZ ;  /* 0x000000ffff107224 */ /* 0x000fe400078e00ff */
[----:B------:R-:W-:-:S05]  /*9710*/  IMAD R3, R2, UR5, R11 ;  /* 0x0000000502037c24 */ /* 0x000fca000f8e020b */
[----:B------:R-:W-:-:S13]  /*9720*/  ISETP.GT.AND P0, PT, R3, UR6, PT ;  /* 0x0000000603007c0c */ /* 0x000fda000bf04270 */
[----:B------:R-:W-:-:S04]  /*9730*/  VOTE.ANY R5, PT, !P0 ;  /* 0x0000000000057806 */ /* 0x000fc800040e0100 */
[----:B------:R-:W0:Y:S01]  /*9740*/  POPC R19, R5 ;  /* 0x0000000500137309 */ /* 0x000e220000000000 */
[----:B------:R-:W-:Y:S01]  /*9750*/  ISETP.NE.AND P0, PT, R5, RZ, PT ;  /* 0x000000ff0500720c */ /* 0x000fe20003f05270 */
[----:B0-----:R-:W0:Y:S04]  /*9760*/  SHFL.IDX PT, R0, R0, R19, 0x1f ;  /* 0x00001f1300007589 */ /* 0x001e2800000e0000 */
[----:B------:R-:W1:Y:S01]  /*9770*/  SHFL.IDX PT, R9, R9, R19, 0x1f ;  /* 0x00001f1309097589 */ /* 0x000e6200000e0000 */
[----:B0-----:R-:W-:-:S04]  /*9780*/  IABS R4, R0 ;  /* 0x0000000000047213 */ /* 0x001fc80000000000 */
[----:B------:R-:W0:Y:S01]  /*9790*/  I2F.RP R6, R4 ;  /* 0x0000000400067306 */ /* 0x000e220000209400 */
[----:B-1----:R-:W-:-:S07]  /*97a0*/  IABS R8, R9 ;  /* 0x0000000900087213 */ /* 0x002fce0000000000 */
[----:B0-----:R-:W0:Y:S02]  /*97b0*/  MUFU.RCP R6, R6 ;  /* 0x0000000600067308 */ /* 0x001e240000001000 */
[----:B0-----:R-:W-:-:S06]  /*97c0*/  VIADD R3, R6, 0xffffffe ;  /* 0x0ffffffe06037836 */ /* 0x001fcc0000000000 */
[----:B------:R-:W0:Y:S02]  /*97d0*/  F2I.FTZ.U32.TRUNC.NTZ R3, R3 ;  /* 0x0000000300037305 */ /* 0x000e24000021f000 */
[----:B0-----:R-:W-:Y:S01]  /*97e0*/  IADD3 R13, RZ, -R3, RZ ;  /* 0x80000003ff0d7210 */ /* 0x001fe20007ffe0ff */
[----:B------:R-:W-:Y:S06]  /*97f0*/  @!P0 BRA `(.L_x_249) ;  /* 0x0000000000088947 */ /* 0x000fec0003800000 */
[----:B------:R-:W-:-:S05]  /*9800*/  VIADD R5, R19, 0xffffffff ;  /* 0xffffffff13057836 */ /* 0x000fca0000000000 */
[----:B------:R0:W1:Y:S02]  /*9810*/  SHFL.IDX PT, R16, R2, R5, 0x1f ;  /* 0x00001f0502107589 */ /* 0x00006400000e0000 */
.L_x_249:
[----:B-1----:R-:W-:Y:S01]  /*9820*/  IMAD R16, R16, UR5, R11 ;  /* 0x0000000510107c24 */ /* 0x002fe2000f8e020b */
[----:B------:R-:W-:Y:S01]  /*9830*/  IADD3 R19, R19, UR4, RZ ;  /* 0x0000000413137c10 */ /* 0x000fe2000fffe0ff */
[----:B------:R-:W-:Y:S02]  /*9840*/  IMAD R11, R13, R4, RZ ;  /* 0x000000040d0b7224 */ /* 0x000fe400078e02ff */
[----:B0-----:R-:W-:Y:S01]  /*9850*/  IMAD.MOV.U32 R2, RZ, RZ, RZ ;  /* 0x000000ffff027224 */ /* 0x001fe200078e00ff */
[----:B------:R-:W-:Y:S01]  /*9860*/  IADD3 R17, -R16, UR6, RZ ;  /* 0x0000000610117c10 */ /* 0x000fe2000fffe1ff */
[----:B------:R-:W-:Y:S01]  /*9870*/  IMAD.MOV.U32 R5, RZ, RZ, R8 ;  /* 0x000000ffff057224 */ /* 0x000fe200078e0008 */
[----:B------:R-:W-:Y:S01]  /*9880*/  IABS R8, R0 ;  /* 0x0000000000087213 */ /* 0x000fe20000000000 */
[----:B------:R-:W-:Y:S01]  /*9890*/  IMAD.HI.U32 R2, R3, R11, R2 ;  /* 0x0000000b03027227 */ /* 0x000fe200078e0002 */
[----:B------:R-:W-:Y:S01]  /*98a0*/  IABS R3, R17 ;  /* 0x0000001100037213 */ /* 0x000fe20000000000 */
[----:B------:R-:W0:Y:S02]  /*98b0*/  I2F.RP R6, R5 ;  /* 0x0000000500067306 */ /* 0x000e240000209400 */
[----:B------:R-:W-:-:S02]  /*98c0*/  IMAD.MOV R8, RZ, RZ, -R8 ;  /* 0x000000ffff087224 */ /* 0x000fc400078e0a08 */
[----:B------:R-:W-:-:S04]  /*98d0*/  IMAD.HI.U32 R2, R2, R3, RZ ;  /* 0x0000000302027227 */ /* 0x000fc800078e00ff */
[----:B------:R-:W-:-:S05]  /*98e0*/  IMAD R3, R2, R8, R3 ;  /* 0x0000000802037224 */ /* 0x000fca00078e0203 */
[----:B------:R-:W-:Y:S01]  /*98f0*/  ISETP.GT.U32.AND P1, PT, R4, R3, PT ;  /* 0x000000030400720c */ /* 0x000fe20003f24070 */
[----:B0-----:R-:W0:-:S12]  /*9900*/  MUFU.RCP R6, R6 ;  /* 0x0000000600067308 */ /* 0x001e180000001000 */
[-C--:B------:R-:W-:Y:S01]  /*9910*/  @!P1 IADD3 R3, R3, -R4.reuse, RZ ;  /* 0x8000000403039210 */ /* 0x080fe20007ffe0ff */
[----:B------:R-:W-:Y:S01]  /*9920*/  @!P1 VIADD R2, R2, 0x1 ;  /* 0x0000000102029836 */ /* 0x000fe20000000000 */
[----:B------:R-:W-:Y:S02]  /*9930*/  ISETP.NE.AND P1, PT, R0, RZ, PT ;  /* 0x000000ff0000720c */ /* 0x000fe40003f25270 */
[----:B------:R-:W-:Y:S01]  /*9940*/  ISETP.GE.U32.AND P0, PT, R3, R4, PT ;  /* 0x000000040300720c */ /* 0x000fe20003f06070 */
[----:B0-----:R-:W-:Y:S01]  /*9950*/  VIADD R8, R6, 0xffffffe ;  /* 0x0ffffffe06087836 */ /* 0x001fe20000000000 */
[----:B------:R-:W-:-:S03]  /*9960*/  LOP3.LUT R4, R17, R0, RZ, 0x3c, !PT ;  /* 0x0000000011047212 */ /* 0x000fc600078e3cff */
[----:B------:R0:W1:Y:S01]  /*9970*/  F2I.FTZ.U32.TRUNC.NTZ R3, R8 ;  /* 0x0000000800037305 */ /* 0x000062000021f000 */
[----:B------:R-:W-:-:S07]  /*9980*/  ISETP.GE.AND P2, PT, R4, RZ, PT ;  /* 0x000000ff0400720c */ /* 0x000fce0003f46270 */
[----:B------:R-:W-:Y:S01]  /*9990*/  @P0 VIADD R2, R2, 0x1 ;  /* 0x0000000102020836 */ /* 0x000fe20000000000 */
[----:B0-----:R-:W-:-:S03]  /*99a0*/  IABS R8, R9 ;  /* 0x0000000900087213 */ /* 0x001fc60000000000 */
[----:B------:R-:W-:Y:S02]  /*99b0*/  IMAD.MOV.U32 R6, RZ, RZ, R2 ;  /* 0x000000ffff067224 */ /* 0x000fe400078e0002 */
[----:B------:R-:W-:Y:S02]  /*99c0*/  IMAD.MOV R8, RZ, RZ, -R8 ;  /* 0x000000ffff087224 */ /* 0x000fe400078e0a08 */
[----:B-1----:R-:W-:Y:S01]  /*99d0*/  IMAD.MOV R2, RZ, RZ, -R3 ;  /* 0x000000ffff027224 */ /* 0x002fe200078e0a03 */
[----:B------:R-:W-:Y:S02]  /*99e0*/  @!P2 IADD3 R6, -R6, RZ, RZ ;  /* 0x000000ff0606a210 */ /* 0x000fe40007ffe1ff */
[----:B------:R-:W-:Y:S01]  /*99f0*/  @!P1 LOP3.LUT R6, RZ, R0, RZ, 0x33, !PT ;  /* 0x00000000ff069212 */ /* 0x000fe200078e33ff */
[----:B------:R-:W-:Y:S02]  /*9a00*/  IMAD R11, R2, R5, RZ ;  /* 0x00000005020b7224 */ /* 0x000fe400078e02ff */
[----:B------:R-:W-:Y:S01]  /*9a10*/  IMAD.MOV.U32 R2, RZ, RZ, RZ ;  /* 0x000000ffff027224 */ /* 0x000fe200078e00ff */
[-C--:B------:R-:W-:Y:S01]  /*9a20*/  IABS R4, R6.reuse ;  /* 0x0000000600047213 */ /* 0x080fe20000000000 */
[----:B------:R-:W-:-:S02]  /*9a30*/  IMAD R0, R0, R6, RZ ;  /* 0x0000000600007224 */ /* 0x000fc400078e02ff */
[----:B------:R-:W-:-:S04]  /*9a40*/  IMAD.HI.U32 R2, R3, R11, R2 ;  /* 0x0000000b03027227 */ /* 0x000fc800078e0002 */
[----:B------:R-:W-:Y:S02]  /*9a50*/  IMAD.MOV.U32 R3, RZ, RZ, R4 ;  /* 0x000000ffff037224 */ /* 0x000fe400078e0004 */
[----:B------:R-:W-:Y:S02]  /*9a60*/  IMAD.MOV.U32 R4, RZ, RZ, R8 ;  /* 0x000000ffff047224 */ /* 0x000fe400078e0008 */
[----:B------:R-:W-:-:S04]  /*9a70*/  IMAD.HI.U32 R2, R2, R3, RZ ;  /* 0x0000000302027227 */ /* 0x000fc800078e00ff */
[----:B------:R-:W-:Y:S01]  /*9a80*/  IMAD R4, R2, R4, R3 ;  /* 0x0000000402047224 */ /* 0x000fe200078e0203 */
[----:B------:R-:W-:Y:S01]  /*9a90*/  LOP3.LUT R3, R6, R9, RZ, 0x3c, !PT ;  /* 0x0000000906037212 */ /* 0x000fe200078e3cff */
[----:B------:R-:W-:-:S03]  /*9aa0*/  IMAD.IADD R17, R17, 0x1, -R0 ;  /* 0x0000000111117824 */ /* 0x000fc600078e0a00 */
[----:B------:R-:W-:Y:S02]  /*9ab0*/  ISETP.GT.U32.AND P1, PT, R5, R4, PT ;  /* 0x000000040500720c */ /* 0x000fe40003f24070 */
[----:B------:R-:W-:-:S11]  /*9ac0*/  ISETP.GE.AND P2, PT, R3, RZ, PT ;  /* 0x000000ff0300720c */ /* 0x000fd60003f46270 */
[----:B------:R-:W-:Y:S01]  /*9ad0*/  @!P1 IMAD.IADD R4, R4, 0x1, -R5 ;  /* 0x0000000104049824 */ /* 0x000fe200078e0a05 */
[----:B------:R-:W-:Y:S02]  /*9ae0*/  @!P1 IADD3 R2, R2, 0x1, RZ ;  /* 0x0000000102029810 */ /* 0x000fe40007ffe0ff */
[----:B------:R-:W-:Y:S02]  /*9af0*/  ISETP.NE.AND P1, PT, R9, RZ, PT ;  /* 0x000000ff0900720c */ /* 0x000fe40003f25270 */
[----:B------:R-:W-:-:S13]  /*9b00*/  ISETP.GE.U32.AND P0, PT, R4, R5, PT ;  /* 0x000000050400720c */ /* 0x000fda0003f06070 */
[----:B------:R-:W-:-:S04]  /*9b10*/  @P0 VIADD R2, R2, 0x1 ;  /* 0x0000000102020836 */ /* 0x000fc80000000000 */
[----:B------:R-:W-:Y:S01]  /*9b20*/  @!P2 IMAD.MOV R2, RZ, RZ, -R2 ;  /* 0x000000ffff02a224 */ /* 0x000fe200078e0a02 */
[----:B------:R-:W-:-:S05]  /*9b30*/  @!P1 LOP3.LUT R2, RZ, R9, RZ, 0x33, !PT ;  /* 0x00000009ff029212 */ /* 0x000fca00078e33ff */
[----:B------:R-:W-:-:S04]  /*9b40*/  IMAD.MOV R18, RZ, RZ, -R2 ;  /* 0x000000ffff127224 */ /* 0x000fc800078e0a02 */
[C---:B------:R-:W-:Y:S02]  /*9b50*/  IMAD R18, R9.reuse, R18, R6 ;  /* 0x0000001209127224 */ /* 0x040fe400078e0206 */
[----:B------:R-:W-:-:S04]  /*9b60*/  IMAD R9, R9, 0x1000000, R2 ;  /* 0x0100000009097824 */ /* 0x000fc800078e0202 */
[----:B------:R-:W-:Y:S01]  /*9b70*/  IMAD R18, R18, 0x10000, R9 ;  /* 0x0001000012127824 */ /* 0x000fe200078e0209 */
[----:B------:R-:W-:Y:S06]  /*9b80*/  BRA `(.L_x_250) ;  /* 0x0000000000147947 */ /* 0x000fec0003800000 */
.L_x_247:
[----:B------:R-:W-:Y:S01]  /*9b90*/  ULDC UR4, c[0x0][0xc3c] ;  /* 0x00030f0000047ab9 */ /* 0x000fe20000000800 */
[----:B------:R-:W-:Y:S02]  /*9ba0*/  IMAD.MOV.U32 R17, RZ, RZ, RZ ;  /* 0x000000ffff117224 */ /* 0x000fe400078e00ff */
[----:B------:R-:W-:Y:S02]  /*9bb0*/  IMAD.U32 R16, RZ, RZ, UR6 ;  /* 0x00000006ff107e24 */ /* 0x000fe4000f8e00ff */
[----:B------:R-:W-:Y:S02]  /*9bc0*/  IMAD.MOV.U32 R18, RZ, RZ, RZ ;  /* 0x000000ffff127224 */ /* 0x000fe400078e00ff */
[----:B------:R-:W-:-:S07]  /*9bd0*/  IMAD.U32 R19, RZ, RZ, UR4 ;  /* 0x00000004ff137e24 */ /* 0x000fce000f8e00ff */
.L_x_250:
[----:B------:R-:W-:-:S13]  /*9be0*/  ISETP.NE.AND P0, PT, R7, RZ, PT ;  /* 0x000000ff0700720c */ /* 0x000fda0003f05270 */
[----:B------:R-:W0:Y:S01]  /*9bf0*/  @!P0 S2R R3, SR_CgaCtaId ;  /* 0x0000000000038919 */ /* 0x000e220000008800 */
[----:B------:R-:W-:-:S04]  /*9c00*/  @!P0 MOV R0, 0x400 ;  /* 0x0000040000008802 */ /* 0x000fc80000000f00 */
[----:B0-----:R-:W-:-:S05]  /*9c10*/  @!P0 LEA R0, R3, R0, 0x18 ;  /* 0x0000000003008211 */ /* 0x001fca00078ec0ff */
[----:B------:R0:W-:Y:S01]  /*9c20*/  @!P0 STS.128 [R0+0x168d0], R16 ;  /* 0x0168d01000008388 */ /* 0x0001e20000000c00 */
[----:B------:R-:W-:Y:S06]  /*9c30*/  BAR.ARV 0x5, 0x200 ;  /* 0x0148000000007b1d */ /* 0x000fec0000002000 */
.L_x_245:
[----:B------:R2:W-:Y:S01]  /*9c40*/  STL [R1+0x3c], RZ ;  /* 0x00003cff01007387 */ /* 0x0005e20000100800 */
[----:B------:R-:W-:Y:S01]  /*9c50*/  ULDC UR4, c[0x0][0xc3c] ;  /* 0x00030f0000047ab9 */ /* 0x000fe20000000800 */
[----:B------:R-:W-:Y:S01]  /*9c60*/  MOV R27, 0x1 ;  /* 0x00000001001b7802 */ /* 0x000fe20000000f00 */
[----:B------:R-:W-:Y:S01]  /*9c70*/  IMAD.MOV.U32 R25, RZ, RZ, RZ ;  /* 0x000000ffff197224 */ /* 0x000fe200078e00ff */
[----:B-1----:R-:W-:-:S13]  /*9c80*/  ISETP.GE.AND P0, PT, R19, UR4, PT ;  /* 0x0000000413007c0c */ /* 0x002fda000bf06270 */
[----:B--2---:R-:W-:Y:S05]  /*9c90*/  @P0 BRA `(.L_x_251) ;  /* 0x0000004c009c0947 */ /* 0x004fea0003800000 */
[----:B------:R-:W2:Y:S01]  /*9ca0*/  LDL R5, [R1+0x28] ;  /* 0x0000280001057983 */ /* 0x000ea20000100800 */
[----:B------:R-:W1:Y:S01]  /*9cb0*/  S2R R3, SR_TID.X ;  /* 0x0000000000037919 */ /* 0x000e620000002100 */
[----:B------:R-:W3:Y:S01]  /*9cc0*/  S2UR UR5, SR_CgaCtaId ;  /* 0x00000000000579c3 */ /* 0x000ee20000008800 */
[----:B------:R-:W-:Y:S01]  /*9cd0*/  UMOV UR4, 0x400 ;  /* 0x0000040000047882 */ /* 0x000fe20000000000 */
[C---:B-1----:R-:W-:Y:S01]  /*9ce0*/  IMAD.SHL.U32 R28, R3.reuse, 0x8, RZ ;  /* 0x00000008031c7824 */ /* 0x042fe200078e00ff */
[C---:B------:R-:W-:Y:S01]  /*9cf0*/  LOP3.LUT R4, R3.reuse, 0x7f, RZ, 0xc0, !PT ;  /* 0x0000007f03047812 */ /* 0x040fe200078ec0ff */
[----:B0-----:R-:W-:-:S03]  /*9d00*/  IMAD.SHL.U32 R2, R3, 0x10, RZ ;  /* 0x0000001003027824 */ /* 0x001fc600078e00ff */
[----:B------:R-:W-:Y:S01]  /*9d10*/  LOP3.LUT R0, R28, 0x1f8, RZ, 0xc0, !PT ;  /* 0x000001f81c007812 */ /* 0x000fe200078ec0ff */
[----:B---3--:R-:W-:-:S03]  /*9d20*/  ULEA UR4, UR5, UR4, 0x18 ;  /* 0x0000000405047291 */ /* 0x008fc6000f8ec03f */
[----:B------:R-:W-:-:S03]  /*9d30*/  LOP3.LUT R3, R0, 0x38, R3, 0x78, !PT ;  /* 0x0000003800037812 */ /* 0x000fc600078e7803 */
[----:B------:R-:W-:Y:S02]  /*9d40*/  MOV R22, UR4 ;  /* 0x0000000400167c02 */ /* 0x000fe40008000f00 */
[----:B------:R-:W-:Y:S02]  /*9d50*/  LOP3.LUT R2, R2, 0x70, RZ, 0xc0, !PT ;  /* 0x0000007002027812 */ /* 0x000fe400078ec0ff */
[----:B------:R-:W-:Y:S01]  /*9d60*/  SHF.R.U32.HI R4, RZ, 0x3, R4 ;  /* 0x00000003ff047819 */ /* 0x000fe20000011604 */
[----:B------:R-:W-:Y:S01]  /*9d70*/  BSSY B8, `(.L_x_251) ;  /* 0x00004d9000087945 */ /* 0x000fe20003800000 */
[----:B------:R-:W-:Y:S02]  /*9d80*/  IMAD.MOV.U32 R27, RZ, RZ, 0x1 ;  /* 0x00000001ff1b7424 */ /* 0x000fe400078e00ff */
[----:B------:R-:W-:Y:S01]  /*9d90*/  IMAD.MOV.U32 R25, RZ, RZ, RZ ;  /* 0x000000ffff197224 */ /* 0x000fe200078e00ff */
[----:B------:R-:W-:Y:S01]  /*9da0*/  LOP3.LUT R2, R4, R2, RZ, 0xfc, !PT ;  /* 0x0000000204027212 */ /* 0x000fe200078efcff */
[----:B------:R-:W-:Y:S01]  /*9db0*/  ULDC UR38, c[0x0][0xc] ;  /* 0x0000030000267ab9 */ /* 0x000fe20000000800 */
[----:B--2---:R-:W-:-:S05]  /*9dc0*/  LOP3.LUT R0, R5, 0x2, RZ, 0xfc, !PT ;  /* 0x0000000205007812 */ /* 0x004fca00078efcff */
[----:B------:R0:W-:Y:S02]  /*9dd0*/  STL [R1+0x48], R0 ;  /* 0x0000480001007387 */ /* 0x0001e40000100800 */
[----:B0-----:R-:W-:Y:S02]  /*9de0*/  LOP3.LUT R0, R3, 0x200, R28, 0xf8, !PT ;  /* 0x0000020003007812 */ /* 0x001fe400078ef81c */
[----:B------:R0:W-:Y:S03]  /*9df0*/  STL [R1+0x3c], RZ ;  /* 0x00003cff01007387 */ /* 0x0001e60000100800 */
[----:B------:R-:W-:-:S05]  /*9e00*/  IMAD R0, R0, 0x2, R22 ;  /* 0x0000000200007824 */ /* 0x000fca00078e0216 */
[----:B------:R0:W-:Y:S01]  /*9e10*/  STL [R1+0x1c], R0 ;  /* 0x00001c0001007387 */ /* 0x0001e20000100800 */
[----:B------:R-:W-:-:S07]  /*9e20*/  LOP3.LUT R28, R28, 0x38, RZ, 0xc0, !PT ;  /* 0x000000381c1c7812 */ /* 0x000fce00078ec0ff */
.L_x_312:
[----:B------:R-:W1:Y:S01]  /*9e30*/  LDC.64 R2, c[0x0][0xc88] ;  /* 0x00032200ff027b82 */ /* 0x000e620000000a00 */
[----:B0-2---:R-:W2:Y:S01]  /*9e40*/  LDL.LU R0, [R1+0x4] ;  /* 0x0000040001007983 */ /* 0x005ea20000300800 */
[----:B-1----:R-:W-:-:S05]  /*9e50*/  IMAD.WIDE R2, R19, 0x4, R2 ;  /* 0x0000000413027825 */ /* 0x002fca00078e0202 */
[----:B------:R-:W3:Y:S01]  /*9e60*/  LDG.E R29, desc[UR36][R2.64] ;  /* 0x00000024021d7981 */ /* 0x000ee2000c1e1900 */
[----:B------:R-:W-:Y:S05]  /*9e70*/  YIELD ;  /* 0x0000000000007946 */ /* 0x000fea0003800000 */
[----:B------:R-:W-:Y:S01]  /*9e80*/  ULDC.64 UR4, c[0x0][0xa28] ;  /* 0x00028a0000047ab9 */ /* 0x000fe20000000a00 */
[----:B------:R-:W-:Y:S01]  /*9e90*/  IMAD.MOV.U32 R6, RZ, RZ, RZ ;  /* 0x000000ffff067224 */ /* 0x000fe200078e00ff */
[----:B------:R-:W-:Y:S01]  /*9ea0*/  ISETP.NE.U32.AND P0, PT, RZ, UR4, PT ;  /* 0x00000004ff007c0c */ /* 0x000fe2000bf05070 */
[----:B------:R-:W-:-:S03]  /*9eb0*/  ULDC.64 UR6, c[0x0][0xa18] ;  /* 0x0002860000067ab9 */ /* 0x000fc60000000a00 */
[----:B------:R-:W-:Y:S02]  /*9ec0*/  ISETP.NE.AND.EX P0, PT, RZ, UR5, PT, P0 ;  /* 0x00000005ff007c0c */ /* 0x000fe4000bf05300 */
[----:B--2---:R-:W-:Y:S02]  /*9ed0*/  LOP3.LUT R0, R0, 0xfffffff7, RZ, 0xc0, !PT ;  /* 0xfffffff700007812 */ /* 0x004fe400078ec0ff */
[----:B---3--:R-:W-:-:S09]  /*9ee0*/  SHF.R.S32.HI R4, RZ, 0x1f, R29 ;  /* 0x0000001fff047819 */ /* 0x008fd2000001141d */
[C---:B------:R-:W-:Y:S01]  /*9ef0*/  @P0 LEA R2, P1, R29.reuse, UR4, 0x2 ;  /* 0x000000041d020c11 */ /* 0x040fe2000f8210ff */
[C---:B------:R-:W-:Y:S01]  /*9f00*/  IMAD.SHL.U32 R23, R29.reuse, 0x4, RZ ;  /* 0x000000041d177824 */ /* 0x040fe200078e00ff */
[C-C-:B------:R-:W-:Y:S01]  /*9f10*/  SHF.L.U64.HI R24, R29.reuse, 0x2, R4.reuse ;  /* 0x000000021d187819 */ /* 0x140fe20000010204 */
[----:B------:R0:W-:Y:S01]  /*9f20*/  STL [R1+0x2c], R4 ;  /* 0x00002c0401007387 */ /* 0x0001e20000100800 */
[----:B------:R-:W-:Y:S01]  /*9f30*/  @P0 LEA.HI.X R3, R29, UR5, R4, 0x2, P1 ;  /* 0x000000051d030c11 */ /* 0x000fe200088f1404 */
[----:B------:R-:W-:-:S04]  /*9f40*/  ULDC.64 UR4, c[0x0][0xa00] ;  /* 0x0002800000047ab9 */ /* 0x000fc80000000a00 */
[----:B------:R1:W2:Y:S01]  /*9f50*/  @P0 LDG.E R6, desc[UR36][R2.64] ;  /* 0x0000002402060981 */ /* 0x0002a2000c1e1900 */
[----:B------:R-:W-:-:S04]  /*9f60*/  ISETP.NE.U32.AND P0, PT, RZ, UR4, PT ;  /* 0x00000004ff007c0c */ /* 0x000fc8000bf05070 */
[----:B------:R-:W-:Y:S02]  /*9f70*/  ISETP.NE.AND.EX P2, PT, RZ, UR5, PT, P0 ;  /* 0x00000005ff007c0c */ /* 0x000fe4000bf45300 */
[----:B------:R-:W-:Y:S02]  /*9f80*/  ISETP.NE.U32.AND P0, PT, RZ, UR6, PT ;  /* 0x00000006ff007c0c */ /* 0x000fe4000bf05070 */
[----:B-1----:R-:W-:Y:S02]  /*9f90*/  IADD3 R2, P1, R23, UR4, RZ ;  /* 0x0000000417027c10 */ /* 0x002fe4000ff3e0ff */
[----:B------:R-:W-:Y:S02]  /*9fa0*/  ISETP.NE.AND.EX P0, PT, RZ, UR7, PT, P0 ;  /* 0x00000007ff007c0c */ /* 0x000fe4000bf05300 */
[----:B------:R-:W-:Y:S01]  /*9fb0*/  IADD3.X R3, R24, UR5, RZ, P1, !PT ;  /* 0x0000000518037c10 */ /* 0x000fe20008ffe4ff */
[----:B------:R-:W-:-:S04]  /*9fc0*/  ULDC.64 UR4, c[0x0][0x418] ;  /* 0x0001060000047ab9 */ /* 0x000fc80000000a00 */
[----:B------:R-:W-:-:S05]  /*9fd0*/  @P2 LOP3.LUT R0, R0, 0x8, RZ, 0xfc, !PT ;  /* 0x0000000800002812 */ /* 0x000fca00078efcff */
[----:B------:R1:W-:Y:S01]  /*9fe0*/  STL [R1+0x4], R0 ;  /* 0x0000040001007387 */ /* 0x0003e20000100800 */
[----:B0-----:R-:W-:-:S04]  /*9ff0*/  @P0 IADD3 R4, P1, R23, UR6, RZ ;  /* 0x0000000617040c10 */ /* 0x001fc8000ff3e0ff */
[----:B------:R-:W-:Y:S01]  /*a000*/  @P0 IADD3.X R5, R24, UR7, RZ, P1, !PT ;  /* 0x0000000718050c10 */ /* 0x000fe20008ffe4ff */
[----:B-1----:R-:W-:-:S04]  /*a010*/  IMAD.MOV.U32 R0, RZ, RZ, RZ ;  /* 0x000000ffff007224 */ /* 0x002fc800078e00ff */
[----:B------:R-:W3:Y:S04]  /*a020*/  @P0 LDG.E R4, desc[UR36][R4.64] ;  /* 0x0000002404040981 */ /* 0x000ee8000c1e1900 */
[----:B------:R-:W4:Y:S01]  /*a030*/  @P2 LDG.E R0, desc[UR36][R2.64] ;  /* 0x0000002402002981 */ /* 0x000f22000c1e1900 */
[----:B------:R-:W-:-:S03]  /*a040*/  UISETP.NE.U32.AND UP0, UPT, UR4, URZ, UPT ;  /* 0x0000003f0400728c */ /* 0x000fc6000bf05070 */
[----:B------:R-:W-:Y:S01]  /*a050*/  ULDC UR4, c[0x0][0x424] ;  /* 0x0001090000047ab9 */ /* 0x000fe20000000800 */
[----:B------:R-:W-:-:S03]  /*a060*/  UISETP.NE.AND.EX UP0, UPT, UR5, URZ, UPT, UP0 ;  /* 0x0000003f0500728c */ /* 0x000fc6000bf05300 */
[----:B------:R-:W-:Y:S01]  /*a070*/  ULDC UR5, c[0x0][0x2f0] ;  /* 0x0000bc0000057ab9 */ /* 0x000fe20000000800 */
[----:B------:R-:W-:-:S04]  /*a080*/  USEL UR4, UR4, 0x1, UP0 ;  /* 0x0000000104047887 */ /* 0x000fc80008000000 */
[----:B------:R-:W-:Y:S01]  /*a090*/  UIMAD UR4, UR4, UR5, URZ ;  /* 0x00000005040472a4 */ /* 0x000fe2000f8e023f */
[----:B----4-:R0:W-:Y:S04]  /*a0a0*/  STL [R1+0x20], R0 ;  /* 0x0000200001007387 */ /* 0x0101e80000100800 */
[----:B--2---:R1:W-:Y:S04]  /*a0b0*/  STL [R1+0x14], R6 ;  /* 0x0000140601007387 */ /* 0x0043e80000100800 */
[----:B---3--:R1:W-:Y:S01]  /*a0c0*/  @P0 STL [R1+0x30], R4 ;  /* 0x0000300401000387 */ /* 0x0083e20000100800 */
[----:B0-----:R-:W-:Y:S01]  /*a0d0*/  IMAD.U32 R0, RZ, RZ, UR4 ;  /* 0x00000004ff007e24 */ /* 0x001fe2000f8e00ff */
[----:B------:R-:W-:Y:S06]  /*a0e0*/  @P0 BRA `(.L_x_252) ;  /* 0x0000000000200947 */ /* 0x000fec0003800000 */
[----:B------:R-:W-:Y:S02]  /*a0f0*/  ULDC UR4, c[0x0][0x288] ;  /* 0x0000a20000047ab9 */ /* 0x000fe40000000800 */
[----:B-1----:R-:W-:-:S05]  /*a100*/  MOV R4, UR4 ;  /* 0x0000000400047c02 */ /* 0x002fca0008000f00 */
[----:B------:R0:W-:Y:S01]  /*a110*/  STL [R1+0x30], R4 ;  /* 0x0000300401007387 */ /* 0x0001e20000100800 */
[----:B------:R-:W-:Y:S05]  /*a120*/  @!P2 BRA `(.L_x_252) ;  /* 0x000000000010a947 */ /* 0x000fea0003800000 */
[----:B0-----:R-:W2:Y:S04]  /*a130*/  LDG.E R4, desc[UR36][R2.64] ;  /* 0x0000002402047981 */ /* 0x001ea8000c1e1900 */
[----:B------:R-:W2:Y:S02]  /*a140*/  LDG.E R5, desc[UR36][R2.64+0x4] ;  /* 0x0000042402057981 */ /* 0x000ea4000c1e1900 */
[----:B--2---:R-:W-:-:S05]  /*a150*/  IMAD.IADD R2, R5, 0x1, -R4 ;  /* 0x0000000105027824 */ /* 0x004fca00078e0a04 */
[----:B------:R2:W-:Y:S02]  /*a160*/  STL [R1+0x30], R2 ;  /* 0x0000300201007387 */ /* 0x0005e40000100800 */
.L_x_252:
[----:B01----:R-:W-:Y:S01]  /*a170*/  IMAD.MOV.U32 R4, RZ, RZ, R29 ;  /* 0x000000ffff047224 */ /* 0x003fe200078e001d */
[----:B------:R-:W-:Y:S02]  /*a180*/  ULDC.64 UR4, c[0x0][0xa20] ;  /* 0x0002880000047ab9 */ /* 0x000fe40000000a00 */
[----:B------:R-:W-:Y:S02]  /*a190*/  ISETP.NE.U32.AND P0, PT, RZ, UR4, PT ;  /* 0x00000004ff007c0c */ /* 0x000fe4000bf05070 */
[----:B------:R0:W-:Y:S02]  /*a1a0*/  STL [R1], R4 ;  /* 0x0000000401007387 */ /* 0x0001e40000100800 */
[----:B------:R-:W-:-:S13]  /*a1b0*/  ISETP.NE.AND.EX P0, PT, RZ, UR5, PT, P0 ;  /* 0x00000005ff007c0c */ /* 0x000fda000bf05300 */
[----:B0-----:R-:W-:Y:S05]  /*a1c0*/  @!P0 BRA `(.L_x_253) ;  /* 0x0000000000108947 */ /* 0x001fea0003800000 */
[----:B--2---:R-:W-:-:S04]  /*a1d0*/  IADD3 R2, P0, R23, UR4, RZ ;  /* 0x0000000417027c10 */ /* 0x004fc8000ff1e0ff */
[----:B------:R-:W-:-:S05]  /*a1e0*/  IADD3.X R3, R24, UR5, RZ, P0, !PT ;  /* 0x0000000518037c10 */ /* 0x000fca00087fe4ff */
[----:B------:R0:W5:Y:S01]  /*a1f0*/  LDG.E R0, desc[UR36][R2.64] ;  /* 0x0000002402007981 */ /* 0x000162000c1e1900 */
[----:B------:R-:W-:Y:S05]  /*a200*/  BRA `(.L_x_254) ;  /* 0x0000000000247947 */ /* 0x000fea0003800000 */
.L_x_253:
[----:B------:R-:W-:Y:S02]  /*a210*/  ULDC.64 UR4, c[0x0][0xa08] ;  /* 0x0002820000047ab9 */ /* 0x000fe40000000a00 */
[----:B------:R-:W-:-:S04]  /*a220*/  ISETP.NE.U32.AND P0, PT, RZ, UR4, PT ;  /* 0x00000004ff007c0c */ /* 0x000fc8000bf05070 */
[----:B------:R-:W-:-:S13]  /*a230*/  ISETP.NE.AND.EX P0, PT, RZ, UR5, PT, P0 ;  /* 0x00000005ff007c0c */ /* 0x000fda000bf05300 */
[----:B------:R-:W-:Y:S05]  /*a240*/  @!P0 BRA `(.L_x_254) ;  /* 0x0000000000148947 */ /* 0x000fea0003800000 */
[----:B--2---:R-:W0:Y:S02]  /*a250*/  LDC.64 R2, c[0x0][0xa08] ;  /* 0x00028200ff027b82 */ /* 0x004e240000000a00 */
[----:B0-----:R-:W-:-:S05]  /*a260*/  IMAD.WIDE R2, R4, 0x4, R2 ;  /* 0x0000000404027825 */ /* 0x001fca00078e0202 */
[----:B------:R-:W2:Y:S04]  /*a270*/  LDG.E R0, desc[UR36][R2.64] ;  /* 0x0000002402007981 */ /* 0x000ea8000c1e1900 */
[----:B------:R-:W2:Y:S02]  /*a280*/  LDG.E R2, desc[UR36][R2.64+0x4] ;  /* 0x0000042402027981 */ /* 0x000ea4000c1e1900 */
[----:B--2---:R-:W-:-:S07]  /*a290*/  IMAD.IADD R0, R2, 0x1, -R0 ;  /* 0x0000000102007824 */ /* 0x004fce00078e0a00 */
.L_x_254:
[----:B0----5:R-:W-:Y:S01]  /*a2a0*/  IMAD.IADD R3, R0, 0x1, -R6 ;  /* 0x0000000100037824 */ /* 0x021fe200078e0a06 */
[C---:B--2---:R-:W-:Y:S01]  /*a2b0*/  LOP3.LUT R2, R18.reuse, 0xff000000, RZ, 0xc0, !PT ;  /* 0xff00000012027812 */ /* 0x044fe200078ec0ff */
[----:B------:R-:W-:Y:S01]  /*a2c0*/  BSSY B0, `(.L_x_255) ;  /* 0x0000029000007945 */ /* 0x000fe20003800000 */
[----:B------:R-:W-:Y:S01]  /*a2d0*/  LOP3.LUT R4, R18, 0xff0000, RZ, 0xc0, !PT ;  /* 0x00ff000012047812 */ /* 0x000fe200078ec0ff */
[C---:B------:R-:W-:Y:S01]  /*a2e0*/  VIADD R0, R3.reuse, 0x7f ;  /* 0x0000007f03007836 */ /* 0x040fe20000000000 */
[----:B------:R0:W-:Y:S01]  /*a2f0*/  STL [R1+0xc], R3 ;  /* 0x00000c0301007387 */ /* 0x0001e20000100800 */
[----:B------:R-:W-:Y:S02]  /*a300*/  ISETP.GE.AND P0, PT, R3, 0x1, PT ;  /* 0x000000010300780c */ /* 0x000fe40003f06270 */
[----:B------:R-:W-:-:S04]  /*a310*/  SHF.R.U32.HI R2, RZ, 0x8, R2 ;  /* 0x00000008ff027819 */ /* 0x000fc80000011602 */
[----:B------:R-:W-:Y:S02]  /*a320*/  LEA.HI R4, R4, R2, RZ, 0x10 ;  /* 0x0000000204047211 */ /* 0x000fe400078f80ff */
[----:B------:R-:W-:-:S04]  /*a330*/  SHF.R.S32.HI R2, RZ, 0x1f, R0 ;  /* 0x0000001fff027819 */ /* 0x000fc80000011400 */
[----:B------:R-:W-:Y:S02]  /*a340*/  LEA.HI R0, R2, R0, RZ, 0x7 ;  /* 0x0000000002007211 */ /* 0x000fe400078f38ff */
[----:B------:R-:W-:Y:S02]  /*a350*/  MOV R2, RZ ;  /* 0x000000ff00027202 */ /* 0x000fe40000000f00 */
[----:B------:R-:W-:Y:S01]  /*a360*/  SHF.R.S32.HI R0, RZ, 0x7, R0 ;  /* 0x00000007ff007819 */ /* 0x000fe20000011400 */
[----:B0-----:R-:W-:Y:S06]  /*a370*/  @!P0 BRA `(.L_x_256) ;  /* 0x0000000000748947 */ /* 0x001fec0003800000 */
[----:B------:R-:W-:-:S04]  /*a380*/  SHF.R.U32.HI R5, RZ, 0x10, R4 ;  /* 0x00000010ff057819 */ /* 0x000fc80000011604 */
[----:B------:R-:W-:-:S13]  /*a390*/  ISETP.NE.AND P0, PT, R5, RZ, PT ;  /* 0x000000ff0500720c */ /* 0x000fda0003f05270 */
[----:B------:R-:W0:Y:S02]  /*a3a0*/  @!P0 LDC R5, c[0x0][0x9f0] ;  /* 0x00027c00ff058b82 */ /* 0x000e240000000800 */
[----:B0-----:R-:W-:Y:S02]  /*a3b0*/  IABS R7, R5 ;  /* 0x0000000500077213 */ /* 0x001fe40000000000 */
[----:B------:R-:W-:Y:S02]  /*a3c0*/  IADD3 R6, R5, -0x1, R0 ;  /* 0xffffffff05067810 */ /* 0x000fe40007ffe000 */
[----:B------:R-:W0:Y:S08]  /*a3d0*/  I2F.RP R2, R7 ;  /* 0x0000000700027306 */ /* 0x000e300000209400 */
[----:B0-----:R-:W0:Y:S02]  /*a3e0*/  MUFU.RCP R2, R2 ;  /* 0x0000000200027308 */ /* 0x001e240000001000 */
[----:B0-----:R-:W-:-:S06]  /*a3f0*/  VIADD R2, R2, 0xffffffe ;  /* 0x0ffffffe02027836 */ /* 0x001fcc0000000000 */
[----:B------:R0:W1:Y:S02]  /*a400*/  F2I.FTZ.U32.TRUNC.NTZ R3, R2 ;  /* 0x0000000200037305 */ /* 0x000064000021f000 */
[----:B0-----:R-:W-:-:S04]  /*a410*/  LOP3.LUT R2, R6, R5, RZ, 0x3c, !PT ;  /* 0x0000000506027212 */ /* 0x001fc800078e3cff */
[----:B------:R-:W-:Y:S01]  /*a420*/  ISETP.GE.AND P2, PT, R2, RZ, PT ;  /* 0x000000ff0200720c */ /* 0x000fe20003f46270 */
[----:B-1----:R-:W-:-:S04]  /*a430*/  IMAD.MOV R2, RZ, RZ, -R3 ;  /* 0x000000ffff027224 */ /* 0x002fc800078e0a03 */
[----:B------:R-:W-:Y:S02]  /*a440*/  IMAD R8, R2, R7, RZ ;  /* 0x0000000702087224 */ /* 0x000fe400078e02ff */
[----:B------:R-:W-:-:S04]  /*a450*/  IMAD.MOV.U32 R2, RZ, RZ, RZ ;  /* 0x000000ffff027224 */ /* 0x000fc800078e00ff */
[----:B------:R-:W-:Y:S01]  /*a460*/  IMAD.HI.U32 R8, R3, R8, R2 ;  /* 0x0000000803087227 */ /* 0x000fe200078e0002 */
[----:B------:R-:W-:Y:S02]  /*a470*/  IABS R2, R6 ;  /* 0x0000000600027213 */ /* 0x000fe40000000000 */
[----:B------:R-:W-:-:S03]  /*a480*/  IABS R3, R5 ;  /* 0x0000000500037213 */ /* 0x000fc60000000000 */
[----:B------:R-:W-:-:S04]  /*a490*/  IMAD.HI.U32 R8, R8, R2, RZ ;  /* 0x0000000208087227 */ /* 0x000fc800078e00ff */
[----:B------:R-:W-:-:S04]  /*a4a0*/  IMAD.MOV R3, RZ, RZ, -R3 ;  /* 0x000000ffff037224 */ /* 0x000fc800078e0a03 */
[----:B------:R-:W-:-:S05]  /*a4b0*/  IMAD R2, R8, R3, R2 ;  /* 0x0000000308027224 */ /* 0x000fca00078e0202 */
[----:B------:R-:W-:-:S13]  /*a4c0*/  ISETP.GT.U32.AND P1, PT, R7, R2, PT ;  /* 0x000000020700720c */ /* 0x000fda0003f24070 */
[----:B------:R-:W-:Y:S01]  /*a4d0*/  @!P1 IMAD.IADD R2, R2, 0x1, -R7 ;  /* 0x0000000102029824 */ /* 0x000fe200078e0a07 */
[----:B------:R-:W-:Y:S02]  /*a4e0*/  @!P1 IADD3 R8, R8, 0x1, RZ ;  /* 0x0000000108089810 */ /* 0x000fe40007ffe0ff */
[----:B------:R-:W-:Y:S02]  /*a4f0*/  ISETP.NE.AND P1, PT, R5, RZ, PT ;  /* 0x000000ff0500720c */ /* 0x000fe40003f25270 */
[----:B------:R-:W-:-:S13]  /*a500*/  ISETP.GE.U32.AND P0, PT, R2, R7, PT ;  /* 0x000000070200720c */ /* 0x000fda0003f06070 */
[----:B------:R-:W-:-:S04]  /*a510*/  @P0 VIADD R8, R8, 0x1 ;  /* 0x0000000108080836 */ /* 0x000fc80000000000 */
[----:B------:R-:W-:-:S04]  /*a520*/  IMAD.MOV.U32 R2, RZ, RZ, R8 ;  /* 0x000000ffff027224 */ /* 0x000fc800078e0008 */
[----:B------:R-:W-:Y:S01]  /*a530*/  @!P2 IMAD.MOV R2, RZ, RZ, -R2 ;  /* 0x000000ffff02a224 */ /* 0x000fe200078e0a02 */
[----:B------:R-:W-:-:S07]  /*a540*/  @!P1 LOP3.LUT R2, RZ, R5, RZ, 0x33, !PT ;  /* 0x00000005ff029212 */ /* 0x000fce00078e33ff */
.L_x_256:
[----:B------:R-:W-:Y:S05]  /*a550*/  BSYNC B0 ;  /* 0x0000000000007941 */ /* 0x000fea0003800000 */
.L_x_255:
[----:B------:R-:W-:Y:S01]  /*a560*/  LOP3.LUT R4, R4, 0xff, RZ, 0xc0, !PT ;  /* 0x000000ff04047812 */ /* 0x000fe200078ec0ff */
[----:B------:R-:W-:Y:S04]  /*a570*/  BSSY B7, `(.L_x_257) ;  /* 0x0000395000077945 */ /* 0x000fe80003800000 */
[----:B------:R-:W-:-:S05]  /*a580*/  IMAD R3, R4, R2, RZ ;  /* 0x0000000204037224 */ /* 0x000fca00078e02ff */
[----:B------:R-:W-:Y:S01]  /*a590*/  VIADDMNMX R0, R3, R2, R0, PT ;  /* 0x0000000203007246 */ /* 0x000fe20003800100 */
[----:B------:R0:W-:Y:S03]  /*a5a0*/  STL [R1+0x10], R3 ;  /* 0x0000100301007387 */ /* 0x0001e60000100800 */
[----:B------:R-:W-:Y:S01]  /*a5b0*/  ISETP.GT.AND P0, PT, R0, R3, PT ;  /* 0x000000030000720c */ /* 0x000fe20003f04270 */
[----:B------:R0:W-:-:S12]  /*a5c0*/  STL [R1+0x34], R0 ;  /* 0x0000340001007387 */ /* 0x0001d80000100800 */
[----:B0-----:R-:W-:Y:S05]  /*a5d0*/  @P0 BRA `(.L_x_258) ;  /* 0x0000000000440947 */ /* 0x001fea0003800000 */
[----:B------:R-:W0:Y:S02]  /*a5e0*/  S2R R3, SR_TID.X ;  /* 0x0000000000037919 */ /* 0x000e240000002100 */
[----:B0-----:R-:W-:-:S04]  /*a5f0*/  LOP3.LUT R3, R3, 0x7f, RZ, 0xc0, !PT ;  /* 0x0000007f03037812 */ /* 0x001fc800078ec0ff */
[----:B------:R-:W-:-:S13]  /*a600*/  ISETP.NE.AND P0, PT, R3, RZ, PT ;  /* 0x000000ff0300720c */ /* 0x000fda0003f05270 */
[----:B------:R-:W-:Y:S05]  /*a610*/  @P0 BRA `(.L_x_259) ;  /* 0x0000003800280947 */ /* 0x000fea0003800000 */
[----:B------:R-:W0:Y:S01]  /*a620*/  S2R R5, SR_LANEID ;  /* 0x0000000000057919 */ /* 0x000e220000000000 */
[----:B------:R-:W-:Y:S01]  /*a630*/  VOTEU.ANY UR4, UPT, PT ;  /* 0x0000000000047886 */ /* 0x000fe200038e0100 */
[----:B------:R-:W1:Y:S01]  /*a640*/  LDC.64 R2, c[0x0][0xc60] ;  /* 0x00031800ff027b82 */ /* 0x000e620000000a00 */
[----:B------:R-:W0:Y:S02]  /*a650*/  FLO.U32 R0, UR4 ;  /* 0x0000000400007d00 */ /* 0x000e2400080e0000 */
[----:B0-----:R-:W-:-:S06]  /*a660*/  ISETP.EQ.U32.AND P0, PT, R0, R5, PT ;  /* 0x000000050000720c */ /* 0x001fcc0003f02070 */
[----:B------:R-:W1:Y:S07]  /*a670*/  POPC R5, UR4 ;  /* 0x0000000400057d09 */ /* 0x000e6e0008000000 */
[----:B-1----:R-:W2:Y:S01]  /*a680*/  @P0 ATOMG.E.ADD.STRONG.GPU PT, R3, desc[UR36][R2.64], R5 ;  /* 0x00000005020309a8 */ /* 0x002ea200081ee1e4 */
[----:B------:R-:W0:Y:S02]  /*a690*/  S2R R4, SR_LTMASK ;  /* 0x0000000000047919 */ /* 0x000e240000003900 */
[----:B0-----:R-:W-:-:S04]  /*a6a0*/  LOP3.LUT R4, R4, UR4, RZ, 0xc0, !PT ;  /* 0x0000000404047c12 */ /* 0x001fc8000f8ec0ff */
[----:B------:R-:W0:Y:S01]  /*a6b0*/  POPC R7, R4 ;  /* 0x0000000400077309 */ /* 0x000e220000000000 */
[----:B--2---:R-:W0:Y:S02]  /*a6c0*/  SHFL.IDX PT, R0, R3, R0, 0x1f ;  /* 0x00001f0003007589 */ /* 0x004e2400000e0000 */
[----:B0-----:R-:W-:Y:S01]  /*a6d0*/  IADD3 R16, R0, UR38, R7 ;  /* 0x0000002600107c10 */ /* 0x001fe2000fffe007 */
[----:B------:R-:W-:Y:S06]  /*a6e0*/  BRA `(.L_x_259) ;  /* 0x0000003400f47947 */ /* 0x000fec0003800000 */
.L_x_258:
[----:B------:R-:W-:Y:S01]  /*a6f0*/  VIADD R0, R22, 0xe400 ;  /* 0x0000e40016007836 */ /* 0x000fe20000000000 */
[----:B------:R-:W-:Y:S04]  /*a700*/  BSSY B6, `(.L_x_260) ;  /* 0x0000013000067945 */ /* 0x000fe80003800000 */
[----:B------:R-:W-:-:S13]  /*a710*/  LOP3.LUT P0, RZ, R0, 0x3ff, RZ, 0xc0, !PT ;  /* 0x000003ff00ff7812 */ /* 0x000fda000780c0ff */
[----:B------:R-:W-:Y:S05]  /*a720*/  @!P0 BRA `(.L_x_261) ;  /* 0x0000000000408947 */ /* 0x000fea0003800000 */
        /* <DEDUP_REMOVED lines=8> */
[----:B------:R-:W-:Y:S01]  /*a7b0*/  MOV R12, 0x1 ;  /* 0x00000001000c7802 */ /* 0x000fe20000000f00 */
[----:B------:R-:W-:Y:S02]  /*a7c0*/  IMAD.U32 R7, RZ, RZ, UR9 ;  /* 0x00000009ff077e24 */ /* 0x000fe4000f8e00ff */
[----:B------:R-:W-:-:S02]  /*a7d0*/  IMAD.U32 R10, RZ, RZ, UR4 ;  /* 0x00000004ff0a7e24 */ /* 0x000fc4000f8e00ff */
[----:B------:R-:W-:Y:S02]  /*a7e0*/  IMAD.U32 R11, RZ, RZ, UR5 ;  /* 0x00000005ff0b7e24 */ /* 0x000fe4000f8e00ff */
[----:B------:R-:W-:Y:S02]  /*a7f0*/  IMAD.MOV.U32 R8, RZ, RZ, 0x70 ;  /* 0x00000070ff087424 */ /* 0x000fe400078e00ff */
[----:B------:R-:W-:-:S07]  /*a800*/  IMAD.MOV.U32 R13, RZ, RZ, RZ ;  /* 0x000000ffff0d7224 */ /* 0x000fce00078e00ff */
[----:B------:R-:W-:-:S07]  /*a810*/  LEPC R20, `(.L_x_261) ;  /* 0x000000001014794e */ /* 0x000fce0000000000 */
[----:B0-----:R-:W-:Y:S05]  /*a820*/  CALL.ABS.NOINC R2 ;  /* 0x0000000002007343 */ /* 0x001fea0003c00000 */
.L_x_261:
[----:B------:R-:W-:Y:S05]  /*a830*/  BSYNC B6 ;  /* 0x0000000000067941 */ /* 0x000fea0003800000 */
.L_x_260:
        /* <DEDUP_REMOVED lines=8> */
[----:B------:R0:W1:Y:S01]  /*a8c0*/  LDC.64 R2, c[0x4][R26] ;  /* 0x010000001a027b82 */ /* 0x0000620000000a00 */
[----:B------:R-:W-:Y:S01]  /*a8d0*/  IMAD.U32 R4, RZ, RZ, UR6 ;  /* 0x00000006ff047e24 */ /* 0x000fe2000f8e00ff */
[----:B------:R-:W-:Y:S01]  /*a8e0*/  MOV R7, UR9 ;  /* 0x0000000900077c02 */ /* 0x000fe20008000f00 */
[----:B------:R-:W-:Y:S02]  /*a8f0*/  IMAD.U32 R5, RZ, RZ, UR7 ;  /* 0x00000007ff057e24 */ /* 0x000fe4000f8e00ff */
[----:B------:R-:W-:Y:S02]  /*a900*/  IMAD.U32 R6, RZ, RZ, UR8 ;  /* 0x00000008ff067e24 */ /* 0x000fe4000f8e00ff */
[----:B------:R-:W-:-:S02]  /*a910*/  IMAD.U32 R10, RZ, RZ, UR4 ;  /* 0x00000004ff0a7e24 */ /* 0x000fc4000f8e00ff */
[----:B------:R-:W-:Y:S02]  /*a920*/  IMAD.U32 R11, RZ, RZ, UR5 ;  /* 0x00000005ff0b7e24 */ /* 0x000fe4000f8e00ff */
[----:B------:R-:W-:Y:S02]  /*a930*/  IMAD.MOV.U32 R8, RZ, RZ, 0x70 ;  /* 0x00000070ff087424 */ /* 0x000fe400078e00ff */
[----:B------:R-:W-:Y:S02]  /*a940*/  IMAD.MOV.U32 R12, RZ, RZ, 0x1 ;  /* 0x00000001ff0c7424 */ /* 0x000fe400078e00ff */
[----:B0-----:R-:W-:-:S07]  /*a950*/  IMAD.MOV.U32 R13, RZ, RZ, RZ ;  /* 0x000000ffff0d7224 */ /* 0x001fce00078e00ff */
[----:B------:R-:W-:-:S07]  /*a960*/  LEPC R20, `(.L_x_264) ;  /* 0x000000001014794e */ /* 0x000fce0000000000 */
[----:B-1----:R-:W-:Y:S05]  /*a970*/  CALL.ABS.NOINC R2 ;  /* 0x0000000002007343 */ /* 0x002fea0003c00000 */
.L_x_264:
[----:B------:R0:W1:Y:S01]  /*a980*/  LDC.64 R2, c[0x4][R26] ;  /* 0x010000001a027b82 */ /* 0x0000620000000a00 */
[----:B------:R-:W-:Y:S01]  /*a990*/  ULDC.64 UR6, c[0x4][0x88] ;  /* 0x0100220000067ab9 */ /* 0x000fe20000000a00 */
[----:B------:R-:W-:Y:S01]  /*a9a0*/  ULDC.64 UR8, c[0x4][0x90] ;  /* 0x0100240000087ab9 */ /* 0x000fe20000000a00 */
[----:B------:R-:W-:Y:S01]  /*a9b0*/  ULDC.64 UR4, c[0x4][0x18] ;  /* 0x0100060000047ab9 */ /* 0x000fe20000000a00 */
[----:B------:R-:W-:Y:S01]  /*a9c0*/  MOV R4, UR6 ;  /* 0x0000000600047c02 */ /* 0x000fe20008000f00 */
[----:B------:R-:W-:Y:S01]  /*a9d0*/  IMAD.U32 R5, RZ, RZ, UR7 ;  /* 0x00000007ff057e24 */ /* 0x000fe2000f8e00ff */
[----:B------:R-:W-:Y:S01]  /*a9e0*/  MOV R8, 0x70 ;  /* 0x0000007000087802 */ /* 0x000fe20000000f00 */
[----:B------:R-:W-:Y:S02]  /*a9f0*/  IMAD.U32 R6, RZ, RZ, UR8 ;  /* 0x00000008ff067e24 */ /* 0x000fe4000f8e00ff */
[----:B------:R-:W-:Y:S02]  /*aa00*/  IMAD.U32 R7, RZ, RZ, UR9 ;  /* 0x00000009ff077e24 */ /* 0x000fe4000f8e00ff */
[----:B------:R-:W-:-:S02]  /*aa10*/  IMAD.U32 R10, RZ, RZ, UR4 ;  /* 0x00000004ff0a7e24 */ /* 0x000fc4000f8e00ff */
[----:B------:R-:W-:Y:S02]  /*aa20*/  IMAD.U32 R11, RZ, RZ, UR5 ;  /* 0x00000005ff0b7e24 */ /* 0x000fe4000f8e00ff */
[----:B------:R-:W-:Y:S02]  /*aa30*/  IMAD.MOV.U32 R12, RZ, RZ, 0x1 ;  /* 0x00000001ff0c7424 */ /* 0x000fe400078e00ff */
[----:B0-----:R-:W-:-:S07]  /*aa40*/  IMAD.MOV.U32 R13, RZ, RZ, RZ ;  /* 0x000000ffff0d7224 */ /* 0x001fce00078e00ff */
[----:B------:R-:W-:-:S07]  /*aa50*/  LEPC R20, `(.L_x_263) ;  /* 0x000000001014794e */ /* 0x000fce0000000000 */
[----:B-1----:R-:W-:Y:S05]  /*aa60*/  CALL.ABS.NOINC R2 ;  /* 0x0000000002007343 */ /* 0x002fea0003c00000 */
.L_x_263:
[----:B------:R-:W-:Y:S05]  /*aa70*/  BSYNC B6 ;  /* 0x0000000000067941 */ /* 0x000fea0003800000 */
.L_x_262:
[----:B------:R-:W2:Y:S01]  /*aa80*/  LDL R21, [R1] ;  /* 0x0000000001157983 */ /* 0x000ea20000100800 */
[----:B------:R-:W-:Y:S01]  /*aa90*/  ULDC.64 UR4, c[0x0][0x9f8] ;  /* 0x00027e0000047ab9 */ /* 0x000fe20000000a00 */
[----:B------:R-:W0:Y:S01]  /*aaa0*/  LDC R6, c[0x0][0x430] ;  /* 0x00010c00ff067b82 */ /* 0x000e220000000800 */
[----:B------:R-:W-:Y:S01]  /*aab0*/  ISETP.NE.U32.AND P0, PT, RZ, UR4, PT ;  /* 0x00000004ff007c0c */ /* 0x000fe2000bf05070 */
[----:B------:R-:W3:Y:S03]  /*aac0*/  LDL R26, [R1+0x34] ;  /* 0x00003400011a7983 */ /* 0x000ee60000100800 */
[----:B------:R-:W-:Y:S01]  /*aad0*/  ISETP.NE.AND.EX P0, PT, RZ, UR5, PT, P0 ;  /* 0x00000005ff007c0c */ /* 0x000fe2000bf05300 */
[----:B------:R-:W4:Y:S04]  /*aae0*/  LDL R5, [R1+0xc] ;  /* 0x00000c0001057983 */ /* 0x000f280000100800 */
[----:B------:R-:W4:Y:S01]  /*aaf0*/  LDL R4, [R1+0x14] ;  /* 0x0000140001047983 */ /* 0x000f220000100800 */
[----:B------:R-:W1:Y:S07]  /*ab00*/  S2R R7, SR_TID.X ;  /* 0x0000000000077919 */ /* 0x000e6e0000002100 */
[----:B------:R-:W-:Y:S01]  /*ab10*/  @P0 IADD3 R2, P1, R23, UR4, RZ ;  /* 0x0000000417020c10 */ /* 0x000fe2000ff3e0ff */
[----:B------:R-:W1:Y:S03]  /*ab20*/  S2R R0, SR_TID.X ;  /* 0x0000000000007919 */ /* 0x000e660000002100 */
[----:B------:R-:W-:Y:S01]  /*ab30*/  @P0 IADD3.X R3, R24, UR5, RZ, P1, !PT ;  /* 0x0000000518030c10 */ /* 0x000fe20008ffe4ff */
[----:B------:R-:W4:Y:S01]  /*ab40*/  LDL.LU R20, [R1+0x4] ;  /* 0x0000040001147983 */ /* 0x000f220000300800 */
[----:B0-----:R-:W-:-:S03]  /*ab50*/  ISETP.NE.AND P2, PT, R6, 0x1, PT ;  /* 0x000000010600780c */ /* 0x001fc60003f45270 */
[----:B------:R-:W4:Y:S04]  /*ab60*/  LDL R9, [R1+0x48] ;  /* 0x0000480001097983 */ /* 0x000f280000100800 */
[----:B--2---:R0:W2:Y:S01]  /*ab70*/  @P0 LDG.E R21, desc[UR36][R2.64] ;  /* 0x0000002402150981 */ /* 0x0040a2000c1e1900 */
[----:B-1----:R-:W-:Y:S01]  /*ab80*/  IMAD.SHL.U32 R7, R7, 0x10, RZ ;  /* 0x0000001007077824 */ /* 0x002fe200078e00ff */
[----:B------:R-:W-:Y:S01]  /*ab90*/  LOP3.LUT R0, R0, 0x7f, RZ, 0xc0, !PT ;  /* 0x0000007f00007812 */ /* 0x000fe200078ec0ff */
[----:B---3--:R-:W-:-:S03]  /*aba0*/  VIADD R26, R26, 0xffffffff ;  /* 0xffffffff1a1a7836 */ /* 0x008fc60000000000 */
[----:B0-----:R-:W0:Y:S01]  /*abb0*/  @P2 LDC R3, c[0x0][0x434] ;  /* 0x00010d00ff032b82 */ /* 0x001e220000000800 */
[----:B------:R-:W-:Y:S01]  /*abc0*/  IMAD.SHL.U32 R8, R26, 0x80, RZ ;  /* 0x000000801a087824 */ /* 0x000fe200078e00ff */
[----:B------:R-:W-:Y:S02]  /*abd0*/  SHF.R.U32.HI R0, RZ, 0x3, R0 ;  /* 0x00000003ff007819 */ /* 0x000fe40000011600 */
[----:B------:R-:W-:-:S04]  /*abe0*/  LOP3.LUT R7, R7, 0x70, RZ, 0xc0, !PT ;  /* 0x0000007007077812 */ /* 0x000fc800078ec0ff */
[----:B------:R-:W1:Y:S01]  /*abf0*/  @P2 LDC R2, c[0x0][0x438] ;  /* 0x00010e00ff022b82 */ /* 0x000e620000000800 */
[----:B------:R-:W-:Y:S01]  /*ac00*/  LOP3.LUT R0, R8, R0, R7, 0xfe, !PT ;  /* 0x0000000008007212 */ /* 0x000fe200078efe07 */
[----:B--2---:R-:W-:Y:S03]  /*ac10*/  @P0 STL [R1], R21 ;  /* 0x0000001501000387 */ /* 0x004fe60000100800 */
[C---:B----4-:R-:W-:Y:S02]  /*ac20*/  ISETP.GE.AND P0, PT, R0.reuse, R5, PT ;  /* 0x000000050000720c */ /* 0x050fe40003f06270 */
[----:B------:R-:W-:-:S05]  /*ac30*/  IADD3 R0, R0, R4, RZ ;  /* 0x0000000400007210 */ /* 0x000fca0007ffe0ff */
[----:B0-----:R-:W-:-:S04]  /*ac40*/  @P2 IMAD.HI.U32 R3, R0, R3, RZ ;  /* 0x0000000300032227 */ /* 0x001fc800078e00ff */
[----:B------:R-:W-:Y:S01]  /*ac50*/  IMAD.MOV.U32 R4, RZ, RZ, R0 ;  /* 0x000000ffff047224 */ /* 0x000fe200078e0000 */
[----:B-1----:R-:W-:Y:S02]  /*ac60*/  @P2 SHF.R.U32.HI R4, RZ, R2, R3 ;  /* 0x00000002ff042219 */ /* 0x002fe40000011603 */
[----:B------:R-:W0:Y:S03]  /*ac70*/  @!P0 LDC.64 R2, c[0x0][0x428] ;  /* 0x00010a00ff028b82 */ /* 0x000e260000000a00 */
[----:B------:R-:W-:-:S04]  /*ac80*/  IMAD.MOV R5, RZ, RZ, -R4 ;  /* 0x000000ffff057224 */ /* 0x000fc800078e0a04 */
[----:B------:R-:W-:Y:S01]  /*ac90*/  IMAD R0, R6, R5, R0 ;  /* 0x0000000506007224 */ /* 0x000fe200078e0200 */
[----:B------:R-:W-:Y:S02]  /*aca0*/  SHF.R.S32.HI R6, RZ, 0x1f, R21 ;  /* 0x0000001fff067819 */ /* 0x000fe40000011415 */
[----:B------:R-:W-:-:S03]  /*acb0*/  @!P0 SHF.R.S32.HI R5, RZ, 0x1f, R4 ;  /* 0x0000001fff058819 */ /* 0x000fc60000011404 */
[-C--:B0-----:R-:W-:Y:S02]  /*acc0*/  @!P0 IMAD R7, R6, R2.reuse, RZ ;  /* 0x0000000206078224 */ /* 0x081fe400078e02ff */
[----:B------:R-:W-:-:S04]  /*acd0*/  @!P0 IMAD.WIDE.U32 R4, R21, R2, R4 ;  /* 0x0000000215048225 */ /* 0x000fc800078e0004 */
[----:B------:R-:W-:Y:S02]  /*ace0*/  @!P0 IMAD R7, R21, R3, R7 ;  /* 0x0000000315078224 */ /* 0x000fe400078e0207 */
[----:B------:R-:W0:Y:S01]  /*acf0*/  @!P0 LDC.64 R2, c[0x0][0x418] ;  /* 0x00010600ff028b82 */ /* 0x000e220000000a00 */
[----:B------:R0:W-:Y:S01]  /*ad00*/  STL [R1+0x18], R6 ;  /* 0x0000180601007387 */ /* 0x0001e20000100800 */
[----:B------:R-:W-:Y:S01]  /*ad10*/  @!P0 IMAD.IADD R7, R5, 0x1, R7 ;  /* 0x0000000105078824 */ /* 0x000fe200078e0207 */
[----:B0-----:R-:W-:Y:S01]  /*ad20*/  @!P0 LEA R6, P1, R4, R2, 0x2 ;  /* 0x0000000204068211 */ /* 0x001fe200078210ff */
[----:B------:R-:W-:-:S03]  /*ad30*/  IMAD.MOV.U32 R2, RZ, RZ, RZ ;  /* 0x000000ffff027224 */ /* 0x000fc600078e00ff */
[----:B------:R-:W-:-:S05]  /*ad40*/  @!P0 LEA.HI.X R7, R4, R3, R7, 0x2, P1 ;  /* 0x0000000304078211 */ /* 0x000fca00008f1407 */
[----:B------:R0:W5:Y:S01]  /*ad50*/  @!P0 LDG.E R2, desc[UR36][R6.64] ;  /* 0x0000002406028981 */ /* 0x000162000c1e1900 */
[----:B------:R-:W-:-:S04]  /*ad60*/  LOP3.LUT R20, R20, 0xfffffffb, RZ, 0xc0, !PT ;  /* 0xfffffffb14147812 */ /* 0x000fc800078ec0ff */
[----:B------:R-:W-:Y:S02]  /*ad70*/  @P2 LOP3.LUT R20, R20, 0x4, RZ, 0xfc, !PT ;  /* 0x0000000414142812 */ /* 0x000fe400078efcff */
[----:B------:R-:W-:Y:S02]  /*ad80*/  ISETP.NE.AND P2, PT, R9, 0x3, PT ;  /* 0x000000030900780c */ /* 0x000fe40003f45270 */
[----:B------:R-:W-:-:S11]  /*ad90*/  LOP3.LUT R20, R20, 0xfffffffd, RZ, 0xc0, !PT ;  /* 0xfffffffd14147812 */ /* 0x000fd600078ec0ff */
[----:B------:R-:W-:-:S05]  /*ada0*/  @P2 LOP3.LUT R20, R20, 0x2, RZ, 0xfc, !PT ;  /* 0x0000000214142812 */ /* 0x000fca00078efcff */
[----:B------:R0:W-:Y:S01]  /*adb0*/  STL [R1+0x4], R20 ;  /* 0x0000041401007387 */ /* 0x0001e20000100800 */
[----:B------:R-:W-:-:S03]  /*adc0*/  UMOV UR4, 0xffffffff ;  /* 0xffffffff00047882 */ /* 0x000fc60000000000 */
[----:B------:R-:W-:Y:S05]  /*add0*/  BRA.DIV UR4, `(.L_x_265) ;  /* 0x0000004204a87947 */ /* 0x000fea000b800000 */
.L_x_329:
[----:B------:R-:W-:Y:S01]  /*ade0*/  LOP3.LUT R24, R18, 0xffff, RZ, 0xc0, !PT ;  /* 0x0000ffff12187812 */ /* 0x000fe200078ec0ff */
[----:B------:R-:W-:Y:S06]  /*adf0*/  @!P2 BRA `(.L_x_266) ;  /* 0x000000000004a947 */ /* 0x000fec0003800000 */
[----:B------:R-:W-:Y:S01]  /*ae00*/  BPT.TRAP 0x1 ;  /* 0x000000040000795c */ /* 0x000fe20000300000 */
.L_x_266:
[----:B0-----:R-:W-:Y:S01]  /*ae10*/  SHF.R.S32.HI R6, RZ, 0x1f, R0 ;  /* 0x0000001fff067819 */ /* 0x001fe20000011400 */
[----:B------:R-:W-:Y:S01]  /*ae20*/  ULDC.64 UR4, c[0x0][0x328] ;  /* 0x0000ca0000047ab9 */ /* 0x000fe20000000a00 */
[----:B-----5:R-:W-:Y:S01]  /*ae30*/  SHF.R.S32.HI R7, RZ, 0x1f, R2 ;  /* 0x0000001fff077819 */ /* 0x020fe20000011402 */
[----:B------:R-:W-:Y:S01]  /*ae40*/  IMAD.WIDE.U32 R4, R0, UR4, RZ ;  /* 0x0000000400047c25 */ /* 0x000fe2000f8e00ff */
[----:B------:R-:W-:Y:S01]  /*ae50*/  ULDC.64 UR6, c[0x0][0x318] ;  /* 0x0000c60000067ab9 */ /* 0x000fe20000000a00 */
[----:B------:R-:W-:Y:S02]  /*ae60*/  BSSY B0, `(.L_x_267) ;  /* 0x0000012000007945 */ /* 0x000fe40003800000 */
[----:B------:R-:W-:-:S04]  /*ae70*/  IMAD R3, R6, UR4, RZ ;  /* 0x0000000406037c24 */ /* 0x000fc8000f8e02ff */
[----:B------:R-:W-:Y:S01]  /*ae80*/  IMAD R3, R0, UR5, R3 ;  /* 0x0000000500037c24 */ /* 0x000fe2000f8e0203 */
[----:B------:R-:W-:-:S03]  /*ae90*/  ULDC.64 UR4, c[0x0][0x338] ;  /* 0x0000ce0000047ab9 */ /* 0x000fc60000000a00 */
[----:B------:R-:W-:Y:S02]  /*aea0*/  IMAD.IADD R5, R5, 0x1, R3 ;  /* 0x0000000105057824 */ /* 0x000fe400078e0203 */
[----:B------:R-:W-:Y:S02]  /*aeb0*/  IMAD R3, R7, UR4, RZ ;  /* 0x0000000407037c24 */ /* 0x000fe4000f8e02ff */
[----:B------:R-:W-:-:S04]  /*aec0*/  IMAD.WIDE.U32 R4, R2, UR4, R4 ;  /* 0x0000000402047c25 */ /* 0x000fc8000f8e0004 */
[----:B------:R-:W-:Y:S01]  /*aed0*/  IMAD R3, R2, UR5, R3 ;  /* 0x0000000502037c24 */ /* 0x000fe2000f8e0203 */
[----:B------:R-:W-:-:S04]  /*aee0*/  ULDC.64 UR4, c[0x0][0x330] ;  /* 0x0000cc0000047ab9 */ /* 0x000fc80000000a00 */
[----:B------:R-:W-:Y:S01]  /*aef0*/  IADD3 R5, R5, R3, RZ ;  /* 0x0000000305057210 */ /* 0x000fe20007ffe0ff */
[----:B------:R-:W-:Y:S02]  /*af00*/  IMAD R3, R25, 0x8, R22 ;  /* 0x0000000819037824 */ /* 0x000fe400078e0216 */
[----:B------:R-:W-:-:S04]  /*af10*/  IMAD.WIDE.U32 R4, R24, UR4, R4 ;  /* 0x0000000418047c25 */ /* 0x000fc8000f8e0004 */
[----:B------:R-:W-:Y:S01]  /*af20*/  IMAD R23, R24, UR5, R5 ;  /* 0x0000000518177c24 */ /* 0x000fe2000f8e0205 */
[----:B------:R-:W-:-:S04]  /*af30*/  LEA R18, P0, R4, UR6, 0x1 ;  /* 0x0000000604127c11 */ /* 0x000fc8000f8008ff */
[----:B------:R-:W-:Y:S02]  /*af40*/  LEA.HI.X R23, R4, UR7, R23, 0x1, P0 ;  /* 0x0000000704177c11 */ /* 0x000fe400080f0c17 */
[----:B------:R-:W-:-:S06]  /*af50*/  SHF.L.U32 R4, R27, 0x1f, RZ ;  /* 0x0000001f1b047819 */ /* 0x000fcc00000006ff */
[----:B------:R-:W0:Y:S02]  /*af60*/  SYNCS.PHASECHK.TRANS64.TRYWAIT P0, [R3+URZ+0x16840], R4 ;  /* 0x01684004030075a7 */ /* 0x000e24000800017f */
[----:B0-----:R-:W-:Y:S05]  /*af70*/  @!P0 BRA `(.L_x_268) ;  /* 0x0000004000748947 */ /* 0x001fea0003800000 */
.L_x_330:
[----:B------:R-:W-:Y:S05]  /*af80*/  BSYNC B0 ;  /* 0x0000000000007941 */ /* 0x000fea0003800000 */
.L_x_267:
[----:B------:R-:W2:Y:S01]  /*af90*/  LDL R11, [R1+0xc] ;  /* 0x00000c00010b7983 */ /* 0x000ea20000100800 */
[----:B------:R-:W-:Y:S01]  /*afa0*/  ULDC.64 UR4, c[0x0][0x300] ;  /* 0x0000c00000047ab9 */ /* 0x000fe20000000a00 */
[----:B------:R-:W-:Y:S02]  /*afb0*/  ULDC.64 UR6, c[0x0][0x2e8] ;  /* 0x0000ba0000067ab9 */ /* 0x000fe40000000a00 */
[----:B------:R-:W3:Y:S01]  /*afc0*/  LDL.LU R9, [R1+0x4] ;  /* 0x0000040001097983 */ /* 0x000ee20000300800 */
[----:B------:R-:W-:Y:S02]  /*afd0*/  IMAD R6, R6, UR4, RZ ;  /* 0x0000000406067c24 */ /* 0x000fe4000f8e02ff */
[C---:B0-----:R-:W-:Y:S01]  /*afe0*/  IMAD.WIDE.U32 R4, R0.reuse, UR4, RZ ;  /* 0x0000000400047c25 */ /* 0x041fe2000f8e00ff */
[----:B------:R-:W0:Y:S03]  /*aff0*/  S2R R10, SR_TID.X ;  /* 0x00000000000a7919 */ /* 0x000e260000002100 */
[----:B------:R-:W-:Y:S01]  /*b000*/  IMAD R6, R0, UR5, R6 ;  /* 0x0000000500067c24 */ /* 0x000fe2000f8e0206 */
[----:B------:R-:W-:Y:S01]  /*b010*/  ULDC.64 UR4, c[0x0][0x310] ;  /* 0x0000c40000047ab9 */ /* 0x000fe20000000a00 */
[----:B------:R-:W1:Y:S01]  /*b020*/  S2R R12, SR_TID.X ;  /* 0x00000000000c7919 */ /* 0x000e620000002100 */
[----:B------:R-:W-:-:S02]  /*b030*/  IMAD R7, R7, UR4, RZ ;  /* 0x0000000407077c24 */ /* 0x000fc4000f8e02ff */
[----:B------:R-:W-:Y:S02]  /*b040*/  IMAD.IADD R5, R5, 0x1, R6 ;  /* 0x0000000105057824 */ /* 0x000fe400078e0206 */
[C---:B------:R-:W-:Y:S02]  /*b050*/  IMAD R7, R2.reuse, UR5, R7 ;  /* 0x0000000502077c24 */ /* 0x040fe4000f8e0207 */
[----:B------:R-:W-:Y:S01]  /*b060*/  IMAD.WIDE.U32 R4, R2, UR4, R4 ;  /* 0x0000000402047c25 */ /* 0x000fe2000f8e0004 */
[----:B------:R-:W-:-:S03]  /*b070*/  ULDC.64 UR4, c[0x0][0x308] ;  /* 0x0000c20000047ab9 */ /* 0x000fc60000000a00 */
[----:B------:R-:W-:Y:S02]  /*b080*/  IMAD.IADD R5, R5, 0x1, R7 ;  /* 0x0000000105057824 */ /* 0x000fe400078e0207 */
[----:B------:R-:W-:Y:S01]  /*b090*/  IMAD.WIDE.U32 R4, R24, UR4, R4 ;  /* 0x0000000418047c25 */ /* 0x000fe2000f8e0004 */
[----:B------:R-:W-:Y:S02]  /*b0a0*/  ULDC UR4, c[0x0][0x2f4] ;  /* 0x0000bd0000047ab9 */ /* 0x000fe40000000800 */
[----:B------:R-:W-:Y:S01]  /*b0b0*/  ISETP.GE.AND P2, PT, R28, UR4, PT ;  /* 0x000000041c007c0c */ /* 0x000fe2000bf46270 */
[----:B------:R-:W-:Y:S01]  /*b0c0*/  IMAD R2, R24, UR5, R5 ;  /* 0x0000000518027c24 */ /* 0x000fe2000f8e0205 */
[----:B------:R-:W-:Y:S01]  /*b0d0*/  LEA R0, P0, R4, UR6, 0x1 ;  /* 0x0000000604007c11 */ /* 0x000fe2000f8008ff */
[----:B------:R-:W-:-:S03]  /*b0e0*/  UMOV UR4, 0xffffffff ;  /* 0xffffffff00047882 */ /* 0x000fc60000000000 */
[----:B------:R-:W-:Y:S02]  /*b0f0*/  LEA.HI.X R2, R4, UR7, R2, 0x1, P0 ;  /* 0x0000000704027c11 */ /* 0x000fe400080f0c02 */
[----:B0-----:R-:W-:-:S04]  /*b100*/  LOP3.LUT R10, R10, 0x7f, RZ, 0xc0, !PT ;  /* 0x0000007f0a0a7812 */ /* 0x001fc800078ec0ff */
[----:B------:R-:W-:-:S04]  /*b110*/  SHF.R.U32.HI R10, RZ, 0x3, R10 ;  /* 0x00000003ff0a7819 */ /* 0x000fc8000001160a */
[----:B--2---:R-:W-:Y:S01]  /*b120*/  IADD3 R4, -R10, R11, -R8 ;  /* 0x0000000b0a047210 */ /* 0x004fe20007ffe908 */
[C---:B-1----:R-:W-:Y:S02]  /*b130*/  IMAD.SHL.U32 R10, R12.reuse, 0x8, RZ ;  /* 0x000000080c0a7824 */ /* 0x042fe400078e00ff */
[----:B------:R-:W-:Y:S01]  /*b140*/  IMAD.SHL.U32 R11, R12, 0x8, RZ ;  /* 0x000000080c0b7824 */ /* 0x000fe200078e00ff */
[----:B---3--:R-:W-:Y:S02]  /*b150*/  LOP3.LUT R9, R9, 0xfffffffe, RZ, 0xc0, !PT ;  /* 0xfffffffe09097812 */ /* 0x008fe400078ec0ff */
[----:B------:R-:W-:Y:S02]  /*b160*/  LOP3.LUT R10, R10, 0x1f8, RZ, 0xc0, !PT ;  /* 0x000001f80a0a7812 */ /* 0x000fe400078ec0ff */
[----:B------:R-:W-:Y:S02]  /*b170*/  @P2 LOP3.LUT R9, R9, 0x1, RZ, 0xfc, !PT ;  /* 0x0000000109092812 */ /* 0x000fe400078efcff */
[----:B------:R-:W-:-:S02]  /*b180*/  LOP3.LUT R10, R10, 0x38, R12, 0x78, !PT ;  /* 0x000000380a0a7812 */ /* 0x000fc400078e780c */
[----:B------:R-:W-:Y:S01]  /*b190*/  ISETP.GE.AND P0, PT, R4, 0x1, PT ;  /* 0x000000010400780c */ /* 0x000fe20003f06270 */
[----:B------:R0:W-:Y:S01]  /*b1a0*/  STL [R1+0x4], R9 ;  /* 0x0000040901007387 */ /* 0x0001e20000100800 */
[----:B------:R-:W-:-:S04]  /*b1b0*/  LOP3.LUT R10, R10, 0x200, R11, 0xf8, !PT ;  /* 0x000002000a0a7812 */ /* 0x000fc800078ef80b */
[----:B------:R-:W-:Y:S01]  /*b1c0*/  LEA R5, R25, R10, 0xd ;  /* 0x0000000a19057211 */ /* 0x000fe200078e68ff */
[----:B------:R-:W-:Y:S06]  /*b1d0*/  BRA.DIV UR4, `(.L_x_269) ;  /* 0x0000003e04f07947 */ /* 0x000fec000b800000 */
[----:B------:R-:W1:Y:S01]  /*b1e0*/  SHFL.IDX PT, R7, R0, RZ, 0x181f ;  /* 0x00181fff00077589 */ /* 0x000e6200000e0000 */
[----:B------:R-:W-:-:S03]  /*b1f0*/  @P0 IMAD R8, R5, 0x2, R22 ;  /* 0x0000000205080824 */ /* 0x000fc600078e0216 */
[----:B------:R-:W2:Y:S01]  /*b200*/  SHFL.IDX PT, R6, R2, RZ, 0x181f ;  /* 0x00181fff02067589 */ /* 0x000ea200000e0000 */
[----:B-1----:R-:W-:-:S05]  /*b210*/  @P0 LEA R7, P1, R28, R7, 0x1 ;  /* 0x000000071c070211 */ /* 0x002fca00078208ff */
[----:B--2---:R-:W-:Y:S01]  /*b220*/  @P0 IMAD.X R6, RZ, RZ, R6, P1 ;  /* 0x000000ffff060224 */ /* 0x004fe200008e0606 */
[----:B------:R-:W-:-:S04]  /*b230*/  ISETP.GE.AND P1, PT, R4, 0x11, PT ;  /* 0x000000110400780c */ /* 0x000fc80003f26270 */
[----:B------:R-:W-:-:S04]  /*b240*/  @P0 LOP3.LUT R7, R7, R6, RZ, 0x3c, !PT ;  /* 0x0000000607070212 */ /* 0x000fc800078e3cff */
[----:B------:R-:W-:-:S04]  /*b250*/  @P0 LOP3.LUT R6, R7, R6, RZ, 0x3c, !PT ;  /* 0x0000000607060212 */ /* 0x000fc800078e3cff */
[----:B------:R-:W-:-:S05]  /*b260*/  @P0 LOP3.LUT R7, R7, R6, RZ, 0x3c, !PT ;  /* 0x0000000607070212 */ /* 0x000fca00078e3cff */
[----:B------:R-:W-:Y:S01]  /*b270*/  @!PT LDS RZ, [RZ] ;  /* 0x00000000fffff984 */ /* 0x000fe20000000800 */
[----:B------:R1:W-:Y:S04]  /*b280*/  @P0 LDGSTS.E.BYPASS.LTC128B.128 [R8+0xe400], desc[UR36][R6.64], !P2 ;  /* 0x0e40000006080fae */ /* 0x0003e8000d101d64 */
[----:B-1----:R-:W1:Y:S01]  /*b290*/  SHFL.IDX PT, R7, R0, 0x1, 0x181f ;  /* 0x00381f0000077f89 */ /* 0x002e6200000e0000 */
[----:B------:R-:W-:-:S03]  /*b2a0*/  @P1 IMAD R8, R5, 0x2, R22 ;  /* 0x0000000205081824 */ /* 0x000fc600078e0216 */
[----:B------:R-:W2:Y:S01]  /*b2b0*/  SHFL.IDX PT, R6, R2, 0x1, 0x181f ;  /* 0x00381f0002067f89 */ /* 0x000ea200000e0000 */
[----:B-1----:R-:W-:-:S05]  /*b2c0*/  @P1 LEA R7, P0, R28, R7, 0x1 ;  /* 0x000000071c071211 */ /* 0x002fca00078008ff */
[----:B--2---:R-:W-:-:S05]  /*b2d0*/  @P1 IMAD.X R6, RZ, RZ, R6, P0 ;  /* 0x000000ffff061224 */ /* 0x004fca00000e0606 */
[----:B------:R-:W-:-:S04]  /*b2e0*/  @P1 LOP3.LUT R7, R7, R6, RZ, 0x3c, !PT ;  /* 0x0000000607071212 */ /* 0x000fc800078e3cff */
[----:B------:R-:W-:-:S04]  /*b2f0*/  @P1 LOP3.LUT R6, R7, R6, RZ, 0x3c, !PT ;  /* 0x0000000607061212 */ /* 0x000fc800078e3cff */
[----:B------:R-:W-:-:S05]  /*b300*/  @P1 LOP3.LUT R7, R7, R6, RZ, 0x3c, !PT ;  /* 0x0000000607071212 */ /* 0x000fca00078e3cff */
[----:B------:R1:W-:Y:S01]  /*b310*/  @P1 LDGSTS.E.BYPASS.LTC128B.128 [R8+0xec00], desc[UR36][R6.64], !P2 ;  /* 0x0ec0000006081fae */ /* 0x0003e2000d101d64 */
[----:B------:R-:W-:-:S03]  /*b320*/  ISETP.GE.AND P1, PT, R4, 0x21, PT ;  /* 0x000000210400780c */ /* 0x000fc60003f26270 */
[----:B-1----:R-:W1:Y:S10]  /*b330*/  SHFL.IDX PT, R7, R0, 0x2, 0x181f ;  /* 0x00581f0000077f89 */ /* 0x002e7400000e0000 */
[----:B------:R-:W-:Y:S01]  /*b340*/  @P1 LEA R8, R5, R22, 0x1 ;  /* 0x0000001605081211 */ /* 0x000fe200078e08ff */
        /* <DEDUP_REMOVED lines=9> */
[----:B------:R-:W-:Y:S01]  /*b3e0*/  @P1 IMAD R8, R5, 0x2, R22 ;  /* 0x0000000205081824 */ /* 0x000fe200078e0216 */
        /* <DEDUP_REMOVED lines=30> */
[----:B------:R-:W2:Y:S04]  /*b5d0*/  SHFL.IDX PT, R6, R2, 0x6, 0x181f ;  /* 0x00d81f0002067f89 */ /* 0x000ea800000e0000 */
[----:B------:R-:W3:Y:S04]  /*b5e0*/  SHFL.IDX PT, R2, R2, 0x7, 0x181f ;  /* 0x00f81f0002027f89 */ /* 0x000ee800000e0000 */
[----:B------:R-:W4:Y:S01]  /*b5f0*/  SHFL.IDX PT, R0, R0, 0x7, 0x181f ;  /* 0x00f81f0000007f89 */ /* 0x000f2200000e0000 */
[----:B-1----:R-:W-:-:S05]  /*b600*/  @P1 LEA R7, P0, R28, R7, 0x1 ;  /* 0x000000071c071211 */ /* 0x002fca00078008ff */
[----:B--2---:R-:W-:-:S05]  /*b610*/  @P1 IMAD.X R6, RZ, RZ, R6, P0 ;  /* 0x000000ffff061224 */ /* 0x004fca00000e0606 */
[----:B------:R-:W-:-:S04]  /*b620*/  @P1 LOP3.LUT R7, R7, R6, RZ, 0x3c, !PT ;  /* 0x0000000607071212 */ /* 0x000fc800078e3cff */
[----:B------:R-:W-:-:S04]  /*b630*/  @P1 LOP3.LUT R6, R7, R6, RZ, 0x3c, !PT ;  /* 0x0000000607061212 */ /* 0x000fc800078e3cff */
[----:B------:R-:W-:-:S05]  /*b640*/  @P1 LOP3.LUT R7, R7, R6, RZ, 0x3c, !PT ;  /* 0x0000000607071212 */ /* 0x000fca00078e3cff */
[----:B---34-:R1:W-:Y:S02]  /*b650*/  @P1 LDGSTS.E.BYPASS.LTC128B.128 [R8+0x11400], desc[UR36][R6.64], !P2 ;  /* 0x1140000006081fae */ /* 0x0183e4000d101d64 */
.L_x_348:
[----:B------:R-:W-:-:S13]  /*b660*/  ISETP.GE.AND P0, PT, R4, 0x71, PT ;  /* 0x000000710400780c */ /* 0x000fda0003f06270 */
[----:B-1----:R-:W-:Y:S01]  /*b670*/  @P0 LEA R6, P1, R28, R0, 0x1 ;  /* 0x000000001c060211 */ /* 0x002fe200078208ff */
[----:B------:R-:W-:-:S04]  /*b680*/  @P0 IMAD R5, R5, 0x2, R22 ;  /* 0x0000000205050824 */ /* 0x000fc800078e0216 */
[----:B------:R-:W-:-:S05]  /*b690*/  @P0 IMAD.X R7, RZ, RZ, R2, P1 ;  /* 0x000000ffff070224 */ /* 0x000fca00008e0602 */
[----:B------:R-:W-:Y:S01]  /*b6a0*/  @!PT LDS RZ, [RZ] ;  /* 0x00000000fffff984 */ /* 0x000fe20000000800 */
[----:B------:R-:W-:Y:S01]  /*b6b0*/  @!PT LDS RZ, [RZ] ;  /* 0x00000000fffff984 */ /* 0x000fe20000000800 */
[----:B------:R-:W-:Y:S01]  /*b6c0*/  @!PT LDS RZ, [RZ] ;  /* 0x00000000fffff984 */ /* 0x000fe20000000800 */
[----:B------:R1:W-:Y:S01]  /*b6d0*/  @P0 LDGSTS.E.BYPASS.LTC128B.128 [R5+0x11c00], desc[UR36][R6.64], !P2 ;  /* 0x11c0000006050fae */ /* 0x0003e2000d101d64 */
[----:B------:R-:W-:Y:S01]  /*b6e0*/  PLOP3.LUT P0, PT, PT, PT, PT, 0x80, 0x0 ;  /* 0x000000000000781c */ /* 0x000fe20003f0f070 */
[----:B------:R-:W-:-:S12]  /*b6f0*/  NOP ;  /* 0x0000000000007918 */ /* 0x000fd80000000000 */
.L_x_270:
[----:B------:R-:W-:Y:S02]  /*b700*/  PLOP3.LUT P1, PT, P1, P0, PT, 0xa2, 0x0 ;  /* 0x000000000000781c */ /* 0x000fe40000f21472 */
[----:B------:R-:W-:-:S08]  /*b710*/  @P0 R2UR P1, UR4, R3 ;  /* 0x00000000030402ca */ /* 0x000fd00000020000 */
[----:B------:R-:W-:-:S05]  /*b720*/  @P0 PLOP3.LUT P0, PT, P1, PT, PT, 0x80, 0x0 ;  /* 0x000000000000081c */ /* 0x000fca0000f0f070 */
[----:B------:R-:W-:Y:S01]  /*b730*/  @!P1 SYNCS.ARRIVE.TRANS64.RED.A0T1 RZ, [UR4+0x16830], RZ ;  /* 0x016830ffffff99a7 */ /* 0x000fe20008200404 */
[----:B------:R-:W-:Y:S07]  /*b740*/  @!P1 ARRIVES.LDGSTSBAR.64.TRANSCNT [UR4+0x16830] ;  /* 0x01683000ff0099b0 */ /* 0x000fee0008000a84 */
[----:B------:R-:W-:Y:S05]  /*b750*/  @P0 BRA.U.ANY `(.L_x_270) ;  /* 0xfffffffd00e80947 */ /* 0x000fea000393ffff */
[----:B------:R-:W-:Y:S01]  /*b760*/  NOP ;  /* 0x0000000000007918 */ /* 0x000fe20000000000 */
[----:B------:R-:W2:Y:S02]  /*b770*/  LDL R0, [R1+0x48] ;  /* 0x0000480001007983 */ /* 0x000ea40000100800 */
[----:B--2---:R-:W-:-:S13]  /*b780*/  ISETP.NE.AND P2, PT, R0, 0x3, PT ;  /* 0x000000030000780c */ /* 0x004fda0003f45270 */
[----:B------:R-:W-:Y:S05]  /*b790*/  @!P2 BRA `(.L_x_271) ;  /* 0x000000000004a947 */ /* 0x000fea0003800000 */
[----:B------:R-:W-:Y:S01]  /*b7a0*/  BPT.TRAP 0x1 ;  /* 0x000000040000795c */ /* 0x000fe20000300000 */
.L_x_271:
[----:B------:R2:W5:Y:S01]  /*b7b0*/  LDL R0, [R1+0x4] ;  /* 0x0000040001007983 */ /* 0x0005620000100800 */
[----:B------:R2:W-:Y:S03]  /*b7c0*/  SYNCS.ARRIVE.TRANS64.A1T0 RZ, [R3+URZ+0x16830], RZ ;  /* 0x016830ff03ff79a7 */ /* 0x0005e6000810003f */
[----:B-1----:R2:W5:Y:S04]  /*b7d0*/  LDL.LU R5, [R1+0x20] ;  /* 0x0000200001057983 */ /* 0x0025680000300800 */
[----:B------:R2:W5:Y:S02]  /*b7e0*/  LDL.LU R4, [R1+0x2c] ;  /* 0x00002c0001047983 */ /* 0x0005640000300800 */
[----:B------:R-:W-:Y:S05]  /*b7f0*/  WARPSYNC.ALL ;  /* 0x0000000000007948 */ /* 0x000fea0003800000 */
[----:B------:R-:W-:Y:S01]  /*b800*/  ULDC.64 UR4, c[0x0][0x298] ;  /* 0x0000a60000047ab9 */ /* 0x000fe20000000a00 */
[----:B------:R-:W-:Y:S01]  /*b810*/  VIADD R2, R22, 0x8400 ;  /* 0x0000840016027836 */ /* 0x000fe20000000000 */
[----:B------:R-:W-:Y:S01]  /*b820*/  BSSY B6, `(.L_x_272) ;  /* 0x000001f000067945 */ /* 0x000fe20003800000 */
[----:B------:R-:W-:Y:S03]  /*b830*/  BAR.SYNC.DEFER_BLOCKING 0x8, 0x200 ;  /* 0x0208000000007b1d */ /* 0x000fe60000010000 */
[----:B------:R-:W-:-:S02]  /*b840*/  LOP3.LUT P0, RZ, R2, 0x3ff, RZ, 0xc0, !PT ;  /* 0x000003ff02ff7812 */ /* 0x000fc4000780c0ff */
[----:B-----5:R-:W-:Y:S02]  /*b850*/  LOP3.LUT P1, RZ, R0, 0x8, RZ, 0xc0, !PT ;  /* 0x0000000800ff7812 */ /* 0x020fe4000782c0ff */
[----:B------:R-:W-:Y:S01]  /*b860*/  SHF.R.S32.HI R0, RZ, 0x1f, R5 ;  /* 0x0000001fff007819 */ /* 0x000fe20000011405 */
[----:B--2---:R-:W-:Y:S01]  /*b870*/  IMAD.WIDE.U32 R2, R5, UR4, RZ ;  /* 0x0000000405027c25 */ /* 0x004fe2000f8e00ff */
[----:B------:R-:W-:Y:S02]  /*b880*/  SEL R29, R29, RZ, !P1 ;  /* 0x000000ff1d1d7207 */ /* 0x000fe40004800000 */
[----:B------:R-:W-:Y:S01]  /*b890*/  SEL R4, R4, RZ, !P1 ;  /* 0x000000ff04047207 */ /* 0x000fe20004800000 */
[----:B------:R-:W-:Y:S01]  /*b8a0*/  IMAD R0, R0, UR4, RZ ;  /* 0x0000000400007c24 */ /* 0x000fe2000f8e02ff */
[----:B------:R1:W-:Y:S03]  /*b8b0*/  STL.64 [R1+0x20], R2 ;  /* 0x0000200201007387 */ /* 0x0003e60000100a00 */
[----:B------:R-:W-:Y:S01]  /*b8c0*/  IMAD R0, R5, UR5, R0 ;  /* 0x0000000505007c24 */ /* 0x000fe2000f8e0200 */
[----:B------:R1:W-:Y:S04]  /*b8d0*/  STL [R1+0x38], R4 ;  /* 0x0000380401007387 */ /* 0x0003e80000100800 */
[----:B------:R-:W-:-:S05]  /*b8e0*/  IADD3 R0, R3, R0, RZ ;  /* 0x0000000003007210 */ /* 0x000fca0007ffe0ff */
[----:B------:R1:W-:Y:S01]  /*b8f0*/  STL [R1+0x2c], R0 ;  /* 0x00002c0001007387 */ /* 0x0003e20000100800 */
[----:B------:R-:W-:Y:S05]  /*b900*/  @!P0 BRA `(.L_x_273) ;  /* 0x0000000000408947 */ /* 0x000fea0003800000 */
[----:B-1----:R-:W-:Y:S01]  /*b910*/  MOV R2, 0x0 ;  /* 0x0000000000027802 */ /* 0x002fe20000000f00 */
[----:B------:R-:W-:Y:S01]  /*b920*/  ULDC.64 UR6, c[0x4][0x88] ;  /* 0x0100220000067ab9 */ /* 0x000fe20000000a00 */
[----:B------:R-:W-:Y:S01]  /*b930*/  ULDC.64 UR8, c[0x4][0x90] ;  /* 0x0100240000087ab9 */ /* 0x000fe20000000a00 */
[----:B------:R-:W-:Y:S01]  /*b940*/  ULDC.64 UR4, c[0x4][0x20] ;  /* 0x0100080000047ab9 */ /* 0x000fe20000000a00 */
[----:B------:R-:W-:Y:S01]  /*b950*/  IMAD.U32 R4, RZ, RZ, UR6 ;  /* 0x00000006ff047e24 */ /* 0x000fe2000f8e00ff */
[----:B------:R-:W-:Y:S01]  /*b960*/  MOV R11, UR5 ;  /* 0x00000005000b7c02 */ /* 0x000fe20008000f00 */
[----:B------:R-:W1:Y:S01]  /*b970*/  LDC.64 R2, c[0x4][R2] ;  /* 0x0100000002027b82 */ /* 0x000e620000000a00 */
[----:B------:R-:W-:Y:S02]  /*b980*/  IMAD.U32 R5, RZ, RZ, UR7 ;  /* 0x00000007ff057e24 */ /* 0x000fe4000f8e00ff */
[----:B------:R-:W-:Y:S02]  /*b990*/  IMAD.U32 R6, RZ, RZ, UR8 ;  /* 0x00000008ff067e24 */ /* 0x000fe4000f8e00ff */
[----:B------:R-:W-:-:S02]  /*b9a0*/  IMAD.U32 R7, RZ, RZ, UR9 ;  /* 0x00000009ff077e24 */ /* 0x000fc4000f8e00ff */
[----:B------:R-:W-:Y:S02]  /*b9b0*/  IMAD.U32 R10, RZ, RZ, UR4 ;  /* 0x00000004ff0a7e24 */ /* 0x000fe4000f8e00ff */
[----:B------:R-:W-:Y:S02]  /*b9c0*/  IMAD.MOV.U32 R8, RZ, RZ, 0x70 ;  /* 0x00000070ff087424 */ /* 0x000fe400078e00ff */
[----:B------:R-:W-:Y:S02]  /*b9d0*/  IMAD.MOV.U32 R12, RZ, RZ, 0x1 ;  /* 0x00000001ff0c7424 */ /* 0x000fe400078e00ff */
[----:B------:R-:W-:-:S07]  /*b9e0*/  IMAD.MOV.U32 R13, RZ, RZ, RZ ;  /* 0x000000ffff0d7224 */ /* 0x000fce00078e00ff */
[----:B------:R-:W-:-:S07]  /*b9f0*/  LEPC R20, `(.L_x_273) ;  /* 0x000000001014794e */ /* 0x000fce0000000000 */
[----:B01----:R-:W-:Y:S05]  /*ba00*/  CALL.ABS.NOINC R2 ;  /* 0x0000000002007343 */ /* 0x003fea0003c00000 */
.L_x_273:
[----:B------:R-:W-:Y:S05]  /*ba10*/  BSYNC B6 ;  /* 0x0000000000067941 */ /* 0x000fea0003800000 */
.L_x_272:
[----:B-1----:R-:W2:Y:S01]  /*ba20*/  LDL.LU R2, [R1+0x2c] ;  /* 0x00002c0001027983 */ /* 0x002ea20000300800 */
[----:B0-----:R-:W0:Y:S01]  /*ba30*/  LDC R9, c[0x0][0x448] ;  /* 0x00011200ff097b82 */ /* 0x001e220000000800 */
[----:B------:R-:W-:Y:S01]  /*ba40*/  ULDC.64 UR4, c[0x0][0x2d8] ;  /* 0x0000b60000047ab9 */ /* 0x000fe20000000a00 */
[----:B------:R-:W-:Y:S01]  /*ba50*/  ULDC.64 UR6, c[0x0][0x2e0] ;  /* 0x0000b80000067ab9 */ /* 0x000fe20000000a00 */
[----:B------:R-:W3:Y:S01]  /*ba60*/  LDL.LU.64 R20, [R1+0x20] ;  /* 0x0000200001147983 */ /* 0x000ee20000300a00 */
[----:B------:R-:W-:-:S03]  /*ba70*/  ULDC.64 UR8, c[0x0][0x280] ;  /* 0x0000a00000087ab9 */ /* 0x000fc60000000a00 */
[----:B------:R-:W4:Y:S04]  /*ba80*/  LDL.LU R0, [R1+0x38] ;  /* 0x0000380001007983 */ /* 0x000f280000300800 */
[----:B------:R1:W5:Y:S01]  /*ba90*/  LDL R10, [R1+0x1c] ;  /* 0x00001c00010a7983 */ /* 0x0003620000100800 */
[----:B0-----:R-:W-:-:S13]  /*baa0*/  ISETP.NE.AND P0, PT, R9, 0x1, PT ;  /* 0x000000010900780c */ /* 0x001fda0003f05270 */
[----:B------:R-:W0:Y:S08]  /*bab0*/  @P0 LDC R4, c[0x0][0x44c] ;  /* 0x00011300ff040b82 */ /* 0x000e300000000800 */
[----:B------:R-:W1:Y:S08]  /*bac0*/  @P0 LDC R5, c[0x0][0x450] ;  /* 0x00011400ff050b82 */ /* 0x000e700000000800 */
[----:B------:R-:W1:Y:S01]  /*bad0*/  @P0 LDC R8, c[0x0][0x450] ;  /* 0x00011400ff080b82 */ /* 0x000e620000000800 */
[----:B--2---:R-:W-:-:S02]  /*bae0*/  IMAD.MOV.U32 R3, RZ, RZ, R2 ;  /* 0x000000ffff037224 */ /* 0x004fc400078e0002 */
[----:B---3--:R-:W-:Y:S01]  /*baf0*/  IMAD.MOV.U32 R2, RZ, RZ, R20 ;  /* 0x000000ffff027224 */ /* 0x008fe200078e0014 */
[----:B------:R-:W2:Y:S03]  /*bb00*/  S2R R21, SR_TID.X ;  /* 0x0000000000157919 */ /* 0x000ea60000002100 */
[C---:B------:R-:W-:Y:S01]  /*bb10*/  IMAD.WIDE.U32 R2, R24.reuse, UR4, R2 ;  /* 0x0000000418027c25 */ /* 0x040fe2000f8e0002 */
[----:B------:R-:W3:Y:S03]  /*bb20*/  S2R R20, SR_TID.X ;  /* 0x0000000000147919 */ /* 0x000ee60000002100 */
[----:B------:R-:W-:Y:S01]  /*bb30*/  IMAD R3, R24, UR5, R3 ;  /* 0x0000000518037c24 */ /* 0x000fe2000f8e0203 */
[----:B------:R-:W-:Y:S01]  /*bb40*/  ULDC.64 UR4, c[0x0][0x2d0] ;  /* 0x0000b40000047ab9 */ /* 0x000fe20000000a00 */
[----:B----4-:R-:W-:-:S02]  /*bb50*/  IMAD R0, R0, UR6, RZ ;  /* 0x0000000600007c24 */ /* 0x010fc4000f8e02ff */
[----:B------:R-:W-:-:S04]  /*bb60*/  IMAD.WIDE.U32 R2, R29, UR6, R2 ;  /* 0x000000061d027c25 */ /* 0x000fc8000f8e0002 */
[----:B------:R-:W-:Y:S01]  /*bb70*/  IMAD R0, R29, UR7, R0 ;  /* 0x000000071d007c24 */ /* 0x000fe2000f8e0200 */
[----:B------:R-:W-:-:S03]  /*bb80*/  ULDC.64 UR6, c[0x0][0x2c8] ;  /* 0x0000b20000067ab9 */ /* 0x000fc60000000a00 */
[----:B------:R-:W-:Y:S01]  /*bb90*/  IMAD.IADD R3, R3, 0x1, R0 ;  /* 0x0000000103037824 */ /* 0x000fe200078e0200 */
[----:B--2---:R-:W-:Y:S02]  /*bba0*/  SHF.L.U32 R21, R21, 0x4, RZ ;  /* 0x0000000415157819 */ /* 0x004fe400000006ff */
[----:B---3--:R-:W-:Y:S02]  /*bbb0*/  LOP3.LUT R20, R20, 0x7f, RZ, 0xc0, !PT ;  /* 0x0000007f14147812 */ /* 0x008fe400078ec0ff */
[----:B------:R-:W-:Y:S02]  /*bbc0*/  LOP3.LUT R21, R21, 0x70, RZ, 0xc0, !PT ;  /* 0x0000007015157812 */ /* 0x000fe400078ec0ff */
[----:B------:R-:W-:-:S04]  /*bbd0*/  SHF.R.U32.HI R20, RZ, 0x3, R20 ;  /* 0x00000003ff147819 */ /* 0x000fc80000011614 */
[----:B------:R-:W-:Y:S02]  /*bbe0*/  LOP3.LUT R20, R20, R21, RZ, 0xfc, !PT ;  /* 0x0000001514147212 */ /* 0x000fe400078efcff */
[----:B------:R2:W5:Y:S03]  /*bbf0*/  LDL R21, [R1+0x30] ;  /* 0x0000300001157983 */ /* 0x0005660000100800 */
[----:B------:R-:W-:-:S04]  /*bc00*/  IMAD R6, R17, 0xc0, R20 ;  /* 0x000000c011067824 */ /* 0x000fc800078e0214 */
[----:B0-----:R-:W-:-:S04]  /*bc10*/  @P0 IMAD.HI.U32 R0, R6, R4, RZ ;  /* 0x0000000406000227 */ /* 0x001fc800078e00ff */
[----:B------:R-:W-:Y:S01]  /*bc20*/  IMAD.MOV.U32 R4, RZ, RZ, R6 ;  /* 0x000000ffff047224 */ /* 0x000fe200078e0006 */
[----:B-1----:R-:W-:-:S04]  /*bc30*/  @P0 SHF.R.U32.HI R4, RZ, R5, R0 ;  /* 0x00000005ff040219 */ /* 0x002fc80000011600 */
[----:B------:R-:W-:-:S05]  /*bc40*/  SHF.R.S32.HI R0, RZ, 0x1f, R4 ;  /* 0x0000001fff007819 */ /* 0x000fca0000011404 */
[----:B------:R-:W-:-:S04]  /*bc50*/  IMAD R0, R0, UR4, RZ ;  /* 0x0000000400007c24 */ /* 0x000fc8000f8e02ff */
[C---:B------:R-:W-:Y:S02]  /*bc60*/  IMAD R7, R4.reuse, UR5, R0 ;  /* 0x0000000504077c24 */ /* 0x040fe4000f8e0200 */
[----:B------:R-:W-:Y:S02]  /*bc70*/  IMAD.MOV R0, RZ, RZ, -R4 ;  /* 0x000000ffff007224 */ /* 0x000fe400078e0a04 */
[----:B------:R-:W-:-:S04]  /*bc80*/  IMAD.WIDE.U32 R4, R4, UR4, R2 ;  /* 0x0000000404047c25 */ /* 0x000fc8000f8e0002 */
[----:B------:R-:W-:Y:S02]  /*bc90*/  IMAD R0, R9, R0, R6 ;  /* 0x0000000009007224 */ /* 0x000fe400078e0206 */
[----:B------:R-:W-:-:S03]  /*bca0*/  IMAD.IADD R5, R5, 0x1, R7 ;  /* 0x0000000105057824 */ /* 0x000fc600078e0207 */
[----:B------:R-:W-:-:S05]  /*bcb0*/  SHF.R.S32.HI R7, RZ, 0x1f, R0 ;  /* 0x0000001fff077819 */ /* 0x000fca0000011400 */
[----:B------:R-:W-:Y:S02]  /*bcc0*/  IMAD R7, R7, UR6, RZ ;  /* 0x0000000607077c24 */ /* 0x000fe4000f8e02ff */
[----:B------:R-:W-:-:S04]  /*bcd0*/  IMAD.WIDE.U32 R4, R0, UR6, R4 ;  /* 0x0000000600047c25 */ /* 0x000fc8000f8e0004 */
[----:B------:R-:W-:-:S04]  /*bce0*/  IMAD R7, R0, UR7, R7 ;  /* 0x0000000700077c24 */ /* 0x000fc8000f8e0207 */
[----:B------:R-:W-:Y:S02]  /*bcf0*/  IMAD.IADD R5, R5, 0x1, R7 ;  /* 0x0000000105057824 */ /* 0x000fe400078e0207 */
[----:B------:R-:W0:Y:S01]  /*bd00*/  @P0 LDC R7, c[0x0][0x44c] ;  /* 0x00011300ff070b82 */ /* 0x000e220000000800 */
[----:B------:R-:W-:-:S04]  /*bd10*/  LEA R0, P1, R4, UR8, 0x1 ;  /* 0x0000000804007c11 */ /* 0x000fc8000f8208ff */
[----:B------:R-:W-:Y:S02]  /*bd20*/  LEA.HI.X R4, R4, UR9, R5, 0x1, P1 ;  /* 0x0000000904047c11 */ /* 0x000fe400088f0c05 */
[----:B------:R-:W-:-:S05]  /*bd30*/  IADD3 R5, R6, 0x80, RZ ;  /* 0x0000008006057810 */ /* 0x000fca0007ffe0ff */
[----:B------:R-:W-:Y:S01]  /*bd40*/  IMAD.MOV.U32 R6, RZ, RZ, R5 ;  /* 0x000000ffff067224 */ /* 0x000fe200078e0005 */
[----:B------:R-:W1:Y:S01]  /*bd50*/  S2R R20, SR_TID.X ;  /* 0x0000000000147919 */ /* 0x000e620000002100 */
[----:B0-----:R-:W-:-:S05]  /*bd60*/  @P0 IMAD.HI.U32 R7, R5, R7, RZ ;  /* 0x0000000705070227 */ /* 0x001fca00078e00ff */
[----:B------:R-:W-:-:S05]  /*bd70*/  @P0 SHF.R.U32.HI R6, RZ, R8, R7 ;  /* 0x00000008ff060219 */ /* 0x000fca0000011607 */
[----:B------:R-:W-:-:S04]  /*bd80*/  IMAD.MOV R7, RZ, RZ, -R6 ;  /* 0x000000ffff077224 */ /* 0x000fc800078e0a06 */
[----:B------:R-:W-:Y:S01]  /*bd90*/  IMAD R5, R9, R7, R5 ;  /* 0x0000000709057224 */ /* 0x000fe200078e0205 */
[----:B------:R-:W-:Y:S01]  /*bda0*/  SHF.R.S32.HI R7, RZ, 0x1f, R6 ;  /* 0x0000001fff077819 */ /* 0x000fe20000011406 */
[----:B------:R-:W-:-:S04]  /*bdb0*/  IMAD.WIDE.U32 R2, R6, UR4, R2 ;  /* 0x0000000406027c25 */ /* 0x000fc8000f8e0002 */
[----:B------:R-:W-:Y:S01]  /*bdc0*/  IMAD R7, R7, UR4, RZ ;  /* 0x0000000407077c24 */ /* 0x000fe2000f8e02ff */
[----:B------:R-:W-:-:S03]  /*bdd0*/  ULDC UR4, c[0x0][0x2b8] ;  /* 0x0000ae0000047ab9 */ /* 0x000fc60000000800 */
[----:B------:R-:W-:Y:S01]  /*bde0*/  IMAD R7, R6, UR5, R7 ;  /* 0x0000000506077c24 */ /* 0x000fe2000f8e0207 */
[----:B------:R-:W-:-:S03]  /*bdf0*/  SHF.R.S32.HI R6, RZ, 0x1f, R5 ;  /* 0x0000001fff067819 */ /* 0x000fc60000011405 */
[----:B------:R-:W-:Y:S02]  /*be00*/  IMAD.IADD R3, R3, 0x1, R7 ;  /* 0x0000000103037824 */ /* 0x000fe400078e0207 */
[----:B------:R-:W-:Y:S02]  /*be10*/  IMAD R6, R6, UR6, RZ ;  /* 0x0000000606067c24 */ /* 0x000fe4000f8e02ff */
[----:B------:R-:W-:-:S04]  /*be20*/  IMAD.WIDE.U32 R2, R5, UR6, R2 ;  /* 0x0000000605027c25 */ /* 0x000fc8000f8e0002 */
[----:B------:R-:W-:Y:S01]  /*be30*/  IMAD R6, R5, UR7, R6 ;  /* 0x0000000705067c24 */ /* 0x000fe2000f8e0206 */
[----:B------:R-:W-:-:S03]  /*be40*/  LEA R5, P1, R2, UR8, 0x1 ;  /* 0x0000000802057c11 */ /* 0x000fc6000f8208ff */
[----:B------:R-:W-:Y:S01]  /*be50*/  IMAD.IADD R6, R3, 0x1, R6 ;  /* 0x0000000103067824 */ /* 0x000fe200078e0206 */
[----:B------:R-:W-:Y:S01]  /*be60*/  ISETP.GE.AND P0, PT, R28, UR4, PT ;  /* 0x000000041c007c0c */ /* 0x000fe2000bf06270 */
[----:B------:R-:W-:Y:S01]  /*be70*/  UMOV UR4, 0xffffffff ;  /* 0xffffffff00047882 */ /* 0x000fe20000000000 */
[----:B-1----:R-:W-:Y:S02]  /*be80*/  LOP3.LUT R20, R20, 0x7f, RZ, 0xc0, !PT ;  /* 0x0000007f14147812 */ /* 0x002fe400078ec0ff */
[----:B------:R-:W-:Y:S02]  /*be90*/  LEA.HI.X R2, R2, UR9, R6, 0x1, P1 ;  /* 0x0000000902027c11 */ /* 0x000fe400088f0c06 */
[----:B------:R-:W-:Y:S01]  /*bea0*/  SHF.R.U32.HI R20, RZ, 0x3, R20 ;  /* 0x00000003ff147819 */ /* 0x000fe20000011614 */
[----:B--2---:R-:W-:Y:S06]  /*beb0*/  BRA.DIV UR4, `(.L_x_274) ;  /* 0x0000003e04687947 */ /* 0x004fec000b800000 */
[----:B------:R-:W0:Y:S01]  /*bec0*/  SHFL.IDX PT, R7, R0, RZ, 0x181f ;  /* 0x00181fff00077589 */ /* 0x000e2200000e0000 */
[----:B-----5:R-:W-:Y:S02]  /*bed0*/  IMAD R3, R21, R9, RZ ;  /* 0x0000000915037224 */ /* 0x020fe400078e02ff */
[----:B------:R-:W-:Y:S01]  /*bee0*/  IMAD R17, R17, 0xc0, R20 ;  /* 0x000000c011117824 */ /* 0x000fe200078e0214 */
[----:B------:R-:W1:Y:S04]  /*bef0*/  SHFL.IDX PT, R6, R4, RZ, 0x181f ;  /* 0x00181fff04067589 */ /* 0x000e6800000e0000 */
[----:B------:R-:W-:-:S13]  /*bf00*/  ISETP.GE.AND P2, PT, R17, R3, PT ;  /* 0x000000031100720c */ /* 0x000fda0003f46270 */
[----:B0-----:R-:W-:-:S05]  /*bf10*/  @!P2 LEA R7, P1, R28, R7, 0x1 ;  /* 0x000000071c07a211 */ /* 0x001fca00078208ff */
[----:B-1----:R-:W-:-:S05]  /*bf20*/  @!P2 IMAD.X R6, RZ, RZ, R6, P1 ;  /* 0x000000ffff06a224 */ /* 0x002fca00008e0606 */
[----:B------:R-:W-:-:S04]  /*bf30*/  @!P2 LOP3.LUT R7, R7, R6, RZ, 0x3c, !PT ;  /* 0x000000060707a212 */ /* 0x000fc800078e3cff */
[----:B------:R-:W-:-:S04]  /*bf40*/  @!P2 LOP3.LUT R6, R7, R6, RZ, 0x3c, !PT ;  /* 0x000000060706a212 */ /* 0x000fc800078e3cff */
[----:B------:R-:W-:-:S05]  /*bf50*/  @!P2 LOP3.LUT R7, R7, R6, RZ, 0x3c, !PT ;  /* 0x000000060707a212 */ /* 0x000fca00078e3cff */
[----:B------:R-:W-:Y:S01]  /*bf60*/  @!PT LDS RZ, [RZ] ;  /* 0x00000000fffff984 */ /* 0x000fe20000000800 */
[----:B------:R0:W-:Y:S02]  /*bf70*/  @!P2 LDGSTS.E.BYPASS.LTC128B.128 [R10+0x8400], desc[UR36][R6.64], !P0 ;  /* 0x08400000060aafae */ /* 0x0001e4000c101d64 */
[----:B0-----:R-:W-:Y:S02]  /*bf80*/  IADD3 R6, R17, 0x10, RZ ;  /* 0x0000001011067810 */ /* 0x001fe40007ffe0ff */
[----:B------:R-:W0:Y:S02]  /*bf90*/  SHFL.IDX PT, R7, R0, 0x1, 0x181f ;  /* 0x00381f0000077f89 */ /* 0x000e2400000e0000 */
[----:B------:R-:W-:Y:S02]  /*bfa0*/  ISETP.GE.AND P1, PT, R6, R3, PT ;  /* 0x000000030600720c */ /* 0x000fe40003f26270 */
[----:B------:R-:W1:Y:S11]  /*bfb0*/  SHFL.IDX PT, R6, R4, 0x1, 0x181f ;  /* 0x00381f0004067f89 */ /* 0x000e7600000e0000 */
[----:B0-----:R-:W-:-:S05]  /*bfc0*/  @!P1 LEA R7, P2, R28, R7, 0x1 ;  /* 0x000000071c079211 */ /* 0x001fca00078408ff */
[----:B-1----:R-:W-:-:S05]  /*bfd0*/  @!P1 IMAD.X R6, RZ, RZ, R6, P2 ;  /* 0x000000ffff069224 */ /* 0x002fca00010e0606 */
[----:B------:R-:W-:-:S04]  /*bfe0*/  @!P1 LOP3.LUT R7, R7, R6, RZ, 0x3c, !PT ;  /* 0x0000000607079212 */ /* 0x000fc800078e3cff */
[----:B------:R-:W-:-:S04]  /*bff0*/  @!P1 LOP3.LUT R6, R7, R6, RZ, 0x3c, !PT ;  /* 0x0000000607069212 */ /* 0x000fc800078e3cff */
[----:B------:R-:W-:-:S05]  /*c000*/  @!P1 LOP3.LUT R7, R7, R6, RZ, 0x3c, !PT ;  /* 0x0000000607079212 */ /* 0x000fca00078e3cff */
[----:B------:R0:W-:Y:S02]  /*c010*/  @!P1 LDGSTS.E.BYPASS.LTC128B.128 [R10+0x8c00], desc[UR36][R6.64], !P0 ;  /* 0x08c00000060a9fae */ /* 0x0001e4000c101d64 */
[----:B0-----:R-:W-:Y:S02]  /*c020*/  VIADD R6, R17, 0x20 ;  /* 0x0000002011067836 */ /* 0x001fe40000000000 */
[----:B------:R-:W0:Y:S03]  /*c030*/  SHFL.IDX PT, R7, R0, 0x2, 0x181f ;  /* 0x00581f0000077f89 */ /* 0x000e2600000e0000 */
        /* <DEDUP_REMOVED lines=41> */
[----:B------:R-:W1:Y:S04]  /*c2d0*/  SHFL.IDX PT, R6, R4, 0x6, 0x181f ;  /* 0x00d81f0004067f89 */ /* 0x000e6800000e0000 */
[----:B------:R-:W-:Y:S07]  /*c2e0*/  SHFL.IDX PT, R4, R4, 0x7, 0x181f ;  /* 0x00f81f0004047f89 */ /* 0x000fee00000e0000 */
[----:B0-----:R-:W-:-:S05]  /*c2f0*/  @!P1 LEA R7, P2, R28, R7, 0x1 ;  /* 0x000000071c079211 */ /* 0x001fca00078408ff */
[----:B-1----:R-:W-:-:S05]  /*c300*/  @!P1 IMAD.X R6, RZ, RZ, R6, P2 ;  /* 0x000000ffff069224 */ /* 0x002fca00010e0606 */
[----:B------:R-:W-:-:S04]  /*c310*/  @!P1 LOP3.LUT R7, R7, R6, RZ, 0x3c, !PT ;  /* 0x0000000607079212 */ /* 0x000fc800078e3cff */
[----:B------:R-:W-:-:S04]  /*c320*/  @!P1 LOP3.LUT R6, R7, R6, RZ, 0x3c, !PT ;  /* 0x0000000607069212 */ /* 0x000fc800078e3cff */
[----:B------:R-:W-:-:S05]  /*c330*/  @!P1 LOP3.LUT R7, R7, R6, RZ, 0x3c, !PT ;  /* 0x0000000607079212 */ /* 0x000fca00078e3cff */
[----:B------:R0:W-:Y:S04]  /*c340*/  @!P1 LDGSTS.E.BYPASS.LTC128B.128 [R10+0xb400], desc[UR36][R6.64], !P0 ;  /* 0x0b400000060a9fae */ /* 0x0001e8000c101d64 */
[----:B0-----:R0:W1:Y:S02]  /*c350*/  SHFL.IDX PT, R6, R0, 0x7, 0x181f ;  /* 0x00f81f0000067f89 */ /* 0x00106400000e0000 */
[----:B0-----:R-:W-:-:S04]  /*c360*/  IADD3 R0, R17, 0x80, RZ ;  /* 0x0000008011007810 */ /* 0x001fc80007ffe0ff */
[----:B------:R-:W-:Y:S01]  /*c370*/  ISETP.GE.AND P1, PT, R0, R3, PT ;  /* 0x000000030000720c */ /* 0x000fe20003f26270 */
[----:B------:R-:W-:-:S05]  /*c380*/  VIADD R0, R17, 0x70 ;  /* 0x0000007011007836 */ /* 0x000fca0000000000 */
[----:B------:R-:W-:Y:S02]  /*c390*/  ISETP.GE.AND P2, PT, R0, R3, PT ;  /* 0x000000030000720c */ /* 0x000fe40003f46270 */
[----:B------:R-:W-:Y:S11]  /*c3a0*/  SHFL.IDX PT, R0, R2, RZ, 0x181f ;  /* 0x00181fff02007589 */ /* 0x000ff600000e0000 */
[----:B-1----:R-:W-:-:S05]  /*c3b0*/  @!P2 LEA R6, P3, R28, R6, 0x1 ;  /* 0x000000061c06a211 */ /* 0x002fca00078608ff */
[----:B------:R-:W-:Y:S02]  /*c3c0*/  @!P2 IMAD.X R7, RZ, RZ, R4, P3 ;  /* 0x000000ffff07a224 */ /* 0x000fe400018e0604 */
[----:B------:R-:W0:Y:S04]  /*c3d0*/  SHFL.IDX PT, R4, R5, RZ, 0x181f ;  /* 0x00181fff05047589 */ /* 0x000e2800000e0000 */
[----:B------:R1:W-:Y:S01]  /*c3e0*/  @!P2 LDGSTS.E.BYPASS.LTC128B.128 [R10+0xbc00], desc[UR36][R6.64], !P0 ;  /* 0x0bc00000060aafae */ /* 0x0003e2000c101d64 */
[----:B0-----:R-:W-:-:S05]  /*c3f0*/  @!P1 LEA R4, P3, R28, R4, 0x1 ;  /* 0x000000041c049211 */ /* 0x001fca00078608ff */
[----:B------:R-:W-:Y:S02]  /*c400*/  @!P1 IMAD.X R0, RZ, RZ, R0, P3 ;  /* 0x000000ffff009224 */ /* 0x000fe400018e0600 */
[----:B-1----:R-:W-:Y:S02]  /*c410*/  @!P1 IMAD.MOV.U32 R6, RZ, RZ, R4 ;  /* 0x000000ffff069224 */ /* 0x002fe400078e0004 */
[----:B------:R-:W-:Y:S01]  /*c420*/  @!P1 IMAD.MOV.U32 R7, RZ, RZ, R0 ;  /* 0x000000ffff079224 */ /* 0x000fe200078e0000 */
[----:B------:R-:W-:-:S04]  /*c430*/  IADD3 R0, R17, 0x90, RZ ;  /* 0x0000009011007810 */ /* 0x000fc80007ffe0ff */
[----:B------:R0:W-:Y:S01]  /*c440*/  @!P1 LDGSTS.E.BYPASS.LTC128B.128 [R10+0xc400], desc[UR36][R6.64], !P0 ;  /* 0x0c400000060a9fae */ /* 0x0001e2000c101d64 */
[----:B------:R-:W-:-:S03]  /*c450*/  ISETP.GE.AND P1, PT, R0, R3, PT ;  /* 0x000000030000720c */ /* 0x000fc60003f26270 */
[----:B------:R-:W-:Y:S04]  /*c460*/  SHFL.IDX PT, R0, R2, 0x1, 0x181f ;  /* 0x00381f0002007f89 */ /* 0x000fe800000e0000 */
[----:B0-----:R-:W0:Y:S06]  /*c470*/  SHFL.IDX PT, R6, R5, 0x1, 0x181f ;  /* 0x00381f0005067f89 */ /* 0x001e2c00000e0000 */
[----:B0-----:R-:W-:-:S05]  /*c480*/  @!P1 LEA R6, P2, R28, R6, 0x1 ;  /* 0x000000061c069211 */ /* 0x001fca00078408ff */
[----:B------:R-:W-:-:S04]  /*c490*/  @!P1 IMAD.X R0, RZ, RZ, R0, P2 ;  /* 0x000000ffff009224 */ /* 0x000fc800010e0600 */
[----:B------:R-:W-:Y:S02]  /*c4a0*/  @!P1 IMAD.MOV.U32 R7, RZ, RZ, R0 ;  /* 0x000000ffff079224 */ /* 0x000fe400078e0000 */
[----:B------:R-:W-:-:S03]  /*c4b0*/  VIADD R0, R17, 0xa0 ;  /* 0x000000a011007836 */ /* 0x000fc60000000000 */
[----:B------:R0:W-:Y:S02]  /*c4c0*/  @!P1 LDGSTS.E.BYPASS.LTC128B.128 [R10+0xcc00], desc[UR36][R6.64], !P0 ;  /* 0x0cc00000060a9fae */ /* 0x0001e4000c101d64 */
[----:B------:R-:W-:Y:S02]  /*c4d0*/  ISETP.GE.AND P2, PT, R0, R3, PT ;  /* 0x000000030000720c */ /* 0x000fe40003f46270 */
[----:B------:R-:W-:Y:S04]  /*c4e0*/  SHFL.IDX PT, R0, R2, 0x2, 0x181f ;  /* 0x00581f0002007f89 */ /* 0x000fe800000e0000 */
[----:B0-----:R-:W0:Y:S07]  /*c4f0*/  SHFL.IDX PT, R6, R5, 0x2, 0x181f ;  /* 0x00581f0005067f89 */ /* 0x001e2e00000e0000 */
[----:B0-----:R-:W-:-:S05]  /*c500*/  @!P2 LEA R6, P1, R28, R6, 0x1 ;  /* 0x000000061c06a211 */ /* 0x001fca00078208ff */
[----:B------:R-:W-:-:S04]  /*c510*/  @!P2 IMAD.X R0, RZ, RZ, R0, P1 ;  /* 0x000000ffff00a224 */ /* 0x000fc800008e0600 */
[----:B------:R-:W-:Y:S02]  /*c520*/  @!P2 IMAD.MOV.U32 R7, RZ, RZ, R0 ;  /* 0x000000ffff07a224 */ /* 0x000fe400078e0000 */
[----:B------:R0:W1:Y:S04]  /*c530*/  SHFL.IDX PT, R0, R2, 0x3, 0x181f ;  /* 0x00781f0002007f89 */ /* 0x00006800000e0000 */
[----:B------:R0:W-:Y:S04]  /*c540*/  @!P2 LDGSTS.E.BYPASS.LTC128B.128 [R10+0xd400], desc[UR36][R6.64], !P0 ;  /* 0x0d400000060aafae */ /* 0x0001e8000c101d64 */
[----:B------:R0:W2:Y:S02]  /*c550*/  SHFL.IDX PT, R2, R5, 0x3, 0x181f ;  /* 0x00781f0005027f89 */ /* 0x0000a400000e0000 */
.L_x_373:
[----:B------:R-:W-:-:S04]  /*c560*/  IADD3 R17, R17, 0xb0, RZ ;  /* 0x000000b011117810 */ /* 0x000fc80007ffe0ff */
[----:B------:R-:W-:-:S13]  /*c570*/  ISETP.GE.AND P1, PT, R17, R3, PT ;  /* 0x000000031100720c */ /* 0x000fda0003f26270 */
[----:B0-2---:R-:W-:-:S05]  /*c580*/  @!P1 LEA R2, P2, R28, R2, 0x1 ;  /* 0x000000021c029211 */ /* 0x005fca00078408ff */
[----:B-1----:R-:W-:-:S05]  /*c590*/  @!P1 IMAD.X R3, RZ, RZ, R0, P2 ;  /* 0x000000ffff039224 */ /* 0x002fca00010e0600 */
[----:B------:R-:W-:Y:S01]  /*c5a0*/  @!PT LDS RZ, [RZ] ;  /* 0x00000000fffff984 */ /* 0x000fe20000000800 */
[----:B------:R-:W-:Y:S01]  /*c5b0*/  @!PT LDS RZ, [RZ] ;  /* 0x00000000fffff984 */ /* 0x000fe20000000800 */
[----:B------:R-:W-:Y:S01]  /*c5c0*/  @!PT LDS RZ, [RZ] ;  /* 0x00000000fffff984 */ /* 0x000fe20000000800 */
[----:B------:R0:W-:Y:S01]  /*c5d0*/  @!P1 LDGSTS.E.BYPASS.LTC128B.128 [R10+0xdc00], desc[UR36][R2.64], !P0 ;  /* 0x0dc00000020a9fae */ /* 0x0001e2000c101d64 */
[----:B------:R-:W-:Y:S01]  /*c5e0*/  PLOP3.LUT P0, PT, PT, PT, PT, 0x80, 0x0 ;  /* 0x000000000000781c */ /* 0x000fe20003f0f070 */
[----:B------:R-:W-:-:S12]  /*c5f0*/  NOP ;  /* 0x0000000000007918 */ /* 0x000fd80000000000 */
.L_x_275:
[----:B------:R-:W-:Y:S02]  /*c600*/  PLOP3.LUT P1, PT, P1, P0, PT, 0xa2, 0x0 ;  /* 0x000000000000781c */ /* 0x000fe40000f21472 */
[----:B------:R-:W-:-:S08]  /*c610*/  @P0 R2UR P1, UR4, R22 ;  /* 0x00000000160402ca */ /* 0x000fd00000020000 */
[----:B------:R-:W-:-:S05]  /*c620*/  @P0 PLOP3.LUT P0, PT, P1, PT, PT, 0x80, 0x0 ;  /* 0x000000000000081c */ /* 0x000fca0000f0f070 */
[----:B------:R-:W-:Y:S01]  /*c630*/  @!P1 SYNCS.ARRIVE.TRANS64.RED.A0T1 RZ, [UR4+0x16800], RZ ;  /* 0x016800ffffff99a7 */ /* 0x000fe20008200404 */
[----:B------:R-:W-:Y:S07]  /*c640*/  @!P1 ARRIVES.LDGSTSBAR.64.TRANSCNT [UR4+0x16800] ;  /* 0x01680000ff0099b0 */ /* 0x000fee0008000a84 */
[----:B------:R-:W-:Y:S05]  /*c650*/  @P0 BRA.U.ANY `(.L_x_275) ;  /* 0xfffffffd00e80947 */ /* 0x000fea000393ffff */
[----:B0-----:R-:W2:Y:S02]  /*c660*/  LDL.LU R2, [R1+0x3c] ;  /* 0x00003c0001027983 */ /* 0x001ea40000300800 */
[----:B--2---:R-:W-:-:S05]  /*c670*/  VIADD R2, R2, 0x1 ;  /* 0x0000000102027836 */ /* 0x004fca0000000000 */
[----:B------:R0:W-:Y:S01]  /*c680*/  STL [R1+0x3c], R2 ;  /* 0x00003c0201007387 */ /* 0x0001e20000100800 */
[----:B------:R-:W-:-:S04]  /*c690*/  LEA.HI R0, R2, R2, RZ, 0x1 ;  /* 0x0000000202007211 */ /* 0x000fc800078f08ff */
[----:B------:R-:W-:-:S05]  /*c6a0*/  LOP3.LUT R0, R0, 0xfffffffe, RZ, 0xc0, !PT ;  /* 0xfffffffe00007812 */ /* 0x000fca00078ec0ff */
[----:B------:R-:W-:-:S05]  /*c6b0*/  IMAD.IADD R0, R2, 0x1, -R0 ;  /* 0x0000000102007824 */ /* 0x000fca00078e0a00 */
[----:B------:R-:W-:Y:S01]  /*c6c0*/  SHF.L.U32 R0, R0, 0x1f, RZ ;  /* 0x0000001f00007819 */ /* 0x000fe200000006ff */
[----:B------:R-:W-:Y:S01]  /*c6d0*/  NOP ;  /* 0x0000000000007918 */ /* 0x000fe20000000000 */
[----:B------:R0:W-:Y:S01]  /*c6e0*/  SYNCS.ARRIVE.TRANS64.A1T0 RZ, [R22+URZ+0x16800], RZ ;  /* 0x016800ff16ff79a7 */ /* 0x0001e2000810003f */
[----:B------:R-:W-:Y:S01]  /*c6f0*/  BSSY B0, `(.L_x_276) ;  /* 0x0000003000007945 */ /* 0x000fe20003800000 */
[----:B------:R-:W1:Y:S03]  /*c700*/  SYNCS.PHASECHK.TRANS64.TRYWAIT P0, [R22+URZ+0x16820], R0 ;  /* 0x01682000160075a7 */ /* 0x000e66000800017f */
[----:B01----:R-:W-:Y:S05]  /*c710*/  @!P0 BRA `(.L_x_277) ;  /* 0x0000004400348947 */ /* 0x003fea0003800000 */
.L_x_374:
[----:B------:R-:W-:Y:S05]  /*c720*/  BSYNC B0 ;  /* 0x0000000000007941 */ /* 0x000fea0003800000 */
.L_x_276:
[----:B------:R-:W2:Y:S04]  /*c730*/  LDL.LU R3, [R1+0x34] ;  /* 0x0000340001037983 */ /* 0x000ea80000300800 */
[----:B------:R-:W3:Y:S01]  /*c740*/  LDL R2, [R1+0x10] ;  /* 0x0000100001027983 */ /* 0x000ee20000100800 */
[----:B------:R-:W-:Y:S01]  /*c750*/  BSSY B0, `(.L_x_278) ;  /* 0x0000102000007945 */ /* 0x000fe20003800000 */
[----:B--2---:R-:W-:-:S05]  /*c760*/  VIADD R7, R3, 0xfffffffe ;  /* 0xfffffffe03077836 */ /* 0x004fca0000000000 */
[----:B---3--:R-:W-:-:S13]  /*c770*/  ISETP.GE.AND P0, PT, R7, R2, PT ;  /* 0x000000020700720c */ /* 0x008fda0003f06270 */
[----:B------:R-:W-:Y:S05]  /*c780*/  @!P0 BRA `(.L_x_279) ;  /* 0x0000000c00f88947 */ /* 0x000fea0003800000 */
[----:B------:R-:W-:Y:S01]  /*c790*/  ULDC UR4, c[0x0][0x2f4] ;  /* 0x0000bd0000047ab9 */ /* 0x000fe20000000800 */
[----:B------:R-:W-:Y:S01]  /*c7a0*/  IMAD.MOV.U32 R17, RZ, RZ, R27 ;  /* 0x000000ffff117224 */ /* 0x000fe200078e001b */
[----:B------:R-:W-:Y:S01]  /*c7b0*/  ISETP.GE.AND P1, PT, R28, UR4, PT ;  /* 0x000000041c007c0c */ /* 0x000fe2000bf26270 */
[----:B------:R-:W-:Y:S01]  /*c7c0*/  IMAD.MOV.U32 R29, RZ, RZ, R26 ;  /* 0x000000ffff1d7224 */ /* 0x000fe200078e001a */
[----:B------:R-:W-:-:S11]  /*c7d0*/  MOV R6, R25 ;  /* 0x0000001900067202 */ /* 0x000fd60000000f00 */
.L_x_292:
[----:B------:R-:W2:Y:S01]  /*c7e0*/  LDL R10, [R1+0x14] ;  /* 0x00001400010a7983 */ /* 0x000ea20000100800 */
[----:B------:R-:W1:Y:S03]  /*c7f0*/  LDC R3, c[0x0][0x430] ;  /* 0x00010c00ff037b82 */ /* 0x000e660000000800 */
[----:B------:R-:W3:Y:S04]  /*c800*/  LDL R9, [R1+0x18] ;  /* 0x0000180001097983 */ /* 0x000ee80000100800 */
[----:B------:R-:W4:Y:S01]  /*c810*/  LDL R5, [R1] ;  /* 0x0000000001057983 */ /* 0x000f220000100800 */
[----:B------:R-:W0:Y:S03]  /*c820*/  S2R R2, SR_TID.X ;  /* 0x0000000000027919 */ /* 0x000e260000002100 */
[----:B------:R-:W5:Y:S01]  /*c830*/  LDL R8, [R1+0x48] ;  /* 0x0000480001087983 */ /* 0x000f620000100800 */
[----:B-1----:R-:W-:-:S13]  /*c840*/  ISETP.NE.AND P0, PT, R3, 0x1, PT ;  /* 0x000000010300780c */ /* 0x002fda0003f05270 */
[----:B------:R-:W1:Y:S01]  /*c850*/  @P0 LDC R4, c[0x0][0x434] ;  /* 0x00010d00ff040b82 */ /* 0x000e620000000800 */
[----:B0-----:R-:W-:-:S04]  /*c860*/  LOP3.LUT R0, R2, 0x7f, RZ, 0xc0, !PT ;  /* 0x0000007f02007812 */ /* 0x001fc800078ec0ff */
[----:B------:R-:W-:-:S03]  /*c870*/  SHF.R.U32.HI R3, RZ, 0x3, R0 ;  /* 0x00000003ff037819 */ /* 0x000fc60000011600 */
[----:B------:R-:W0:Y:S01]  /*c880*/  @P0 LDC R0, c[0x0][0x438] ;  /* 0x00010e00ff000b82 */ /* 0x000e220000000800 */
[----:B------:R-:W-:Y:S02]  /*c890*/  IMAD.SHL.U32 R2, R2, 0x10, RZ ;  /* 0x0000001002027824 */ /* 0x000fe400078e00ff */
[----:B------:R-:W-:-:S03]  /*c8a0*/  IMAD R3, R7, 0x80, R3 ;  /* 0x0000008007037824 */ /* 0x000fc600078e0203 */
[----:B------:R-:W-:Y:S01]  /*c8b0*/  LOP3.LUT R2, R2, 0x70, RZ, 0xc0, !PT ;  /* 0x0000007002027812 */ /* 0x000fe200078ec0ff */
[----:B------:R-:W-:Y:S05]  /*c8c0*/  YIELD ;  /* 0x0000000000007946 */ /* 0x000fea0003800000 */
[----:B------:R-:W-:Y:S01]  /*c8d0*/  ULDC UR4, c[0x0][0x430] ;  /* 0x00010c0000047ab9 */ /* 0x000fe20000000800 */
[----:B--2---:R-:W-:-:S05]  /*c8e0*/  IADD3 R3, R2, R3, R10 ;  /* 0x0000000302037210 */ /* 0x004fca0007ffe00a */
[----:B-1----:R-:W-:-:S04]  /*c8f0*/  @P0 IMAD.HI.U32 R4, R3, R4, RZ ;  /* 0x0000000403040227 */ /* 0x002fc800078e00ff */
[----:B------:R-:W-:Y:S01]  /*c900*/  IMAD.MOV.U32 R2, RZ, RZ, R3 ;  /* 0x000000ffff027224 */ /* 0x000fe200078e0003 */
[----:B0-----:R-:W-:-:S05]  /*c910*/  @P0 SHF.R.U32.HI R2, RZ, R0, R4 ;  /* 0x00000000ff020219 */ /* 0x001fca0000011604 */
[----:B------:R-:W-:-:S04]  /*c920*/  IMAD.MOV R0, RZ, RZ, -R2 ;  /* 0x000000ffff007224 */ /* 0x000fc800078e0a02 */
[----:B------:R-:W-:Y:S01]  /*c930*/  IMAD R0, R0, UR4, R3 ;  /* 0x0000000400007c24 */ /* 0x000fe2000f8e0203 */
[----:B------:R-:W-:Y:S01]  /*c940*/  ULDC.64 UR4, c[0x0][0x428] ;  /* 0x00010a0000047ab9 */ /* 0x000fe20000000a00 */
[----:B------:R-:W-:Y:S01]  /*c950*/  SHF.R.S32.HI R3, RZ, 0x1f, R2 ;  /* 0x0000001fff037819 */ /* 0x000fe20000011402 */
[----:B---3--:R-:W-:-:S04]  /*c960*/  IMAD R4, R9, UR4, RZ ;  /* 0x0000000409047c24 */ /* 0x008fc8000f8e02ff */
[C---:B----4-:R-:W-:Y:S02]  /*c970*/  IMAD R4, R5.reuse, UR5, R4 ;  /* 0x0000000505047c24 */ /* 0x050fe4000f8e0204 */
[----:B------:R-:W-:Y:S01]  /*c980*/  IMAD.WIDE.U32 R2, R5, UR4, R2 ;  /* 0x0000000405027c25 */ /* 0x000fe2000f8e0002 */
[----:B------:R-:W-:-:S04]  /*c990*/  ULDC.64 UR4, c[0x0][0x418] ;  /* 0x0001060000047ab9 */ /* 0x000fc80000000a00 */
[----:B------:R-:W-:Y:S02]  /*c9a0*/  IADD3 R3, R4, R3, RZ ;  /* 0x0000000304037210 */ /* 0x000fe40007ffe0ff */
[----:B------:R-:W-:-:S04]  /*c9b0*/  LEA R4, P0, R2, UR4, 0x2 ;  /* 0x0000000402047c11 */ /* 0x000fc8000f8010ff */
[----:B------:R-:W-:-:S05]  /*c9c0*/  LEA.HI.X R5, R2, UR5, R3, 0x2, P0 ;  /* 0x0000000502057c11 */ /* 0x000fca00080f1403 */
[----:B------:R-:W2:Y:S01]  /*c9d0*/  LDG.E R4, desc[UR36][R4.64] ;  /* 0x0000002404047981 */ /* 0x000ea2000c1e1900 */
[----:B-----5:R-:W-:Y:S01]  /*c9e0*/  ISETP.NE.AND P2, PT, R8, 0x3, PT ;  /* 0x000000030800780c */ /* 0x020fe20003f45270 */
[----:B------:R-:W-:-:S05]  /*c9f0*/  VIADD R25, R6, 0x1 ;  /* 0x0000000106197836 */ /* 0x000fca0000000000 */
[----:B------:R-:W-:-:S04]  /*ca00*/  ISETP.NE.AND P0, PT, R25, 0x2, PT ;  /* 0x000000021900780c */ /* 0x000fc80003f05270 */
[----:B------:R-:W-:Y:S01]  /*ca10*/  SEL R27, RZ, 0x1, P0 ;  /* 0x00000001ff1b7807 */ /* 0x000fe20000000000 */
[----:B------:R-:W-:Y:S01]  /*ca20*/  IMAD.MOV.U32 R26, RZ, RZ, R7 ;  /* 0x000000ffff1a7224 */ /* 0x000fe200078e0007 */
[----:B------:R-:W-:Y:S02]  /*ca30*/  SEL R25, R25, RZ, P0 ;  /* 0x000000ff19197207 */ /* 0x000fe40000000000 */
[----:B------:R-:W-:Y:S02]  /*ca40*/  LOP3.LUT R27, R17, R27, RZ, 0x3c, !PT ;  /* 0x0000001b111b7212 */ /* 0x000fe400078e3cff */
[----:B--2---:R-:W-:Y:S01]  /*ca50*/  SHF.R.S32.HI R21, RZ, 0x1f, R4 ;  /* 0x0000001fff157819 */ /* 0x004fe20000011404 */
[----:B------:R-:W-:Y:S06]  /*ca60*/  @!P2 BRA `(.L_x_280) ;  /* 0x000000000004a947 */ /* 0x000fec0003800000 */
[----:B------:R-:W-:Y:S01]  /*ca70*/  BPT.TRAP 0x1 ;  /* 0x000000040000795c */ /* 0x000fe20000300000 */
.L_x_280:
[----:B------:R-:W-:Y:S01]  /*ca80*/  IMAD R5, R25, 0x8, R22 ;  /* 0x0000000819057824 */ /* 0x000fe200078e0216 */
[----:B------:R-:W-:Y:S01]  /*ca90*/  SHF.L.U32 R2, R27, 0x1f, RZ ;  /* 0x0000001f1b027819 */ /* 0x000fe200000006ff */
[----:B------:R-:W-:Y:S03]  /*caa0*/  BSSY B1, `(.L_x_281) ;  /* 0x0000003000017945 */ /* 0x000fe60003800000 */
[----:B------:R-:W0:Y:S02]  /*cab0*/  SYNCS.PHASECHK.TRANS64.TRYWAIT P0, [R5+URZ+0x16840], R2 ;  /* 0x01684002050075a7 */ /* 0x000e24000800017f */
[----:B0-----:R-:W-:Y:S05]  /*cac0*/  @!P0 BRA `(.L_x_282) ;  /* 0x00000040005c8947 */ /* 0x001fea0003800000 */
.L_x_375:
[----:B------:R-:W-:Y:S05]  /*cad0*/  BSYNC B1 ;  /* 0x0000000000017941 */ /* 0x000fea0003800000 */
.L_x_281:
[----:B------:R-:W2:Y:S01]  /*cae0*/  LDL R3, [R1+0x4] ;  /* 0x0000040001037983 */ /* 0x000ea20000100800 */
[----:B------:R-:W-:Y:S01]  /*caf0*/  SHF.R.S32.HI R20, RZ, 0x1f, R0 ;  /* 0x0000001fff147819 */ /* 0x000fe20000011400 */
[----:B------:R-:W-:Y:S01]  /*cb00*/  ULDC.64 UR4, c[0x0][0x300] ;  /* 0x0000c00000047ab9 */ /* 0x000fe20000000a00 */
[----:B------:R-:W-:Y:S01]  /*cb10*/  ULDC.64 UR6, c[0x0][0x2e8] ;  /* 0x0000ba0000067ab9 */ /* 0x000fe20000000a00 */
[----:B------:R-:W1:Y:S02]  /*cb20*/  S2R R8, SR_TID.X ;  /* 0x0000000000087919 */ /* 0x000e640000002100 */
[----:B------:R-:W-:-:S04]  /*cb30*/  IMAD R7, R20, UR4, RZ ;  /* 0x0000000414077c24 */ /* 0x000fc8000f8e02ff */
[----:B------:R-:W-:Y:S02]  /*cb40*/  IMAD R7, R0, UR5, R7 ;  /* 0x0000000500077c24 */ /* 0x000fe4000f8e0207 */
[C---:B-1----:R-:W-:Y:S01]  /*cb50*/  IMAD.SHL.U32 R9, R8.reuse, 0x8, RZ ;  /* 0x0000000808097824 */ /* 0x042fe200078e00ff */
[----:B------:R-:W-:-:S04]  /*cb60*/  SHF.L.U32 R11, R8, 0x3, RZ ;  /* 0x00000003080b7819 */ /* 0x000fc800000006ff */
[----:B------:R-:W-:-:S04]  /*cb70*/  LOP3.LUT R9, R9, 0x1f8, RZ, 0xc0, !PT ;  /* 0x000001f809097812 */ /* 0x000fc800078ec0ff */
[----:B------:R-:W-:-:S04]  /*cb80*/  LOP3.LUT R9, R9, 0x38, R8, 0x78, !PT ;  /* 0x0000003809097812 */ /* 0x000fc800078e7808 */
[----:B------:R-:W-:-:S05]  /*cb90*/  LOP3.LUT R9, R9, 0x200, R11, 0xf8, !PT ;  /* 0x0000020009097812 */ /* 0x000fca00078ef80b */
[----:B------:R-:W-:Y:S01]  /*cba0*/  IMAD R9, R25, 0x2000, R9 ;  /* 0x0000200019097824 */ /* 0x000fe200078e0209 */
[----:B--2---:R-:W-:Y:S01]  /*cbb0*/  LOP3.LUT P2, RZ, R3, 0x1, RZ, 0xc0, !PT ;  /* 0x0000000103ff7812 */ /* 0x004fe2000784c0ff */
[----:B0-----:R-:W-:Y:S01]  /*cbc0*/  IMAD.WIDE.U32 R2, R0, UR4, RZ ;  /* 0x0000000400027c25 */ /* 0x001fe2000f8e00ff */
[----:B------:R-:W-:-:S03]  /*cbd0*/  ULDC.64 UR4, c[0x0][0x310] ;  /* 0x0000c40000047ab9 */ /* 0x000fc60000000a00 */
[----:B------:R-:W-:Y:S02]  /*cbe0*/  IMAD.IADD R3, R3, 0x1, R7 ;  /* 0x0000000103037824 */ /* 0x000fe400078e0207 */
[----:B------:R-:W-:Y:S02]  /*cbf0*/  IMAD R7, R21, UR4, RZ ;  /* 0x0000000415077c24 */ /* 0x000fe4000f8e02ff */
[----:B------:R-:W-:-:S04]  /*cc00*/  IMAD.WIDE.U32 R2, R4, UR4, R2 ;  /* 0x0000000404027c25 */ /* 0x000fc8000f8e0002 */
[----:B------:R-:W-:Y:S01]  /*cc10*/  IMAD R7, R4, UR5, R7 ;  /* 0x0000000504077c24 */ /* 0x000fe2000f8e0207 */
[----:B------:R-:W-:-:S03]  /*cc20*/  ULDC.64 UR4, c[0x0][0x308] ;  /* 0x0000c20000047ab9 */ /* 0x000fc60000000a00 */
[----:B------:R-:W-:Y:S02]  /*cc30*/  IMAD.IADD R3, R3, 0x1, R7 ;  /* 0x0000000103037824 */ /* 0x000fe400078e0207 */
[----:B------:R-:W-:Y:S01]  /*cc40*/  IMAD.WIDE.U32 R2, R24, UR4, R2 ;  /* 0x0000000418027c25 */ /* 0x000fe2000f8e0002 */
[----:B------:R-:W-:-:S03]  /*cc50*/  UMOV UR4, 0xffffffff ;  /* 0xffffffff00047882 */ /* 0x000fc60000000000 */
[----:B------:R-:W-:Y:S01]  /*cc60*/  IMAD R10, R24, UR5, R3 ;  /* 0x00000005180a7c24 */ /* 0x000fe2000f8e0203 */
[----:B------:R-:W-:-:S04]  /*cc70*/  LEA R8, P0, R2, UR6, 0x1 ;  /* 0x0000000602087c11 */ /* 0x000fc8000f8008ff */
[----:B------:R-:W-:Y:S01]  /*cc80*/  LEA.HI.X R10, R2, UR7, R10, 0x1, P0 ;  /* 0x00000007020a7c11 */ /* 0x000fe200080f0c0a */
[----:B------:R-:W-:Y:S08]  /*cc90*/  BRA.DIV UR4, `(.L_x_283) ;  /* 0x0000003e04fc7947 */ /* 0x000ff0000b800000 */
[----:B------:R-:W0:Y:S01]  /*cca0*/  SHFL.IDX PT, R2, R8, RZ, 0x181f ;  /* 0x00181fff08027589 */ /* 0x000e2200000e0000 */
[----:B------:R-:W-:Y:S02]  /*ccb0*/  IMAD.SHL.U32 R7, R28, 0x2, RZ ;  /* 0x000000021c077824 */ /* 0x000fe400078e00ff */
[----:B------:R-:W-:Y:S01]  /*ccc0*/  IMAD R9, R9, 0x2, R22 ;  /* 0x0000000209097824 */ /* 0x000fe200078e0216 */
[----:B------:R-:W1:Y:S02]  /*ccd0*/  SHFL.IDX PT, R3, R10, RZ, 0x181f ;  /* 0x00181fff0a037589 */ /* 0x000e6400000e0000 */
[----:B0-----:R-:W-:-:S05]  /*cce0*/  IADD3 R2, P0, R2, R7, RZ ;  /* 0x0000000702027210 */ /* 0x001fca0007f1e0ff */
[----:B-1----:R-:W-:-:S05]  /*ccf0*/  IMAD.X R3, RZ, RZ, R3, P0 ;  /* 0x000000ffff037224 */ /* 0x002fca00000e0603 */
[----:B------:R-:W-:Y:S01]  /*cd00*/  @!PT LDS RZ, [RZ] ;  /* 0x00000000fffff984 */ /* 0x000fe20000000800 */
        /* <DEDUP_REMOVED lines=27> */
[----:B------:R-:W1:Y:S04]  /*cec0*/  SHFL.IDX PT, R3, R10, 0x6, 0x181f ;  /* 0x00d81f000a037f89 */ /* 0x000e6800000e0000 */
[----:B------:R-:W2:Y:S01]  /*ced0*/  SHFL.IDX PT, R10, R10, 0x7, 0x181f ;  /* 0x00f81f000a0a7f89 */ /* 0x000ea200000e0000 */
[----:B0-----:R-:W-:-:S05]  /*cee0*/  IADD3 R2, P0, R2, R7, RZ ;  /* 0x0000000702027210 */ /* 0x001fca0007f1e0ff */
[----:B-1----:R-:W-:-:S05]  /*cef0*/  IMAD.X R3, RZ, RZ, R3, P0 ;  /* 0x000000ffff037224 */ /* 0x002fca00000e0603 */
[----:B------:R0:W-:Y:S04]  /*cf00*/  LDGSTS.E.BYPASS.LTC128B.128 [R9+0x11400], desc[UR36][R2.64], !P2 ;  /* 0x1140000002097fae */ /* 0x0001e8000d101d64 */
[----:B0-2---:R0:W1:Y:S02]  /*cf10*/  SHFL.IDX PT, R2, R8, 0x7, 0x181f ;  /* 0x00f81f0008027f89 */ /* 0x00506400000e0000 */
.L_x_393:
[----:B-1----:R-:W-:-:S04]  /*cf20*/  IADD3 R2, P0, R2, R7, RZ ;  /* 0x0000000702027210 */ /* 0x002fc80007f1e0ff */
[----:B------:R-:W-:Y:S02]  /*cf30*/  IADD3.X R3, RZ, R10, RZ, P0, !PT ;  /* 0x0000000aff037210 */ /* 0x000fe400007fe4ff */
[----:B------:R-:W-:-:S03]  /*cf40*/  PLOP3.LUT P0, PT, PT, PT, PT, 0x80, 0x0 ;  /* 0x000000000000781c */ /* 0x000fc60003f0f070 */
[----:B------:R-:W-:Y:S01]  /*cf50*/  @!PT LDS RZ, [RZ] ;  /* 0x00000000fffff984 */ /* 0x000fe20000000800 */
[----:B------:R-:W-:Y:S01]  /*cf60*/  @!PT LDS RZ, [RZ] ;  /* 0x00000000fffff984 */ /* 0x000fe20000000800 */
[----:B------:R-:W-:Y:S01]  /*cf70*/  @!PT LDS RZ, [RZ] ;  /* 0x00000000fffff984 */ /* 0x000fe20000000800 */
[----:B------:R1:W-:Y:S01]  /*cf80*/  LDGSTS.E.BYPASS.LTC128B.128 [R9+0x11c00], desc[UR36][R2.64], !P2 ;  /* 0x11c0000002097fae */ /* 0x0003e2000d101d64 */
[----:B------:R-:W-:-:S09]  /*cf90*/  NOP ;  /* 0x0000000000007918 */ /* 0x000fd20000000000 */
.L_x_284:
[----:B------:R-:W-:Y:S02]  /*cfa0*/  PLOP3.LUT P2, PT, P2, P0, PT, 0xa2, 0x0 ;  /* 0x000000000000781c */ /* 0x000fe40001741472 */
[----:B------:R-:W-:-:S08]  /*cfb0*/  @P0 R2UR P2, UR4, R5 ;  /* 0x00000000050402ca */ /* 0x000fd00000040000 */
[----:B------:R-:W-:-:S05]  /*cfc0*/  @P0 PLOP3.LUT P0, PT, P2, PT, PT, 0x80, 0x0 ;  /* 0x000000000000081c */ /* 0x000fca000170f070 */
[----:B------:R-:W-:Y:S01]  /*cfd0*/  @!P2 SYNCS.ARRIVE.TRANS64.RED.A0T1 RZ, [UR4+0x16830], RZ ;  /* 0x016830ffffffa9a7 */ /* 0x000fe20008200404 */
[----:B------:R-:W-:Y:S07]  /*cfe0*/  @!P2 ARRIVES.LDGSTSBAR.64.TRANSCNT [UR4+0x16830] ;  /* 0x01683000ff00a9b0 */ /* 0x000fee0008000a84 */
[----:B------:R-:W-:Y:S05]  /*cff0*/  @P0 BRA.U.ANY `(.L_x_284) ;  /* 0xfffffffd00e80947 */ /* 0x000fea000393ffff */
[----:B------:R-:W-:Y:S01]  /*d000*/  NOP ;  /* 0x0000000000007918 */ /* 0x000fe20000000000 */
[----:B-1----:R-:W2:Y:S02]  /*d010*/  LDL R2, [R1+0x48] ;  /* 0x0000480001027983 */ /* 0x002ea40000100800 */
[----:B--2---:R-:W-:-:S13]  /*d020*/  ISETP.NE.AND P3, PT, R2, 0x3, PT ;  /* 0x000000030200780c */ /* 0x004fda0003f65270 */
[----:B------:R-:W-:Y:S05]  /*d030*/  @!P3 BRA `(.L_x_285) ;  /* 0x000000000004b947 */ /* 0x000fea0003800000 */
[----:B------:R-:W-:Y:S01]  /*d040*/  BPT.TRAP 0x1 ;  /* 0x000000040000795c */ /* 0x000fe20000300000 */
.L_x_285:
[----:B------:R1:W-:Y:S01]  /*d050*/  SYNCS.ARRIVE.TRANS64.A1T0 RZ, [R5+URZ+0x16830], RZ ;  /* 0x016830ff05ff79a7 */ /* 0x0003e2000810003f */
[----:B------:R-:W-:Y:S05]  /*d060*/  @!P3 BRA `(.L_x_286) ;  /* 0x000000000004b947 */ /* 0x000fea0003800000 */
[----:B------:R-:W-:Y:S01]  /*d070*/  BPT.TRAP 0x1 ;  /* 0x000000040000795c */ /* 0x000fe20000300000 */
.L_x_286:
[----:B------:R-:W-:Y:S01]  /*d080*/  SHF.L.U32 R2, R17, 0x1f, RZ ;  /* 0x0000001f11027819 */ /* 0x000fe200000006ff */
[----:B-1----:R-:W-:Y:S01]  /*d090*/  IMAD R5, R6, 0x8, R22 ;  /* 0x0000000806057824 */ /* 0x002fe200078e0216 */
[----:B------:R-:W-:Y:S03]  /*d0a0*/  BSSY B1, `(.L_x_287) ;  /* 0x0000003000017945 */ /* 0x000fe60003800000 */
[----:B------:R-:W1:Y:S02]  /*d0b0*/  SYNCS.PHASECHK.TRANS64.TRYWAIT P0, [R5+URZ+0x16860], R2 ;  /* 0x01686002050075a7 */ /* 0x000e64000800017f */
[----:B-1----:R-:W-:Y:S05]  /*d0c0*/  @!P0 BRA `(.L_x_288) ;  /* 0x0000004400208947 */ /* 0x002fea0003800000 */
.L_x_394:
[----:B------:R-:W-:Y:S05]  /*d0d0*/  BSYNC B1 ;  /* 0x0000000000017941 */ /* 0x000fea0003800000 */
.L_x_287:
[----:B0-----:R-:W2:Y:S01]  /*d0e0*/  LDL R8, [R1+0xc] ;  /* 0x00000c0001087983 */ /* 0x001ea20000100800 */
[----:B------:R-:W0:Y:S01]  /*d0f0*/  S2R R11, SR_TID.X ;  /* 0x00000000000b7919 */ /* 0x000e220000002100 */
[----:B------:R-:W-:Y:S01]  /*d100*/  UMOV UR4, 0xffffffff ;  /* 0xffffffff00047882 */ /* 0x000fe20000000000 */
[C---:B0-----:R-:W-:Y:S01]  /*d110*/  IMAD.SHL.U32 R9, R11.reuse, 0x8, RZ ;  /* 0x000000080b097824 */ /* 0x041fe200078e00ff */
[C---:B------:R-:W-:Y:S01]  /*d120*/  LOP3.LUT R3, R11.reuse, 0x7f, RZ, 0xc0, !PT ;  /* 0x0000007f0b037812 */ /* 0x040fe200078ec0ff */
[----:B------:R-:W-:-:S03]  /*d130*/  IMAD.SHL.U32 R10, R11, 0x8, RZ ;  /* 0x000000080b0a7824 */ /* 0x000fc600078e00ff */
[----:B------:R-:W-:-:S04]  /*d140*/  LOP3.LUT R9, R9, 0x1f8, RZ, 0xc0, !PT ;  /* 0x000001f809097812 */ /* 0x000fc800078ec0ff */
[----:B------:R-:W-:Y:S02]  /*d150*/  LOP3.LUT R9, R9, 0x38, R11, 0x78, !PT ;  /* 0x0000003809097812 */ /* 0x000fe400078e780b */
[----:B------:R-:W-:Y:S02]  /*d160*/  SHF.R.U32.HI R3, RZ, 0x3, R3 ;  /* 0x00000003ff037819 */ /* 0x000fe40000011603 */
[----:B------:R-:W-:-:S05]  /*d170*/  LOP3.LUT R9, R9, 0x200, R10, 0xf8, !PT ;  /* 0x0000020009097812 */ /* 0x000fca00078ef80a */
[----:B------:R-:W-:Y:S02]  /*d180*/  IMAD R6, R6, 0x2000, R9 ;  /* 0x0000200006067824 */ /* 0x000fe400078e0209 */
[----:B--2---:R-:W-:-:S04]  /*d190*/  IMAD R8, R29, -0x80, R8 ;  /* 0xffffff801d087824 */ /* 0x004fc800078e0208 */
[----:B------:R-:W-:Y:S01]  /*d1a0*/  IMAD.IADD R8, R8, 0x1, -R3 ;  /* 0x0000000108087824 */ /* 0x000fe200078e0a03 */
[----:B------:R-:W-:Y:S06]  /*d1b0*/  BRA.DIV UR4, `(.L_x_289) ;  /* 0x0000004204f87947 */ /* 0x000fec000b800000 */
[----:B-1----:R-:W0:Y:S01]  /*d1c0*/  SHFL.IDX PT, R2, R18, RZ, 0x181f ;  /* 0x00181fff12027589 */ /* 0x002e2200000e0000 */
[----:B------:R-:W-:Y:S01]  /*d1d0*/  ISETP.LT.OR P0, PT, R8, 0x1, P1 ;  /* 0x000000010800780c */ /* 0x000fe20000f01670 */
[----:B------:R-:W-:Y:S02]  /*d1e0*/  IMAD R6, R6, 0x2, R22 ;  /* 0x0000000206067824 */ /* 0x000fe400078e0216 */
[----:B------:R-:W1:Y:S01]  /*d1f0*/  SHFL.IDX PT, R3, R23, RZ, 0x181f ;  /* 0x00181fff17037589 */ /* 0x000e6200000e0000 */
[----:B0-----:R-:W-:-:S04]  /*d200*/  IADD3 R2, P2, R2, R7, RZ ;  /* 0x0000000702027210 */ /* 0x001fc80007f5e0ff */
[----:B-1----:R-:W-:-:S05]  /*d210*/  IADD3.X R3, RZ, R3, RZ, P2, !PT ;  /* 0x00000003ff037210 */ /* 0x002fca00017fe4ff */
[----:B------:R-:W-:Y:S01]  /*d220*/  @!PT LDS RZ, [RZ] ;  /* 0x00000000fffff984 */ /* 0x000fe20000000800 */
[----:B------:R0:W-:Y:S01]  /*d230*/  LDGSTS.E.BYPASS.LTC128B.128 [R6+0x400], desc[UR36][R2.64], !P0 ;  /* 0x0040000002067fae */ /* 0x0001e2000c101d64 */
[----:B------:R-:W-:-:S03]  /*d240*/  ISETP.LT.OR P0, PT, R8, 0x11, P1 ;  /* 0x000000110800780c */ /* 0x000fc60000f01670 */
[----:B0-----:R-:W0:Y:S04]  /*d250*/  SHFL.IDX PT, R2, R18, 0x1, 0x181f ;  /* 0x00381f0012027f89 */ /* 0x001e2800000e0000 */
[----:B------:R-:W1:Y:S01]  /*d260*/  SHFL.IDX PT, R3, R23, 0x1, 0x181f ;  /* 0x00381f0017037f89 */ /* 0x000e6200000e0000 */
[----:B0-----:R-:W-:-:S05]  /*d270*/  IADD3 R2, P2, R2, R7, RZ ;  /* 0x0000000702027210 */ /* 0x001fca0007f5e0ff */
[----:B-1----:R-:W-:-:S05]  /*d280*/  IMAD.X R3, RZ, RZ, R3, P2 ;  /* 0x000000ffff037224 */ /* 0x002fca00010e0603 */
        /* <DEDUP_REMOVED lines=22> */
[----:B0-----:R-:W-:-:S04]  /*d3f0*/  IADD3 R2, P2, R2, R7, RZ ;  /* 0x0000000702027210 */ /* 0x001fc80007f5e0ff */
[----:B-1----:R-:W-:-:S05]  /*d400*/  IADD3.X R3, RZ, R3, RZ, P2, !PT ;  /* 0x00000003ff037210 */ /* 0x002fca00017fe4ff */
[----:B------:R0:W-:Y:S01]  /*d410*/  LDGSTS.E.BYPASS.LTC128B.128 [R6+0x2c00], desc[UR36][R2.64], !P0 ;  /* 0x02c0000002067fae */ /* 0x0001e2000c101d64 */
[----:B------:R-:W-:-:S03]  /*d420*/  ISETP.LT.OR P0, PT, R8, 0x61, P1 ;  /* 0x000000610800780c */ /* 0x000fc60000f01670 */
[----:B0-----:R-:W0:Y:S04]  /*d430*/  SHFL.IDX PT, R2, R18, 0x6, 0x181f ;  /* 0x00d81f0012027f89 */ /* 0x001e2800000e0000 */
[----:B------:R-:W1:Y:S04]  /*d440*/  SHFL.IDX PT, R3, R23, 0x6, 0x181f ;  /* 0x00d81f0017037f89 */ /* 0x000e6800000e0000 */
[----:B------:R-:W2:Y:S01]  /*d450*/  SHFL.IDX PT, R23, R23, 0x7, 0x181f ;  /* 0x00f81f0017177f89 */ /* 0x000ea200000e0000 */
[----:B0-----:R-:W-:-:S05]  /*d460*/  IADD3 R2, P2, R2, R7, RZ ;  /* 0x0000000702027210 */ /* 0x001fca0007f5e0ff */
[----:B-1----:R-:W-:-:S05]  /*d470*/  IMAD.X R3, RZ, RZ, R3, P2 ;  /* 0x000000ffff037224 */ /* 0x002fca00010e0603 */
[----:B------:R0:W-:Y:S04]  /*d480*/  LDGSTS.E.BYPASS.LTC128B.128 [R6+0x3400], desc[UR36][R2.64], !P0 ;  /* 0x0340000002067fae */ /* 0x0001e8000c101d64 */
[----:B0-2---:R0:W1:Y:S02]  /*d490*/  SHFL.IDX PT, R2, R18, 0x7, 0x181f ;  /* 0x00f81f0012027f89 */ /* 0x00506400000e0000 */
.L_x_412:
[----:B------:R-:W-:Y:S01]  /*d4a0*/  ISETP.LT.OR P0, PT, R8, 0x71, P1 ;  /* 0x000000710800780c */ /* 0x000fe20000f01670 */
[----:B------:R-:W-:Y:S01]  /*d4b0*/  ULDC.64 UR4, c[0x0][0x328] ;  /* 0x0000ca0000047ab9 */ /* 0x000fe20000000a00 */
[----:B-1----:R-:W-:Y:S01]  /*d4c0*/  IADD3 R2, P2, R2, R7, RZ ;  /* 0x0000000702027210 */ /* 0x002fe20007f5e0ff */
[----:B------:R-:W-:-:S04]  /*d4d0*/  ULDC.64 UR6, c[0x0][0x318] ;  /* 0x0000c60000067ab9 */ /* 0x000fc80000000a00 */
[----:B------:R-:W-:-:S06]  /*d4e0*/  IMAD.X R3, RZ, RZ, R23, P2 ;  /* 0x000000ffff037224 */ /* 0x000fcc00010e0617 */
[----:B------:R-:W-:Y:S01]  /*d4f0*/  @!PT LDS RZ, [RZ] ;  /* 0x00000000fffff984 */ /* 0x000fe20000000800 */
[----:B------:R-:W-:Y:S01]  /*d500*/  @!PT LDS RZ, [RZ] ;  /* 0x00000000fffff984 */ /* 0x000fe20000000800 */
[----:B------:R-:W-:Y:S01]  /*d510*/  @!PT LDS RZ, [RZ] ;  /* 0x00000000fffff984 */ /* 0x000fe20000000800 */
[----:B------:R1:W-:Y:S01]  /*d520*/  LDGSTS.E.BYPASS.LTC128B.128 [R6+0x3c00], desc[UR36][R2.64], !P0 ;  /* 0x03c0000002067fae */ /* 0x0003e2000c101d64 */
[----:B------:R-:W-:Y:S01]  /*d530*/  PLOP3.LUT P0, PT, PT, PT, PT, 0x80, 0x0 ;  /* 0x000000000000781c */ /* 0x000fe20003f0f070 */
[----:B-1----:R-:W-:Y:S02]  /*d540*/  IMAD R6, R20, UR4, RZ ;  /* 0x0000000414067c24 */ /* 0x002fe4000f8e02ff */
[----:B------:R-:W-:-:S04]  /*d550*/  IMAD.WIDE.U32 R2, R0, UR4, RZ ;  /* 0x0000000400027c25 */ /* 0x000fc8000f8e00ff */
[----:B------:R-:W-:Y:S01]  /*d560*/  IMAD R6, R0, UR5, R6 ;  /* 0x0000000500067c24 */ /* 0x000fe2000f8e0206 */
[----:B------:R-:W-:Y:S01]  /*d570*/  ULDC.64 UR4, c[0x0][0x338] ;  /* 0x0000ce0000047ab9 */ /* 0x000fe20000000a00 */
[----:B------:R-:W-:Y:S02]  /*d580*/  NOP ;  /* 0x0000000000007918 */ /* 0x000fe40000000000 */
[----:B------:R-:W-:Y:S02]  /*d590*/  IMAD.IADD R3, R3, 0x1, R6 ;  /* 0x0000000103037824 */ /* 0x000fe400078e0206 */
[----:B------:R-:W-:-:S04]  /*d5a0*/  IMAD.WIDE.U32 R2, R4, UR4, R2 ;  /* 0x0000000404027c25 */ /* 0x000fc8000f8e0002 */
[----:B------:R-:W-:-:S04]  /*d5b0*/  IMAD R0, R21, UR4, RZ ;  /* 0x0000000415007c24 */ /* 0x000fc8000f8e02ff */
[----:B------:R-:W-:Y:S01]  /*d5c0*/  IMAD R0, R4, UR5, R0 ;  /* 0x0000000504007c24 */ /* 0x000fe2000f8e0200 */
[----:B------:R-:W-:-:S03]  /*d5d0*/  ULDC.64 UR4, c[0x0][0x330] ;  /* 0x0000cc0000047ab9 */ /* 0x000fc60000000a00 */
[----:B------:R-:W-:Y:S02]  /*d5e0*/  IMAD.IADD R3, R3, 0x1, R0 ;  /* 0x0000000103037824 */ /* 0x000fe400078e0200 */
[----:B------:R-:W-:-:S04]  /*d5f0*/  IMAD.WIDE.U32 R2, R24, UR4, R2 ;  /* 0x0000000418027c25 */ /* 0x000fc8000f8e0002 */
[----:B------:R-:W-:Y:S01]  /*d600*/  IMAD R0, R24, UR5, R3 ;  /* 0x0000000518007c24 */ /* 0x000fe2000f8e0203 */
[----:B0-----:R-:W-:-:S04]  /*d610*/  LEA R18, P2, R2, UR6, 0x1 ;  /* 0x0000000602127c11 */ /* 0x001fc8000f8408ff */
[----:B------:R-:W-:-:S09]  /*d620*/  LEA.HI.X R0, R2, UR7, R0, 0x1, P2 ;  /* 0x0000000702007c11 */ /* 0x000fd200090f0c00 */
.L_x_290:
[----:B------:R-:W-:Y:S02]  /*d630*/  PLOP3.LUT P2, PT, P2, P0, PT, 0xa2, 0x0 ;  /* 0x000000000000781c */ /* 0x000fe40001741472 */
[----:B------:R-:W-:-:S08]  /*d640*/  @P0 R2UR P2, UR4, R5 ;  /* 0x00000000050402ca */ /* 0x000fd00000040000 */
[----:B------:R-:W-:-:S05]  /*d650*/  @P0 PLOP3.LUT P0, PT, P2, PT, PT, 0x80, 0x0 ;  /* 0x000000000000081c */ /* 0x000fca000170f070 */
[----:B------:R-:W-:Y:S01]  /*d660*/  @!P2 SYNCS.ARRIVE.TRANS64.RED.A0T1 RZ, [UR4+0x16850], RZ ;  /* 0x016850ffffffa9a7 */ /* 0x000fe20008200404 */
[----:B------:R-:W-:Y:S07]  /*d670*/  @!P2 ARRIVES.LDGSTSBAR.64.TRANSCNT [UR4+0x16850] ;  /* 0x01685000ff00a9b0 */ /* 0x000fee0008000a84 */
[----:B------:R-:W-:Y:S05]  /*d680*/  @P0 BRA.U.ANY `(.L_x_290) ;  /* 0xfffffffd00e80947 */ /* 0x000fea000393ffff */
[----:B------:R-:W-:Y:S01]  /*d690*/  NOP ;  /* 0x0000000000007918 */ /* 0x000fe20000000000 */
[----:B------:R-:W2:Y:S01]  /*d6a0*/  LDL R2, [R1+0x48] ;  /* 0x0000480001027983 */ /* 0x000ea20000100800 */
[----:B------:R-:W-:Y:S01]  /*d6b0*/  IMAD.MOV.U32 R23, RZ, RZ, R0 ;  /* 0x000000ffff177224 */ /* 0x000fe200078e0000 */
[----:B--2---:R-:W-:-:S13]  /*d6c0*/  ISETP.NE.AND P3, PT, R2, 0x3, PT ;  /* 0x000000030200780c */ /* 0x004fda0003f65270 */
[----:B------:R-:W-:Y:S05]  /*d6d0*/  @!P3 BRA `(.L_x_291) ;  /* 0x000000000004b947 */ /* 0x000fea0003800000 */
[----:B------:R-:W-:Y:S01]  /*d6e0*/  BPT.TRAP 0x1 ;  /* 0x000000040000795c */ /* 0x000fe20000300000 */
.L_x_291:
[----:B------:R-:W2:Y:S01]  /*d6f0*/  LDL R0, [R1+0x10] ;  /* 0x0000100001007983 */ /* 0x000ea20000100800 */
[----:B------:R1:W-:Y:S01]  /*d700*/  SYNCS.ARRIVE.TRANS64.A1T0 RZ, [R5+URZ+0x16850], RZ ;  /* 0x016850ff05ff79a7 */ /* 0x0003e2000810003f */
[C---:B------:R-:W-:Y:S01]  /*d710*/  IADD3 R7, R26.reuse, -0x1, RZ ;  /* 0xffffffff1a077810 */ /* 0x040fe20007ffe0ff */
[----:B------:R-:W-:Y:S02]  /*d720*/  IMAD.MOV.U32 R17, RZ, RZ, R27 ;  /* 0x000000ffff117224 */ /* 0x000fe400078e001b */
[----:B------:R-:W-:Y:S02]  /*d730*/  IMAD.MOV.U32 R6, RZ, RZ, R25 ;  /* 0x000000ffff067224 */ /* 0x000fe400078e0019 */
[----:B------:R-:W-:Y:S01]  /*d740*/  IMAD.MOV.U32 R29, RZ, RZ, R26 ;  /* 0x000000ffff1d7224 */ /* 0x000fe200078e001a */
[----:B--2---:R-:W-:-:S13]  /*d750*/  ISETP.GT.AND P0, PT, R26, R0, PT ;  /* 0x000000001a00720c */ /* 0x004fda0003f04270 */
[----:B-1----:R-:W-:Y:S05]  /*d760*/  @P0 BRA `(.L_x_292) ;  /* 0xfffffff0001c0947 */ /* 0x002fea000383ffff */
.L_x_279:
[----:B------:R-:W-:Y:S05]  /*d770*/  BSYNC B0 ;  /* 0x0000000000007941 */ /* 0x000fea0003800000 */
.L_x_278:
[----:B0-----:R-:W0:Y:S01]  /*d780*/  S2R R0, SR_TID.X ;  /* 0x0000000000007919 */ /* 0x001e220000002100 */
[----:B------:R-:W-:Y:S01]  /*d790*/  BSSY B0, `(.L_x_293) ;  /* 0x0000010000007945 */ /* 0x000fe20003800000 */
        /* <DEDUP_REMOVED lines=14> */
[----:B0-----:R-:W-:-:S07]  /*d880*/  IADD3 R16, R0, UR38, R7 ;  /* 0x0000002600107c10 */ /* 0x001fce000fffe007 */
.L_x_294:
[----:B------:R-:W-:Y:S05]  /*d890*/  BSYNC B0 ;  /* 0x0000000000007941 */ /* 0x000fea0003800000 */
.L_x_293:
[----:B------:R-:W2:Y:S02]  /*d8a0*/  LDL R0, [R1+0x48] ;  /* 0x0000480001007983 */ /* 0x000ea40000100800 */
[----:B--2---:R-:W-:-:S13]  /*d8b0*/  ISETP.NE.AND P0, PT, R0, 0x3, PT ;  /* 0x000000030000780c */ /* 0x004fda0003f05270 */
[----:B------:R-:W-:Y:S05]  /*d8c0*/  @!P0 BRA `(.L_x_295) ;  /* 0x0000000000048947 */ /* 0x000fea0003800000 */
[----:B------:R-:W-:Y:S01]  /*d8d0*/  BPT.TRAP 0x1 ;  /* 0x000000040000795c */ /* 0x000fe20000300000 */
.L_x_295:
[----:B------:R-:W2:Y:S01]  /*d8e0*/  LDL.LU R2, [R1+0xc] ;  /* 0x00000c0001027983 */ /* 0x000ea20000300800 */
[----:B------:R-:W-:Y:S01]  /*d8f0*/  IMAD R0, R25, 0x8, R22 ;  /* 0x0000000819007824 */ /* 0x000fe200078e0216 */
[----:B------:R-:W-:Y:S01]  /*d900*/  SHF.L.U32 R3, R27, 0x1f, RZ ;  /* 0x0000001f1b037819 */ /* 0x000fe200000006ff */
[----:B------:R-:W-:Y:S03]  /*d910*/  BSSY B0, `(.L_x_296) ;  /* 0x0000004000007945 */ /* 0x000fe60003800000 */
[----:B------:R-:W0:Y:S01]  /*d920*/  SYNCS.PHASECHK.TRANS64.TRYWAIT P0, [R0+URZ+0x16860], R3 ;  /* 0x01686003000075a7 */ /* 0x000e22000800017f */
[----:B--2---:R-:W-:Y:S01]  /*d930*/  IMAD R6, R26, -0x80, R2 ;  /* 0xffffff801a067824 */ /* 0x004fe200078e0202 */
[----:B0-----:R-:W-:Y:S06]  /*d940*/  @!P0 BRA `(.L_x_297) ;  /* 0x00000044005c8947 */ /* 0x001fec0003800000 */
.L_x_413:
[----:B------:R-:W-:Y:S05]  /*d950*/  BSYNC B0 ;  /* 0x0000000000007941 */ /* 0x000fea0003800000 */
.L_x_296:
[----:B------:R-:W1:Y:S01]  /*d960*/  S2R R7, SR_TID.X ;  /* 0x0000000000077919 */ /* 0x000e620000002100 */
[----:B------:R-:W-:Y:S02]  /*d970*/  ULDC UR4, c[0x0][0x2f4] ;  /* 0x0000bd0000047ab9 */ /* 0x000fe40000000800 */
[----:B------:R-:W-:Y:S01]  /*d980*/  ISETP.GE.AND P0, PT, R28, UR4, PT ;  /* 0x000000041c007c0c */ /* 0x000fe2000bf06270 */
[----:B------:R-:W-:Y:S01]  /*d990*/  UMOV UR4, 0xffffffff ;  /* 0xffffffff00047882 */ /* 0x000fe20000000000 */
[C---:B-1----:R-:W-:Y:S01]  /*d9a0*/  SHF.L.U32 R2, R7.reuse, 0x3, RZ ;  /* 0x0000000307027819 */ /* 0x042fe200000006ff */
[C---:B------:R-:W-:Y:S01]  /*d9b0*/  IMAD.SHL.U32 R4, R7.reuse, 0x8, RZ ;  /* 0x0000000807047824 */ /* 0x040fe200078e00ff */
[----:B------:R-:W-:Y:S02]  /*d9c0*/  LOP3.LUT R5, R7, 0x7f, RZ, 0xc0, !PT ;  /* 0x0000007f07057812 */ /* 0x000fe400078ec0ff */
[----:B------:R-:W-:Y:S02]  /*d9d0*/  LOP3.LUT R2, R2, 0x1f8, RZ, 0xc0, !PT ;  /* 0x000001f802027812 */ /* 0x000fe400078ec0ff */
[----:B------:R-:W-:-:S02]  /*d9e0*/  SHF.R.U32.HI R5, RZ, 0x3, R5 ;  /* 0x00000003ff057819 */ /* 0x000fc40000011605 */
[----:B------:R-:W-:-:S03]  /*d9f0*/  LOP3.LUT R2, R2, 0x38, R7, 0x78, !PT ;  /* 0x0000003802027812 */ /* 0x000fc600078e7807 */
[----:B------:R-:W-:Y:S01]  /*da00*/  IMAD.IADD R6, R6, 0x1, -R5 ;  /* 0x0000000106067824 */ /* 0x000fe200078e0a05 */
[----:B------:R-:W-:-:S05]  /*da10*/  LOP3.LUT R2, R2, 0x200, R4, 0xf8, !PT ;  /* 0x0000020002027812 */ /* 0x000fca00078ef804 */
[----:B------:R-:W-:Y:S01]  /*da20*/  IMAD R4, R25, 0x2000, R2 ;  /* 0x0000200019047824 */ /* 0x000fe200078e0202 */
[----:B------:R-:W-:Y:S06]  /*da30*/  BRA.DIV UR4, `(.L_x_298) ;  /* 0x0000004604347947 */ /* 0x000fec000b800000 */
[----:B------:R-:W1:Y:S01]  /*da40*/  SHFL.IDX PT, R14, R18, RZ, 0x181f ;  /* 0x00181fff120e7589 */ /* 0x000e6200000e0000 */
[----:B------:R-:W-:Y:S01]  /*da50*/  IMAD.SHL.U32 R5, R28, 0x2, RZ ;  /* 0x000000021c057824 */ /* 0x000fe200078e00ff */
[----:B------:R-:W-:Y:S01]  /*da60*/  ISETP.LT.OR P1, PT, R6, 0x1, P0 ;  /* 0x000000010600780c */ /* 0x000fe20000721670 */
[----:B------:R-:W-:Y:S01]  /*da70*/  IMAD R4, R4, 0x2, R22 ;  /* 0x0000000204047824 */ /* 0x000fe200078e0216 */
[----:B0-----:R-:W0:Y:S02]  /*da80*/  SHFL.IDX PT, R3, R23, RZ, 0x181f ;  /* 0x00181fff17037589 */ /* 0x001e2400000e0000 */
[----:B-1----:R-:W-:Y:S02]  /*da90*/  IADD3 R2, P2, R14, R5, RZ ;  /* 0x000000050e027210 */ /* 0x002fe40007f5e0ff */
[----:B------:R-:W1:Y:S03]  /*daa0*/  SHFL.IDX PT, R14, R18, 0x1, 0x181f ;  /* 0x00381f00120e7f89 */ /* 0x000e6600000e0000 */
[----:B0-----:R-:W-:-:S05]  /*dab0*/  IMAD.X R3, RZ, RZ, R3, P2 ;  /* 0x000000ffff037224 */ /* 0x001fca00010e0603 */
[----:B------:R0:W-:Y:S01]  /*dac0*/  LDGSTS.E.BYPASS.LTC128B.128 [R4+0x400], desc[UR36][R2.64], !P1 ;  /* 0x0040000002047fae */ /* 0x0001e2000c901d64 */
[----:B------:R-:W-:-:S03]  /*dad0*/  ISETP.LT.OR P1, PT, R6, 0x11, P0 ;  /* 0x000000110600780c */ /* 0x000fc60000721670 */
[----:B0-----:R-:W0:Y:S01]  /*dae0*/  SHFL.IDX PT, R3, R23, 0x1, 0x181f ;  /* 0x00381f0017037f89 */ /* 0x001e2200000e0000 */
[----:B-1----:R-:W-:-:S03]  /*daf0*/  IADD3 R2, P2, R14, R5, RZ ;  /* 0x000000050e027210 */ /* 0x002fc60007f5e0ff */
[----:B------:R-:W1:Y:S01]  /*db00*/  SHFL.IDX PT, R14, R18, 0x2, 0x181f ;  /* 0x00581f00120e7f89 */ /* 0x000e6200000e0000 */
[----:B0-----:R-:W-:-:S05]  /*db10*/  IADD3.X R3, RZ, R3, RZ, P2, !PT ;  /* 0x00000003ff037210 */ /* 0x001fca00017fe4ff */
[----:B------:R0:W-:Y:S01]  /*db20*/  LDGSTS.E.BYPASS.LTC128B.128 [R4+0xc00], desc[UR36][R2.64], !P1 ;  /* 0x00c0000002047fae */ /* 0x0001e2000c901d64 */
[----:B------:R-:W-:-:S03]  /*db30*/  ISETP.LT.OR P1, PT, R6, 0x21, P0 ;  /* 0x000000210600780c */ /* 0x000fc60000721670 */
[----:B0-----:R-:W0:Y:S01]  /*db40*/  SHFL.IDX PT, R3, R23, 0x2, 0x181f ;  /* 0x00581f0017037f89 */ /* 0x001e2200000e0000 */
[----:B-1----:R-:W-:-:S03]  /*db50*/  IADD3 R2, P2, R14, R5, RZ ;  /* 0x000000050e027210 */ /* 0x002fc60007f5e0ff */
[----:B------:R-:W1:Y:S02]  /*db60*/  SHFL.IDX PT, R14, R18, 0x3, 0x181f ;  /* 0x00781f00120e7f89 */ /* 0x000e6400000e0000 */
[----:B0-----:R-:W-:-:S05]  /*db70*/  IMAD.X R3, RZ, RZ, R3, P2 ;  /* 0x000000ffff037224 */ /* 0x001fca00010e0603 */
        /* <DEDUP_REMOVED lines=22> */
[----:B------:R-:W1:Y:S04]  /*dce0*/  SHFL.IDX PT, R23, R23, 0x7, 0x181f ;  /* 0x00f81f0017177f89 */ /* 0x000e6800000e0000 */
[----:B------:R2:W3:Y:S01]  /*dcf0*/  SHFL.IDX PT, R14, R18, 0x7, 0x181f ;  /* 0x00f81f00120e7f89 */ /* 0x0004e200000e0000 */
[----:B0-----:R-:W-:-:S05]  /*dd00*/  IMAD.X R3, RZ, RZ, R3, P2 ;  /* 0x000000ffff037224 */ /* 0x001fca00010e0603 */
[----:B-1----:R2:W-:Y:S02]  /*dd10*/  LDGSTS.E.BYPASS.LTC128B.128 [R4+0x3400], desc[UR36][R2.64], !P1 ;  /* 0x0340000002047fae */ /* 0x0025e4000c901d64 */
.L_x_431:
[----:B------:R-:W-:Y:S02]  /*dd20*/  ISETP.LT.OR P0, PT, R6, 0x71, P0 ;  /* 0x000000710600780c */ /* 0x000fe40000701670 */
[----:B--23--:R-:W-:-:S04]  /*dd30*/  IADD3 R2, P1, R14, R5, RZ ;  /* 0x000000050e027210 */ /* 0x00cfc80007f3e0ff */
[----:B------:R-:W-:-:S07]  /*dd40*/  IADD3.X R3, RZ, R23, RZ, P1, !PT ;  /* 0x00000017ff037210 */ /* 0x000fce0000ffe4ff */
[----:B------:R-:W-:Y:S01]  /*dd50*/  @!PT LDS RZ, [RZ] ;  /* 0x00000000fffff984 */ /* 0x000fe20000000800 */
[----:B------:R-:W-:Y:S01]  /*dd60*/  @!PT LDS RZ, [RZ] ;  /* 0x00000000fffff984 */ /* 0x000fe20000000800 */
[----:B------:R-:W-:Y:S01]  /*dd70*/  @!PT LDS RZ, [RZ] ;  /* 0x00000000fffff984 */ /* 0x000fe20000000800 */
[----:B------:R0:W-:Y:S01]  /*dd80*/  LDGSTS.E.BYPASS.LTC128B.128 [R4+0x3c00], desc[UR36][R2.64], !P0 ;  /* 0x03c0000002047fae */ /* 0x0001e2000c101d64 */
[----:B------:R-:W-:Y:S01]  /*dd90*/  PLOP3.LUT P0, PT, PT, PT, PT, 0x80, 0x0 ;  /* 0x000000000000781c */ /* 0x000fe20003f0f070 */
[----:B------:R-:W-:-:S12]  /*dda0*/  NOP ;  /* 0x0000000000007918 */ /* 0x000fd80000000000 */
.L_x_299:
[----:B------:R-:W-:Y:S02]  /*ddb0*/  PLOP3.LUT P1, PT, P1, P0, PT, 0xa2, 0x0 ;  /* 0x000000000000781c */ /* 0x000fe40000f21472 */
[----:B------:R-:W-:-:S08]  /*ddc0*/  @P0 R2UR P1, UR4, R0 ;  /* 0x00000000000402ca */ /* 0x000fd00000020000 */
[----:B------:R-:W-:-:S05]  /*ddd0*/  @P0 PLOP3.LUT P0, PT, P1, PT, PT, 0x80, 0x0 ;  /* 0x000000000000081c */ /* 0x000fca0000f0f070 */
[----:B------:R-:W-:Y:S01]  /*dde0*/  @!P1 SYNCS.ARRIVE.TRANS64.RED.A0T1 RZ, [UR4+0x16850], RZ ;  /* 0x016850ffffff99a7 */ /* 0x000fe20008200404 */
[----:B------:R-:W-:Y:S07]  /*ddf0*/  @!P1 ARRIVES.LDGSTSBAR.64.TRANSCNT [UR4+0x16850] ;  /* 0x01685000ff0099b0 */ /* 0x000fee0008000a84 */
[----:B------:R-:W-:Y:S05]  /*de00*/  @P0 BRA.U.ANY `(.L_x_299) ;  /* 0xfffffffd00e80947 */ /* 0x000fea000393ffff */
[----:B------:R-:W-:Y:S01]  /*de10*/  NOP ;  /* 0x0000000000007918 */ /* 0x000fe20000000000 */
[----:B0-----:R-:W2:Y:S02]  /*de20*/  LDL R2, [R1+0x48] ;  /* 0x0000480001027983 */ /* 0x001ea40000100800 */
[----:B--2---:R-:W-:-:S13]  /*de30*/  ISETP.NE.AND P2, PT, R2, 0x3, PT ;  /* 0x000000030200780c */ /* 0x004fda0003f45270 */
[----:B------:R-:W-:Y:S05]  /*de40*/  @!P2 BRA `(.L_x_300) ;  /* 0x000000000004a947 */ /* 0x000fea0003800000 */
[----:B------:R-:W-:Y:S01]  /*de50*/  BPT.TRAP 0x1 ;  /* 0x000000040000795c */ /* 0x000fe20000300000 */
.L_x_300:
[----:B------:R-:W-:Y:S01]  /*de60*/  VIADD R25, R25, 0x1 ;  /* 0x0000000119197836 */ /* 0x000fe20000000000 */
[----:B------:R0:W-:Y:S04]  /*de70*/  SYNCS.ARRIVE.TRANS64.A1T0 RZ, [R0+URZ+0x16850], RZ ;  /* 0x016850ff00ff79a7 */ /* 0x0001e8000810003f */
[----:B------:R-:W-:-:S04]  /*de80*/  ISETP.NE.AND P0, PT, R25, 0x2, PT ;  /* 0x000000021900780c */ /* 0x000fc80003f05270 */
[----:B0-----:R-:W-:Y:S02]  /*de90*/  SEL R0, RZ, 0x1, P0 ;  /* 0x00000001ff007807 */ /* 0x001fe40000000000 */
[----:B------:R-:W-:Y:S02]  /*dea0*/  SEL R25, R25, RZ, P0 ;  /* 0x000000ff19197207 */ /* 0x000fe40000000000 */
[----:B------:R-:W-:-:S07]  /*deb0*/  LOP3.LUT R27, R27, R0, RZ, 0x3c, !PT ;  /* 0x000000001b1b7212 */ /* 0x000fce00078e3cff */
.L_x_259:
[----:B------:R-:W-:Y:S05]  /*dec0*/  BSYNC B7 ;  /* 0x0000000000077941 */ /* 0x000fea0003800000 */
.L_x_257:
[----:B------:R-:W2:Y:S02]  /*ded0*/  LDL R0, [R1+0x4] ;  /* 0x0000040001007983 */ /* 0x000ea40000100800 */
[----:B--2---:R-:W-:-:S13]  /*dee0*/  LOP3.LUT P0, RZ, R0, 0x10, RZ, 0xc0, !PT ;  /* 0x0000001000ff7812 */ /* 0x004fda000780c0ff */
[----:B------:R-:W-:Y:S05]  /*def0*/  @!P0 BRA `(.L_x_301) ;  /* 0x0000000000248947 */ /* 0x000fea0003800000 */
[----:B------:R-:W-:Y:S05]  /*df00*/  WARPSYNC.ALL ;  /* 0x0000000000007948 */ /* 0x000fea0003800000 */
[----:B------:R-:W0:Y:S08]  /*df10*/  S2UR UR5, SR_CgaCtaId ;  /* 0x00000000000579c3 */ /* 0x000e300000008800 */
[----:B------:R-:W-:Y:S06]  /*df20*/  BAR.SYNC.DEFER_BLOCKING 0x5, 0x200 ;  /* 0x0148000000007b1d */ /* 0x000fec0000010000 */
[----:B------:R-:W-:-:S02]  /*df30*/  UMOV UR4, 0x400 ;  /* 0x0000040000047882 */ /* 0x000fc40000000000 */
[----:B0-----:R-:W-:-:S06]  /*df40*/  ULEA UR4, UR5, UR4, 0x18 ;  /* 0x0000000405047291 */ /* 0x001fcc000f8ec03f */
[----:B------:R-:W-:-:S05]  /*df50*/  IMAD.U32 R22, RZ, RZ, UR4 ;  /* 0x00000004ff167e24 */ /* 0x000fca000f8e00ff */
[----:B------:R0:W1:Y:S01]  /*df60*/  LDS.128 R16, [R22+0x168d0] ;  /* 0x0168d00016107984 */ /* 0x0000620000000c00 */
[----:B------:R-:W-:Y:S06]  /*df70*/  BAR.ARV 0x4, 0x200 ;  /* 0x0108000000007b1d */ /* 0x000fec0000002000 */
[----:B------:R-:W-:Y:S05]  /*df80*/  BRA `(.L_x_302) ;  /* 0x0000000800d07947 */ /* 0x000fea0003800000 */
.L_x_301:
[----:B------:R-:W0:Y:S01]  /*df90*/  S2R R0, SR_TID.X ;  /* 0x0000000000007919 */ /* 0x000e220000002100 */
[----:B------:R-:W-:Y:S01]  /*dfa0*/  UMOV UR4, 0xffffffff ;  /* 0xffffffff00047882 */ /* 0x000fe20000000000 */
[----:B0-----:R-:W-:-:S04]  /*dfb0*/  LOP3.LUT R9, R0, 0x1f, RZ, 0xc0, !PT ;  /* 0x0000001f00097812 */ /* 0x001fc800078ec0ff */
[----:B------:R-:W-:Y:S01]  /*dfc0*/  ISETP.NE.AND P0, PT, R9, 0x1f, PT ;  /* 0x0000001f0900780c */ /* 0x000fe20003f05270 */
[----:B------:R-:W-:-:S12]  /*dfd0*/  BRA.DIV UR4, `(.L_x_303) ;  /* 0x0000004604f87947 */ /* 0x000fd8000b800000 */
[----:B------:R-:W-:Y:S01]  /*dfe0*/  IMAD.IADD R7, R19, 0x1, R9 ;  /* 0x0000000113077824 */ /* 0x000fe200078e0209 */
[----:B------:R-:W-:-:S04]  /*dff0*/  ULDC UR4, c[0x0][0xc3c] ;  /* 0x00030f0000047ab9 */ /* 0x000fc80000000800 */
[----:B------:R-:W-:-:S13]  /*e000*/  ISETP.GE.OR P1, PT, R7, UR4, !P0 ;  /* 0x0000000407007c0c */ /* 0x000fda000c726670 */
[----:B------:R-:W0:Y:S08]  /*e010*/  @!P1 LDC.64 R2, c[0x0][0xc80] ;  /* 0x00032000ff029b82 */ /* 0x000e300000000a00 */
[----:B------:R-:W1:Y:S01]  /*e020*/  @!P1 LDC.64 R4, c[0x0][0xc78] ;  /* 0x00031e00ff049b82 */ /* 0x000e620000000a00 */
[----:B0-----:R-:W-:-:S05]  /*e030*/  @!P1 IMAD.WIDE R2, R7, 0x4, R2 ;  /* 0x0000000407029825 */ /* 0x001fca00078e0202 */
[----:B------:R1:W2:Y:S02]  /*e040*/  @!P1 LDG.E R8, desc[UR36][R2.64] ;  /* 0x0000002402089981 */ /* 0x0002a4000c1e1900 */
[----:B-1----:R-:W-:-:S05]  /*e050*/  @!P1 IMAD.WIDE R2, R7, 0x4, R4 ;  /* 0x0000000407029825 */ /* 0x002fca00078e0204 */
[----:B------:R-:W3:Y:S01]  /*e060*/  @!P1 LDG.E R5, desc[UR36][R2.64] ;  /* 0x0000002402059981 */ /* 0x000ee2000c1e1900 */
[----:B------:R-:W-:Y:S01]  /*e070*/  IMAD.MOV.U32 R7, RZ, RZ, RZ ;  /* 0x000000ffff077224 */ /* 0x000fe200078e00ff */
[----:B------:R-:W-:Y:S02]  /*e080*/  MOV R4, RZ ;  /* 0x000000ff00047202 */ /* 0x000fe40000000f00 */
[C---:B------:R-:W-:Y:S01]  /*e090*/  ISETP.GE.U32.AND P2, PT, R9.reuse, 0x2, PT ;  /* 0x000000020900780c */ /* 0x040fe20003f46070 */
[----:B------:R-:W-:Y:S01]  /*e0a0*/  SHFL.IDX PT, R0, R16, RZ, 0x1f ;  /* 0x00001fff10007589 */ /* 0x000fe200000e0000 */
[C---:B------:R-:W-:Y:S02]  /*e0b0*/  ISETP.GE.U32.AND P3, PT, R9.reuse, 0x4, PT ;  /* 0x000000040900780c */ /* 0x040fe40003f66070 */
[C---:B------:R-:W-:Y:S01]  /*e0c0*/  ISETP.GE.U32.AND P4, PT, R9.reuse, 0x8, PT ;  /* 0x000000080900780c */ /* 0x040fe20003f86070 */
[----:B------:R0:W-:Y:S01]  /*e0d0*/  SHFL.IDX PT, R6, R16, 0x1, 0x1f ;  /* 0x00201f0010067f89 */ /* 0x0001e200000e0000 */
[----:B------:R-:W-:Y:S01]  /*e0e0*/  ISETP.GE.U32.AND P5, PT, R9, 0x10, PT ;  /* 0x000000100900780c */ /* 0x000fe20003fa6070 */
[----:B0-----:R-:W-:-:S02]  /*e0f0*/  IMAD.MOV.U32 R16, RZ, RZ, RZ ;  /* 0x000000ffff107224 */ /* 0x001fc400078e00ff */
[----:B--2---:R-:W-:Y:S02]  /*e100*/  @!P1 IMAD.MOV.U32 R7, RZ, RZ, R8 ;  /* 0x000000ffff079224 */ /* 0x004fe400078e0008 */
[----:B---3--:R-:W-:Y:S01]  /*e110*/  @!P1 IMAD.MOV.U32 R4, RZ, RZ, R5 ;  /* 0x000000ffff049224 */ /* 0x008fe200078e0005 */
[----:B------:R-:W-:-:S03]  /*e120*/  ISETP.NE.AND P1, PT, R9, RZ, PT ;  /* 0x000000ff0900720c */ /* 0x000fc60003f25270 */
[----:B------:R-:W-:-:S05]  /*e130*/  IMAD R13, R4, R7, RZ ;  /* 0x00000007040d7224 */ /* 0x000fca00078e02ff */
        /* <DEDUP_REMOVED lines=15> */
[----:B------:R0:W1:Y:S02]  /*e230*/  SHFL.IDX PT, R14, R3, 0x1f, 0x1f ;  /* 0x03e01f00030e7f89 */ /* 0x00006400000e0000 */
.L_x_441:
[----:B------:R-:W-:Y:S02]  /*e240*/  ULDC UR4, c[0x0][0xc38] ;  /* 0x00030e0000047ab9 */ /* 0x000fe40000000800 */
[----:B------:R-:W-:-:S04]  /*e250*/  IMAD.U32 R2, RZ, RZ, UR4 ;  /* 0x00000004ff027e24 */ /* 0x000fc8000f8e00ff */
[----:B-1----:R-:W-:-:S04]  /*e260*/  IMAD R5, R14, R2, RZ ;  /* 0x000000020e057224 */ /* 0x002fc800078e02ff */
[----:B------:R-:W-:-:S05]  /*e270*/  IMAD.IADD R6, R6, 0x1, R5 ;  /* 0x0000000106067824 */ /* 0x000fca00078e0205 */
[----:B------:R-:W-:-:S13]  /*e280*/  ISETP.GT.AND P6, PT, R6, R0, PT ;  /* 0x000000000600720c */ /* 0x000fda0003fc4270 */
[----:B------:R-:W-:Y:S05]  /*e290*/  @P6 BRA `(.L_x_304) ;  /* 0x0000000000a46947 */ /* 0x000fea0003800000 */
.L_x_307:
[----:B------:R-:W1:Y:S01]  /*e2a0*/  LDC R2, c[0x0][0xc3c] ;  /* 0x00030f00ff027b82 */ /* 0x000e620000000800 */
[----:B------:R-:W-:-:S05]  /*e2b0*/  VIADD R19, R19, 0x1f ;  /* 0x0000001f13137836 */ /* 0x000fca0000000000 */
[----:B-1----:R-:W-:-:S13]  /*e2c0*/  ISETP.GE.AND P6, PT, R19, R2, PT ;  /* 0x000000021300720c */ /* 0x002fda0003fc6270 */
[----:B------:R-:W-:Y:S05]  /*e2d0*/  @P6 BRA `(.L_x_305) ;  /* 0x0000000400b86947 */ /* 0x000fea0003800000 */
[----:B0-----:R-:W0:Y:S01]  /*e2e0*/  S2R R3, SR_TID.X ;  /* 0x0000000000037919 */ /* 0x001e220000002100 */
[----:B------:R-:W-:Y:S02]  /*e2f0*/  MOV R7, RZ ;  /* 0x000000ff00077202 */ /* 0x000fe40000000f00 */
[----:B0-----:R-:W-:-:S05]  /*e300*/  LOP3.LUT R3, R3, 0x1f, RZ, 0xc0, !PT ;  /* 0x0000001f03037812 */ /* 0x001fca00078ec0ff */
[----:B------:R-:W-:-:S05]  /*e310*/  IMAD.IADD R9, R19, 0x1, R3 ;  /* 0x0000000113097824 */ /* 0x000fca00078e0203 */
[----:B------:R-:W-:-:S13]  /*e320*/  ISETP.GE.OR P6, PT, R9, R2, !P0 ;  /* 0x000000020900720c */ /* 0x000fda00047c6670 */
[----:B------:R-:W0:Y:S08]  /*e330*/  @!P6 LDC.64 R2, c[0x0][0xc80] ;  /* 0x00032000ff02eb82 */ /* 0x000e300000000a00 */
[----:B------:R-:W1:Y:S01]  /*e340*/  @!P6 LDC.64 R4, c[0x0][0xc78] ;  /* 0x00031e00ff04eb82 */ /* 0x000e620000000a00 */
[----:B0-----:R-:W-:-:S05]  /*e350*/  @!P6 IMAD.WIDE R2, R9, 0x4, R2 ;  /* 0x000000040902e825 */ /* 0x001fca00078e0202 */
[----:B------:R1:W2:Y:S02]  /*e360*/  @!P6 LDG.E R7, desc[UR36][R2.64] ;  /* 0x000000240207e981 */ /* 0x0002a4000c1e1900 */
[----:B-1----:R-:W-:-:S04]  /*e370*/  @!P6 IMAD.WIDE R2, R9, 0x4, R4 ;  /* 0x000000040902e825 */ /* 0x002fc800078e0204 */
[----:B------:R-:W-:-:S06]  /*e380*/  IMAD.MOV.U32 R4, RZ, RZ, RZ ;  /* 0x000000ffff047224 */ /* 0x000fcc00078e00ff */
[----:B------:R-:W2:Y:S01]  /*e390*/  @!P6 LDG.E R4, desc[UR36][R2.64] ;  /* 0x000000240204e981 */ /* 0x000ea2000c1e1900 */
[----:B------:R-:W-:Y:S01]  /*e3a0*/  UMOV UR4, 0xffffffff ;  /* 0xffffffff00047882 */ /* 0x000fe20000000000 */
[----:B--2---:R-:W-:Y:S02]  /*e3b0*/  IMAD R13, R4, R7, RZ ;  /* 0x00000007040d7224 */ /* 0x004fe400078e02ff */
[----:B------:R-:W-:Y:S05]  /*e3c0*/  BRA.DIV UR4, `(.L_x_306) ;  /* 0x0000004a04387947 */ /* 0x000fea000b800000 */
        /* <DEDUP_REMOVED lines=16> */
.L_x_449:
[----:B------:R-:W-:Y:S02]  /*e4d0*/  ULDC UR4, c[0x0][0xc38] ;  /* 0x00030e0000047ab9 */ /* 0x000fe40000000800 */
[----:B------:R-:W-:-:S04]  /*e4e0*/  IMAD.U32 R2, RZ, RZ, UR4 ;  /* 0x00000004ff027e24 */ /* 0x000fc8000f8e00ff */
[----:B-1----:R-:W-:-:S04]  /*e4f0*/  IMAD R5, R14, R2, RZ ;  /* 0x000000020e057224 */ /* 0x002fc800078e02ff */
[----:B------:R-:W-:-:S05]  /*e500*/  IMAD.IADD R6, R5, 0x1, R6 ;  /* 0x0000000105067824 */ /* 0x000fca00078e0206 */
[----:B------:R-:W-:-:S13]  /*e510*/  ISETP.GT.AND P6, PT, R6, R0, PT ;  /* 0x000000000600720c */ /* 0x000fda0003fc4270 */
[----:B------:R-:W-:Y:S05]  /*e520*/  @!P6 BRA `(.L_x_307) ;  /* 0xfffffffc005ce947 */ /* 0x000fea000383ffff */
.L_x_304:
[----:B------:R-:W-:Y:S01]  /*e530*/  IMAD.IADD R6, R6, 0x1, -R5 ;  /* 0x0000000106067824 */ /* 0x000fe200078e0a05 */
[----:B------:R-:W-:-:S03]  /*e540*/  UMOV UR4, 0xffffffff ;  /* 0xffffffff00047882 */ /* 0x000fc60000000000 */
[----:B------:R-:W-:-:S05]  /*e550*/  IMAD R5, R3, R2, R6 ;  /* 0x0000000203057224 */ /* 0x000fca00078e0206 */
[----:B------:R-:W-:Y:S01]  /*e560*/  ISETP.GT.AND P6, PT, R5, R0, PT ;  /* 0x000000000500720c */ /* 0x000fe20003fc4270 */
[----:B------:R-:W-:-:S12]  /*e570*/  BRA.DIV UR4, `(.L_x_308) ;  /* 0x0000004a04847947 */ /* 0x000fd8000b800000 */
[----:B------:R-:W-:-:S04]  /*e580*/  VOTE.ANY R8, PT, !P6 ;  /* 0x0000000000087806 */ /* 0x000fc800070e0100 */
[----:B------:R-:W1:Y:S02]  /*e590*/  POPC R5, R8 ;  /* 0x0000000800057309 */ /* 0x000e640000000000 */
[----:B-1----:R1:W2:Y:S04]  /*e5a0*/  SHFL.IDX PT, R7, R7, R5, 0x1f ;  /* 0x00001f0507077589 */ /* 0x0022a800000e0000 */
[----:B------:R1:W3:Y:S02]  /*e5b0*/  SHFL.IDX PT, R4, R4, R5, 0x1f ;  /* 0x00001f0504047589 */ /* 0x0002e400000e0000 */
.L_x_454:
[----:B------:R-:W-:-:S13]  /*e5c0*/  ISETP.NE.AND P0, PT, R8, RZ, PT ;  /* 0x000000ff0800720c */ /* 0x000fda0003f05270 */
[----:B------:R-:W-:Y:S05]  /*e5d0*/  @!P0 BRA `(.L_x_309) ;  /* 0x0000000000108947 */ /* 0x000fea0003800000 */
[----:B------:R-:W-:Y:S01]  /*e5e0*/  UMOV UR4, 0xffffffff ;  /* 0xffffffff00047882 */ /* 0x000fe20000000000 */
[----:B------:R-:W-:Y:S02]  /*e5f0*/  VIADD R12, R5, 0xffffffff ;  /* 0xffffffff050c7836 */ /* 0x000fe40000000000 */
[----:B------:R-:W-:Y:S05]  /*e600*/  BRA.DIV UR4, `(.L_x_310) ;  /* 0x0000004a04bc7947 */ /* 0x000fea000b800000 */
[----:B------:R4:W0:Y:S02]  /*e610*/  SHFL.IDX PT, R16, R3, R12, 0x1f ;  /* 0x00001f0c03107589 */ /* 0x00082400000e0000 */
.L_x_309:
[-C--:B--2---:R-:W-:Y:S01]  /*e620*/  IABS R8, R7.reuse ;  /* 0x0000000700087213 */ /* 0x084fe20000000000 */
[----:B0-----:R-:W-:Y:S01]  /*e630*/  IMAD R16, R16, R2, R6 ;  /* 0x0000000210107224 */ /* 0x001fe200078e0206 */
[----:B------:R-:W-:Y:S01]  /*e640*/  IABS R6, R7 ;  /* 0x0000000700067213 */ /* 0x000fe20000000000 */
[----:B------:R-:W-:Y:S01]  /*e650*/  IMAD.MOV.U32 R2, RZ, RZ, RZ ;  /* 0x000000ffff027224 */ /* 0x000fe200078e00ff */
[----:B------:R-:W0:Y:S01]  /*e660*/  I2F.RP R9, R8 ;  /* 0x0000000800097306 */ /* 0x000e220000209400 */
[----:B------:R-:W-:Y:S01]  /*e670*/  IMAD.IADD R0, R0, 0x1, -R16 ;  /* 0x0000000100007824 */ /* 0x000fe200078e0a10 */
[----:B------:R-:W-:Y:S01]  /*e680*/  IADD3 R19, R5, R19, RZ ;  /* 0x0000001305137210 */ /* 0x000fe20007ffe0ff */
[----:B------:R-:W-:Y:S01]  /*e690*/  IMAD.MOV R10, RZ, RZ, -R6 ;  /* 0x000000ffff0a7224 */ /* 0x000fe200078e0a06 */
[----:B---3--:R-:W-:-:S04]  /*e6a0*/  IABS R6, R4 ;  /* 0x0000000400067213 */ /* 0x008fc80000000000 */
[----:B0-----:R-:W4:Y:S02]  /*e6b0*/  MUFU.RCP R9, R9 ;  /* 0x0000000900097308 */ /* 0x001f240000001000 */
[----:B----4-:R-:W-:-:S06]  /*e6c0*/  VIADD R3, R9, 0xffffffe ;  /* 0x0ffffffe09037836 */ /* 0x010fcc0000000000 */
[----:B------:R-:W0:Y:S02]  /*e6d0*/  F2I.FTZ.U32.TRUNC.NTZ R3, R3 ;  /* 0x0000000300037305 */ /* 0x000e24000021f000 */
[----:B0-----:R-:W-:-:S05]  /*e6e0*/  IADD3 R11, RZ, -R3, RZ ;  /* 0x80000003ff0b7210 */ /* 0x001fca0007ffe0ff */
[----:B------:R-:W-:-:S04]  /*e6f0*/  IMAD R11, R11, R8, RZ ;  /* 0x000000080b0b7224 */ /* 0x000fc800078e02ff */
[----:B------:R-:W-:Y:S01]  /*e700*/  IMAD.HI.U32 R2, R3, R11, R2 ;  /* 0x0000000b03027227 */ /* 0x000fe200078e0002 */
[----:B------:R-:W-:-:S05]  /*e710*/  IABS R11, R0 ;  /* 0x00000000000b7213 */ /* 0x000fca0000000000 */
[----:B------:R-:W-:-:S04]  /*e720*/  IMAD.HI.U32 R9, R2, R11, RZ ;  /* 0x0000000b02097227 */ /* 0x000fc800078e00ff */
[----:B------:R-:W-:Y:S02]  /*e730*/  IMAD R11, R9, R10, R11 ;  /* 0x0000000a090b7224 */ /* 0x000fe400078e020b */
[----:B------:R-:W0:Y:S01]  /*e740*/  I2F.RP R10, R6 ;  /* 0x00000006000a7306 */ /* 0x000e220000209400 */
[----:B------:R-:W-:Y:S02]  /*e750*/  IMAD.MOV.U32 R2, RZ, RZ, RZ ;  /* 0x000000ffff027224 */ /* 0x000fe400078e00ff */
[----:B------:R-:W-:-:S05]  /*e760*/  ISETP.GT.U32.AND P1, PT, R8, R11, PT ;  /* 0x0000000b0800720c */ /* 0x000fca0003f24070 */
[----:B0-----:R-:W0:Y:S08]  /*e770*/  MUFU.RCP R10, R10 ;  /* 0x0000000a000a7308 */ /* 0x001e300000001000 */
[----:B------:R-:W-:Y:S02]  /*e780*/  @!P1 IMAD.IADD R11, R11, 0x1, -R8 ;  /* 0x000000010b0b9824 */ /* 0x000fe400078e0a08 */
[----:B------:R-:W-:Y:S01]  /*e790*/  @!P1 VIADD R9, R9, 0x1 ;  /* 0x0000000109099836 */ /* 0x000fe20000000000 */
[----:B------:R-:W-:-:S02]  /*e7a0*/  ISETP.NE.AND P1, PT, R7, RZ, PT ;  /* 0x000000ff0700720c */ /* 0x000fc40003f25270 */
[----:B------:R-:W-:Y:S02]  /*e7b0*/  ISETP.GE.U32.AND P0, PT, R11, R8, PT ;  /* 0x000000080b00720c */ /* 0x000fe40003f06070 */
[----:B------:R-:W-:-:S05]  /*e7c0*/  IABS R8, R4 ;  /* 0x0000000400087213 */ /* 0x000fca0000000000 */
[----:B------:R-:W-:Y:S02]  /*e7d0*/  IMAD.MOV R8, RZ, RZ, -R8 ;  /* 0x000000ffff087224 */ /* 0x000fe400078e0a08 */
[----:B0-----:R-:W-:-:S04]  /*e7e0*/  VIADD R12, R10, 0xffffffe ;  /* 0x0ffffffe0a0c7836 */ /* 0x001fc80000000000 */
[----:B------:R-:W-:Y:S01]  /*e7f0*/  @P0 VIADD R9, R9, 0x1 ;  /* 0x0000000109090836 */ /* 0x000fe20000000000 */
[----:B------:R-:W0:Y:S02]  /*e800*/  F2I.FTZ.U32.TRUNC.NTZ R3, R12 ;  /* 0x0000000c00037305 */ /* 0x000e24000021f000 */
[----:B0-----:R-:W-:-:S05]  /*e810*/  IADD3 R11, RZ, -R3, RZ ;  /* 0x80000003ff0b7210 */ /* 0x001fca0007ffe0ff */
[----:B------:R-:W-:-:S04]  /*e820*/  IMAD R11, R11, R6, RZ ;  /* 0x000000060b0b7224 */ /* 0x000fc800078e02ff */
[----:B------:R-:W-:Y:S01]  /*e830*/  IMAD.HI.U32 R2, R3, R11, R2 ;  /* 0x0000000b03027227 */ /* 0x000fe200078e0002 */
[----:B------:R-:W-:-:S04]  /*e840*/  LOP3.LUT R3, R0, R7, RZ, 0x3c, !PT ;  /* 0x0000000700037212 */ /* 0x000fc800078e3cff */
[----:B------:R-:W-:-:S13]  /*e850*/  ISETP.GE.AND P2, PT, R3, RZ, PT ;  /* 0x000000ff0300720c */ /* 0x000fda0003f46270 */
[----:B------:R-:W-:Y:S01]  /*e860*/  @!P2 IMAD.MOV R9, RZ, RZ, -R9 ;  /* 0x000000ffff09a224 */ /* 0x000fe200078e0a09 */
[----:B------:R-:W-:-:S04]  /*e870*/  @!P1 LOP3.LUT R9, RZ, R7, RZ, 0x33, !PT ;  /* 0x00000007ff099212 */ /* 0x000fc800078e33ff */
[-C--:B------:R-:W-:Y:S01]  /*e880*/  IABS R3, R9.reuse ;  /* 0x0000000900037213 */ /* 0x080fe20000000000 */
[----:B------:R-:W-:-:S04]  /*e890*/  IMAD R7, R7, R9, RZ ;  /* 0x0000000907077224 */ /* 0x000fc800078e02ff */
[----:B------:R-:W-:-:S04]  /*e8a0*/  IMAD.HI.U32 R2, R2, R3, RZ ;  /* 0x0000000302027227 */ /* 0x000fc800078e00ff */
[----:B------:R-:W-:Y:S02]  /*e8b0*/  IMAD R3, R2, R8, R3 ;  /* 0x0000000802037224 */ /* 0x000fe400078e0203 */
[----:B------:R-:W-:-:S03]  /*e8c0*/  IMAD.IADD R17, R0, 0x1, -R7 ;  /* 0x0000000100117824 */ /* 0x000fc600078e0a07 */
[----:B------:R-:W-:-:S13]  /*e8d0*/  ISETP.GT.U32.AND P1, PT, R6, R3, PT ;  /* 0x000000030600720c */ /* 0x000fda0003f24070 */
[-C--:B------:R-:W-:Y:S01]  /*e8e0*/  @!P1 IADD3 R3, R3, -R6.reuse, RZ ;  /* 0x8000000603039210 */ /* 0x080fe20007ffe0ff */
[----:B------:R-:W-:Y:S01]  /*e8f0*/  @!P1 VIADD R2, R2, 0x1 ;  /* 0x0000000102029836 */ /* 0x000fe20000000000 */
[----:B------:R-:W-:Y:S02]  /*e900*/  ISETP.NE.AND P1, PT, R4, RZ, PT ;  /* 0x000000ff0400720c */ /* 0x000fe40003f25270 */
[----:B------:R-:W-:Y:S02]  /*e910*/  ISETP.GE.U32.AND P0, PT, R3, R6, PT ;  /* 0x000000060300720c */ /* 0x000fe40003f06070 */
[----:B------:R-:W-:-:S04]  /*e920*/  LOP3.LUT R3, R9, R4, RZ, 0x3c, !PT ;  /* 0x0000000409037212 */ /* 0x000fc800078e3cff */
[----:B------:R-:W-:-:S07]  /*e930*/  ISETP.GE.AND P2, PT, R3, RZ, PT ;  /* 0x000000ff0300720c */ /* 0x000fce0003f46270 */
[----:B------:R-:W-:-:S06]  /*e940*/  @P0 VIADD R2, R2, 0x1 ;  /* 0x0000000102020836 */ /* 0x000fcc0000000000 */
[----:B------:R-:W-:Y:S01]  /*e950*/  @!P2 IMAD.MOV R2, RZ, RZ, -R2 ;  /* 0x000000ffff02a224 */ /* 0x000fe200078e0a02 */
[----:B------:R-:W-:-:S05]  /*e960*/  @!P1 LOP3.LUT R2, RZ, R4, RZ, 0x33, !PT ;  /* 0x00000004ff029212 */ /* 0x000fca00078e33ff */
[--C-:B------:R-:W-:Y:S02]  /*e970*/  IMAD.MOV R3, RZ, RZ, -R2.reuse ;  /* 0x000000ffff037224 */ /* 0x100fe400078e0a02 */
[C---:B------:R-:W-:Y:S02]  /*e980*/  IMAD R2, R4.reuse, 0x1000000, R2 ;  /* 0x0100000004027824 */ /* 0x040fe400078e0202 */
[----:B------:R-:W-:-:S04]  /*e990*/  IMAD R9, R4, R3, R9 ;  /* 0x0000000304097224 */ /* 0x000fc800078e0209 */
[----:B------:R-:W-:Y:S01]  /*e9a0*/  IMAD R18, R9, 0x10000, R2 ;  /* 0x0001000009127824 */ /* 0x000fe200078e0202 */
[----:B------:R-:W-:Y:S06]  /*e9b0*/  BRA `(.L_x_311) ;  /* 0x00000000001c7947 */ /* 0x000fec0003800000 */
.L_x_305:
[----:B------:R-:W-:Y:S01]  /*e9c0*/  UMOV UR4, URZ ;  /* 0x0000003f00047c82 */ /* 0x000fe20008000000 */
[----:B------:R-:W-:Y:S01]  /*e9d0*/  UMOV UR5, URZ ;  /* 0x0000003f00057c82 */ /* 0x000fe20008000000 */
[----:B------:R-:W-:Y:S01]  /*e9e0*/  ULDC UR6, c[0x0][0xc3c] ;  /* 0x00030f0000067ab9 */ /* 0x000fe20000000800 */
[----:B------:R-:W-:Y:S01]  /*e9f0*/  IMAD.MOV.U32 R16, RZ, RZ, R0 ;  /* 0x000000ffff107224 */ /* 0x000fe200078e0000 */
[----:B------:R-:W-:Y:S01]  /*ea00*/  MOV R19, UR6 ;  /* 0x0000000600137c02 */ /* 0x000fe20008000f00 */
[----:B------:R-:W-:Y:S02]  /*ea10*/  IMAD.U32 R17, RZ, RZ, UR4 ;  /* 0x00000004ff117e24 */ /* 0x000fe4000f8e00ff */
[----:B------:R-:W-:-:S07]  /*ea20*/  IMAD.U32 R18, RZ, RZ, UR5 ;  /* 0x00000005ff127e24 */ /* 0x000fce000f8e00ff */
.L_x_311:
[----:B------:R-:W2:Y:S01]  /*ea30*/  S2R R0, SR_TID.X ;  /* 0x0000000000007919 */ /* 0x000ea20000002100 */
[----:B------:R-:W-:Y:S05]  /*ea40*/  WARPSYNC.ALL ;  /* 0x0000000000007948 */ /* 0x000fea0003800000 */
[----:B------:R-:W-:Y:S01]  /*ea50*/  BAR.SYNC.DEFER_BLOCKING 0x4, 0x200 ;  /* 0x0108000000007b1d */ /* 0x000fe20000010000 */
[----:B--2---:R-:W-:-:S04]  /*ea60*/  LOP3.LUT R0, R0, 0x1f, RZ, 0xc0, !PT ;  /* 0x0000001f00007812 */ /* 0x004fc800078ec0ff */
[----:B------:R-:W-:-:S13]  /*ea70*/  ISETP.NE.AND P0, PT, R0, RZ, PT ;  /* 0x000000ff0000720c */ /* 0x000fda0003f05270 */
[----:B0-----:R-:W0:Y:S01]  /*ea80*/  @!P0 S2R R3, SR_CgaCtaId ;  /* 0x0000000000038919 */ /* 0x001e220000008800 */
[----:B------:R-:W-:-:S04]  /*ea90*/  @!P0 MOV R0, 0x400 ;  /* 0x0000040000008802 */ /* 0x000fc80000000f00 */
[----:B0-----:R-:W-:-:S05]  /*eaa0*/  @!P0 LEA R22, R3, R0, 0x18 ;  /* 0x0000000003168211 */ /* 0x001fca00078ec0ff */
[----:B------:R2:W-:Y:S01]  /*eab0*/  @!P0 STS.128 [R22+0x168d0], R16 ;  /* 0x0168d01016008388 */ /* 0x0005e20000000c00 */
[----:B------:R-:W-:Y:S06]  /*eac0*/  BAR.ARV 0x5, 0x200 ;  /* 0x0148000000007b1d */ /* 0x000fec0000002000 */
.L_x_302:
[----:B------:R-:W-:Y:S02]  /*ead0*/  ULDC UR4, c[0x0][0xc3c] ;  /* 0x00030f0000047ab9 */ /* 0x000fe40000000800 */
[----:B-1----:R-:W-:-:S13]  /*eae0*/  ISETP.GE.AND P0, PT, R19, UR4, PT ;  /* 0x0000000413007c0c */ /* 0x002fda000bf06270 */
[----:B------:R-:W-:Y:S05]  /*eaf0*/  @!P0 BRA `(.L_x_312) ;  /* 0xffffffb000cc8947 */ /* 0x000fea000383ffff */
[----:B------:R-:W-:Y:S05]  /*eb00*/  BSYNC B8 ;  /* 0x0000000000087941 */ /* 0x000fea0003800000 */
.L_x_251:
[----:B0-----:R-:W3:Y:S01]  /*eb10*/  LDL.LU R0, [R1+0x3c] ;  /* 0x00003c0001007983 */ /* 0x001ee20000300800 */
[----:B------:R-:W-:Y:S01]  /*eb20*/  BSSY B0, `(.L_x_313) ;  /* 0x000000b000007945 */ /* 0x000fe20003800000 */
[----:B------:R-:W0:Y:S01]  /*eb30*/  S2R R5, SR_CgaCtaId ;  /* 0x0000000000057919 */ /* 0x000e220000008800 */
[----:B---3--:R-:W-:-:S05]  /*eb40*/  VIADD R0, R0, 0x1 ;  /* 0x0000000100007836 */ /* 0x008fca0000000000 */
[----:B------:R-:W-:-:S04]  /*eb50*/  LEA.HI R2, R0, R0, RZ, 0x1 ;  /* 0x0000000000027211 */ /* 0x000fc800078f08ff */
[----:B------:R-:W-:Y:S02]  /*eb60*/  LOP3.LUT R3, R2, 0xfffffffe, RZ, 0xc0, !PT ;  /* 0xfffffffe02037812 */ /* 0x000fe400078ec0ff */
[----:B------:R-:W-:-:S03]  /*eb70*/  MOV R2, 0x400 ;  /* 0x0000040000027802 */ /* 0x000fc60000000f00 */
[----:B------:R-:W-:Y:S01]  /*eb80*/  IMAD.IADD R0, R0, 0x1, -R3 ;  /* 0x0000000100007824 */ /* 0x000fe200078e0a03 */
[----:B0-----:R-:W-:-:S04]  /*eb90*/  LEA R5, R5, R2, 0x18 ;  /* 0x0000000205057211 */ /* 0x001fc800078ec0ff */
[----:B------:R-:W-:-:S04]  /*eba0*/  SHF.L.U32 R0, R0, 0x1f, RZ ;  /* 0x0000001f00007819 */ /* 0x000fc800000006ff */
[----:B------:R-:W0:Y:S02]  /*ebb0*/  SYNCS.PHASECHK.TRANS64.TRYWAIT P0, [R5+URZ+0x16820], R0 ;  /* 0x01682000050075a7 */ /* 0x000e24000800017f */
[----:B0-----:R-:W-:Y:S05]  /*ebc0*/  @!P0 BRA `(.L_x_314) ;  /* 0x0000004400748947 */ /* 0x001fea0003800000 */
.L_x_457:
[----:B------:R-:W-:Y:S05]  /*ebd0*/  BSYNC B0 ;  /* 0x0000000000007941 */ /* 0x000fea0003800000 */
.L_x_313:
[----:B------:R-:W-:-:S03]  /*ebe0*/  UMOV UR4, 0xffffffff ;  /* 0xffffffff00047882 */ /* 0x000fc60000000000 */
[----:B------:R-:W-:Y:S05]  /*ebf0*/  BRA.DIV UR4, `(.L_x_315) ;  /* 0x00000046047c7947 */ /* 0x000fea000b800000 */
[----:B0-----:R-:W0:Y:S02]  /*ec00*/  S2R R0, SR_TID.X ;  /* 0x0000000000007919 */ /* 0x001e240000002100 */
[----:B0-----:R-:W-:-:S04]  /*ec10*/  SHF.R.U32.HI R0, RZ, 0x5, R0 ;  /* 0x00000005ff007819 */ /* 0x001fc80000011600 */
[----:B------:R-:W-:-:S05]  /*ec20*/  LOP3.LUT R0, R0, 0x3, RZ, 0xc0, !PT ;  /* 0x0000000300007812 */ /* 0x000fca00078ec0ff */
[----:B------:R0:W1:Y:S02]  /*ec30*/  SHFL.IDX PT, R14, R0, RZ, 0x1f ;  /* 0x00001fff000e7589 */ /* 0x00006400000e0000 */
.L_x_460:
[----:B-1----:R-:W-:Y:S01]  /*ec40*/  ISETP.NE.AND P0, PT, R14, RZ, PT ;  /* 0x000000ff0e00720c */ /* 0x002fe20003f05270 */
[----:B------:R-:W-:-:S12]  /*ec50*/  BSSY B0, `(.L_x_316) ;  /* 0x0000024000007945 */ /* 0x000fd80003800000 */
[----:B------:R-:W-:Y:S05]  /*ec60*/  @P0 BRA `(.L_x_317) ;  /* 0x0000000000880947 */ /* 0x000fea0003800000 */
[----:B------:R-:W-:-:S03]  /*ec70*/  UMOV UR4, 0xffffffff ;  /* 0xffffffff00047882 */ /* 0x000fc60000000000 */
[----:B------:R-:W-:Y:S05]  /*ec80*/  BRA.DIV UR4, `(.L_x_318) ;  /* 0x00000046048c7947 */ /* 0x000fea000b800000 */
[----:B------:R-:W-:-:S13]  /*ec90*/  ELECT P6, URZ, PT ;  /* 0x00000000003f782f */ /* 0x000fda00038c0000 */
.L_x_463:
[----:B------:R-:W-:Y:S05]  /*eca0*/  @!P6 BRA `(.L_x_317) ;  /* 0x000000000078e947 */ /* 0x000fea0003800000 */
[----:B0-----:R-:W3:Y:S02]  /*ecb0*/  LDL.LU R0, [R1+0x28] ;  /* 0x0000280001007983 */ /* 0x001ee40000300800 */
[----:B---3--:R-:W-:-:S04]  /*ecc0*/  LOP3.LUT R0, R0, 0x2, RZ, 0xfc, !PT ;  /* 0x0000000200007812 */ /* 0x008fc800078efcff */
[----:B------:R-:W-:-:S13]  /*ecd0*/  ISETP.NE.AND P0, PT, R0, 0x3, PT ;  /* 0x000000030000780c */ /* 0x000fda0003f05270 */
[----:B------:R-:W-:Y:S05]  /*ece0*/  @!P0 BRA `(.L_x_319) ;  /* 0x0000000000048947 */ /* 0x000fea0003800000 */
[----:B------:R-:W-:Y:S01]  /*ecf0*/  BPT.TRAP 0x1 ;  /* 0x000000040000795c */ /* 0x000fe20000300000 */
.L_x_319:
[----:B------:R-:W-:Y:S01]  /*ed00*/  IMAD R3, R25, 0x8, R5 ;  /* 0x0000000819037824 */ /* 0x000fe200078e0205 */
[----:B------:R-:W-:Y:S01]  /*ed10*/  SHF.L.U32 R2, R27, 0x1f, RZ ;  /* 0x0000001f1b027819 */ /* 0x000fe200000006ff */
[----:B------:R-:W-:-:S03]  /*ed20*/  VIADD R25, R25, 0x1 ;  /* 0x0000000119197836 */ /* 0x000fc60000000000 */
[----:B------:R-:W0:Y:S02]  /*ed30*/  SYNCS.PHASECHK.TRANS64.TRYWAIT P1, [R3+URZ+0x16840], R2 ;  /* 0x01684002030075a7 */ /* 0x000e24000802017f */
[----:B------:R-:W-:-:S04]  /*ed40*/  ISETP.NE.AND P2, PT, R25, 0x2, PT ;  /* 0x000000021900780c */ /* 0x000fc80003f45270 */
[----:B------:R-:W-:Y:S01]  /*ed50*/  SEL R0, RZ, 0x1, P2 ;  /* 0x00000001ff007807 */ /* 0x000fe20001000000 */
[----:B0-----:R-:W-:Y:S08]  /*ed60*/  @!P1 BRA `(.L_x_320) ;  /* 0x0000004400749947 */ /* 0x001ff00003800000 */
.L_x_464:
[----:B------:R-:W-:Y:S02]  /*ed70*/  SEL R25, R25, RZ, P2 ;  /* 0x000000ff19197207 */ /* 0x000fe40001000000 */
[----:B------:R-:W-:Y:S01]  /*ed80*/  LOP3.LUT R0, R27, R0, RZ, 0x3c, !PT ;  /* 0x000000001b007212 */ /* 0x000fe200078e3cff */
[----:B------:R-:W-:Y:S06]  /*ed90*/  @!P0 BRA `(.L_x_321) ;  /* 0x0000000000048947 */ /* 0x000fec0003800000 */
[----:B------:R-:W-:Y:S01]  /*eda0*/  BPT.TRAP 0x1 ;  /* 0x000000040000795c */ /* 0x000fe20000300000 */
.L_x_321:
[----:B------:R-:W-:Y:S01]  /*edb0*/  IMAD R25, R25, 0x8, R5 ;  /* 0x0000000819197824 */ /* 0x000fe200078e0205 */
[----:B------:R-:W-:-:S04]  /*edc0*/  SHF.L.U32 R0, R0, 0x1f, RZ ;  /* 0x0000001f00007819 */ /* 0x000fc800000006ff */
[----:B------:R-:W1:Y:S02]  /*edd0*/  SYNCS.PHASECHK.TRANS64.TRYWAIT P1, [R25+URZ+0x16840], R0 ;  /* 0x01684000190075a7 */ /* 0x000e64000802017f */
[----:B-1----:R-:W-:Y:S05]  /*ede0*/  @!P1 BRA `(.L_x_322) ;  /* 0x0000004400689947 */ /* 0x002fea0003800000 */
.L_x_465:
[----:B------:R-:W-:Y:S05]  /*edf0*/  @!P0 BRA `(.L_x_323) ;  /* 0x0000000000048947 */ /* 0x000fea0003800000 */
[----:B------:R-:W-:Y:S01]  /*ee00*/  BPT.TRAP 0x1 ;  /* 0x000000040000795c */ /* 0x000fe20000300000 */
.L_x_323:
[----:B------:R-:W3:Y:S02]  /*ee10*/  SYNCS.PHASECHK.TRANS64.TRYWAIT P1, [R3+URZ+0x16860], R2 ;  /* 0x01686002030075a7 */ /* 0x000ee4000802017f */
[----:B---3--:R-:W-:Y:S05]  /*ee20*/  @!P1 BRA `(.L_x_324) ;  /* 0x00000044006c9947 */ /* 0x008fea0003800000 */
.L_x_466:
[----:B------:R-:W-:Y:S05]  /*ee30*/  @!P0 BRA `(.L_x_325) ;  /* 0x0000000000048947 */ /* 0x000fea0003800000 */
[----:B------:R-:W-:Y:S01]  /*ee40*/  BPT.TRAP 0x1 ;  /* 0x000000040000795c */ /* 0x000fe20000300000 */
.L_x_325:
[----:B----4-:R4:W0:Y:S02]  /*ee50*/  SYNCS.PHASECHK.TRANS64.TRYWAIT P0, [R25+URZ+0x16860], R0 ;  /* 0x01686000190075a7 */ /* 0x010824000800017f */
[----:B0-----:R-:W-:Y:S05]  /*ee60*/  @!P0 NANOSLEEP.SYNCS 0x989680 ;  /* 0x009896800000895d */ /* 0x001fea0003900000 */
[----:B------:R-:W0:Y:S02]  /*ee70*/  @!P0 SYNCS.PHASECHK.TRANS64 P0, [R25+URZ+0x16860], R0 ;  /* 0x01686000190085a7 */ /* 0x000e24000800007f */
[----:B0-----:R-:W-:Y:S05]  /*ee80*/  @!P0 BRA `(.L_x_325) ;  /* 0xfffffffc00f08947 */ /* 0x001fea000383ffff */
.L_x_317:
[----:B------:R-:W-:Y:S05]  /*ee90*/  BSYNC B0 ;  /* 0x0000000000007941 */ /* 0x000fea0003800000 */
.L_x_316:
[----:B------:R-:W-:Y:S05]  /*eea0*/  EXIT ;  /* 0x000000000000794d */ /* 0x000fea0003800000 */
.L_x_210:
[----:B-1----:R-:W-:-:S04]  /*eeb0*/  MOV R3, UR43 ;  /* 0x0000002b00037c02 */ /* 0x002fc80008000f00 */
[----:B------:R1:W2:Y:S03]  /*eec0*/  SYNCS.PHASECHK.TRANS64.TRYWAIT P1, [R3+URZ+0x16800], R0 ;  /* 0x01680000030075a7 */ /* 0x0002a6000802017f */
[----:B--2---:R-:W-:Y:S05]  /*eed0*/  @!P1 NANOSLEEP.SYNCS 0x989680 ;  /* 0x009896800000995d */ /* 0x004fea0003900000 */
[----:B------:R-:W2:Y:S02]  /*eee0*/  @!P1 SYNCS.PHASECHK.TRANS64 P1, [R3+URZ+0x16800], R0 ;  /* 0x01680000030095a7 */ /* 0x000ea4000802007f */
[----:B--2---:R-:W-:Y:S05]  /*eef0*/  @!P1 BRA `(.L_x_210) ;  /* 0xfffffffc00ec9947 */ /* 0x004fea000383ffff */
[----:B------:R-:W-:Y:S05]  /*ef00*/  BRA `(.L_x_326) ;  /* 0xffffff2800307947 */ /* 0x000fea000383ffff */
.L_x_214:
[----:B--2---:R2:W3:Y:S02]  /*ef10*/  SYNCS.PHASECHK.TRANS64.TRYWAIT P1, [R0+URZ+0x16830], R3 ;  /* 0x01683003000075a7 */ /* 0x0044e4000802017f */
[----:B---3--:R-:W-:Y:S05]  /*ef20*/  @!P1 NANOSLEEP.SYNCS 0x989680 ;  /* 0x009896800000995d */ /* 0x008fea0003900000 */
[----:B------:R-:W3:Y:S02]  /*ef30*/  @!P1 SYNCS.PHASECHK.TRANS64 P1, [R0+URZ+0x16830], R3 ;  /* 0x01683003000095a7 */ /* 0x000ee4000802007f */
[----:B---3--:R-:W-:Y:S05]  /*ef40*/  @!P1 BRA `(.L_x_214) ;  /* 0xfffffffc00f09947 */ /* 0x008fea000383ffff */
[----:B------:R-:W-:Y:S05]  /*ef50*/  BRA `(.L_x_213) ;  /* 0xffffff2800507947 */ /* 0x000fea000383ffff */
.L_x_220:
[----:B-1----:R-:W-:-:S04]  /*ef60*/  IMAD.U32 R8, RZ, RZ, UR10 ;  /* 0x0000000aff087e24 */ /* 0x002fc8000f8e00ff */
[----:B------:R1:W2:Y:S03]  /*ef70*/  SYNCS.PHASECHK.TRANS64.TRYWAIT P1, [R8+URZ+0x16830], R7 ;  /* 0x01683007080075a7 */ /* 0x0002a6000802017f */
[----:B--2---:R-:W-:Y:S05]  /*ef80*/  @!P1 NANOSLEEP.SYNCS 0x989680 ;  /* 0x009896800000995d */ /* 0x004fea0003900000 */
[----:B------:R-:W2:Y:S02]  /*ef90*/  @!P1 SYNCS.PHASECHK.TRANS64 P1, [R8+URZ+0x16830], R7 ;  /* 0x01683007080095a7 */ /* 0x000ea4000802007f */
[----:B--2---:R-:W-:Y:S05]  /*efa0*/  @!P1 BRA `(.L_x_220) ;  /* 0xfffffffc00ec9947 */ /* 0x004fea000383ffff */
[----:B------:R-:W-:Y:S05]  /*efb0*/  BRA `(.L_x_217) ;  /* 0xffffff5000507947 */ /* 0x000fea000383ffff */
.L_x_224:
[----:B-1----:R-:W-:-:S04]  /*efc0*/  IMAD.U32 R8, RZ, RZ, UR10 ;  /* 0x0000000aff087e24 */ /* 0x002fc8000f8e00ff */
[----:B------:R1:W2:Y:S03]  /*efd0*/  SYNCS.PHASECHK.TRANS64.TRYWAIT P1, [R8+URZ+0x16850], R7 ;  /* 0x01685007080075a7 */ /* 0x0002a6000802017f */
[----:B--2---:R-:W-:Y:S05]  /*efe0*/  @!P1 NANOSLEEP.SYNCS 0x989680 ;  /* 0x009896800000995d */ /* 0x004fea0003900000 */
[----:B------:R-:W2:Y:S02]  /*eff0*/  @!P1 SYNCS.PHASECHK.TRANS64 P1, [R8+URZ+0x16850], R7 ;  /* 0x01685007080095a7 */ /* 0x000ea4000802007f */
[----:B--2---:R-:W-:Y:S05]  /*f000*/  @!P1 BRA `(.L_x_224) ;  /* 0xfffffffc00ec9947 */ /* 0x004fea000383ffff */
[----:B------:R-:W-:Y:S05]  /*f010*/  BRA `(.L_x_221) ;  /* 0xffffff5000e87947 */ /* 0x000fea000383ffff */
.L_x_231:
[----:B-1----:R-:W-:-:S04]  /*f020*/  IMAD.U32 R5, RZ, RZ, UR5 ;  /* 0x00000005ff057e24 */ /* 0x002fc8000f8e00ff */
[----:B------:R1:W2:Y:S03]  /*f030*/  SYNCS.PHASECHK.TRANS64.TRYWAIT P1, [R5+URZ+0x16850], R0 ;  /* 0x01685000050075a7 */ /* 0x0002a6000802017f */
[----:B--2---:R-:W-:Y:S05]  /*f040*/  @!P1 NANOSLEEP.SYNCS 0x989680 ;  /* 0x009896800000995d */ /* 0x004fea0003900000 */
[----:B------:R-:W2:Y:S02]  /*f050*/  @!P1 SYNCS.PHASECHK.TRANS64 P1, [R5+URZ+0x16850], R0 ;  /* 0x01685000050095a7 */ /* 0x000ea4000802007f */
[----:B--2---:R-:W-:Y:S05]  /*f060*/  @!P1 BRA `(.L_x_231) ;  /* 0xfffffffc00ec9947 */ /* 0x004fea000383ffff */
[----:B------:R-:W-:Y:S05]  /*f070*/  BRA `(.L_x_230) ;  /* 0xffffff74008c7947 */ /* 0x000fea000383ffff */
.L_x_265:
[----:B0-----:R-:W0:Y:S01]  /*f080*/  S2R R20, SR_TID.X ;  /* 0x0000000000147919 */ /* 0x001e220000002100 */
[----:B------:R-:W-:Y:S01]  /*f090*/  BSSY B0, `(.L_x_327) ;  /* 0x000000a000007945 */ /* 0x000fe20003800000 */
[----:B------:R-:W-:Y:S01]  /*f0a0*/  IMAD.MOV.U32 R12, RZ, RZ, RZ ;  /* 0x000000ffff0c7224 */ /* 0x000fe200078e00ff */
[----:B------:R-:W-:Y:S01]  /*f0b0*/  MOV R11, 0x1f ;  /* 0x0000001f000b7802 */ /* 0x000fe20000000f00 */
[----:B------:R-:W-:Y:S01]  /*f0c0*/  IMAD.MOV.U32 R15, RZ, RZ, -0x1 ;  /* 0xffffffffff0f7424 */ /* 0x000fe200078e00ff */
[----:B0-----:R-:W-:-:S04]  /*f0d0*/  SHF.R.U32.HI R9, RZ, 0x5, R20 ;  /* 0x00000005ff097819 */ /* 0x001fc80000011614 */
[----:B------:R-:W-:-:S05]  /*f0e0*/  LOP3.LUT R9, R9, 0x3, RZ, 0xc0, !PT ;  /* 0x0000000309097812 */ /* 0x000fca00078ec0ff */
[----:B------:R-:W-:-:S07]  /*f0f0*/  IMAD.MOV.U32 R13, RZ, RZ, R9 ;  /* 0x000000ffff0d7224 */ /* 0x000fce00078e0009 */
[----:B-----5:R-:W-:Y:S05]  /*f100*/  WARPSYNC.COLLECTIVE R15, `(.L_x_328) ;  /* 0x000000000f087348 */ /* 0x020fea0003c00000 */
[----:B------:R0:W1:Y:S02]  /*f110*/  SHFL.IDX P6, R14, R13, R12, R11 ;  /* 0x0000000c0d0e7389 */ /* 0x00006400000c000b */
[----:B01---5:R-:W-:Y:S01]  /*f120*/  ENDCOLLECTIVE ;  /* 0x000000000000791b */ /* 0x023fe20003800000 */
.L_x_328:
[----:B------:R-:W-:Y:S05]  /*f130*/  BSYNC B0 ;  /* 0x0000000000007941 */ /* 0x000fea0003800000 */
.L_x_327:
[----:B------:R-:W-:Y:S05]  /*f140*/  BRA `(.L_x_329) ;  /* 0xffffffbc00247947 */ /* 0x000fea000383ffff */
.L_x_268:
[----:B0-----:R0:W1:Y:S02]  /*f150*/  SYNCS.PHASECHK.TRANS64.TRYWAIT P0, [R3+URZ+0x16840], R4 ;  /* 0x01684004030075a7 */ /* 0x001064000800017f */
[----:B-1----:R-:W-:Y:S05]  /*f160*/  @!P0 NANOSLEEP.SYNCS 0x989680 ;  /* 0x009896800000895d */ /* 0x002fea0003900000 */
[----:B------:R-:W1:Y:S02]  /*f170*/  @!P0 SYNCS.PHASECHK.TRANS64 P0, [R3+URZ+0x16840], R4 ;  /* 0x01684004030085a7 */ /* 0x000e64000800007f */
[----:B-1----:R-:W-:Y:S05]  /*f180*/  @!P0 BRA `(.L_x_268) ;  /* 0xfffffffc00f08947 */ /* 0x002fea000383ffff */
[----:B------:R-:W-:Y:S05]  /*f190*/  BRA `(.L_x_330) ;  /* 0xffffffbc00787947 */ /* 0x000fea000383ffff */
.L_x_269:
[----:B------:R-:W-:Y:S01]  /*f1a0*/  BSSY B0, `(.L_x_331) ;  /* 0x0000008000007945 */ /* 0x000fe20003800000 */
[----:B------:R-:W-:Y:S02]  /*f1b0*/  IMAD.MOV.U32 R13, RZ, RZ, R2 ;  /* 0x000000ffff0d7224 */ /* 0x000fe400078e0002 */
[----:B------:R-:W-:Y:S02]  /*f1c0*/  IMAD.MOV.U32 R12, RZ, RZ, RZ ;  /* 0x000000ffff0c7224 */ /* 0x000fe400078e00ff */
[----:B------:R-:W-:Y:S02]  /*f1d0*/  IMAD.MOV.U32 R11, RZ, RZ, 0x181f ;  /* 0x0000181fff0b7424 */ /* 0x000fe400078e00ff */
[----:B------:R-:W-:-:S07]  /*f1e0*/  IMAD.MOV.U32 R15, RZ, RZ, -0x1 ;  /* 0xffffffffff0f7424 */ /* 0x000fce00078e00ff */
[----:B0-----:R-:W-:Y:S05]  /*f1f0*/  WARPSYNC.COLLECTIVE R15, `(.L_x_332) ;  /* 0x000000000f087348 */ /* 0x001fea0003c00000 */
[----:B------:R1:W2:Y:S02]  /*f200*/  SHFL.IDX P6, R14, R13, R12, R11 ;  /* 0x0000000c0d0e7389 */ /* 0x0002a400000c000b */
[----:B012---:R-:W-:Y:S01]  /*f210*/  ENDCOLLECTIVE ;  /* 0x000000000000791b */ /* 0x007fe20003800000 */
.L_x_332:
[----:B------:R-:W-:Y:S05]  /*f220*/  BSYNC B0 ;  /* 0x0000000000007941 */ /* 0x000fea0003800000 */
.L_x_331:
[----:B------:R-:W-:Y:S01]  /*f230*/  IMAD.MOV.U32 R13, RZ, RZ, R0 ;  /* 0x000000ffff0d7224 */ /* 0x000fe200078e0000 */
[----:B------:R-:W-:Y:S01]  /*f240*/  MOV R6, R14 ;  /* 0x0000000e00067202 */ /* 0x000fe20000000f00 */
[----:B------:R-:W-:Y:S02]  /*f250*/  IMAD.MOV.U32 R12, RZ, RZ, RZ ;  /* 0x000000ffff0c7224 */ /* 0x000fe400078e00ff */
[----:B------:R-:W-:Y:S02]  /*f260*/  IMAD.MOV.U32 R11, RZ, RZ, 0x181f ;  /* 0x0000181fff0b7424 */ /* 0x000fe400078e00ff */
[----:B------:R-:W-:Y:S02]  /*f270*/  IMAD.MOV.U32 R15, RZ, RZ, -0x1 ;  /* 0xffffffffff0f7424 */ /* 0x000fe400078e00ff */
[----:B------:R-:W-:-:S07]  /*f280*/  @P0 IMAD R8, R5, 0x2, R22 ;  /* 0x0000000205080824 */ /* 0x000fce00078e0216 */
[----:B------:R-:W-:Y:S05]  /*f290*/  WARPSYNC.COLLECTIVE R15, `(.L_x_333) ;  /* 0x000000000f087348 */ /* 0x000fea0003c00000 */
[----:B------:R0:W1:Y:S02]  /*f2a0*/  SHFL.IDX P6, R14, R13, R12, R11 ;  /* 0x0000000c0d0e7389 */ /* 0x00006400000c000b */
[----:B01----:R-:W-:Y:S01]  /*f2b0*/  ENDCOLLECTIVE ;  /* 0x000000000000791b */ /* 0x003fe20003800000 */
.L_x_333:
[----:B------:R-:W-:Y:S02]  /*f2c0*/  IMAD.MOV.U32 R13, RZ, RZ, R2 ;  /* 0x000000ffff0d7224 */ /* 0x000fe400078e0002 */
[----:B------:R-:W-:Y:S02]  /*f2d0*/  IMAD.MOV.U32 R12, RZ, RZ, 0x1 ;  /* 0x00000001ff0c7424 */ /* 0x000fe400078e00ff */
[----:B------:R-:W-:-:S07]  /*f2e0*/  IMAD.MOV.U32 R7, RZ, RZ, R14 ;  /* 0x000000ffff077224 */ /* 0x000fce00078e000e */
[----:B------:R-:W-:Y:S05]  /*f2f0*/  WARPSYNC.COLLECTIVE R15, `(.L_x_334) ;  /* 0x000000000f087348 */ /* 0x000fea0003c00000 */
[----:B------:R0:W1:Y:S02]  /*f300*/  SHFL.IDX P6, R14, R13, R12, R11 ;  /* 0x0000000c0d0e7389 */ /* 0x00006400000c000b */
[----:B01----:R-:W-:Y:S01]  /*f310*/  ENDCOLLECTIVE ;  /* 0x000000000000791b */ /* 0x003fe20003800000 */
.L_x_334:
[----:B------:R-:W-:-:S04]  /*f320*/  @P0 LEA R7, P1, R28, R7, 0x1 ;  /* 0x000000071c070211 */ /* 0x000fc800078208ff */
[----:B------:R-:W-:Y:S02]  /*f330*/  @P0 IADD3.X R6, RZ, R6, RZ, P1, !PT ;  /* 0x00000006ff060210 */ /* 0x000fe40000ffe4ff */
[----:B------:R-:W-:Y:S02]  /*f340*/  ISETP.GE.AND P1, PT, R4, 0x11, PT ;  /* 0x000000110400780c */ /* 0x000fe40003f26270 */
[----:B------:R-:W-:Y:S01]  /*f350*/  @P0 LOP3.LUT R7, R7, R6, RZ, 0x3c, !PT ;  /* 0x0000000607070212 */ /* 0x000fe200078e3cff */
[----:B------:R-:W-:-:S03]  /*f360*/  IMAD.MOV.U32 R13, RZ, RZ, R0 ;  /* 0x000000ffff0d7224 */ /* 0x000fc600078e0000 */
[----:B------:R-:W-:-:S04]  /*f370*/  @P0 LOP3.LUT R6, R7, R6, RZ, 0x3c, !PT ;  /* 0x0000000607060212 */ /* 0x000fc800078e3cff */
[----:B------:R-:W-:-:S05]  /*f380*/  @P0 LOP3.LUT R7, R7, R6, RZ, 0x3c, !PT ;  /* 0x0000000607070212 */ /* 0x000fca00078e3cff */
[----:B------:R-:W-:Y:S01]  /*f390*/  @!PT LDS RZ, [RZ] ;  /* 0x00000000fffff984 */ /* 0x000fe20000000800 */
[----:B------:R-:W-:Y:S01]  /*f3a0*/  @!PT LDS RZ, [RZ] ;  /* 0x00000000fffff984 */ /* 0x000fe20000000800 */
[----:B------:R-:W-:Y:S01]  /*f3b0*/  @!PT LDS RZ, [RZ] ;  /* 0x00000000fffff984 */ /* 0x000fe20000000800 */
[----:B------:R0:W-:Y:S02]  /*f3c0*/  @P0 LDGSTS.E.BYPASS.LTC128B.128 [R8+0xe400], desc[UR36][R6.64], !P2 ;  /* 0x0e40000006080fae */ /* 0x0001e4000d101d64 */
[----:B0-----:R-:W-:-:S07]  /*f3d0*/  IMAD.MOV.U32 R6, RZ, RZ, R14 ;  /* 0x000000ffff067224 */ /* 0x001fce00078e000e */
[----:B------:R-:W-:Y:S05]  /*f3e0*/  WARPSYNC.COLLECTIVE R15, `(.L_x_335) ;  /* 0x000000000f087348 */ /* 0x000fea0003c00000 */
[----:B------:R0:W1:Y:S02]  /*f3f0*/  SHFL.IDX P6, R14, R13, R12, R11 ;  /* 0x0000000c0d0e7389 */ /* 0x00006400000c000b */
[----:B01----:R-:W-:Y:S01]  /*f400*/  ENDCOLLECTIVE ;  /* 0x000000000000791b */ /* 0x003fe20003800000 */
.L_x_335:
[----:B------:R-:W-:Y:S02]  /*f410*/  @P1 IMAD R8, R5, 0x2, R22 ;  /* 0x0000000205081824 */ /* 0x000fe400078e0216 */
[----:B------:R-:W-:Y:S02]  /*f420*/  IMAD.MOV.U32 R13, RZ, RZ, R2 ;  /* 0x000000ffff0d7224 */ /* 0x000fe400078e0002 */
[----:B------:R-:W-:Y:S01]  /*f430*/  IMAD.MOV.U32 R12, RZ, RZ, 0x2 ;  /* 0x00000002ff0c7424 */ /* 0x000fe200078e00ff */
[----:B------:R-:W-:-:S07]  /*f440*/  MOV R7, R14 ;  /* 0x0000000e00077202 */ /* 0x000fce0000000f00 */
[----:B------:R-:W-:Y:S05]  /*f450*/  WARPSYNC.COLLECTIVE R15, `(.L_x_336) ;  /* 0x000000000f087348 */ /* 0x000fea0003c00000 */
[----:B------:R0:W1:Y:S02]  /*f460*/  SHFL.IDX P6, R14, R13, R12, R11 ;  /* 0x0000000c0d0e7389 */ /* 0x00006400000c000b */
[----:B01----:R-:W-:Y:S01]  /*f470*/  ENDCOLLECTIVE ;  /* 0x000000000000791b */ /* 0x003fe20003800000 */
.L_x_336:
[----:B------:R-:W-:-:S05]  /*f480*/  @P1 LEA R7, P0, R28, R7, 0x1 ;  /* 0x000000071c071211 */ /* 0x000fca00078008ff */
[----:B------:R-:W-:-:S05]  /*f490*/  @P1 IMAD.X R6, RZ, RZ, R6, P0 ;  /* 0x000000ffff061224 */ /* 0x000fca00000e0606 */
[----:B------:R-:W-:Y:S02]  /*f4a0*/  @P1 LOP3.LUT R7, R7, R6, RZ, 0x3c, !PT ;  /* 0x0000000607071212 */ /* 0x000fe400078e3cff */
[----:B------:R-:W-:Y:S02]  /*f4b0*/  MOV R13, R0 ;  /* 0x00000000000d7202 */ /* 0x000fe40000000f00 */
[----:B------:R-:W-:-:S04]  /*f4c0*/  @P1 LOP3.LUT R6, R7, R6, RZ, 0x3c, !PT ;  /* 0x0000000607061212 */ /* 0x000fc800078e3cff */
[----:B------:R-:W-:-:S05]  /*f4d0*/  @P1 LOP3.LUT R7, R7, R6, RZ, 0x3c, !PT ;  /* 0x0000000607071212 */ /* 0x000fca00078e3cff */
[----:B------:R-:W-:Y:S01]  /*f4e0*/  @!PT LDS RZ, [RZ] ;  /* 0x00000000fffff984 */ /* 0x000fe20000000800 */
[----:B------:R-:W-:Y:S01]  /*f4f0*/  @!PT LDS RZ, [RZ] ;  /* 0x00000000fffff984 */ /* 0x000fe20000000800 */
[----:B------:R-:W-:Y:S01]  /*f500*/  @!PT LDS RZ, [RZ] ;  /* 0x00000000fffff984 */ /* 0x000fe20000000800 */
[----:B------:R0:W-:Y:S01]  /*f510*/  @P1 LDGSTS.E.BYPASS.LTC128B.128 [R8+0xec00], desc[UR36][R6.64], !P2 ;  /* 0x0ec0000006081fae */ /* 0x0001e2000d101d64 */
[----:B------:R-:W-:Y:S01]  /*f520*/  ISETP.GE.AND P1, PT, R4, 0x21, PT ;  /* 0x000000210400780c */ /* 0x000fe20003f26270 */
[----:B0-----:R-:W-:-:S12]  /*f530*/  IMAD.MOV.U32 R6, RZ, RZ, R14 ;  /* 0x000000ffff067224 */ /* 0x001fd800078e000e */
[----:B------:R-:W-:Y:S05]  /*f540*/  WARPSYNC.COLLECTIVE R15, `(.L_x_337) ;  /* 0x000000000f087348 */ /* 0x000fea0003c00000 */
[----:B------:R0:W1:Y:S02]  /*f550*/  SHFL.IDX P6, R14, R13, R12, R11 ;  /* 0x0000000c0d0e7389 */ /* 0x00006400000c000b */
[----:B01----:R-:W-:Y:S01]  /*f560*/  ENDCOLLECTIVE ;  /* 0x000000000000791b */ /* 0x003fe20003800000 */
.L_x_337:
[----:B------:R-:W-:Y:S02]  /*f570*/  @P1 IMAD R8, R5, 0x2, R22 ;  /* 0x0000000205081824 */ /* 0x000fe400078e0216 */
[----:B------:R-:W-:Y:S02]  /*f580*/  IMAD.MOV.U32 R13, RZ, RZ, R2 ;  /* 0x000000ffff0d7224 */ /* 0x000fe400078e0002 */
[----:B------:R-:W-:Y:S02]  /*f590*/  IMAD.MOV.U32 R12, RZ, RZ, 0x3 ;  /* 0x00000003ff0c7424 */ /* 0x000fe400078e00ff */
[----:B------:R-:W-:-:S07]  /*f5a0*/  IMAD.MOV.U32 R7, RZ, RZ, R14 ;  /* 0x000000ffff077224 */ /* 0x000fce00078e000e */
[----:B------:R-:W-:Y:S05]  /*f5b0*/  WARPSYNC.COLLECTIVE R15, `(.L_x_338) ;  /* 0x000000000f087348 */ /* 0x000fea0003c00000 */
[----:B------:R0:W1:Y:S02]  /*f5c0*/  SHFL.IDX P6, R14, R13, R12, R11 ;  /* 0x0000000c0d0e7389 */ /* 0x00006400000c000b */
[----:B01----:R-:W-:Y:S01]  /*f5d0*/  ENDCOLLECTIVE ;  /* 0x000000000000791b */ /* 0x003fe20003800000 */
.L_x_338:
[----:B------:R-:W-:-:S05]  /*f5e0*/  @P1 LEA R7, P0, R28, R7, 0x1 ;  /* 0x000000071c071211 */ /* 0x000fca00078008ff */
[----:B------:R-:W-:-:S05]  /*f5f0*/  @P1 IMAD.X R6, RZ, RZ, R6, P0 ;  /* 0x000000ffff061224 */ /* 0x000fca00000e0606 */
[----:B------:R-:W-:Y:S01]  /*f600*/  @P1 LOP3.LUT R7, R7, R6, RZ, 0x3c, !PT ;  /* 0x0000000607071212 */ /* 0x000fe200078e3cff */
[----:B------:R-:W-:-:S03]  /*f610*/  IMAD.MOV.U32 R13, RZ, RZ, R0 ;  /* 0x000000ffff0d7224 */ /* 0x000fc600078e0000 */
[----:B------:R-:W-:-:S04]  /*f620*/  @P1 LOP3.LUT R6, R7, R6, RZ, 0x3c, !PT ;  /* 0x0000000607061212 */ /* 0x000fc800078e3cff */
[----:B------:R-:W-:-:S05]  /*f630*/  @P1 LOP3.LUT R7, R7, R6, RZ, 0x3c, !PT ;  /* 0x0000000607071212 */ /* 0x000fca00078e3cff */
[----:B------:R-:W-:Y:S01]  /*f640*/  @!PT LDS RZ, [RZ] ;  /* 0x00000000fffff984 */ /* 0x000fe20000000800 */
[----:B------:R-:W-:Y:S01]  /*f650*/  @!PT LDS RZ, [RZ] ;  /* 0x00000000fffff984 */ /* 0x000fe20000000800 */
[----:B------:R-:W-:Y:S01]  /*f660*/  @!PT LDS RZ, [RZ] ;  /* 0x00000000fffff984 */ /* 0x000fe20000000800 */
[----:B------:R0:W-:Y:S01]  /*f670*/  @P1 LDGSTS.E.BYPASS.LTC128B.128 [R8+0xf400], desc[UR36][R6.64], !P2 ;  /* 0x0f40000006081fae */ /* 0x0001e2000d101d64 */
[----:B------:R-:W-:Y:S02]  /*f680*/  ISETP.GE.AND P1, PT, R4, 0x31, PT ;  /* 0x000000310400780c */ /* 0x000fe40003f26270 */
[----:B0-----:R-:W-:-:S11]  /*f690*/  MOV R6, R14 ;  /* 0x0000000e00067202 */ /* 0x001fd60000000f00 */
[----:B------:R-:W-:Y:S05]  /*f6a0*/  WARPSYNC.COLLECTIVE R15, `(.L_x_339) ;  /* 0x000000000f087348 */ /* 0x000fea0003c00000 */
[----:B------:R0:W1:Y:S02]  /*f6b0*/  SHFL.IDX P6, R14, R13, R12, R11 ;  /* 0x0000000c0d0e7389 */ /* 0x00006400000c000b */
[----:B01----:R-:W-:Y:S01]  /*f6c0*/  ENDCOLLECTIVE ;  /* 0x000000000000791b */ /* 0x003fe20003800000 */
.L_x_339:
[----:B------:R-:W-:Y:S02]  /*f6d0*/  @P1 IMAD R8, R5, 0x2, R22 ;  /* 0x0000000205081824 */ /* 0x000fe400078e0216 */
[----:B------:R-:W-:Y:S01]  /*f6e0*/  IMAD.MOV.U32 R13, RZ, RZ, R2 ;  /* 0x000000ffff0d7224 */ /* 0x000fe200078e0002 */
[----:B------:R-:W-:Y:S01]  /*f6f0*/  MOV R12, 0x4 ;  /* 0x00000004000c7802 */ /* 0x000fe20000000f00 */
[----:B------:R-:W-:-:S07]  /*f700*/  IMAD.MOV.U32 R7, RZ, RZ, R14 ;  /* 0x000000ffff077224 */ /* 0x000fce00078e000e */
[----:B------:R-:W-:Y:S05]  /*f710*/  WARPSYNC.COLLECTIVE R15, `(.L_x_340) ;  /* 0x000000000f087348 */ /* 0x000fea0003c00000 */
[----:B------:R0:W1:Y:S02]  /*f720*/  SHFL.IDX P6, R14, R13, R12, R11 ;  /* 0x0000000c0d0e7389 */ /* 0x00006400000c000b */
[----:B01----:R-:W-:Y:S01]  /*f730*/  ENDCOLLECTIVE ;  /* 0x000000000000791b */ /* 0x003fe20003800000 */
.L_x_340:
        /* <DEDUP_REMOVED lines=15> */
.L_x_341:
[----:B------:R-:W-:Y:S01]  /*f830*/  @P1 IMAD R8, R5, 0x2, R22 ;  /* 0x0000000205081824 */ /* 0x000fe200078e0216 */
[----:B------:R-:W-:Y:S01]  /*f840*/  MOV R13, R2 ;  /* 0x00000002000d7202 */ /* 0x000fe20000000f00 */
[----:B------:R-:W-:Y:S02]  /*f850*/  IMAD.MOV.U32 R12, RZ, RZ, 0x5 ;  /* 0x00000005ff0c7424 */ /* 0x000fe400078e00ff */
[----:B------:R-:W-:-:S07]  /*f860*/  IMAD.MOV.U32 R7, RZ, RZ, R14 ;  /* 0x000000ffff077224 */ /* 0x000fce00078e000e */
[----:B------:R-:W-:Y:S05]  /*f870*/  WARPSYNC.COLLECTIVE R15, `(.L_x_342) ;  /* 0x000000000f087348 */ /* 0x000fea0003c00000 */
[----:B------:R0:W1:Y:S02]  /*f880*/  SHFL.IDX P6, R14, R13, R12, R11 ;  /* 0x0000000c0d0e7389 */ /* 0x00006400000c000b */
[----:B01----:R-:W-:Y:S01]  /*f890*/  ENDCOLLECTIVE ;  /* 0x000000000000791b */ /* 0x003fe20003800000 */
.L_x_342:
        /* <DEDUP_REMOVED lines=15> */
.L_x_343:
[----:B------:R-:W-:Y:S01]  /*f990*/  @P1 LEA R8, R5, R22, 0x1 ;  /* 0x0000001605081211 */ /* 0x000fe200078e08ff */
[----:B------:R-:W-:Y:S02]  /*f9a0*/  IMAD.MOV.U32 R13, RZ, RZ, R2 ;  /* 0x000000ffff0d7224 */ /* 0x000fe400078e0002 */
[----:B------:R-:W-:Y:S02]  /*f9b0*/  IMAD.MOV.U32 R12, RZ, RZ, 0x6 ;  /* 0x00000006ff0c7424 */ /* 0x000fe400078e00ff */
[----:B------:R-:W-:-:S07]  /*f9c0*/  IMAD.MOV.U32 R7, RZ, RZ, R14 ;  /* 0x000000ffff077224 */ /* 0x000fce00078e000e */
[----:B------:R-:W-:Y:S05]  /*f9d0*/  WARPSYNC.COLLECTIVE R15, `(.L_x_344) ;  /* 0x000000000f087348 */ /* 0x000fea0003c00000 */
[----:B------:R0:W1:Y:S02]  /*f9e0*/  SHFL.IDX P6, R14, R13, R12, R11 ;  /* 0x0000000c0d0e7389 */ /* 0x00006400000c000b */
[----:B01----:R-:W-:Y:S01]  /*f9f0*/  ENDCOLLECTIVE ;  /* 0x000000000000791b */ /* 0x003fe20003800000 */
.L_x_344:
        /* <DEDUP_REMOVED lines=15> */
.L_x_345:
[----:B------:R-:W-:Y:S02]  /*faf0*/  @P1 IMAD R8, R5, 0x2, R22 ;  /* 0x0000000205081824 */ /* 0x000fe400078e0216 */
[----:B------:R-:W-:Y:S02]  /*fb00*/  IMAD.MOV.U32 R13, RZ, RZ, R2 ;  /* 0x000000ffff0d7224 */ /* 0x000fe400078e0002 */
[----:B------:R-:W-:Y:S02]  /*fb10*/  IMAD.MOV.U32 R12, RZ, RZ, 0x7 ;  /* 0x00000007ff0c7424 */ /* 0x000fe400078e00ff */
[----:B------:R-:W-:-:S07]  /*fb20*/  IMAD.MOV.U32 R7, RZ, RZ, R14 ;  /* 0x000000ffff077224 */ /* 0x000fce00078e000e */
[----:B------:R-:W-:Y:S05]  /*fb30*/  WARPSYNC.COLLECTIVE R15, `(.L_x_346) ;  /* 0x000000000f087348 */ /* 0x000fea0003c00000 */
[----:B------:R0:W1:Y:S02]  /*fb40*/  SHFL.IDX P6, R14, R13, R12, R11 ;  /* 0x0000000c0d0e7389 */ /* 0x00006400000c000b */
[----:B01----:R-:W-:Y:S01]  /*fb50*/  ENDCOLLECTIVE ;  /* 0x000000000000791b */ /* 0x003fe20003800000 */
.L_x_346:
[----:B------:R-:W-:-:S04]  /*fb60*/  @P1 LEA R7, P0, R28, R7, 0x1 ;  /* 0x000000071c071211 */ /* 0x000fc800078008ff */
[----:B------:R-:W-:-:S04]  /*fb70*/  @P1 IADD3.X R6, RZ, R6, RZ, P0, !PT ;  /* 0x00000006ff061210 */ /* 0x000fc800007fe4ff */
[----:B------:R-:W-:Y:S01]  /*fb80*/  @P1 LOP3.LUT R7, R7, R6, RZ, 0x3c, !PT ;  /* 0x0000000607071212 */ /* 0x000fe200078e3cff */
[----:B------:R-:W-:-:S03]  /*fb90*/  IMAD.MOV.U32 R13, RZ, RZ, R0 ;  /* 0x000000ffff0d7224 */ /* 0x000fc600078e0000 */
[----:B------:R-:W-:-:S04]  /*fba0*/  @P1 LOP3.LUT R6, R7, R6, RZ, 0x3c, !PT ;  /* 0x0000000607061212 */ /* 0x000fc800078e3cff */
[----:B------:R-:W-:Y:S01]  /*fbb0*/  @P1 LOP3.LUT R7, R7, R6, RZ, 0x3c, !PT ;  /* 0x0000000607071212 */ /* 0x000fe200078e3cff */
[----:B------:R-:W-:-:S04]  /*fbc0*/  IMAD.MOV.U32 R2, RZ, RZ, R14 ;  /* 0x000000ffff027224 */ /* 0x000fc800078e000e */
[----:B------:R-:W-:Y:S01]  /*fbd0*/  @!PT LDS RZ, [RZ] ;  /* 0x00000000fffff984 */ /* 0x000fe20000000800 */
[----:B------:R-:W-:Y:S01]  /*fbe0*/  @!PT LDS RZ, [RZ] ;  /* 0x00000000fffff984 */ /* 0x000fe20000000800 */
[----:B------:R-:W-:Y:S01]  /*fbf0*/  @!PT LDS RZ, [RZ] ;  /* 0x00000000fffff984 */ /* 0x000fe20000000800 */
[----:B------:R0:W-:Y:S03]  /*fc00*/  @P1 LDGSTS.E.BYPASS.LTC128B.128 [R8+0x11400], desc[UR36][R6.64], !P2 ;  /* 0x1140000006081fae */ /* 0x0001e6000d101d64 */
[----:B0-----:R-:W-:Y:S05]  /*fc10*/  WARPSYNC.COLLECTIVE R15, `(.L_x_347) ;  /* 0x000000000f087348 */ /* 0x001fea0003c00000 */
[----:B------:R1:W2:Y:S02]  /*fc20*/  SHFL.IDX P6, R14, R13, R12, R11 ;  /* 0x0000000c0d0e7389 */ /* 0x0002a400000c000b */
[----:B012---:R-:W-:Y:S01]  /*fc30*/  ENDCOLLECTIVE ;  /* 0x000000000000791b */ /* 0x007fe20003800000 */
.L_x_347:
[----:B------:R-:W-:Y:S01]  /*fc40*/  MOV R0, R14 ;  /* 0x0000000e00007202 */ /* 0x000fe20000000f00 */
[----:B------:R-:W-:Y:S06]  /*fc50*/  BRA `(.L_x_348) ;  /* 0xffffffb800807947 */ /* 0x000fec000383ffff */
.L_x_274:
[----:B------:R-:W-:Y:S02]  /*fc60*/  IMAD.MOV.U32 R13, RZ, RZ, R4 ;  /* 0x000000ffff0d7224 */ /* 0x000fe400078e0004 */
[----:B------:R-:W-:Y:S02]  /*fc70*/  IMAD.MOV.U32 R12, RZ, RZ, RZ ;  /* 0x000000ffff0c7224 */ /* 0x000fe400078e00ff */
[----:B------:R-:W-:Y:S02]  /*fc80*/  IMAD.MOV.U32 R11, RZ, RZ, 0x181f ;  /* 0x0000181fff0b7424 */ /* 0x000fe400078e00ff */
[----:B------:R-:W-:Y:S02]  /*fc90*/  IMAD.MOV.U32 R15, RZ, RZ, -0x1 ;  /* 0xffffffffff0f7424 */ /* 0x000fe400078e00ff */
[----:B-----5:R-:W-:Y:S02]  /*fca0*/  IMAD R3, R21, R9, RZ ;  /* 0x0000000915037224 */ /* 0x020fe400078e02ff */
[----:B------:R-:W-:-:S07]  /*fcb0*/  IMAD R17, R17, 0xc0, R20 ;  /* 0x000000c011117824 */ /* 0x000fce00078e0214 */
[----:B------:R-:W-:Y:S05]  /*fcc0*/  WARPSYNC.COLLECTIVE R15, `(.L_x_349) ;  /* 0x000000000f087348 */ /* 0x000fea0003c00000 */
[----:B------:R0:W1:Y:S02]  /*fcd0*/  SHFL.IDX P6, R14, R13, R12, R11 ;  /* 0x0000000c0d0e7389 */ /* 0x00006400000c000b */
[----:B01----:R-:W-:Y:S01]  /*fce0*/  ENDCOLLECTIVE ;  /* 0x000000000000791b */ /* 0x003fe20003800000 */
.L_x_349:
[C---:B------:R-:W-:Y:S01]  /*fcf0*/  VIADD R8, R17.reuse, 0x10 ;  /* 0x0000001011087836 */ /* 0x040fe20000000000 */
[----:B------:R-:W-:Y:S02]  /*fd00*/  ISETP.GE.AND P2, PT, R17, R3, PT ;  /* 0x000000031100720c */ /* 0x000fe40003f46270 */
[----:B------:R-:W-:Y:S01]  /*fd10*/  MOV R13, R0 ;  /* 0x00000000000d7202 */ /* 0x000fe20000000f00 */
[----:B------:R-:W-:-:S10]  /*fd20*/  IMAD.MOV.U32 R6, RZ, RZ, R14 ;  /* 0x000000ffff067224 */ /* 0x000fd400078e000e */
[----:B------:R-:W-:Y:S05]  /*fd30*/  WARPSYNC.COLLECTIVE R15, `(.L_x_350) ;  /* 0x000000000f087348 */ /* 0x000fea0003c00000 */
[----:B------:R0:W1:Y:S02]  /*fd40*/  SHFL.IDX P6, R14, R13, R12, R11 ;  /* 0x0000000c0d0e7389 */ /* 0x00006400000c000b */
[----:B01----:R-:W-:Y:S01]  /*fd50*/  ENDCOLLECTIVE ;  /* 0x000000000000791b */ /* 0x003fe20003800000 */
.L_x_350:
[----:B------:R-:W-:Y:S02]  /*fd60*/  IMAD.MOV.U32 R13, RZ, RZ, R4 ;  /* 0x000000ffff0d7224 */ /* 0x000fe400078e0004 */
[----:B------:R-:W-:Y:S02]  /*fd70*/  IMAD.MOV.U32 R12, RZ, RZ, 0x1 ;  /* 0x00000001ff0c7424 */ /* 0x000fe400078e00ff */
[----:B------:R-:W-:-:S07]  /*fd80*/  IMAD.MOV.U32 R7, RZ, RZ, R14 ;  /* 0x000000ffff077224 */ /* 0x000fce00078e000e */
[----:B------:R-:W-:Y:S05]  /*fd90*/  WARPSYNC.COLLECTIVE R15, `(.L_x_351) ;  /* 0x000000000f087348 */ /* 0x000fea0003c00000 */
[----:B------:R0:W1:Y:S02]  /*fda0*/  SHFL.IDX P6, R14, R13, R12, R11 ;  /* 0x0000000c0d0e7389 */ /* 0x00006400000c000b */
[----:B01----:R-:W-:Y:S01]  /*fdb0*/  ENDCOLLECTIVE ;  /* 0x000000000000791b */ /* 0x003fe20003800000 */
.L_x_351:
[----:B------:R-:W-:-:S05]  /*fdc0*/  @!P2 LEA R7, P1, R28, R7, 0x1 ;  /* 0x000000071c07a211 */ /* 0x000fca00078208ff */
[----:B------:R-:W-:Y:S01]  /*fdd0*/  @!P2 IMAD.X R6, RZ, RZ, R6, P1 ;  /* 0x000000ffff06a224 */ /* 0x000fe200008e0606 */
[----:B------:R-:W-:-:S04]  /*fde0*/  ISETP.GE.AND P1, PT, R8, R3, PT ;  /* 0x000000030800720c */ /* 0x000fc80003f26270 */
[----:B------:R-:W-:Y:S01]  /*fdf0*/  @!P2 LOP3.LUT R7, R7, R6, RZ, 0x3c, !PT ;  /* 0x000000060707a212 */ /* 0x000fe200078e3cff */
[----:B------:R-:W-:-:S03]  /*fe00*/  IMAD.MOV.U32 R13, RZ, RZ, R0 ;  /* 0x000000ffff0d7224 */ /* 0x000fc600078e0000 */
[----:B------:R-:W-:-:S04]  /*fe10*/  @!P2 LOP3.LUT R6, R7, R6, RZ, 0x3c, !PT ;  /* 0x000000060706a212 */ /* 0x000fc800078e3cff */
[----:B------:R-:W-:-:S05]  /*fe20*/  @!P2 LOP3.LUT R7, R7, R6, RZ, 0x3c, !PT ;  /* 0x000000060707a212 */ /* 0x000fca00078e3cff */
[----:B------:R-:W-:Y:S01]  /*fe30*/  @!PT LDS RZ, [RZ] ;  /* 0x00000000fffff984 */ /* 0x000fe20000000800 */
[----:B------:R-:W-:Y:S01]  /*fe40*/  @!PT LDS RZ, [RZ] ;  /* 0x00000000fffff984 */ /* 0x000fe20000000800 */
[----:B------:R-:W-:Y:S01]  /*fe50*/  @!PT LDS RZ, [RZ] ;  /* 0x00000000fffff984 */ /* 0x000fe20000000800 */
[----:B------:R0:W-:Y:S02]  /*fe60*/  @!P2 LDGSTS.E.BYPASS.LTC128B.128 [R10+0x8400], desc[UR36][R6.64], !P0 ;  /* 0x08400000060aafae */ /* 0x0001e4000c101d64 */
[----:B0-----:R-:W-:-:S07]  /*fe70*/  MOV R6, R14 ;  /* 0x0000000e00067202 */ /* 0x001fce0000000f00 */
[----:B------:R-:W-:Y:S05]  /*fe80*/  WARPSYNC.COLLECTIVE R15, `(.L_x_352) ;  /* 0x000000000f087348 */ /* 0x000fea0003c00000 */
[----:B------:R0:W1:Y:S02]  /*fe90*/  SHFL.IDX P6, R14, R13, R12, R11 ;  /* 0x0000000c0d0e7389 */ /* 0x00006400000c000b */
[----:B01----:R-:W-:Y:S01]  /*fea0*/  ENDCOLLECTIVE ;  /* 0x000000000000791b */ /* 0x003fe20003800000 */
.L_x_352:
[----:B------:R-:W-:Y:S01]  /*feb0*/  IMAD.MOV.U32 R13, RZ, RZ, R4 ;  /* 0x000000ffff0d7224 */ /* 0x000fe200078e0004 */
[----:B------:R-:W-:Y:S01]  /*fec0*/  MOV R12, 0x2 ;  /* 0x00000002000c7802 */ /* 0x000fe20000000f00 */
[----:B------:R-:W-:-:S07]  /*fed0*/  IMAD.MOV.U32 R7, RZ, RZ, R14 ;  /* 0x000000ffff077224 */ /* 0x000fce00078e000e */
[----:B------:R-:W-:Y:S05]  /*fee0*/  WARPSYNC.COLLECTIVE R15, `(.L_x_353) ;  /* 0x000000000f087348 */ /* 0x000fea0003c00000 */
[----:B------:R0:W1:Y:S02]  /*fef0*/  SHFL.IDX P6, R14, R13, R12, R11 ;  /* 0x0000000c0d0e7389 */ /* 0x00006400000c000b */
[----:B01----:R-:W-:Y:S01]  /*ff00*/  ENDCOLLECTIVE ;  /* 0x000000000000791b */ /* 0x003fe20003800000 */
.L_x_353:
[----:B------:R-:W-:-:S05]  /*ff10*/  @!P1 LEA R7, P2, R28, R7, 0x1 ;  /* 0x000000071c079211 */ /* 0x000fca00078408ff */
[----:B------:R-:W-:-:S05]  /*ff20*/  @!P1 IMAD.X R6, RZ, RZ, R6, P2 ;  /* 0x000000ffff069224 */ /* 0x000fca00010e0606 */
        /* <DEDUP_REMOVED lines=8> */
[----:B0-----:R-:W-:-:S05]  /*ffb0*/  VIADD R6, R17, 0x20 ;  /* 0x0000002011067836 */ /* 0x001fca0000000000 */
[----:B------:R-:W-:Y:S01]  /*ffc0*/  ISETP.GE.AND P1, PT, R6, R3, PT ;  /* 0x000000030600720c */ /* 0x000fe20003f26270 */
[----:B------:R-:W-:-:S12]  /*ffd0*/  IMAD.MOV.U32 R6, RZ, RZ, R14 ;  /* 0x000000ffff067224 */ /* 0x000fd800078e000e */
[----:B------:R-:W-:Y:S05]  /*ffe0*/  WARPSYNC.COLLECTIVE R15, `(.L_x_354) ;  /* 0x000000000f087348 */ /* 0x000fea0003c00000 */
[----:B------:R0:W1:Y:S02]  /*fff0*/  SHFL.IDX P6, R14, R13, R12, R11 ;  /* 0x0000000c0d0e7389 */ /* 0x00006400000c000b */
[----:B01----:R-:W-:Y:S01]  /*10000*/  ENDCOLLECTIVE ;  /* 0x000000000000791b */ /* 0x003fe20003800000 */
.L_x_354:
[----:B------:R-:W-:Y:S01]  /*10010*/  MOV R13, R4 ;  /* 0x00000004000d7202 */ /* 0x000fe20000000f00 */
[----:B------:R-:W-:Y:S02]  /*10020*/  IMAD.MOV.U32 R12, RZ, RZ, 0x3 ;  /* 0x00000003ff0c7424 */ /* 0x000fe400078e00ff */
[----:B------:R-:W-:-:S07]  /*10030*/  IMAD.MOV.U32 R7, RZ, RZ, R14 ;  /* 0x000000ffff077224 */ /* 0x000fce00078e000e */
[----:B------:R-:W-:Y:S05]  /*10040*/  WARPSYNC.COLLECTIVE R15, `(.L_x_355) ;  /* 0x000000000f087348 */ /* 0x000fea0003c00000 */
[----:B------:R0:W1:Y:S02]  /*10050*/  SHFL.IDX P6, R14, R13, R12, R11 ;  /* 0x0000000c0d0e7389 */ /* 0x00006400000c000b */
[----:B01----:R-:W-:Y:S01]  /*10060*/  ENDCOLLECTIVE ;  /* 0x000000000000791b */ /* 0x003fe20003800000 */
.L_x_355:
        /* <DEDUP_REMOVED lines=16> */
.L_x_356:
[----:B------:R-:W-:Y:S02]  /*10170*/  IMAD.MOV.U32 R13, RZ, RZ, R4 ;  /* 0x000000ffff0d7224 */ /* 0x000fe400078e0004 */
[----:B------:R-:W-:Y:S02]  /*10180*/  IMAD.MOV.U32 R12, RZ, RZ, 0x4 ;  /* 0x00000004ff0c7424 */ /* 0x000fe400078e00ff */
[----:B------:R-:W-:-:S07]  /*10190*/  IMAD.MOV.U32 R7, RZ, RZ, R14 ;  /* 0x000000ffff077224 */ /* 0x000fce00078e000e */
[----:B------:R-:W-:Y:S05]  /*101a0*/  WARPSYNC.COLLECTIVE R15, `(.L_x_357) ;  /* 0x000000000f087348 */ /* 0x000fea0003c00000 */
[----:B------:R0:W1:Y:S02]  /*101b0*/  SHFL.IDX P6, R14, R13, R12, R11 ;  /* 0x0000000c0d0e7389 */ /* 0x00006400000c000b */
[----:B01----:R-:W-:Y:S01]  /*101c0*/  ENDCOLLECTIVE ;  /* 0x000000000000791b */ /* 0x003fe20003800000 */
.L_x_357:
        /* <DEDUP_REMOVED lines=10> */
[----:B0-----:R-:W-:-:S04]  /*10270*/  IADD3 R6, R17, 0x40, RZ ;  /* 0x0000004011067810 */ /* 0x001fc80007ffe0ff */
[----:B------:R-:W-:Y:S01]  /*10280*/  ISETP.GE.AND P1, PT, R6, R3, PT ;  /* 0x000000030600720c */ /* 0x000fe20003f26270 */
[----:B------:R-:W-:-:S12]  /*10290*/  IMAD.MOV.U32 R6, RZ, RZ, R14 ;  /* 0x000000ffff067224 */ /* 0x000fd800078e000e */
[----:B------:R-:W-:Y:S05]  /*102a0*/  WARPSYNC.COLLECTIVE R15, `(.L_x_358) ;  /* 0x000000000f087348 */ /* 0x000fea0003c00000 */
[----:B------:R0:W1:Y:S02]  /*102b0*/  SHFL.IDX P6, R14, R13, R12, R11 ;  /* 0x0000000c0d0e7389 */ /* 0x00006400000c000b */
[----:B01----:R-:W-:Y:S01]  /*102c0*/  ENDCOLLECTIVE ;  /* 0x000000000000791b */ /* 0x003fe20003800000 */
.L_x_358:
[----:B------:R-:W-:Y:S02]  /*102d0*/  IMAD.MOV.U32 R13, RZ, RZ, R4 ;  /* 0x000000ffff0d7224 */ /* 0x000fe400078e0004 */
[----:B------:R-:W-:Y:S02]  /*102e0*/  IMAD.MOV.U32 R12, RZ, RZ, 0x5 ;  /* 0x00000005ff0c7424 */ /* 0x000fe400078e00ff */
[----:B------:R-:W-:-:S07]  /*102f0*/  IMAD.MOV.U32 R7, RZ, RZ, R14 ;  /* 0x000000ffff077224 */ /* 0x000fce00078e000e */
[----:B------:R-:W-:Y:S05]  /*10300*/  WARPSYNC.COLLECTIVE R15, `(.L_x_359) ;  /* 0x000000000f087348 */ /* 0x000fea0003c00000 */
[----:B------:R0:W1:Y:S02]  /*10310*/  SHFL.IDX P6, R14, R13, R12, R11 ;  /* 0x0000000c0d0e7389 */ /* 0x00006400000c000b */
[----:B01----:R-:W-:Y:S01]  /*10320*/  ENDCOLLECTIVE ;  /* 0x000000000000791b */ /* 0x003fe20003800000 */
.L_x_359:
[----:B------:R-:W-:-:S04]  /*10330*/  @!P1 LEA R7, P2, R28, R7, 0x1 ;  /* 0x000000071c079211 */ /* 0x000fc800078408ff */
[----:B------:R-:W-:-:S04]  /*10340*/  @!P1 IADD3.X R6, RZ, R6, RZ, P2, !PT ;  /* 0x00000006ff069210 */ /* 0x000fc800017fe4ff */
        /* <DEDUP_REMOVED lines=14> */
.L_x_360:
[----:B------:R-:W-:Y:S02]  /*10430*/  IMAD.MOV.U32 R13, RZ, RZ, R4 ;  /* 0x000000ffff0d7224 */ /* 0x000fe400078e0004 */
[----:B------:R-:W-:Y:S01]  /*10440*/  IMAD.MOV.U32 R12, RZ, RZ, 0x6 ;  /* 0x00000006ff0c7424 */ /* 0x000fe200078e00ff */
[----:B------:R-:W-:-:S07]  /*10450*/  MOV R7, R14 ;  /* 0x0000000e00077202 */ /* 0x000fce0000000f00 */
[----:B------:R-:W-:Y:S05]  /*10460*/  WARPSYNC.COLLECTIVE R15, `(.L_x_361) ;  /* 0x000000000f087348 */ /* 0x000fea0003c00000 */
[----:B------:R0:W1:Y:S02]  /*10470*/  SHFL.IDX P6, R14, R13, R12, R11 ;  /* 0x0000000c0d0e7389 */ /* 0x00006400000c000b */
[----:B01----:R-:W-:Y:S01]  /*10480*/  ENDCOLLECTIVE ;  /* 0x000000000000791b */ /* 0x003fe20003800000 */
.L_x_361:
[----:B------:R-:W-:-:S05]  /*10490*/  @!P1 LEA R7, P2, R28, R7, 0x1 ;  /* 0x000000071c079211 */ /* 0x000fca00078408ff */
[----:B------:R-:W-:-:S05]  /*104a0*/  @!P1 IMAD.X R6, RZ, RZ, R6, P2 ;  /* 0x000000ffff069224 */ /* 0x000fca00010e0606 */
[----:B------:R-:W-:Y:S02]  /*104b0*/  @!P1 LOP3.LUT R7, R7, R6, RZ, 0x3c, !PT ;  /* 0x0000000607079212 */ /* 0x000fe400078e3cff */
[----:B------:R-:W-:Y:S02]  /*104c0*/  MOV R13, R0 ;  /* 0x00000000000d7202 */ /* 0x000fe40000000f00 */
        /* <DEDUP_REMOVED lines=12> */
.L_x_362:
[----:B------:R-:W-:Y:S02]  /*10590*/  IMAD.MOV.U32 R13, RZ, RZ, R4 ;  /* 0x000000ffff0d7224 */ /* 0x000fe400078e0004 */
[----:B------:R-:W-:Y:S02]  /*105a0*/  IMAD.MOV.U32 R12, RZ, RZ, 0x7 ;  /* 0x00000007ff0c7424 */ /* 0x000fe400078e00ff */
[----:B------:R-:W-:-:S07]  /*105b0*/  IMAD.MOV.U32 R7, RZ, RZ, R14 ;  /* 0x000000ffff077224 */ /* 0x000fce00078e000e */
[----:B------:R-:W-:Y:S05]  /*105c0*/  WARPSYNC.COLLECTIVE R15, `(.L_x_363) ;  /* 0x000000000f087348 */ /* 0x000fea0003c00000 */
[----:B------:R0:W1:Y:S02]  /*105d0*/  SHFL.IDX P6, R14, R13, R12, R11 ;  /* 0x0000000c0d0e7389 */ /* 0x00006400000c000b */
[----:B01----:R-:W-:Y:S01]  /*105e0*/  ENDCOLLECTIVE ;  /* 0x000000000000791b */ /* 0x003fe20003800000 */
.L_x_363:
[----:B------:R-:W-:-:S05]  /*105f0*/  @!P1 LEA R7, P2, R28, R7, 0x1 ;  /* 0x000000071c079211 */ /* 0x000fca00078408ff */
[----:B------:R-:W-:-:S05]  /*10600*/  @!P1 IMAD.X R6, RZ, RZ, R6, P2 ;  /* 0x000000ffff069224 */ /* 0x000fca00010e0606 */
[-C--:B------:R-:W-:Y:S01]  /*10610*/  @!P1 LOP3.LUT R7, R7, R6.reuse, RZ, 0x3c, !PT ;  /* 0x0000000607079212 */ /* 0x080fe200078e3cff */
[----:B------:R-:W-:Y:S02]  /*10620*/  IMAD.MOV.U32 R13, RZ, RZ, R0 ;  /* 0x000000ffff0d7224 */ /* 0x000fe400078e0000 */
[----:B------:R-:W-:Y:S01]  /*10630*/  VIADD R0, R17, 0x70 ;  /* 0x0000007011007836 */ /* 0x000fe20000000000 */
[----:B------:R-:W-:-:S04]  /*10640*/  @!P1 LOP3.LUT R6, R7, R6, RZ, 0x3c, !PT ;  /* 0x0000000607069212 */ /* 0x000fc800078e3cff */
[----:B------:R-:W-:Y:S02]  /*10650*/  @!P1 LOP3.LUT R7, R7, R6, RZ, 0x3c, !PT ;  /* 0x0000000607079212 */ /* 0x000fe400078e3cff */
[----:B------:R-:W-:-:S07]  /*10660*/  MOV R4, R14 ;  /* 0x0000000e00047202 */ /* 0x000fce0000000f00 */
[----:B------:R-:W-:Y:S05]  /*10670*/  WARPSYNC.COLLECTIVE R15, `(.L_x_364) ;  /* 0x000000000f087348 */ /* 0x000fea0003c00000 */
[----:B------:R0:W1:Y:S02]  /*10680*/  SHFL.IDX P6, R14, R13, R12, R11 ;  /* 0x0000000c0d0e7389 */ /* 0x00006400000c000b */
[----:B01----:R-:W-:Y:S01]  /*10690*/  ENDCOLLECTIVE ;  /* 0x000000000000791b */ /* 0x003fe20003800000 */
.L_x_364:
[----:B------:R-:W-:Y:S01]  /*106a0*/  @!PT LDS RZ, [RZ] ;  /* 0x00000000fffff984 */ /* 0x000fe20000000800 */
[----:B------:R-:W-:Y:S01]  /*106b0*/  @!PT LDS RZ, [RZ] ;  /* 0x00000000fffff984 */ /* 0x000fe20000000800 */
[----:B------:R-:W-:Y:S01]  /*106c0*/  @!PT LDS RZ, [RZ] ;  /* 0x00000000fffff984 */ /* 0x000fe20000000800 */
[----:B------:R0:W-:Y:S01]  /*106d0*/  @!P1 LDGSTS.E.BYPASS.LTC128B.128 [R10+0xb400], desc[UR36][R6.64], !P0 ;  /* 0x0b400000060a9fae */ /* 0x0001e2000c101d64 */
[----:B------:R-:W-:Y:S02]  /*106e0*/  ISETP.GE.AND P1, PT, R0, R3, PT ;  /* 0x000000030000720c */ /* 0x000fe40003f26270 */
[----:B------:R-:W-:Y:S01]  /*106f0*/  IADD3 R0, R17, 0x80, RZ ;  /* 0x0000008011007810 */ /* 0x000fe20007ffe0ff */
[----:B------:R-:W-:Y:S02]  /*10700*/  IMAD.MOV.U32 R13, RZ, RZ, R2 ;  /* 0x000000ffff0d7224 */ /* 0x000fe400078e0002 */
[----:B------:R-:W-:Y:S02]  /*10710*/  IMAD.MOV.U32 R12, RZ, RZ, RZ ;  /* 0x000000ffff0c7224 */ /* 0x000fe400078e00ff */
[----:B0-----:R-:W-:-:S07]  /*10720*/  IMAD.MOV.U32 R6, RZ, RZ, R14 ;  /* 0x000000ffff067224 */ /* 0x001fce00078e000e */
[----:B------:R-:W-:Y:S05]  /*10730*/  WARPSYNC.COLLECTIVE R15, `(.L_x_365) ;  /* 0x000000000f087348 */ /* 0x000fea0003c00000 */
[----:B------:R0:W1:Y:S02]  /*10740*/  SHFL.IDX P6, R14, R13, R12, R11 ;  /* 0x0000000c0d0e7389 */ /* 0x00006400000c000b */
[----:B01----:R-:W-:Y:S01]  /*10750*/  ENDCOLLECTIVE ;  /* 0x000000000000791b */ /* 0x003fe20003800000 */
.L_x_365:
[----:B------:R-:W-:-:S05]  /*10760*/  @!P1 LEA R6, P3, R28, R6, 0x1 ;  /* 0x000000061c069211 */ /* 0x000fca00078608ff */
[----:B------:R-:W-:-:S05]  /*10770*/  @!P1 IMAD.X R7, RZ, RZ, R4, P3 ;  /* 0x000000ffff079224 */ /* 0x000fca00018e0604 */
[----:B------:R-:W-:Y:S01]  /*10780*/  @!PT LDS RZ, [RZ] ;  /* 0x00000000fffff984 */ /* 0x000fe20000000800 */
[----:B------:R-:W-:Y:S01]  /*10790*/  @!PT LDS RZ, [RZ] ;  /* 0x00000000fffff984 */ /* 0x000fe20000000800 */
[----:B------:R-:W-:Y:S01]  /*107a0*/  @!PT LDS RZ, [RZ] ;  /* 0x00000000fffff984 */ /* 0x000fe20000000800 */
[----:B------:R0:W-:Y:S01]  /*107b0*/  @!P1 LDGSTS.E.BYPASS.LTC128B.128 [R10+0xbc00], desc[UR36][R6.64], !P0 ;  /* 0x0bc00000060a9fae */ /* 0x0001e2000c101d64 */
[----:B------:R-:W-:Y:S01]  /*107c0*/  IMAD.MOV.U32 R13, RZ, RZ, R5 ;  /* 0x000000ffff0d7224 */ /* 0x000fe200078e0005 */
[----:B------:R-:W-:Y:S01]  /*107d0*/  ISETP.GE.AND P1, PT, R0, R3, PT ;  /* 0x000000030000720c */ /* 0x000fe20003f26270 */
[----:B------:R-:W-:-:S12]  /*107e0*/  IMAD.MOV.U32 R0, RZ, RZ, R14 ;  /* 0x000000ffff007224 */ /* 0x000fd800078e000e */
[----:B0-----:R-:W-:Y:S05]  /*107f0*/  WARPSYNC.COLLECTIVE R15, `(.L_x_366) ;  /* 0x000000000f087348 */ /* 0x001fea0003c00000 */
[----:B------:R1:W2:Y:S02]  /*10800*/  SHFL.IDX P6, R14, R13, R12, R11 ;  /* 0x0000000c0d0e7389 */ /* 0x0002a400000c000b */
[----:B012---:R-:W-:Y:S01]  /*10810*/  ENDCOLLECTIVE ;  /* 0x000000000000791b */ /* 0x007fe20003800000 */
.L_x_366:
[----:B------:R-:W-:Y:S01]  /*10820*/  MOV R13, R2 ;  /* 0x00000002000d7202 */ /* 0x000fe20000000f00 */
[----:B------:R-:W-:Y:S01]  /*10830*/  IMAD.MOV.U32 R12, RZ, RZ, 0x1 ;  /* 0x00000001ff0c7424 */ /* 0x000fe200078e00ff */
[----:B------:R-:W-:-:S07]  /*10840*/  MOV R4, R14 ;  /* 0x0000000e00047202 */ /* 0x000fce0000000f00 */
[----:B------:R-:W-:Y:S05]  /*10850*/  WARPSYNC.COLLECTIVE R15, `(.L_x_367) ;  /* 0x000000000f087348 */ /* 0x000fea0003c00000 */
[----:B------:R0:W1:Y:S02]  /*10860*/  SHFL.IDX P6, R14, R13, R12, R11 ;  /* 0x0000000c0d0e7389 */ /* 0x00006400000c000b */
[----:B01----:R-:W-:Y:S01]  /*10870*/  ENDCOLLECTIVE ;  /* 0x000000000000791b */ /* 0x003fe20003800000 */
.L_x_367:
[----:B------:R-:W-:-:S05]  /*10880*/  @!P1 LEA R4, P3, R28, R4, 0x1 ;  /* 0x000000041c049211 */ /* 0x000fca00078608ff */
[----:B------:R-:W-:Y:S02]  /*10890*/  @!P1 IMAD.X R0, RZ, RZ, R0, P3 ;  /* 0x000000ffff009224 */ /* 0x000fe400018e0600 */
[----:B------:R-:W-:Y:S02]  /*108a0*/  @!P1 IMAD.MOV.U32 R6, RZ, RZ, R4 ;  /* 0x000000ffff069224 */ /* 0x000fe400078e0004 */
[----:B------:R-:W-:Y:S02]  /*108b0*/  @!P1 IMAD.MOV.U32 R7, RZ, RZ, R0 ;  /* 0x000000ffff079224 */ /* 0x000fe400078e0000 */
[C---:B------:R-:W-:Y:S02]  /*108c0*/  VIADD R0, R17.reuse, 0x90 ;  /* 0x0000009011007836 */ /* 0x040fe40000000000 */
[----:B------:R-:W-:Y:S01]  /*108d0*/  IMAD.MOV.U32 R13, RZ, RZ, R5 ;  /* 0x000000ffff0d7224 */ /* 0x000fe200078e0005 */
[----:B------:R-:W-:Y:S01]  /*108e0*/  @!PT LDS RZ, [RZ] ;  /* 0x00000000fffff984 */ /* 0x000fe20000000800 */
[----:B------:R-:W-:Y:S01]  /*108f0*/  @!PT LDS RZ, [RZ] ;  /* 0x00000000fffff984 */ /* 0x000fe20000000800 */
[----:B------:R-:W-:Y:S01]  /*10900*/  @!PT LDS RZ, [RZ] ;  /* 0x00000000fffff984 */ /* 0x000fe20000000800 */
[----:B------:R0:W-:Y:S01]  /*10910*/  @!P1 LDGSTS.E.BYPASS.LTC128B.128 [R10+0xc400], desc[UR36][R6.64], !P0 ;  /* 0x0c400000060a9fae */ /* 0x0001e2000c101d64 */
[----:B------:R-:W-:Y:S01]  /*10920*/  VIADD R4, R17, 0xa0 ;  /* 0x000000a011047836 */ /* 0x000fe20000000000 */
[----:B------:R-:W-:Y:S01]  /*10930*/  ISETP.GE.AND P1, PT, R0, R3, PT ;  /* 0x000000030000720c */ /* 0x000fe20003f26270 */
[----:B------:R-:W-:-:S12]  /*10940*/  IMAD.MOV.U32 R0, RZ, RZ, R14 ;  /* 0x000000ffff007224 */ /* 0x000fd800078e000e */
[----:B0-----:R-:W-:Y:S05]  /*10950*/  WARPSYNC.COLLECTIVE R15, `(.L_x_368) ;  /* 0x000000000f087348 */ /* 0x001fea0003c00000 */
[----:B------:R1:W2:Y:S02]  /*10960*/  SHFL.IDX P6, R14, R13, R12, R11 ;  /* 0x0000000c0d0e7389 */ /* 0x0002a400000c000b */
[----:B012---:R-:W-:Y:S01]  /*10970*/  ENDCOLLECTIVE ;  /* 0x000000000000791b */ /* 0x007fe20003800000 */
.L_x_368:
[----:B------:R-:W-:Y:S02]  /*10980*/  IMAD.MOV.U32 R13, RZ, RZ, R2 ;  /* 0x000000ffff0d7224 */ /* 0x000fe400078e0002 */
[----:B------:R-:W-:Y:S02]  /*10990*/  IMAD.MOV.U32 R12, RZ, RZ, 0x2 ;  /* 0x00000002ff0c7424 */ /* 0x000fe400078e00ff */
[----:B------:R-:W-:-:S07]  /*109a0*/  IMAD.MOV.U32 R6, RZ, RZ, R14 ;  /* 0x000000ffff067224 */ /* 0x000fce00078e000e */
[----:B------:R-:W-:Y:S05]  /*109b0*/  WARPSYNC.COLLECTIVE R15, `(.L_x_369) ;  /* 0x000000000f087348 */ /* 0x000fea0003c00000 */
[----:B------:R0:W1:Y:S02]  /*109c0*/  SHFL.IDX P6, R14, R13, R12, R11 ;  /* 0x0000000c0d0e7389 */ /* 0x00006400000c000b */
[----:B01----:R-:W-:Y:S01]  /*109d0*/  ENDCOLLECTIVE ;  /* 0x000000000000791b */ /* 0x003fe20003800000 */
.L_x_369:
[----:B------:R-:W-:-:S04]  /*109e0*/  @!P1 LEA R6, P2, R28, R6, 0x1 ;  /* 0x000000061c069211 */ /* 0x000fc800078408ff */
[----:B------:R-:W-:Y:S02]  /*109f0*/  @!P1 IADD3.X R0, RZ, R0, RZ, P2, !PT ;  /* 0x00000000ff009210 */ /* 0x000fe400017fe4ff */
[----:B------:R-:W-:-:S03]  /*10a00*/  ISETP.GE.AND P2, PT, R4, R3, PT ;  /* 0x000000030400720c */ /* 0x000fc60003f46270 */
[----:B------:R-:W-:Y:S01]  /*10a10*/  @!P1 IMAD.MOV.U32 R7, RZ, RZ, R0 ;  /* 0x000000ffff079224 */ /* 0x000fe200078e0000 */
[----:B------:R-:W-:-:S04]  /*10a20*/  MOV R13, R5 ;  /* 0x00000005000d7202 */ /* 0x000fc80000000f00 */
[----:B------:R-:W-:Y:S01]  /*10a30*/  @!PT LDS RZ, [RZ] ;  /* 0x00000000fffff984 */ /* 0x000fe20000000800 */
[----:B------:R-:W-:Y:S01]  /*10a40*/  @!PT LDS RZ, [RZ] ;  /* 0x00000000fffff984 */ /* 0x000fe20000000800 */
[----:B------:R-:W-:Y:S01]  /*10a50*/  @!PT LDS RZ, [RZ] ;  /* 0x00000000fffff984 */ /* 0x000fe20000000800 */
[----:B------:R0:W-:Y:S01]  /*10a60*/  @!P1 LDGSTS.E.BYPASS.LTC128B.128 [R10+0xcc00], desc[UR36][R6.64], !P0 ;  /* 0x0cc00000060a9fae */ /* 0x0001e2000c101d64 */
[----:B------:R-:W-:-:S07]  /*10a70*/  IMAD.MOV.U32 R0, RZ, RZ, R14 ;  /* 0x000000ffff007224 */ /* 0x000fce00078e000e */
[----:B0-----:R-:W-:Y:S05]  /*10a80*/  WARPSYNC.COLLECTIVE R15, `(.L_x_370) ;  /* 0x000000000f087348 */ /* 0x001fea0003c00000 */
[----:B------:R1:W2:Y:S02]  /*10a90*/  SHFL.IDX P6, R14, R13, R12, R11 ;  /* 0x0000000c0d0e7389 */ /* 0x0002a400000c000b */
[----:B012---:R-:W-:Y:S01]  /*10aa0*/  ENDCOLLECTIVE ;  /* 0x000000000000791b */ /* 0x007fe20003800000 */
.L_x_370:
[----:B------:R-:W-:Y:S01]  /*10ab0*/  MOV R13, R2 ;  /* 0x00000002000d7202 */ /* 0x000fe20000000f00 */
[----:B------:R-:W-:Y:S02]  /*10ac0*/  IMAD.MOV.U32 R12, RZ, RZ, 0x3 ;  /* 0x00000003ff0c7424 */ /* 0x000fe400078e00ff */
[----:B------:R-:W-:-:S07]  /*10ad0*/  IMAD.MOV.U32 R6, RZ, RZ, R14 ;  /* 0x000000ffff067224 */ /* 0x000fce00078e000e */
[----:B------:R-:W-:Y:S05]  /*10ae0*/  WARPSYNC.COLLECTIVE R15, `(.L_x_371) ;  /* 0x000000000f087348 */ /* 0x000fea0003c00000 */
[----:B------:R0:W1:Y:S02]  /*10af0*/  SHFL.IDX P6, R14, R13, R12, R11 ;  /* 0x0000000c0d0e7389 */ /* 0x00006400000c000b */
[----:B01----:R-:W-:Y:S01]  /*10b00*/  ENDCOLLECTIVE ;  /* 0x000000000000791b */ /* 0x003fe20003800000 */
.L_x_371:
[----:B------:R-:W-:-:S05]  /*10b10*/  @!P2 LEA R6, P1, R28, R6, 0x1 ;  /* 0x000000061c06a211 */ /* 0x000fca00078208ff */
[----:B------:R-:W-:-:S04]  /*10b20*/  @!P2 IMAD.X R0, RZ, RZ, R0, P1 ;  /* 0x000000ffff00a224 */ /* 0x000fc800008e0600 */
[----:B------:R-:W-:Y:S02]  /*10b30*/  @!P2 IMAD.MOV.U32 R7, RZ, RZ, R0 ;  /* 0x000000ffff07a224 */ /* 0x000fe400078e0000 */
[----:B------:R-:W-:-:S03]  /*10b40*/  IMAD.MOV.U32 R13, RZ, RZ, R5 ;  /* 0x000000ffff0d7224 */ /* 0x000fc600078e0005 */
        /* <DEDUP_REMOVED lines=8> */
.L_x_372:
[----:B------:R-:W-:Y:S01]  /*10bd0*/  IMAD.MOV.U32 R2, RZ, RZ, R14 ;  /* 0x000000ffff027224 */ /* 0x000fe200078e000e */
[----:B------:R-:W-:Y:S06]  /*10be0*/  BRA `(.L_x_373) ;  /* 0xffffffb8005c7947 */ /* 0x000fec000383ffff */
.L_x_277:
[----:B0-----:R0:W1:Y:S02]  /*10bf0*/  SYNCS.PHASECHK.TRANS64.TRYWAIT P0, [R22+URZ+0x16820], R0 ;  /* 0x01682000160075a7 */ /* 0x001064000800017f */
[----:B-1----:R-:W-:Y:S05]  /*10c00*/  @!P0 NANOSLEEP.SYNCS 0x989680 ;  /* 0x009896800000895d */ /* 0x002fea0003900000 */
[----:B------:R-:W1:Y:S02]  /*10c10*/  @!P0 SYNCS.PHASECHK.TRANS64 P0, [R22+URZ+0x16820], R0 ;  /* 0x01682000160085a7 */ /* 0x000e64000800007f */
[----:B-1----:R-:W-:Y:S05]  /*10c20*/  @!P0 BRA `(.L_x_277) ;  /* 0xfffffffc00f08947 */ /* 0x002fea000383ffff */
[----:B------:R-:W-:Y:S05]  /*10c30*/  BRA `(.L_x_374) ;  /* 0xffffffb800b87947 */ /* 0x000fea000383ffff */
.L_x_282:
[----:B0-----:R0:W1:Y:S02]  /*10c40*/  SYNCS.PHASECHK.TRANS64.TRYWAIT P0, [R5+URZ+0x16840], R2 ;  /* 0x01684002050075a7 */ /* 0x001064000800017f */
[----:B-1----:R-:W-:Y:S05]  /*10c50*/  @!P0 NANOSLEEP.SYNCS 0x989680 ;  /* 0x009896800000895d */ /* 0x002fea0003900000 */
[----:B------:R-:W1:Y:S02]  /*10c60*/  @!P0 SYNCS.PHASECHK.TRANS64 P0, [R5+URZ+0x16840], R2 ;  /* 0x01684002050085a7 */ /* 0x000e64000800007f */
[----:B-1----:R-:W-:Y:S05]  /*10c70*/  @!P0 BRA `(.L_x_282) ;  /* 0xfffffffc00f08947 */ /* 0x002fea000383ffff */
[----:B------:R-:W-:Y:S05]  /*10c80*/  BRA `(.L_x_375) ;  /* 0xffffffbc00907947 */ /* 0x000fea000383ffff */
.L_x_283:
[----:B------:R-:W-:Y:S01]  /*10c90*/  BSSY B1, `(.L_x_376) ;  /* 0x0000008000017945 */ /* 0x000fe20003800000 */
[----:B------:R-:W-:Y:S01]  /*10ca0*/  MOV R13, R10 ;  /* 0x0000000a000d7202 */ /* 0x000fe20000000f00 */
[----:B------:R-:W-:Y:S02]  /*10cb0*/  IMAD.MOV.U32 R12, RZ, RZ, RZ ;  /* 0x000000ffff0c7224 */ /* 0x000fe400078e00ff */
[----:B------:R-:W-:Y:S02]  /*10cc0*/  IMAD.MOV.U32 R11, RZ, RZ, 0x181f ;  /* 0x0000181fff0b7424 */ /* 0x000fe400078e00ff */
[----:B------:R-:W-:-:S07]  /*10cd0*/  IMAD.MOV.U32 R15, RZ, RZ, -0x1 ;  /* 0xffffffffff0f7424 */ /* 0x000fce00078e00ff */
[----:B------:R-:W-:Y:S05]  /*10ce0*/  WARPSYNC.COLLECTIVE R15, `(.L_x_377) ;  /* 0x000000000f087348 */ /* 0x000fea0003c00000 */
[----:B------:R0:W1:Y:S02]  /*10cf0*/  SHFL.IDX P6, R14, R13, R12, R11 ;  /* 0x0000000c0d0e7389 */ /* 0x00006400000c000b */
[----:B01----:R-:W-:Y:S01]  /*10d00*/  ENDCOLLECTIVE ;  /* 0x000000000000791b */ /* 0x003fe20003800000 */
.L_x_377:
[----:B------:R-:W-:Y:S05]  /*10d10*/  BSYNC B1 ;  /* 0x0000000000017941 */ /* 0x000fea0003800000 */
.L_x_376:
[----:B------:R-:W-:Y:S01]  /*10d20*/  MOV R13, R8 ;  /* 0x00000008000d7202 */ /* 0x000fe20000000f00 */
[----:B------:R-:W-:Y:S01]  /*10d30*/  IMAD.MOV.U32 R12, RZ, RZ, RZ ;  /* 0x000000ffff0c7224 */ /* 0x000fe200078e00ff */
[----:B------:R-:W-:Y:S01]  /*10d40*/  SHF.L.U32 R7, R28, 0x1, RZ ;  /* 0x000000011c077819 */ /* 0x000fe200000006ff */
[----:B------:R-:W-:Y:S02]  /*10d50*/  IMAD.MOV.U32 R11, RZ, RZ, 0x181f ;  /* 0x0000181fff0b7424 */ /* 0x000fe400078e00ff */
[----:B------:R-:W-:Y:S02]  /*10d60*/  IMAD.MOV.U32 R15, RZ, RZ, -0x1 ;  /* 0xffffffffff0f7424 */ /* 0x000fe400078e00ff */
[----:B------:R-:W-:Y:S02]  /*10d70*/  IMAD.MOV.U32 R3, RZ, RZ, R14 ;  /* 0x000000ffff037224 */ /* 0x000fe400078e000e */
[----:B------:R-:W-:-:S07]  /*10d80*/  IMAD R9, R9, 0x2, R22 ;  /* 0x0000000209097824 */ /* 0x000fce00078e0216 */
[----:B------:R-:W-:Y:S05]  /*10d90*/  WARPSYNC.COLLECTIVE R15, `(.L_x_378) ;  /* 0x000000000f087348 */ /* 0x000fea0003c00000 */
[----:B------:R0:W1:Y:S02]  /*10da0*/  SHFL.IDX P6, R14, R13, R12, R11 ;  /* 0x0000000c0d0e7389 */ /* 0x00006400000c000b */
[----:B01----:R-:W-:Y:S01]  /*10db0*/  ENDCOLLECTIVE ;  /* 0x000000000000791b */ /* 0x003fe20003800000 */
.L_x_378:
[----:B------:R-:W-:Y:S02]  /*10dc0*/  IMAD.MOV.U32 R13, RZ, RZ, R10 ;  /* 0x000000ffff0d7224 */ /* 0x000fe400078e000a */
[----:B------:R-:W-:Y:S02]  /*10dd0*/  IMAD.MOV.U32 R12, RZ, RZ, 0x1 ;  /* 0x00000001ff0c7424 */ /* 0x000fe400078e00ff */
[----:B------:R-:W-:-:S07]  /*10de0*/  IMAD.MOV.U32 R2, RZ, RZ, R14 ;  /* 0x000000ffff027224 */ /* 0x000fce00078e000e */
[----:B------:R-:W-:Y:S05]  /*10df0*/  WARPSYNC.COLLECTIVE R15, `(.L_x_379) ;  /* 0x000000000f087348 */ /* 0x000fea0003c00000 */
[----:B------:R0:W1:Y:S02]  /*10e00*/  SHFL.IDX P6, R14, R13, R12, R11 ;  /* 0x0000000c0d0e7389 */ /* 0x00006400000c000b */
[----:B01----:R-:W-:Y:S01]  /*10e10*/  ENDCOLLECTIVE ;  /* 0x000000000000791b */ /* 0x003fe20003800000 */
.L_x_379:
[----:B------:R-:W-:-:S05]  /*10e20*/  IADD3 R2, P0, R2, R7, RZ ;  /* 0x0000000702027210 */ /* 0x000fca0007f1e0ff */
[----:B------:R-:W-:-:S05]  /*10e30*/  IMAD.X R3, RZ, RZ, R3, P0 ;  /* 0x000000ffff037224 */ /* 0x000fca00000e0603 */
        /* <DEDUP_REMOVED lines=9> */
.L_x_380:
[----:B------:R-:W-:Y:S01]  /*10ed0*/  IMAD.MOV.U32 R13, RZ, RZ, R10 ;  /* 0x000000ffff0d7224 */ /* 0x000fe200078e000a */
[----:B------:R-:W-:Y:S01]  /*10ee0*/  MOV R12, 0x2 ;  /* 0x00000002000c7802 */ /* 0x000fe20000000f00 */
[----:B------:R-:W-:-:S07]  /*10ef0*/  IMAD.MOV.U32 R2, RZ, RZ, R14 ;  /* 0x000000ffff027224 */ /* 0x000fce00078e000e */
[----:B------:R-:W-:Y:S05]  /*10f00*/  WARPSYNC.COLLECTIVE R15, `(.L_x_381) ;  /* 0x000000000f087348 */ /* 0x000fea0003c00000 */
[----:B------:R0:W1:Y:S02]  /*10f10*/  SHFL.IDX P6, R14, R13, R12, R11 ;  /* 0x0000000c0d0e7389 */ /* 0x00006400000c000b */
[----:B01----:R-:W-:Y:S01]  /*10f20*/  ENDCOLLECTIVE ;  /* 0x000000000000791b */ /* 0x003fe20003800000 */
.L_x_381:
[----:B------:R-:W-:-:S05]  /*10f30*/  IADD3 R2, P0, R2, R7, RZ ;  /* 0x0000000702027210 */ /* 0x000fca0007f1e0ff */
[----:B------:R-:W-:-:S05]  /*10f40*/  IMAD.X R3, RZ, RZ, R3, P0 ;  /* 0x000000ffff037224 */ /* 0x000fca00000e0603 */
        /* <DEDUP_REMOVED lines=9> */
.L_x_382:
[----:B------:R-:W-:Y:S01]  /*10fe0*/  MOV R13, R10 ;  /* 0x0000000a000d7202 */ /* 0x000fe20000000f00 */
[----:B------:R-:W-:Y:S02]  /*10ff0*/  IMAD.MOV.U32 R12, RZ, RZ, 0x3 ;  /* 0x00000003ff0c7424 */ /* 0x000fe400078e00ff */
[----:B------:R-:W-:-:S07]  /*11000*/  IMAD.MOV.U32 R2, RZ, RZ, R14 ;  /* 0x000000ffff027224 */ /* 0x000fce00078e000e */
[----:B------:R-:W-:Y:S05]  /*11010*/  WARPSYNC.COLLECTIVE R15, `(.L_x_383) ;  /* 0x000000000f087348 */ /* 0x000fea0003c00000 */
[----:B------:R0:W1:Y:S02]  /*11020*/  SHFL.IDX P6, R14, R13, R12, R11 ;  /* 0x0000000c0d0e7389 */ /* 0x00006400000c000b */
[----:B01----:R-:W-:Y:S01]  /*11030*/  ENDCOLLECTIVE ;  /* 0x000000000000791b */ /* 0x003fe20003800000 */
.L_x_383:
        /* <DEDUP_REMOVED lines=11> */
.L_x_384:
[----:B------:R-:W-:Y:S02]  /*110f0*/  IMAD.MOV.U32 R13, RZ, RZ, R10 ;  /* 0x000000ffff0d7224 */ /* 0x000fe400078e000a */
[----:B------:R-:W-:Y:S02]  /*11100*/  IMAD.MOV.U32 R12, RZ, RZ, 0x4 ;  /* 0x00000004ff0c7424 */ /* 0x000fe400078e00ff */
[----:B------:R-:W-:-:S07]  /*11110*/  IMAD.MOV.U32 R2, RZ, RZ, R14 ;  /* 0x000000ffff027224 */ /* 0x000fce00078e000e */
[----:B------:R-:W-:Y:S05]  /*11120*/  WARPSYNC.COLLECTIVE R15, `(.L_x_385) ;  /* 0x000000000f087348 */ /* 0x000fea0003c00000 */
[----:B------:R0:W1:Y:S02]  /*11130*/  SHFL.IDX P6, R14, R13, R12, R11 ;  /* 0x0000000c0d0e7389 */ /* 0x00006400000c000b */
[----:B01----:R-:W-:Y:S01]  /*11140*/  ENDCOLLECTIVE ;  /* 0x000000000000791b */ /* 0x003fe20003800000 */
.L_x_385:
[----:B------:R-:W-:-:S04]  /*11150*/  IADD3 R2, P0, R2, R7, RZ ;  /* 0x0000000702027210 */ /* 0x000fc80007f1e0ff */
[----:B------:R-:W-:-:S05]  /*11160*/  IADD3.X R3, RZ, R3, RZ, P0, !PT ;  /* 0x00000003ff037210 */ /* 0x000fca00007fe4ff */
        /* <DEDUP_REMOVED lines=9> */
.L_x_386:
[----:B------:R-:W-:Y:S02]  /*11200*/  IMAD.MOV.U32 R13, RZ, RZ, R10 ;  /* 0x000000ffff0d7224 */ /* 0x000fe400078e000a */
[----:B------:R-:W-:Y:S01]  /*11210*/  IMAD.MOV.U32 R12, RZ, RZ, 0x5 ;  /* 0x00000005ff0c7424 */ /* 0x000fe200078e00ff */
[----:B------:R-:W-:-:S07]  /*11220*/  MOV R2, R14 ;  /* 0x0000000e00027202 */ /* 0x000fce0000000f00 */
[----:B------:R-:W-:Y:S05]  /*11230*/  WARPSYNC.COLLECTIVE R15, `(.L_x_387) ;  /* 0x000000000f087348 */ /* 0x000fea0003c00000 */
[----:B------:R0:W1:Y:S02]  /*11240*/  SHFL.IDX P6, R14, R13, R12, R11 ;  /* 0x0000000c0d0e7389 */ /* 0x00006400000c000b */
[----:B01----:R-:W-:Y:S01]  /*11250*/  ENDCOLLECTIVE ;  /* 0x000000000000791b */ /* 0x003fe20003800000 */
.L_x_387:
[----:B------:R-:W-:-:S05]  /*11260*/  IADD3 R2, P0, R2, R7, RZ ;  /* 0x0000000702027210 */ /* 0x000fca0007f1e0ff */
[----:B------:R-:W-:-:S05]  /*11270*/  IMAD.X R3, RZ, RZ, R3, P0 ;  /* 0x000000ffff037224 */ /* 0x000fca00000e0603 */
        /* <DEDUP_REMOVED lines=9> */
.L_x_388:
[----:B------:R-:W-:Y:S02]  /*11310*/  IMAD.MOV.U32 R13, RZ, RZ, R10 ;  /* 0x000000ffff0d7224 */ /* 0x000fe400078e000a */
[----:B------:R-:W-:Y:S02]  /*11320*/  IMAD.MOV.U32 R12, RZ, RZ, 0x6 ;  /* 0x00000006ff0c7424 */ /* 0x000fe400078e00ff */
[----:B------:R-:W-:-:S07]  /*11330*/  IMAD.MOV.U32 R2, RZ, RZ, R14 ;  /* 0x000000ffff027224 */ /* 0x000fce00078e000e */
[----:B------:R-:W-:Y:S05]  /*11340*/  WARPSYNC.COLLECTIVE R15, `(.L_x_389) ;  /* 0x000000000f087348 */ /* 0x000fea0003c00000 */
[----:B------:R0:W1:Y:S02]  /*11350*/  SHFL.IDX P6, R14, R13, R12, R11 ;  /* 0x0000000c0d0e7389 */ /* 0x00006400000c000b */
[----:B01----:R-:W-:Y:S01]  /*11360*/  ENDCOLLECTIVE ;  /* 0x000000000000791b */ /* 0x003fe20003800000 */
.L_x_389:
        /* <DEDUP_REMOVED lines=11> */
.L_x_390:
[----:B------:R-:W-:Y:S01]  /*11420*/  IMAD.MOV.U32 R13, RZ, RZ, R10 ;  /* 0x000000ffff0d7224 */ /* 0x000fe200078e000a */
[----:B------:R-:W-:Y:S01]  /*11430*/  MOV R12, 0x7 ;  /* 0x00000007000c7802 */ /* 0x000fe20000000f00 */
[----:B------:R-:W-:-:S07]  /*11440*/  IMAD.MOV.U32 R2, RZ, RZ, R14 ;  /* 0x000000ffff027224 */ /* 0x000fce00078e000e */
[----:B------:R-:W-:Y:S05]  /*11450*/  WARPSYNC.COLLECTIVE R15, `(.L_x_391) ;  /* 0x000000000f087348 */ /* 0x000fea0003c00000 */
[----:B------:R0:W1:Y:S02]  /*11460*/  SHFL.IDX P6, R14, R13, R12, R11 ;  /* 0x0000000c0d0e7389 */ /* 0x00006400000c000b */
[----:B01----:R-:W-:Y:S01]  /*11470*/  ENDCOLLECTIVE ;  /* 0x000000000000791b */ /* 0x003fe20003800000 */
.L_x_391:
[----:B------:R-:W-:-:S05]  /*11480*/  IADD3 R2, P0, R2, R7, RZ ;  /* 0x0000000702027210 */ /* 0x000fca0007f1e0ff */
[----:B------:R-:W-:-:S05]  /*11490*/  IMAD.X R3, RZ, RZ, R3, P0 ;  /* 0x000000ffff037224 */ /* 0x000fca00000e0603 */
        /* <DEDUP_REMOVED lines=9> */
.L_x_392:
[----:B------:R-:W-:Y:S01]  /*11530*/  IMAD.MOV.U32 R2, RZ, RZ, R14 ;  /* 0x000000ffff027224 */ /* 0x000fe200078e000e */
[----:B------:R-:W-:Y:S06]  /*11540*/  BRA `(.L_x_393) ;  /* 0xffffffb800747947 */ /* 0x000fec000383ffff */
.L_x_288:
[----:B-1----:R1:W2:Y:S02]  /*11550*/  SYNCS.PHASECHK.TRANS64.TRYWAIT P0, [R5+URZ+0x16860], R2 ;  /* 0x01686002050075a7 */ /* 0x0022a4000800017f */
[----:B--2---:R-:W-:Y:S05]  /*11560*/  @!P0 NANOSLEEP.SYNCS 0x989680 ;  /* 0x009896800000895d */ /* 0x004fea0003900000 */
[----:B------:R-:W2:Y:S02]  /*11570*/  @!P0 SYNCS.PHASECHK.TRANS64 P0, [R5+URZ+0x16860], R2 ;  /* 0x01686002050085a7 */ /* 0x000ea4000800007f */
[----:B--2---:R-:W-:Y:S05]  /*11580*/  @!P0 BRA `(.L_x_288) ;  /* 0xfffffffc00f08947 */ /* 0x004fea000383ffff */
[----:B------:R-:W-:Y:S05]  /*11590*/  BRA `(.L_x_394) ;  /* 0xffffffb800cc7947 */ /* 0x000fea000383ffff */
.L_x_289:
[----:B------:R-:W-:Y:S01]  /*115a0*/  BSSY B1, `(.L_x_395) ;  /* 0x0000008000017945 */ /* 0x000fe20003800000 */
[----:B------:R-:W-:Y:S01]  /*115b0*/  IMAD.MOV.U32 R13, RZ, RZ, R23 ;  /* 0x000000ffff0d7224 */ /* 0x000fe200078e0017 */
[----:B------:R-:W-:Y:S01]  /*115c0*/  MOV R12, RZ ;  /* 0x000000ff000c7202 */ /* 0x000fe20000000f00 */
[----:B------:R-:W-:Y:S02]  /*115d0*/  IMAD.MOV.U32 R11, RZ, RZ, 0x181f ;  /* 0x0000181fff0b7424 */ /* 0x000fe400078e00ff */
[----:B------:R-:W-:-:S07]  /*115e0*/  IMAD.MOV.U32 R15, RZ, RZ, -0x1 ;  /* 0xffffffffff0f7424 */ /* 0x000fce00078e00ff */
[----:B-1----:R-:W-:Y:S05]  /*115f0*/  WARPSYNC.COLLECTIVE R15, `(.L_x_396) ;  /* 0x000000000f087348 */ /* 0x002fea0003c00000 */
[----:B------:R0:W2:Y:S02]  /*11600*/  SHFL.IDX P6, R14, R13, R12, R11 ;  /* 0x0000000c0d0e7389 */ /* 0x0000a400000c000b */
[----:B012---:R-:W-:Y:S01]  /*11610*/  ENDCOLLECTIVE ;  /* 0x000000000000791b */ /* 0x007fe20003800000 */
.L_x_396:
[----:B------:R-:W-:Y:S05]  /*11620*/  BSYNC B1 ;  /* 0x0000000000017941 */ /* 0x000fea0003800000 */
.L_x_395:
[----:B------:R-:W-:Y:S01]  /*11630*/  IMAD.MOV.U32 R13, RZ, RZ, R18 ;  /* 0x000000ffff0d7224 */ /* 0x000fe200078e0012 */
[----:B------:R-:W-:Y:S01]  /*11640*/  MOV R12, RZ ;  /* 0x000000ff000c7202 */ /* 0x000fe20000000f00 */
[----:B------:R-:W-:Y:S01]  /*11650*/  IMAD.MOV.U32 R11, RZ, RZ, 0x181f ;  /* 0x0000181fff0b7424 */ /* 0x000fe200078e00ff */
[----:B------:R-:W-:Y:S01]  /*11660*/  ISETP.LT.OR P2, PT, R8, 0x1, P1 ;  /* 0x000000010800780c */ /* 0x000fe20000f41670 */
[----:B------:R-:W-:Y:S01]  /*11670*/  IMAD.MOV.U32 R15, RZ, RZ, -0x1 ;  /* 0xffffffffff0f7424 */ /* 0x000fe200078e00ff */
[----:B------:R-:W-:Y:S01]  /*11680*/  LEA R6, R6, R22, 0x1 ;  /* 0x0000001606067211 */ /* 0x000fe200078e08ff */
[----:B------:R-:W-:-:S10]  /*11690*/  IMAD.MOV.U32 R3, RZ, RZ, R14 ;  /* 0x000000ffff037224 */ /* 0x000fd400078e000e */
[----:B------:R-:W-:Y:S05]  /*116a0*/  WARPSYNC.COLLECTIVE R15, `(.L_x_397) ;  /* 0x000000000f087348 */ /* 0x000fea0003c00000 */
[----:B------:R0:W1:Y:S02]  /*116b0*/  SHFL.IDX P6, R14, R13, R12, R11 ;  /* 0x0000000c0d0e7389 */ /* 0x00006400000c000b */
[----:B01----:R-:W-:Y:S01]  /*116c0*/  ENDCOLLECTIVE ;  /* 0x000000000000791b */ /* 0x003fe20003800000 */
.L_x_397:
[----:B------:R-:W-:Y:S02]  /*116d0*/  IMAD.MOV.U32 R13, RZ, RZ, R23 ;  /* 0x000000ffff0d7224 */ /* 0x000fe400078e0017 */
[----:B------:R-:W-:Y:S02]  /*116e0*/  IMAD.MOV.U32 R12, RZ, RZ, 0x1 ;  /* 0x00000001ff0c7424 */ /* 0x000fe400078e00ff */
[----:B------:R-:W-:-:S07]  /*116f0*/  IMAD.MOV.U32 R2, RZ, RZ, R14 ;  /* 0x000000ffff027224 */ /* 0x000fce00078e000e */
[----:B------:R-:W-:Y:S05]  /*11700*/  WARPSYNC.COLLECTIVE R15, `(.L_x_398) ;  /* 0x000000000f087348 */ /* 0x000fea0003c00000 */
[----:B------:R0:W1:Y:S02]  /*11710*/  SHFL.IDX P6, R14, R13, R12, R11 ;  /* 0x0000000c0d0e7389 */ /* 0x00006400000c000b */
[----:B01----:R-:W-:Y:S01]  /*11720*/  ENDCOLLECTIVE ;  /* 0x000000000000791b */ /* 0x003fe20003800000 */
.L_x_398:
[----:B------:R-:W-:-:S05]  /*11730*/  IADD3 R2, P0, R2, R7, RZ ;  /* 0x0000000702027210 */ /* 0x000fca0007f1e0ff */
[----:B------:R-:W-:-:S05]  /*11740*/  IMAD.X R3, RZ, RZ, R3, P0 ;  /* 0x000000ffff037224 */ /* 0x000fca00000e0603 */
[----:B------:R-:W-:Y:S01]  /*11750*/  @!PT LDS RZ, [RZ] ;  /* 0x00000000fffff984 */ /* 0x000fe20000000800 */
[----:B------:R-:W-:Y:S01]  /*11760*/  @!PT LDS RZ, [RZ] ;  /* 0x00000000fffff984 */ /* 0x000fe20000000800 */
[----:B------:R-:W-:Y:S01]  /*11770*/  @!PT LDS RZ, [RZ] ;  /* 0x00000000fffff984 */ /* 0x000fe20000000800 */
[----:B------:R0:W-:Y:S01]  /*11780*/  LDGSTS.E.BYPASS.LTC128B.128 [R6+0x400], desc[UR36][R2.64], !P2 ;  /* 0x0040000002067fae */ /* 0x0001e2000d101d64 */
[----:B------:R-:W-:Y:S01]  /*11790*/  IMAD.MOV.U32 R13, RZ, RZ, R18 ;  /* 0x000000ffff0d7224 */ /* 0x000fe200078e0012 */
[----:B------:R-:W-:Y:S01]  /*117a0*/  ISETP.LT.OR P2, PT, R8, 0x11, P1 ;  /* 0x000000110800780c */ /* 0x000fe20000f41670 */
[----:B0-----:R-:W-:-:S12]  /*117b0*/  IMAD.MOV.U32 R3, RZ, RZ, R14 ;  /* 0x000000ffff037224 */ /* 0x001fd800078e000e */
[----:B------:R-:W-:Y:S05]  /*117c0*/  WARPSYNC.COLLECTIVE R15, `(.L_x_399) ;  /* 0x000000000f087348 */ /* 0x000fea0003c00000 */
[----:B------:R0:W1:Y:S02]  /*117d0*/  SHFL.IDX P6, R14, R13, R12, R11 ;  /* 0x0000000c0d0e7389 */ /* 0x00006400000c000b */
[----:B01----:R-:W-:Y:S01]  /*117e0*/  ENDCOLLECTIVE ;  /* 0x000000000000791b */ /* 0x003fe20003800000 */
.L_x_399:
[----:B------:R-:W-:Y:S02]  /*117f0*/  IMAD.MOV.U32 R13, RZ, RZ, R23 ;  /* 0x000000ffff0d7224 */ /* 0x000fe400078e0017 */
[----:B------:R-:W-:Y:S01]  /*11800*/  IMAD.MOV.U32 R12, RZ, RZ, 0x2 ;  /* 0x00000002ff0c7424 */ /* 0x000fe200078e00ff */
[----:B------:R-:W-:-:S07]  /*11810*/  MOV R2, R14 ;  /* 0x0000000e00027202 */ /* 0x000fce0000000f00 */
[----:B------:R-:W-:Y:S05]  /*11820*/  WARPSYNC.COLLECTIVE R15, `(.L_x_400) ;  /* 0x000000000f087348 */ /* 0x000fea0003c00000 */
[----:B------:R0:W1:Y:S02]  /*11830*/  SHFL.IDX P6, R14, R13, R12, R11 ;  /* 0x0000000c0d0e7389 */ /* 0x00006400000c000b */
[----:B01----:R-:W-:Y:S01]  /*11840*/  ENDCOLLECTIVE ;  /* 0x000000000000791b */ /* 0x003fe20003800000 */
.L_x_400:
[----:B------:R-:W-:-:S05]  /*11850*/  IADD3 R2, P0, R2, R7, RZ ;  /* 0x0000000702027210 */ /* 0x000fca0007f1e0ff */
[----:B------:R-:W-:-:S05]  /*11860*/  IMAD.X R3, RZ, RZ, R3, P0 ;  /* 0x000000ffff037224 */ /* 0x000fca00000e0603 */
[----:B------:R-:W-:Y:S01]  /*11870*/  @!PT LDS RZ, [RZ] ;  /* 0x00000000fffff984 */ /* 0x000fe20000000800 */
[----:B------:R-:W-:Y:S01]  /*11880*/  @!PT LDS RZ, [RZ] ;  /* 0x00000000fffff984 */ /* 0x000fe20000000800 */
[----:B------:R-:W-:Y:S01]  /*11890*/  @!PT LDS RZ, [RZ] ;  /* 0x00000000fffff984 */ /* 0x000fe20000000800 */
[----:B------:R0:W-:Y:S01]  /*118a0*/  LDGSTS.E.BYPASS.LTC128B.128 [R6+0xc00], desc[UR36][R2.64], !P2 ;  /* 0x00c0000002067fae */ /* 0x0001e2000d101d64 */
[----:B------:R-:W-:Y:S02]  /*118b0*/  ISETP.LT.OR P2, PT, R8, 0x21, P1 ;  /* 0x000000210800780c */ /* 0x000fe40000f41670 */
[----:B------:R-:W-:Y:S01]  /*118c0*/  MOV R13, R18 ;  /* 0x00000012000d7202 */ /* 0x000fe20000000f00 */
[----:B0-----:R-:W-:-:S10]  /*118d0*/  IMAD.MOV.U32 R3, RZ, RZ, R14 ;  /* 0x000000ffff037224 */ /* 0x001fd400078e000e */
[----:B------:R-:W-:Y:S05]  /*118e0*/  WARPSYNC.COLLECTIVE R15, `(.L_x_401) ;  /* 0x000000000f087348 */ /* 0x000fea0003c00000 */
[----:B------:R0:W1:Y:S02]  /*118f0*/  SHFL.IDX P6, R14, R13, R12, R11 ;  /* 0x0000000c0d0e7389 */ /* 0x00006400000c000b */
[----:B01----:R-:W-:Y:S01]  /*11900*/  ENDCOLLECTIVE ;  /* 0x000000000000791b */ /* 0x003fe20003800000 */
.L_x_401:
[----:B------:R-:W-:Y:S02]  /*11910*/  IMAD.MOV.U32 R13, RZ, RZ, R23 ;  /* 0x000000ffff0d7224 */ /* 0x000fe400078e0017 */
[----:B------:R-:W-:Y:S02]  /*11920*/  IMAD.MOV.U32 R12, RZ, RZ, 0x3 ;  /* 0x00000003ff0c7424 */ /* 0x000fe400078e00ff */
[----:B------:R-:W-:-:S07]  /*11930*/  IMAD.MOV.U32 R2, RZ, RZ, R14 ;  /* 0x000000ffff027224 */ /* 0x000fce00078e000e */
[----:B------:R-:W-:Y:S05]  /*11940*/  WARPSYNC.COLLECTIVE R15, `(.L_x_402) ;  /* 0x000000000f087348 */ /* 0x000fea0003c00000 */
[----:B------:R0:W1:Y:S02]  /*11950*/  SHFL.IDX P6, R14, R13, R12, R11 ;  /* 0x0000000c0d0e7389 */ /* 0x00006400000c000b */
[----:B01----:R-:W-:Y:S01]  /*11960*/  ENDCOLLECTIVE ;  /* 0x000000000000791b */ /* 0x003fe20003800000 */
.L_x_402:
[----:B------:R-:W-:-:S05]  /*11970*/  IADD3 R2, P0, R2, R7, RZ ;  /* 0x0000000702027210 */ /* 0x000fca0007f1e0ff */
[----:B------:R-:W-:-:S05]  /*11980*/  IMAD.X R3, RZ, RZ, R3, P0 ;  /* 0x000000ffff037224 */ /* 0x000fca00000e0603 */
[----:B------:R-:W-:Y:S01]  /*11990*/  @!PT LDS RZ, [RZ] ;  /* 0x00000000fffff984 */ /* 0x000fe20000000800 */
[----:B------:R-:W-:Y:S01]  /*119a0*/  @!PT LDS RZ, [RZ] ;  /* 0x00000000fffff984 */ /* 0x000fe20000000800 */
[----:B------:R-:W-:Y:S01]  /*119b0*/  @!PT LDS RZ, [RZ] ;  /* 0x00000000fffff984 */ /* 0x000fe20000000800 */
[----:B------:R0:W-:Y:S01]  /*119c0*/  LDGSTS.E.BYPASS.LTC128B.128 [R6+0x1400], desc[UR36][R2.64], !P2 ;  /* 0x0140000002067fae */ /* 0x0001e2000d101d64 */
[----:B------:R-:W-:Y:S01]  /*119d0*/  IMAD.MOV.U32 R13, RZ, RZ, R18 ;  /* 0x000000ffff0d7224 */ /* 0x000fe200078e0012 */
[----:B------:R-:W-:Y:S02]  /*119e0*/  ISETP.LT.OR P2, PT, R8, 0x31, P1 ;  /* 0x000000310800780c */ /* 0x000fe40000f41670 */
[----:B0-----:R-:W-:-:S11]  /*119f0*/  MOV R3, R14 ;  /* 0x0000000e00037202 */ /* 0x001fd60000000f00 */
[----:B------:R-:W-:Y:S05]  /*11a00*/  WARPSYNC.COLLECTIVE R15, `(.L_x_403) ;  /* 0x000000000f087348 */ /* 0x000fea0003c00000 */
[----:B------:R0:W1:Y:S02]  /*11a10*/  SHFL.IDX P6, R14, R13, R12, R11 ;  /* 0x0000000c0d0e7389 */ /* 0x00006400000c000b */
[----:B01----:R-:W-:Y:S01]  /*11a20*/  ENDCOLLECTIVE ;  /* 0x000000000000791b */ /* 0x003fe20003800000 */
.L_x_403:
[----:B------:R-:W-:Y:S01]  /*11a30*/  IMAD.MOV.U32 R13, RZ, RZ, R23 ;  /* 0x000000ffff0d7224 */ /* 0x000fe200078e0017 */
[----:B------:R-:W-:Y:S01]  /*11a40*/  MOV R12, 0x4 ;  /* 0x00000004000c7802 */ /* 0x000fe20000000f00 */
[----:B------:R-:W-:-:S07]  /*11a50*/  IMAD.MOV.U32 R2, RZ, RZ, R14 ;  /* 0x000000ffff027224 */ /* 0x000fce00078e000e */
[----:B------:R-:W-:Y:S05]  /*11a60*/  WARPSYNC.COLLECTIVE R15, `(.L_x_404) ;  /* 0x000000000f087348 */ /* 0x000fea0003c00000 */
[----:B------:R0:W1:Y:S02]  /*11a70*/  SHFL.IDX P6, R14, R13, R12, R11 ;  /* 0x0000000c0d0e7389 */ /* 0x00006400000c000b */
[----:B01----:R-:W-:Y:S01]  /*11a80*/  ENDCOLLECTIVE ;  /* 0x000000000000791b */ /* 0x003fe20003800000 */
.L_x_404:
        /* <DEDUP_REMOVED lines=12> */
.L_x_405:
[----:B------:R-:W-:Y:S01]  /*11b50*/  MOV R13, R23 ;  /* 0x00000017000d7202 */ /* 0x000fe20000000f00 */
[----:B------:R-:W-:Y:S02]  /*11b60*/  IMAD.MOV.U32 R12, RZ, RZ, 0x5 ;  /* 0x00000005ff0c7424 */ /* 0x000fe400078e00ff */
[----:B------:R-:W-:-:S07]  /*11b70*/  IMAD.MOV.U32 R2, RZ, RZ, R14 ;  /* 0x000000ffff027224 */ /* 0x000fce00078e000e */
[----:B------:R-:W-:Y:S05]  /*11b80*/  WARPSYNC.COLLECTIVE R15, `(.L_x_406) ;  /* 0x000000000f087348 */ /* 0x000fea0003c00000 */
[----:B------:R0:W1:Y:S02]  /*11b90*/  SHFL.IDX P6, R14, R13, R12, R11 ;  /* 0x0000000c0d0e7389 */ /* 0x00006400000c000b */
[----:B01----:R-:W-:Y:S01]  /*11ba0*/  ENDCOLLECTIVE ;  /* 0x000000000000791b */ /* 0x003fe20003800000 */
.L_x_406:
        /* <DEDUP_REMOVED lines=12> */
.L_x_407:
[----:B------:R-:W-:Y:S02]  /*11c70*/  IMAD.MOV.U32 R13, RZ, RZ, R23 ;  /* 0x000000ffff0d7224 */ /* 0x000fe400078e0017 */
[----:B------:R-:W-:Y:S02]  /*11c80*/  IMAD.MOV.U32 R12, RZ, RZ, 0x6 ;  /* 0x00000006ff0c7424 */ /* 0x000fe400078e00ff */
[----:B------:R-:W-:-:S07]  /*11c90*/  IMAD.MOV.U32 R2, RZ, RZ, R14 ;  /* 0x000000ffff027224 */ /* 0x000fce00078e000e */
[----:B------:R-:W-:Y:S05]  /*11ca0*/  WARPSYNC.COLLECTIVE R15, `(.L_x_408) ;  /* 0x000000000f087348 */ /* 0x000fea0003c00000 */
[----:B------:R0:W1:Y:S02]  /*11cb0*/  SHFL.IDX P6, R14, R13, R12, R11 ;  /* 0x0000000c0d0e7389 */ /* 0x00006400000c000b */
[----:B01----:R-:W-:Y:S01]  /*11cc0*/  ENDCOLLECTIVE ;  /* 0x000000000000791b */ /* 0x003fe20003800000 */
.L_x_408:
[----:B------:R-:W-:-:S04]  /*11cd0*/  IADD3 R2, P0, R2, R7, RZ ;  /* 0x0000000702027210 */ /* 0x000fc80007f1e0ff */
[----:B------:R-:W-:-:S05]  /*11ce0*/  IADD3.X R3, RZ, R3, RZ, P0, !PT ;  /* 0x00000003ff037210 */ /* 0x000fca00007fe4ff */
[----:B------:R-:W-:Y:S01]  /*11cf0*/  @!PT LDS RZ, [RZ] ;  /* 0x00000000fffff984 */ /* 0x000fe20000000800 */
[----:B------:R-:W-:Y:S01]  /*11d00*/  @!PT LDS RZ, [RZ] ;  /* 0x00000000fffff984 */ /* 0x000fe20000000800 */
[----:B------:R-:W-:Y:S01]  /*11d10*/  @!PT LDS RZ, [RZ] ;  /* 0x00000000fffff984 */ /* 0x000fe20000000800 */
[----:B------:R0:W-:Y:S01]  /*11d20*/  LDGSTS.E.BYPASS.LTC128B.128 [R6+0x2c00], desc[UR36][R2.64], !P2 ;  /* 0x02c0000002067fae */ /* 0x0001e2000d101d64 */
[----:B------:R-:W-:Y:S01]  /*11d30*/  ISETP.LT.OR P2, PT, R8, 0x61, P1 ;  /* 0x000000610800780c */ /* 0x000fe20000f41670 */
[----:B------:R-:W-:Y:S02]  /*11d40*/  IMAD.MOV.U32 R13, RZ, RZ, R18 ;  /* 0x000000ffff0d7224 */ /* 0x000fe400078e0012 */
[----:B0-----:R-:W-:-:S10]  /*11d50*/  IMAD.MOV.U32 R3, RZ, RZ, R14 ;  /* 0x000000ffff037224 */ /* 0x001fd400078e000e */
[----:B------:R-:W-:Y:S05]  /*11d60*/  WARPSYNC.COLLECTIVE R15, `(.L_x_409) ;  /* 0x000000000f087348 */ /* 0x000fea0003c00000 */
[----:B------:R0:W1:Y:S02]  /*11d70*/  SHFL.IDX P6, R14, R13, R12, R11 ;  /* 0x0000000c0d0e7389 */ /* 0x00006400000c000b */
[----:B01----:R-:W-:Y:S01]  /*11d80*/  ENDCOLLECTIVE ;  /* 0x000000000000791b */ /* 0x003fe20003800000 */
.L_x_409:
[----:B------:R-:W-:Y:S02]  /*11d90*/  IMAD.MOV.U32 R13, RZ, RZ, R23 ;  /* 0x000000ffff0d7224 */ /* 0x000fe400078e0017 */
[----:B------:R-:W-:Y:S01]  /*11da0*/  IMAD.MOV.U32 R12, RZ, RZ, 0x7 ;  /* 0x00000007ff0c7424 */ /* 0x000fe200078e00ff */
[----:B------:R-:W-:-:S07]  /*11db0*/  MOV R2, R14 ;  /* 0x0000000e00027202 */ /* 0x000fce0000000f00 */
[----:B------:R-:W-:Y:S05]  /*11dc0*/  WARPSYNC.COLLECTIVE R15, `(.L_x_410) ;  /* 0x000000000f087348 */ /* 0x000fea0003c00000 */
[----:B------:R0:W1:Y:S02]  /*11dd0*/  SHFL.IDX P6, R14, R13, R12, R11 ;  /* 0x0000000c0d0e7389 */ /* 0x00006400000c000b */
[----:B01----:R-:W-:Y:S01]  /*11de0*/  ENDCOLLECTIVE ;  /* 0x000000000000791b */ /* 0x003fe20003800000 */
.L_x_410:
[----:B------:R-:W-:-:S05]  /*11df0*/  IADD3 R2, P0, R2, R7, RZ ;  /* 0x0000000702027210 */ /* 0x000fca0007f1e0ff */
[----:B------:R-:W-:-:S05]  /*11e00*/  IMAD.X R3, RZ, RZ, R3, P0 ;  /* 0x000000ffff037224 */ /* 0x000fca00000e0603 */
        /* <DEDUP_REMOVED lines=9> */
.L_x_411:
[----:B------:R-:W-:Y:S01]  /*11ea0*/  IMAD.MOV.U32 R2, RZ, RZ, R14 ;  /* 0x000000ffff027224 */ /* 0x000fe200078e000e */
[----:B------:R-:W-:Y:S06]  /*11eb0*/  BRA `(.L_x_412) ;  /* 0xffffffb400787947 */ /* 0x000fec000383ffff */
.L_x_297:
[----:B0-----:R0:W1:Y:S02]  /*11ec0*/  SYNCS.PHASECHK.TRANS64.TRYWAIT P0, [R0+URZ+0x16860], R3 ;  /* 0x01686003000075a7 */ /* 0x001064000800017f */
[----:B-1----:R-:W-:Y:S05]  /*11ed0*/  @!P0 NANOSLEEP.SYNCS 0x989680 ;  /* 0x009896800000895d */ /* 0x002fea0003900000 */
[----:B------:R-:W1:Y:S02]  /*11ee0*/  @!P0 SYNCS.PHASECHK.TRANS64 P0, [R0+URZ+0x16860], R3 ;  /* 0x01686003000085a7 */ /* 0x000e64000800007f */
[----:B-1----:R-:W-:Y:S05]  /*11ef0*/  @!P0 BRA `(.L_x_297) ;  /* 0xfffffffc00f08947 */ /* 0x002fea000383ffff */
[----:B------:R-:W-:Y:S05]  /*11f00*/  BRA `(.L_x_413) ;  /* 0xffffffb800907947 */ /* 0x000fea000383ffff */
.L_x_298:
[----:B------:R-:W-:Y:S01]  /*11f10*/  BSSY B0, `(.L_x_414) ;  /* 0x0000008000007945 */ /* 0x000fe20003800000 */
[----:B------:R-:W-:Y:S01]  /*11f20*/  IMAD.MOV.U32 R13, RZ, RZ, R23 ;  /* 0x000000ffff0d7224 */ /* 0x000fe200078e0017 */
[----:B------:R-:W-:Y:S01]  /*11f30*/  MOV R15, 0xffffffff ;  /* 0xffffffff000f7802 */ /* 0x000fe20000000f00 */
[----:B------:R-:W-:Y:S02]  /*11f40*/  IMAD.MOV.U32 R12, RZ, RZ, RZ ;  /* 0x000000ffff0c7224 */ /* 0x000fe400078e00ff */
[----:B------:R-:W-:-:S07]  /*11f50*/  IMAD.MOV.U32 R11, RZ, RZ, 0x181f ;  /* 0x0000181fff0b7424 */ /* 0x000fce00078e00ff */
[----:B0-----:R-:W-:Y:S05]  /*11f60*/  WARPSYNC.COLLECTIVE R15, `(.L_x_415) ;  /* 0x000000000f087348 */ /* 0x001fea0003c00000 */
[----:B------:R1:W2:Y:S02]  /*11f70*/  SHFL.IDX P6, R14, R13, R12, R11 ;  /* 0x0000000c0d0e7389 */ /* 0x0002a400000c000b */
[----:B012---:R-:W-:Y:S01]  /*11f80*/  ENDCOLLECTIVE ;  /* 0x000000000000791b */ /* 0x007fe20003800000 */
.L_x_415:
[----:B------:R-:W-:Y:S05]  /*11f90*/  BSYNC B0 ;  /* 0x0000000000007941 */ /* 0x000fea0003800000 */
.L_x_414:
[----:B------:R-:W-:Y:S01]  /*11fa0*/  IMAD.MOV.U32 R13, RZ, RZ, R18 ;  /* 0x000000ffff0d7224 */ /* 0x000fe200078e0012 */
[----:B------:R-:W-:Y:S01]  /*11fb0*/  MOV R15, 0xffffffff ;  /* 0xffffffff000f7802 */ /* 0x000fe20000000f00 */
[----:B------:R-:W-:Y:S01]  /*11fc0*/  IMAD.MOV.U32 R12, RZ, RZ, RZ ;  /* 0x000000ffff0c7224 */ /* 0x000fe200078e00ff */
[----:B------:R-:W-:Y:S01]  /*11fd0*/  ISETP.LT.OR P2, PT, R6, 0x1, P0 ;  /* 0x000000010600780c */ /* 0x000fe20000741670 */
[----:B------:R-:W-:Y:S02]  /*11fe0*/  IMAD.MOV.U32 R11, RZ, RZ, 0x181f ;  /* 0x0000181fff0b7424 */ /* 0x000fe400078e00ff */
[----:B------:R-:W-:Y:S02]  /*11ff0*/  IMAD.MOV.U32 R3, RZ, RZ, R14 ;  /* 0x000000ffff037224 */ /* 0x000fe400078e000e */
[----:B------:R-:W-:-:S08]  /*12000*/  IMAD.SHL.U32 R5, R28, 0x2, RZ ;  /* 0x000000021c057824 */ /* 0x000fd000078e00ff */
[----:B------:R-:W-:Y:S05]  /*12010*/  WARPSYNC.COLLECTIVE R15, `(.L_x_416) ;  /* 0x000000000f087348 */ /* 0x000fea0003c00000 */
[----:B------:R0:W1:Y:S02]  /*12020*/  SHFL.IDX P6, R14, R13, R12, R11 ;  /* 0x0000000c0d0e7389 */ /* 0x00006400000c000b */
[----:B01----:R-:W-:Y:S01]  /*12030*/  ENDCOLLECTIVE ;  /* 0x000000000000791b */ /* 0x003fe20003800000 */
.L_x_416:
[----:B------:R-:W-:Y:S02]  /*12040*/  IMAD R4, R4, 0x2, R22 ;  /* 0x0000000204047824 */ /* 0x000fe400078e0216 */
[----:B------:R-:W-:Y:S01]  /*12050*/  IMAD.MOV.U32 R13, RZ, RZ, R23 ;  /* 0x000000ffff0d7224 */ /* 0x000fe200078e0017 */
[----:B------:R-:W-:Y:S02]  /*12060*/  MOV R12, 0x1 ;  /* 0x00000001000c7802 */ /* 0x000fe40000000f00 */
[----:B------:R-:W-:-:S13]  /*12070*/  IADD3 R2, P1, R14, R5, RZ ;  /* 0x000000050e027210 */ /* 0x000fda0007f3e0ff */
[----:B------:R-:W-:Y:S05]  /*12080*/  WARPSYNC.COLLECTIVE R15, `(.L_x_417) ;  /* 0x000000000f087348 */ /* 0x000fea0003c00000 */
[----:B------:R0:W1:Y:S02]  /*12090*/  SHFL.IDX P6, R14, R13, R12, R11 ;  /* 0x0000000c0d0e7389 */ /* 0x00006400000c000b */
[----:B01----:R-:W-:Y:S01]  /*120a0*/  ENDCOLLECTIVE ;  /* 0x000000000000791b */ /* 0x003fe20003800000 */
.L_x_417:
[----:B------:R-:W-:-:S05]  /*120b0*/  IMAD.X R3, RZ, RZ, R3, P1 ;  /* 0x000000ffff037224 */ /* 0x000fca00008e0603 */
        /* <DEDUP_REMOVED lines=10> */
.L_x_418:
[----:B------:R-:W-:Y:S01]  /*12160*/  IMAD.MOV.U32 R13, RZ, RZ, R23 ;  /* 0x000000ffff0d7224 */ /* 0x000fe200078e0017 */
[----:B------:R-:W-:Y:S02]  /*12170*/  MOV R12, 0x2 ;  /* 0x00000002000c7802 */ /* 0x000fe40000000f00 */
[----:B------:R-:W-:-:S13]  /*12180*/  IADD3 R2, P1, R14, R5, RZ ;  /* 0x000000050e027210 */ /* 0x000fda0007f3e0ff */
[----:B------:R-:W-:Y:S05]  /*12190*/  WARPSYNC.COLLECTIVE R15, `(.L_x_419) ;  /* 0x000000000f087348 */ /* 0x000fea0003c00000 */
[----:B------:R0:W1:Y:S02]  /*121a0*/  SHFL.IDX P6, R14, R13, R12, R11 ;  /* 0x0000000c0d0e7389 */ /* 0x00006400000c000b */
[----:B01----:R-:W-:Y:S01]  /*121b0*/  ENDCOLLECTIVE ;  /* 0x000000000000791b */ /* 0x003fe20003800000 */
.L_x_419:
        /* <DEDUP_REMOVED lines=11> */
.L_x_420:
[----:B------:R-:W-:Y:S01]  /*12270*/  IMAD.MOV.U32 R13, RZ, RZ, R23 ;  /* 0x000000ffff0d7224 */ /* 0x000fe200078e0017 */
[----:B------:R-:W-:Y:S02]  /*12280*/  MOV R12, 0x3 ;  /* 0x00000003000c7802 */ /* 0x000fe40000000f00 */
[----:B------:R-:W-:-:S13]  /*12290*/  IADD3 R2, P1, R14, R5, RZ ;  /* 0x000000050e027210 */ /* 0x000fda0007f3e0ff */
[----:B------:R-:W-:Y:S05]  /*122a0*/  WARPSYNC.COLLECTIVE R15, `(.L_x_421) ;  /* 0x000000000f087348 */ /* 0x000fea0003c00000 */
[----:B------:R0:W1:Y:S02]  /*122b0*/  SHFL.IDX P6, R14, R13, R12, R11 ;  /* 0x0000000c0d0e7389 */ /* 0x00006400000c000b */
[----:B01----:R-:W-:Y:S01]  /*122c0*/  ENDCOLLECTIVE ;  /* 0x000000000000791b */ /* 0x003fe20003800000 */
.L_x_421:
        /* <DEDUP_REMOVED lines=11> */
.L_x_422:
[----:B------:R-:W-:Y:S01]  /*12380*/  IMAD.MOV.U32 R13, RZ, RZ, R23 ;  /* 0x000000ffff0d7224 */ /* 0x000fe200078e0017 */
[----:B------:R-:W-:Y:S02]  /*12390*/  MOV R12, 0x4 ;  /* 0x00000004000c7802 */ /* 0x000fe40000000f00 */
[----:B------:R-:W-:-:S13]  /*123a0*/  IADD3 R2, P1, R14, R5, RZ ;  /* 0x000000050e027210 */ /* 0x000fda0007f3e0ff */
[----:B------:R-:W-:Y:S05]  /*123b0*/  WARPSYNC.COLLECTIVE R15, `(.L_x_423) ;  /* 0x000000000f087348 */ /* 0x000fea0003c00000 */
[----:B------:R0:W1:Y:S02]  /*123c0*/  SHFL.IDX P6, R14, R13, R12, R11 ;  /* 0x0000000c0d0e7389 */ /* 0x00006400000c000b */
[----:B01----:R-:W-:Y:S01]  /*123d0*/  ENDCOLLECTIVE ;  /* 0x000000000000791b */ /* 0x003fe20003800000 */
.L_x_423:
        /* <DEDUP_REMOVED lines=11> */
.L_x_424:
[----:B------:R-:W-:Y:S01]  /*12490*/  IMAD.MOV.U32 R13, RZ, RZ, R23 ;  /* 0x000000ffff0d7224 */ /* 0x000fe200078e0017 */
[----:B------:R-:W-:Y:S02]  /*124a0*/  MOV R12, 0x5 ;  /* 0x00000005000c7802 */ /* 0x000fe40000000f00 */
[----:B------:R-:W-:-:S13]  /*124b0*/  IADD3 R2, P1, R14, R5, RZ ;  /* 0x000000050e027210 */ /* 0x000fda0007f3e0ff */
[----:B------:R-:W-:Y:S05]  /*124c0*/  WARPSYNC.COLLECTIVE R15, `(.L_x_425) ;  /* 0x000000000f087348 */ /* 0x000fea0003c00000 */
[----:B------:R0:W1:Y:S02]  /*124d0*/  SHFL.IDX P6, R14, R13, R12, R11 ;  /* 0x0000000c0d0e7389 */ /* 0x00006400000c000b */
[----:B01----:R-:W-:Y:S01]  /*124e0*/  ENDCOLLECTIVE ;  /* 0x000000000000791b */ /* 0x003fe20003800000 */
.L_x_425:
        /* <DEDUP_REMOVED lines=11> */
.L_x_426:
[----:B------:R-:W-:Y:S01]  /*125a0*/  IMAD.MOV.U32 R13, RZ, RZ, R23 ;  /* 0x000000ffff0d7224 */ /* 0x000fe200078e0017 */
[----:B------:R-:W-:Y:S02]  /*125b0*/  MOV R12, 0x6 ;  /* 0x00000006000c7802 */ /* 0x000fe40000000f00 */
[----:B------:R-:W-:-:S13]  /*125c0*/  IADD3 R2, P1, R14, R5, RZ ;  /* 0x000000050e027210 */ /* 0x000fda0007f3e0ff */
[----:B------:R-:W-:Y:S05]  /*125d0*/  WARPSYNC.COLLECTIVE R15, `(.L_x_427) ;  /* 0x000000000f087348 */ /* 0x000fea0003c00000 */
[----:B------:R0:W1:Y:S02]  /*125e0*/  SHFL.IDX P6, R14, R13, R12, R11 ;  /* 0x0000000c0d0e7389 */ /* 0x00006400000c000b */
[----:B01----:R-:W-:Y:S01]  /*125f0*/  ENDCOLLECTIVE ;  /* 0x000000000000791b */ /* 0x003fe20003800000 */
.L_x_427:
        /* <DEDUP_REMOVED lines=11> */
.L_x_428:
[----:B------:R-:W-:Y:S01]  /*126b0*/  IMAD.MOV.U32 R13, RZ, RZ, R23 ;  /* 0x000000ffff0d7224 */ /* 0x000fe200078e0017 */
[----:B------:R-:W-:Y:S02]  /*126c0*/  MOV R12, 0x7 ;  /* 0x00000007000c7802 */ /* 0x000fe40000000f00 */
[----:B------:R-:W-:-:S13]  /*126d0*/  IADD3 R2, P1, R14, R5, RZ ;  /* 0x000000050e027210 */ /* 0x000fda0007f3e0ff */
[----:B------:R-:W-:Y:S05]  /*126e0*/  WARPSYNC.COLLECTIVE R15, `(.L_x_429) ;  /* 0x000000000f087348 */ /* 0x000fea0003c00000 */
[----:B------:R0:W1:Y:S02]  /*126f0*/  SHFL.IDX P6, R14, R13, R12, R11 ;  /* 0x0000000c0d0e7389 */ /* 0x00006400000c000b */
[----:B01----:R-:W-:Y:S01]  /*12700*/  ENDCOLLECTIVE ;  /* 0x000000000000791b */ /* 0x003fe20003800000 */
.L_x_429:
        /* <DEDUP_REMOVED lines=10> */
.L_x_430:
[----:B------:R-:W-:Y:S05]  /*127b0*/  BRA `(.L_x_431) ;  /* 0xffffffb400587947 */ /* 0x000fea000383ffff */
.L_x_303:
[----:B------:R-:W-:Y:S01]  /*127c0*/  BSSY B0, `(.L_x_432) ;  /* 0x0000008000007945 */ /* 0x000fe20003800000 */
[----:B------:R-:W-:Y:S01]  /*127d0*/  IMAD.MOV.U32 R13, RZ, RZ, R16 ;  /* 0x000000ffff0d7224 */ /* 0x000fe200078e0010 */
[----:B------:R-:W-:Y:S01]  /*127e0*/  MOV R11, 0x1f ;  /* 0x0000001f000b7802 */ /* 0x000fe20000000f00 */
[----:B------:R-:W-:Y:S02]  /*127f0*/  IMAD.MOV.U32 R12, RZ, RZ, RZ ;  /* 0x000000ffff0c7224 */ /* 0x000fe400078e00ff */
[----:B------:R-:W-:-:S07]  /*12800*/  IMAD.MOV.U32 R15, RZ, RZ, -0x1 ;  /* 0xffffffffff0f7424 */ /* 0x000fce00078e00ff */
[----:B------:R-:W-:Y:S05]  /*12810*/  WARPSYNC.COLLECTIVE R15, `(.L_x_433) ;  /* 0x000000000f087348 */ /* 0x000fea0003c00000 */
[----:B------:R0:W1:Y:S02]  /*12820*/  SHFL.IDX P6, R14, R13, R12, R11 ;  /* 0x0000000c0d0e7389 */ /* 0x00006400000c000b */
[----:B01----:R-:W-:Y:S01]  /*12830*/  ENDCOLLECTIVE ;  /* 0x000000000000791b */ /* 0x003fe20003800000 */
.L_x_433:
[----:B------:R-:W-:Y:S05]  /*12840*/  BSYNC B0 ;  /* 0x0000000000007941 */ /* 0x000fea0003800000 */
.L_x_432:
[----:B------:R-:W-:Y:S01]  /*12850*/  IMAD.MOV.U32 R13, RZ, RZ, R16 ;  /* 0x000000ffff0d7224 */ /* 0x000fe200078e0010 */
[----:B------:R-:W-:Y:S01]  /*12860*/  MOV R11, 0x1f ;  /* 0x0000001f000b7802 */ /* 0x000fe20000000f00 */
[----:B------:R-:W-:Y:S02]  /*12870*/  IMAD.MOV.U32 R12, RZ, RZ, 0x1 ;  /* 0x00000001ff0c7424 */ /* 0x000fe400078e00ff */
[----:B------:R-:W-:Y:S02]  /*12880*/  IMAD.MOV.U32 R15, RZ, RZ, -0x1 ;  /* 0xffffffffff0f7424 */ /* 0x000fe400078e00ff */
[----:B------:R-:W-:Y:S02]  /*12890*/  IMAD.IADD R7, R19, 0x1, R9 ;  /* 0x0000000113077824 */ /* 0x000fe400078e0209 */
[----:B------:R-:W-:-:S07]  /*128a0*/  IMAD.MOV.U32 R0, RZ, RZ, R14 ;  /* 0x000000ffff007224 */ /* 0x000fce00078e000e */
[----:B------:R-:W-:Y:S05]  /*128b0*/  WARPSYNC.COLLECTIVE R15, `(.L_x_434) ;  /* 0x000000000f087348 */ /* 0x000fea0003c00000 */
[----:B------:R0:W1:Y:S02]  /*128c0*/  SHFL.IDX P6, R14, R13, R12, R11 ;  /* 0x0000000c0d0e7389 */ /* 0x00006400000c000b */
[----:B01----:R-:W-:Y:S01]  /*128d0*/  ENDCOLLECTIVE ;  /* 0x000000000000791b */ /* 0x003fe20003800000 */
.L_x_434:
[----:B------:R-:W-:Y:S02]  /*128e0*/  ULDC UR4, c[0x0][0xc3c] ;  /* 0x00030f0000047ab9 */ /* 0x000fe40000000800 */
[----:B------:R-:W-:-:S13]  /*128f0*/  ISETP.GE.OR P1, PT, R7, UR4, !P0 ;  /* 0x0000000407007c0c */ /* 0x000fda000c726670 */
[----:B------:R-:W0:Y:S08]  /*12900*/  @!P1 LDC.64 R2, c[0x0][0xc80] ;  /* 0x00032000ff029b82 */ /* 0x000e300000000a00 */
[----:B------:R-:W1:Y:S01]  /*12910*/  @!P1 LDC.64 R4, c[0x0][0xc78] ;  /* 0x00031e00ff049b82 */ /* 0x000e620000000a00 */
[----:B------:R-:W-:Y:S02]  /*12920*/  IMAD.MOV.U32 R11, RZ, RZ, RZ ;  /* 0x000000ffff0b7224 */ /* 0x000fe400078e00ff */
[----:B------:R-:W-:-:S02]  /*12930*/  IMAD.MOV.U32 R6, RZ, RZ, R14 ;  /* 0x000000ffff067224 */ /* 0x000fc400078e000e */
[----:B0-----:R-:W-:-:S05]  /*12940*/  @!P1 IMAD.WIDE R2, R7, 0x4, R2 ;  /* 0x0000000407029825 */ /* 0x001fca00078e0202 */
[----:B------:R1:W2:Y:S02]  /*12950*/  @!P1 LDG.E R8, desc[UR36][R2.64] ;  /* 0x0000002402089981 */ /* 0x0002a4000c1e1900 */
[----:B-1----:R-:W-:-:S05]  /*12960*/  @!P1 IMAD.WIDE R2, R7, 0x4, R4 ;  /* 0x0000000407029825 */ /* 0x002fca00078e0204 */
[----:B------:R-:W3:Y:S01]  /*12970*/  @!P1 LDG.E R5, desc[UR36][R2.64] ;  /* 0x0000002402059981 */ /* 0x000ee2000c1e1900 */
[----:B------:R-:W-:Y:S01]  /*12980*/  IMAD.MOV.U32 R7, RZ, RZ, RZ ;  /* 0x000000ffff077224 */ /* 0x000fe200078e00ff */
[C---:B------:R-:W-:Y:S01]  /*12990*/  ISETP.GE.U32.AND P2, PT, R9.reuse, 0x2, PT ;  /* 0x000000020900780c */ /* 0x040fe20003f46070 */
[----:B------:R-:W-:Y:S01]  /*129a0*/  IMAD.MOV.U32 R4, RZ, RZ, RZ ;  /* 0x000000ffff047224 */ /* 0x000fe200078e00ff */
[C---:B------:R-:W-:Y:S02]  /*129b0*/  ISETP.GE.U32.AND P3, PT, R9.reuse, 0x4, PT ;  /* 0x000000040900780c */ /* 0x040fe40003f66070 */
[C---:B------:R-:W-:Y:S02]  /*129c0*/  ISETP.GE.U32.AND P4, PT, R9.reuse, 0x8, PT ;  /* 0x000000080900780c */ /* 0x040fe40003f86070 */
[----:B------:R-:W-:Y:S02]  /*129d0*/  ISETP.GE.U32.AND P5, PT, R9, 0x10, PT ;  /* 0x000000100900780c */ /* 0x000fe40003fa6070 */
[----:B------:R-:W-:-:S02]  /*129e0*/  MOV R16, RZ ;  /* 0x000000ff00107202 */ /* 0x000fc40000000f00 */
[----:B--2---:R-:W-:Y:S01]  /*129f0*/  @!P1 MOV R7, R8 ;  /* 0x0000000800079202 */ /* 0x004fe20000000f00 */
[----:B---3--:R-:W-:Y:S01]  /*12a00*/  @!P1 IMAD.MOV.U32 R4, RZ, RZ, R5 ;  /* 0x000000ffff049224 */ /* 0x008fe200078e0005 */
[----:B------:R-:W-:-:S03]  /*12a10*/  ISETP.NE.AND P1, PT, R9, RZ, PT ;  /* 0x000000ff0900720c */ /* 0x000fc60003f25270 */
[----:B------:R-:W-:-:S10]  /*12a20*/  IMAD R13, R4, R7, RZ ;  /* 0x00000007040d7224 */ /* 0x000fd400078e02ff */
[----:B------:R-:W-:Y:S05]  /*12a30*/  WARPSYNC.COLLECTIVE R15, `(.L_x_435) ;  /* 0x000000000f087348 */ /* 0x000fea0003c00000 */
[----:B------:R0:W1:Y:S02]  /*12a40*/  SHFL.UP P6, R14, R13, R12, R11 ;  /* 0x0400000c0d0e7389 */ /* 0x00006400000c000b */
[----:B01----:R-:W-:Y:S01]  /*12a50*/  ENDCOLLECTIVE ;  /* 0x000000000000791b */ /* 0x003fe20003800000 */
.L_x_435:
[----:B------:R-:W-:Y:S01]  /*12a60*/  IMAD.MOV.U32 R12, RZ, RZ, 0x2 ;  /* 0x00000002ff0c7424 */ /* 0x000fe200078e00ff */
[----:B------:R-:W-:-:S05]  /*12a70*/  SEL R14, R14, RZ, P1 ;  /* 0x000000ff0e0e7207 */ /* 0x000fca0000800000 */
[----:B------:R-:W-:-:S05]  /*12a80*/  IMAD.IADD R5, R13, 0x1, R14 ;  /* 0x000000010d057824 */ /* 0x000fca00078e020e */
[----:B------:R-:W-:-:S07]  /*12a90*/  MOV R13, R5 ;  /* 0x00000005000d7202 */ /* 0x000fce0000000f00 */
[----:B------:R-:W-:Y:S05]  /*12aa0*/  WARPSYNC.COLLECTIVE R15, `(.L_x_436) ;  /* 0x000000000f087348 */ /* 0x000fea0003c00000 */
[----:B------:R0:W1:Y:S02]  /*12ab0*/  SHFL.UP P6, R14, R13, R12, R11 ;  /* 0x0400000c0d0e7389 */ /* 0x00006400000c000b */
[----:B01----:R-:W-:Y:S01]  /*12ac0*/  ENDCOLLECTIVE ;  /* 0x000000000000791b */ /* 0x003fe20003800000 */
.L_x_436:
[----:B------:R-:W-:Y:S01]  /*12ad0*/  IMAD.MOV.U32 R12, RZ, RZ, 0x4 ;  /* 0x00000004ff0c7424 */ /* 0x000fe200078e00ff */
[----:B------:R-:W-:-:S05]  /*12ae0*/  SEL R2, R14, RZ, P2 ;  /* 0x000000ff0e027207 */ /* 0x000fca0001000000 */
[----:B------:R-:W-:-:S04]  /*12af0*/  IMAD.IADD R2, R5, 0x1, R2 ;  /* 0x0000000105027824 */ /* 0x000fc800078e0202 */
[----:B------:R-:W-:-:S07]  /*12b00*/  IMAD.MOV.U32 R13, RZ, RZ, R2 ;  /* 0x000000ffff0d7224 */ /* 0x000fce00078e0002 */
[----:B------:R-:W-:Y:S05]  /*12b10*/  WARPSYNC.COLLECTIVE R15, `(.L_x_437) ;  /* 0x000000000f087348 */ /* 0x000fea0003c00000 */
[----:B------:R0:W1:Y:S02]  /*12b20*/  SHFL.UP P6, R14, R13, R12, R11 ;  /* 0x0400000c0d0e7389 */ /* 0x00006400000c000b */
[----:B01----:R-:W-:Y:S01]  /*12b30*/  ENDCOLLECTIVE ;  /* 0x000000000000791b */ /* 0x003fe20003800000 */
.L_x_437:
[----:B------:R-:W-:Y:S01]  /*12b40*/  IMAD.MOV.U32 R12, RZ, RZ, 0x8 ;  /* 0x00000008ff0c7424 */ /* 0x000fe200078e00ff */
[----:B------:R-:W-:-:S04]  /*12b50*/  SEL R3, R14, RZ, P3 ;  /* 0x000000ff0e037207 */ /* 0x000fc80001800000 */
[----:B------:R-:W-:-:S05]  /*12b60*/  IADD3 R8, R2, R3, RZ ;  /* 0x0000000302087210 */ /* 0x000fca0007ffe0ff */
[----:B------:R-:W-:-:S07]  /*12b70*/  IMAD.MOV.U32 R13, RZ, RZ, R8 ;  /* 0x000000ffff0d7224 */ /* 0x000fce00078e0008 */
[----:B------:R-:W-:Y:S05]  /*12b80*/  WARPSYNC.COLLECTIVE R15, `(.L_x_438) ;  /* 0x000000000f087348 */ /* 0x000fea0003c00000 */
[----:B------:R0:W1:Y:S02]  /*12b90*/  SHFL.UP P6, R14, R13, R12, R11 ;  /* 0x0400000c0d0e7389 */ /* 0x00006400000c000b */
[----:B01----:R-:W-:Y:S01]  /*12ba0*/  ENDCOLLECTIVE ;  /* 0x000000000000791b */ /* 0x003fe20003800000 */
.L_x_438:
[----:B------:R-:W-:Y:S02]  /*12bb0*/  MOV R12, 0x10 ;  /* 0x00000010000c7802 */ /* 0x000fe40000000f00 */
[----:B------:R-:W-:-:S05]  /*12bc0*/  SEL R5, R14, RZ, P4 ;  /* 0x000000ff0e057207 */ /* 0x000fca0002000000 */
[----:B------:R-:W-:-:S04]  /*12bd0*/  IMAD.IADD R5, R8, 0x1, R5 ;  /* 0x0000000108057824 */ /* 0x000fc800078e0205 */
[----:B------:R-:W-:-:S07]  /*12be0*/  IMAD.MOV.U32 R13, RZ, RZ, R5 ;  /* 0x000000ffff0d7224 */ /* 0x000fce00078e0005 */
[----:B------:R-:W-:Y:S05]  /*12bf0*/  WARPSYNC.COLLECTIVE R15, `(.L_x_439) ;  /* 0x000000000f087348 */ /* 0x000fea0003c00000 */
[----:B------:R0:W1:Y:S02]  /*12c00*/  SHFL.UP P6, R14, R13, R12, R11 ;  /* 0x0400000c0d0e7389 */ /* 0x00006400000c000b */
[----:B01----:R-:W-:Y:S01]  /*12c10*/  ENDCOLLECTIVE ;  /* 0x000000000000791b */ /* 0x003fe20003800000 */
.L_x_439:
[----:B------:R-:W-:Y:S02]  /*12c20*/  IMAD.MOV.U32 R12, RZ, RZ, 0x1f ;  /* 0x0000001fff0c7424 */ /* 0x000fe400078e00ff */
[----:B------:R-:W-:Y:S01]  /*12c30*/  IMAD.MOV.U32 R11, RZ, RZ, 0x1f ;  /* 0x0000001fff0b7424 */ /* 0x000fe200078e00ff */
[----:B------:R-:W-:-:S05]  /*12c40*/  SEL R14, R14, RZ, P5 ;  /* 0x000000ff0e0e7207 */ /* 0x000fca0002800000 */
[----:B------:R-:W-:-:S04]  /*12c50*/  IMAD.IADD R3, R5, 0x1, R14 ;  /* 0x0000000105037824 */ /* 0x000fc800078e020e */
[----:B------:R-:W-:-:S07]  /*12c60*/  IMAD.MOV.U32 R13, RZ, RZ, R3 ;  /* 0x000000ffff0d7224 */ /* 0x000fce00078e0003 */
[----:B------:R-:W-:Y:S05]  /*12c70*/  WARPSYNC.COLLECTIVE R15, `(.L_x_440) ;  /* 0x000000000f087348 */ /* 0x000fea0003c00000 */
[----:B------:R0:W1:Y:S02]  /*12c80*/  SHFL.IDX P6, R14, R13, R12, R11 ;  /* 0x0000000c0d0e7389 */ /* 0x00006400000c000b */
[----:B01----:R-:W-:Y:S01]  /*12c90*/  ENDCOLLECTIVE ;  /* 0x000000000000791b */ /* 0x003fe20003800000 */
.L_x_440:
[----:B------:R-:W-:Y:S05]  /*12ca0*/  BRA `(.L_x_441) ;  /* 0xffffffb400647947 */ /* 0x000fea000383ffff */
.L_x_306:
[----:B------:R-:W-:Y:S01]  /*12cb0*/  BSSY B0, `(.L_x_442) ;  /* 0x0000007000007945 */ /* 0x000fe20003800000 */
[----:B------:R-:W-:Y:S02]  /*12cc0*/  IMAD.MOV.U32 R12, RZ, RZ, 0x1 ;  /* 0x00000001ff0c7424 */ /* 0x000fe400078e00ff */
[----:B------:R-:W-:Y:S02]  /*12cd0*/  IMAD.MOV.U32 R11, RZ, RZ, RZ ;  /* 0x000000ffff0b7224 */ /* 0x000fe400078e00ff */
[----:B------:R-:W-:-:S07]  /*12ce0*/  IMAD.MOV.U32 R15, RZ, RZ, -0x1 ;  /* 0xffffffffff0f7424 */ /* 0x000fce00078e00ff */
[----:B------:R-:W-:Y:S05]  /*12cf0*/  WARPSYNC.COLLECTIVE R15, `(.L_x_443) ;  /* 0x000000000f087348 */ /* 0x000fea0003c00000 */
[----:B------:R0:W1:Y:S02]  /*12d00*/  SHFL.UP P6, R14, R13, R12, R11 ;  /* 0x0400000c0d0e7389 */ /* 0x00006400000c000b */
[----:B01----:R-:W-:Y:S01]  /*12d10*/  ENDCOLLECTIVE ;  /* 0x000000000000791b */ /* 0x003fe20003800000 */
.L_x_443:
[----:B------:R-:W-:Y:S05]  /*12d20*/  BSYNC B0 ;  /* 0x0000000000007941 */ /* 0x000fea0003800000 */
.L_x_442:
[----:B------:R-:W-:Y:S01]  /*12d30*/  SEL R14, R14, RZ, P1 ;  /* 0x000000ff0e0e7207 */ /* 0x000fe20000800000 */
[----:B------:R-:W-:Y:S01]  /*12d40*/  IMAD.MOV.U32 R11, RZ, RZ, RZ ;  /* 0x000000ffff0b7224 */ /* 0x000fe200078e00ff */
[----:B------:R-:W-:Y:S01]  /*12d50*/  MOV R12, 0x2 ;  /* 0x00000002000c7802 */ /* 0x000fe20000000f00 */
[----:B------:R-:W-:Y:S02]  /*12d60*/  IMAD.MOV.U32 R15, RZ, RZ, -0x1 ;  /* 0xffffffffff0f7424 */ /* 0x000fe400078e00ff */
[----:B------:R-:W-:-:S07]  /*12d70*/  IMAD.IADD R13, R13, 0x1, R14 ;  /* 0x000000010d0d7824 */ /* 0x000fce00078e020e */
[----:B------:R-:W-:Y:S05]  /*12d80*/  WARPSYNC.COLLECTIVE R15, `(.L_x_444) ;  /* 0x000000000f087348 */ /* 0x000fea0003c00000 */
[----:B------:R0:W1:Y:S02]  /*12d90*/  SHFL.UP P6, R14, R13, R12, R11 ;  /* 0x0400000c0d0e7389 */ /* 0x00006400000c000b */
[----:B01----:R-:W-:Y:S01]  /*12da0*/  ENDCOLLECTIVE ;  /* 0x000000000000791b */ /* 0x003fe20003800000 */
.L_x_444:
[----:B------:R-:W-:Y:S02]  /*12db0*/  MOV R12, 0x4 ;  /* 0x00000004000c7802 */ /* 0x000fe40000000f00 */
[----:B------:R-:W-:-:S05]  /*12dc0*/  SEL R2, R14, RZ, P2 ;  /* 0x000000ff0e027207 */ /* 0x000fca0001000000 */
[----:B------:R-:W-:-:S04]  /*12dd0*/  IMAD.IADD R2, R13, 0x1, R2 ;  /* 0x000000010d027824 */ /* 0x000fc800078e0202 */
[----:B------:R-:W-:-:S07]  /*12de0*/  IMAD.MOV.U32 R13, RZ, RZ, R2 ;  /* 0x000000ffff0d7224 */ /* 0x000fce00078e0002 */
[----:B------:R-:W-:Y:S05]  /*12df0*/  WARPSYNC.COLLECTIVE R15, `(.L_x_445) ;  /* 0x000000000f087348 */ /* 0x000fea0003c00000 */
[----:B------:R0:W1:Y:S02]  /*12e00*/  SHFL.UP P6, R14, R13, R12, R11 ;  /* 0x0400000c0d0e7389 */ /* 0x00006400000c000b */
[----:B01----:R-:W-:Y:S01]  /*12e10*/  ENDCOLLECTIVE ;  /* 0x000000000000791b */ /* 0x003fe20003800000 */
.L_x_445:
[----:B------:R-:W-:Y:S01]  /*12e20*/  IMAD.MOV.U32 R12, RZ, RZ, 0x8 ;  /* 0x00000008ff0c7424 */ /* 0x000fe200078e00ff */
[----:B------:R-:W-:-:S05]  /*12e30*/  SEL R3, R14, RZ, P3 ;  /* 0x000000ff0e037207 */ /* 0x000fca0001800000 */
[----:B------:R-:W-:-:S04]  /*12e40*/  IMAD.IADD R3, R2, 0x1, R3 ;  /* 0x0000000102037824 */ /* 0x000fc800078e0203 */
[----:B------:R-:W-:-:S07]  /*12e50*/  IMAD.MOV.U32 R13, RZ, RZ, R3 ;  /* 0x000000ffff0d7224 */ /* 0x000fce00078e0003 */
[----:B------:R-:W-:Y:S05]  /*12e60*/  WARPSYNC.COLLECTIVE R15, `(.L_x_446) ;  /* 0x000000000f087348 */ /* 0x000fea0003c00000 */
[----:B------:R0:W1:Y:S02]  /*12e70*/  SHFL.UP P6, R14, R13, R12, R11 ;  /* 0x0400000c0d0e7389 */ /* 0x00006400000c000b */
[----:B01----:R-:W-:Y:S01]  /*12e80*/  ENDCOLLECTIVE ;  /* 0x000000000000791b */ /* 0x003fe20003800000 */
.L_x_446:
[----:B------:R-:W-:Y:S01]  /*12e90*/  IMAD.MOV.U32 R12, RZ, RZ, 0x10 ;  /* 0x00000010ff0c7424 */ /* 0x000fe200078e00ff */
[----:B------:R-:W-:-:S05]  /*12ea0*/  SEL R14, R14, RZ, P4 ;  /* 0x000000ff0e0e7207 */ /* 0x000fca0002000000 */
[----:B------:R-:W-:-:S05]  /*12eb0*/  IMAD.IADD R5, R3, 0x1, R14 ;  /* 0x0000000103057824 */ /* 0x000fca00078e020e */
[----:B------:R-:W-:-:S07]  /*12ec0*/  MOV R13, R5 ;  /* 0x00000005000d7202 */ /* 0x000fce0000000f00 */
[----:B------:R-:W-:Y:S05]  /*12ed0*/  WARPSYNC.COLLECTIVE R15, `(.L_x_447) ;  /* 0x000000000f087348 */ /* 0x000fea0003c00000 */
[----:B------:R0:W1:Y:S02]  /*12ee0*/  SHFL.UP P6, R14, R13, R12, R11 ;  /* 0x0400000c0d0e7389 */ /* 0x00006400000c000b */
[----:B01----:R-:W-:Y:S01]  /*12ef0*/  ENDCOLLECTIVE ;  /* 0x000000000000791b */ /* 0x003fe20003800000 */
.L_x_447:
[----:B------:R-:W-:Y:S01]  /*12f00*/  IMAD.MOV.U32 R12, RZ, RZ, 0x1f ;  /* 0x0000001fff0c7424 */ /* 0x000fe200078e00ff */
[----:B------:R-:W-:Y:S02]  /*12f10*/  MOV R11, 0x1f ;  /* 0x0000001f000b7802 */ /* 0x000fe40000000f00 */
[----:B------:R-:W-:-:S05]  /*12f20*/  SEL R14, R14, RZ, P5 ;  /* 0x000000ff0e0e7207 */ /* 0x000fca0002800000 */
[----:B------:R-:W-:-:S04]  /*12f30*/  IMAD.IADD R3, R5, 0x1, R14 ;  /* 0x0000000105037824 */ /* 0x000fc800078e020e */
[----:B------:R-:W-:-:S07]  /*12f40*/  IMAD.MOV.U32 R13, RZ, RZ, R3 ;  /* 0x000000ffff0d7224 */ /* 0x000fce00078e0003 */
[----:B------:R-:W-:Y:S05]  /*12f50*/  WARPSYNC.COLLECTIVE R15, `(.L_x_448) ;  /* 0x000000000f087348 */ /* 0x000fea0003c00000 */
[----:B------:R0:W1:Y:S02]  /*12f60*/  SHFL.IDX P6, R14, R13, R12, R11 ;  /* 0x0000000c0d0e7389 */ /* 0x00006400000c000b */
[----:B01----:R-:W-:Y:S01]  /*12f70*/  ENDCOLLECTIVE ;  /* 0x000000000000791b */ /* 0x003fe20003800000 */
.L_x_448:
[----:B------:R-:W-:Y:S05]  /*12f80*/  BRA `(.L_x_449) ;  /* 0xffffffb400507947 */ /* 0x000fea000383ffff */
.L_x_308:
[----:B------:R-:W-:Y:S01]  /*12f90*/  BSSY B0, `(.L_x_450) ;  /* 0x0000006000007945 */ /* 0x000fe20003800000 */
[----:B------:R-:W-:Y:S01]  /*12fa0*/  PLOP3.LUT P6, PT, P6, PT, PT, 0x8, 0x0 ;  /* 0x000000000000781c */ /* 0x000fe200037ce170 */
[----:B------:R-:W-:-:S12]  /*12fb0*/  IMAD.MOV.U32 R15, RZ, RZ, -0x1 ;  /* 0xffffffffff0f7424 */ /* 0x000fd800078e00ff */
[----:B0-----:R-:W-:Y:S05]  /*12fc0*/  WARPSYNC.COLLECTIVE R15, `(.L_x_451) ;  /* 0x000000000f087348 */ /* 0x001fea0003c00000 */
[----:B------:R-:W-:Y:S01]  /*12fd0*/  VOTE.ANY R14, PT, P6 ;  /* 0x00000000000e7806 */ /* 0x000fe200030e0100 */
[----:B0-----:R-:W-:Y:S06]  /*12fe0*/  ENDCOLLECTIVE ;  /* 0x000000000000791b */ /* 0x001fec0003800000 */
.L_x_451:
[----:B------:R-:W-:Y:S05]  /*12ff0*/  BSYNC B0 ;  /* 0x0000000000007941 */ /* 0x000fea0003800000 */
.L_x_450:
[----:B------:R-:W-:Y:S01]  /*13000*/  IMAD.MOV.U32 R8, RZ, RZ, R14 ;  /* 0x000000ffff087224 */ /* 0x000fe200078e000e */
[----:B------:R-:W-:Y:S01]  /*13010*/  MOV R11, 0x1f ;  /* 0x0000001f000b7802 */ /* 0x000fe20000000f00 */
[----:B------:R-:W-:Y:S02]  /*13020*/  IMAD.MOV.U32 R13, RZ, RZ, R7 ;  /* 0x000000ffff0d7224 */ /* 0x000fe400078e0007 */
[----:B------:R-:W0:Y:S01]  /*13030*/  POPC R5, R8 ;  /* 0x0000000800057309 */ /* 0x000e220000000000 */
[----:B------:R-:W-:Y:S02]  /*13040*/  IMAD.MOV.U32 R15, RZ, RZ, -0x1 ;  /* 0xffffffffff0f7424 */ /* 0x000fe400078e00ff */
[----:B0-----:R-:W-:-:S07]  /*13050*/  IMAD.MOV.U32 R12, RZ, RZ, R5 ;  /* 0x000000ffff0c7224 */ /* 0x001fce00078e0005 */
[----:B------:R-:W-:Y:S05]  /*13060*/  WARPSYNC.COLLECTIVE R15, `(.L_x_452) ;  /* 0x000000000f087348 */ /* 0x000fea0003c00000 */
[----:B------:R0:W1:Y:S02]  /*13070*/  SHFL.IDX P6, R14, R13, R12, R11 ;  /* 0x0000000c0d0e7389 */ /* 0x00006400000c000b */
[----:B01----:R-:W-:Y:S01]  /*13080*/  ENDCOLLECTIVE ;  /* 0x000000000000791b */ /* 0x003fe20003800000 */
.L_x_452:
[----:B------:R-:W-:Y:S02]  /*13090*/  IMAD.MOV.U32 R13, RZ, RZ, R4 ;  /* 0x000000ffff0d7224 */ /* 0x000fe400078e0004 */
[----:B------:R-:W-:-:S07]  /*130a0*/  IMAD.MOV.U32 R7, RZ, RZ, R14 ;  /* 0x000000ffff077224 */ /* 0x000fce00078e000e */
[----:B------:R-:W-:Y:S05]  /*130b0*/  WARPSYNC.COLLECTIVE R15, `(.L_x_453) ;  /* 0x000000000f087348 */ /* 0x000fea0003c00000 */
[----:B------:R0:W1:Y:S02]  /*130c0*/  SHFL.IDX P6, R14, R13, R12, R11 ;  /* 0x0000000c0d0e7389 */ /* 0x00006400000c000b */
[----:B01----:R-:W-:Y:S01]  /*130d0*/  ENDCOLLECTIVE ;  /* 0x000000000000791b */ /* 0x003fe20003800000 */
.L_x_453:
[----:B------:R-:W-:Y:S01]  /*130e0*/  IMAD.MOV.U32 R4, RZ, RZ, R14 ;  /* 0x000000ffff047224 */ /* 0x000fe200078e000e */
[----:B------:R-:W-:Y:S06]  /*130f0*/  BRA `(.L_x_454) ;  /* 0xffffffb400307947 */ /* 0x000fec000383ffff */
.L_x_310:
[----:B------:R-:W-:Y:S01]  /*13100*/  BSSY B0, `(.L_x_455) ;  /* 0x0000007000007945 */ /* 0x000fe20003800000 */
[----:B------:R-:W-:Y:S01]  /*13110*/  MOV R13, R3 ;  /* 0x00000003000d7202 */ /* 0x000fe20000000f00 */
[----:B------:R-:W-:Y:S02]  /*13120*/  IMAD.MOV.U32 R11, RZ, RZ, 0x1f ;  /* 0x0000001fff0b7424 */ /* 0x000fe400078e00ff */
[----:B------:R-:W-:-:S07]  /*13130*/  IMAD.MOV.U32 R15, RZ, RZ, -0x1 ;  /* 0xffffffffff0f7424 */ /* 0x000fce00078e00ff */
[----:B0123--:R-:W-:Y:S05]  /*13140*/  WARPSYNC.COLLECTIVE R15, `(.L_x_456) ;  /* 0x000000000f087348 */ /* 0x00ffea0003c00000 */
[----:B------:R4:W0:Y:S02]  /*13150*/  SHFL.IDX P6, R14, R13, R12, R11 ;  /* 0x0000000c0d0e7389 */ /* 0x00082400000c000b */
[----:B01234-:R-:W-:Y:S01]  /*13160*/  ENDCOLLECTIVE ;  /* 0x000000000000791b */ /* 0x01ffe20003800000 */
.L_x_456:
[----:B------:R-:W-:Y:S05]  /*13170*/  BSYNC B0 ;  /* 0x0000000000007941 */ /* 0x000fea0003800000 */
.L_x_455:
[----:B------:R-:W-:Y:S01]  /*13180*/  IMAD.MOV.U32 R16, RZ, RZ, R14 ;  /* 0x000000ffff107224 */ /* 0x000fe200078e000e */
[----:B------:R-:W-:Y:S06]  /*13190*/  BRA `(.L_x_309) ;  /* 0xffffffb400207947 */ /* 0x000fec000383ffff */
.L_x_314:
[----:B0-----:R0:W1:Y:S02]  /*131a0*/  SYNCS.PHASECHK.TRANS64.TRYWAIT P0, [R5+URZ+0x16820], R0 ;  /* 0x01682000050075a7 */ /* 0x001064000800017f */
[----:B-1----:R-:W-:Y:S05]  /*131b0*/  @!P0 NANOSLEEP.SYNCS 0x989680 ;  /* 0x009896800000895d */ /* 0x002fea0003900000 */
[----:B------:R-:W1:Y:S02]  /*131c0*/  @!P0 SYNCS.PHASECHK.TRANS64 P0, [R5+URZ+0x16820], R0 ;  /* 0x01682000050085a7 */ /* 0x000e64000800007f */
[----:B-1----:R-:W-:Y:S05]  /*131d0*/  @!P0 BRA `(.L_x_314) ;  /* 0xfffffffc00f08947 */ /* 0x002fea000383ffff */
[----:B------:R-:W-:Y:S05]  /*131e0*/  BRA `(.L_x_457) ;  /* 0xffffffb800787947 */ /* 0x000fea000383ffff */
.L_x_315:
[----:B------:R-:W1:Y:S01]  /*131f0*/  S2R R2, SR_TID.X ;  /* 0x0000000000027919 */ /* 0x000e620000002100 */
[----:B------:R-:W-:Y:S01]  /*13200*/  BSSY B0, `(.L_x_458) ;  /* 0x000000a000007945 */ /* 0x000fe20003800000 */
[----:B------:R-:W-:Y:S01]  /*13210*/  MOV R12, RZ ;  /* 0x000000ff000c7202 */ /* 0x000fe20000000f00 */
[----:B------:R-:W-:Y:S02]  /*13220*/  IMAD.MOV.U32 R11, RZ, RZ, 0x1f ;  /* 0x0000001fff0b7424 */ /* 0x000fe400078e00ff */
[----:B------:R-:W-:Y:S01]  /*13230*/  IMAD.MOV.U32 R15, RZ, RZ, -0x1 ;  /* 0xffffffffff0f7424 */ /* 0x000fe200078e00ff */
[----:B-1----:R-:W-:-:S04]  /*13240*/  SHF.R.U32.HI R2, RZ, 0x5, R2 ;  /* 0x00000005ff027819 */ /* 0x002fc80000011602 */
[----:B------:R-:W-:-:S05]  /*13250*/  LOP3.LUT R2, R2, 0x3, RZ, 0xc0, !PT ;  /* 0x0000000302027812 */ /* 0x000fca00078ec0ff */
[----:B------:R-:W-:-:S07]  /*13260*/  IMAD.MOV.U32 R13, RZ, RZ, R2 ;  /* 0x000000ffff0d7224 */ /* 0x000fce00078e0002 */
[----:B0-2---:R-:W-:Y:S05]  /*13270*/  WARPSYNC.COLLECTIVE R15, `(.L_x_459) ;  /* 0x000000000f087348 */ /* 0x005fea0003c00000 */
[----:B------:R1:W3:Y:S02]  /*13280*/  SHFL.IDX P6, R14, R13, R12, R11 ;  /* 0x0000000c0d0e7389 */ /* 0x0002e400000c000b */
[----:B0123--:R-:W-:Y:S01]  /*13290*/  ENDCOLLECTIVE ;  /* 0x000000000000791b */ /* 0x00ffe20003800000 */
.L_x_459:
[----:B------:R-:W-:Y:S05]  /*132a0*/  BSYNC B0 ;  /* 0x0000000000007941 */ /* 0x000fea0003800000 */
.L_x_458:
[----:B------:R-:W-:Y:S05]  /*132b0*/  BRA `(.L_x_460) ;  /* 0xffffffb800607947 */ /* 0x000fea000383ffff */
.L_x_318:
[----:B------:R-:W-:Y:S01]  /*132c0*/  BSSY B1, `(.L_x_461) ;  /* 0x0000006000017945 */ /* 0x000fe20003800000 */
[----:B------:R-:W-:-:S07]  /*132d0*/  IMAD.MOV.U32 R15, RZ, RZ, -0x1 ;  /* 0xffffffffff0f7424 */ /* 0x000fce00078e00ff */
[----:B0-2---:R-:W-:Y:S05]  /*132e0*/  WARPSYNC.COLLECTIVE R15, `(.L_x_462) ;  /* 0x000000000f0c7348 */ /* 0x005fea0003c00000 */
[----:B------:R-:W-:Y:S02]  /*132f0*/  ELECT P6, UR62, PT ;  /* 0x00000000003e782f */ /* 0x000fe400038c0000 */
[----:B------:R-:W-:Y:S01]  /*13300*/  MOV R14, UR62 ;  /* 0x0000003e000e7c02 */ /* 0x000fe20008000f00 */
[----:B0-2---:R-:W-:Y:S10]  /*13310*/  ENDCOLLECTIVE ;  /* 0x000000000000791b */ /* 0x005ff40003800000 */
.L_x_462:
[----:B------:R-:W-:Y:S05]  /*13320*/  BSYNC B1 ;  /* 0x0000000000017941 */ /* 0x000fea0003800000 */
.L_x_461:
[----:B------:R-:W-:Y:S05]  /*13330*/  BRA `(.L_x_463) ;  /* 0xffffffb800587947 */ /* 0x000fea000383ffff */
.L_x_320:
[----:B0-----:R0:W1:Y:S02]  /*13340*/  SYNCS.PHASECHK.TRANS64.TRYWAIT P1, [R3+URZ+0x16840], R2 ;  /* 0x01684002030075a7 */ /* 0x001064000802017f */
[----:B-1----:R-:W-:Y:S05]  /*13350*/  @!P1 NANOSLEEP.SYNCS 0x989680 ;  /* 0x009896800000995d */ /* 0x002fea0003900000 */
[----:B------:R-:W1:Y:S02]  /*13360*/  @!P1 SYNCS.PHASECHK.TRANS64 P1, [R3+URZ+0x16840], R2 ;  /* 0x01684002030095a7 */ /* 0x000e64000802007f */
[----:B-1----:R-:W-:Y:S05]  /*13370*/  @!P1 BRA `(.L_x_320) ;  /* 0xfffffffc00f09947 */ /* 0x002fea000383ffff */
[----:B------:R-:W-:Y:S05]  /*13380*/  BRA `(.L_x_464) ;  /* 0xffffffb800787947 */ /* 0x000fea000383ffff */
.L_x_322:
[----:B-1----:R1:W3:Y:S02]  /*13390*/  SYNCS.PHASECHK.TRANS64.TRYWAIT P1, [R25+URZ+0x16840], R0 ;  /* 0x01684000190075a7 */ /* 0x0022e4000802017f */
[----:B---3--:R-:W-:Y:S05]  /*133a0*/  @!P1 NANOSLEEP.SYNCS 0x989680 ;  /* 0x009896800000995d */ /* 0x008fea0003900000 */
[----:B------:R-:W3:Y:S02]  /*133b0*/  @!P1 SYNCS.PHASECHK.TRANS64 P1, [R25+URZ+0x16840], R0 ;  /* 0x01684000190095a7 */ /* 0x000ee4000802007f */
[----:B---3--:R-:W-:Y:S05]  /*133c0*/  @!P1 BRA `(.L_x_322) ;  /* 0xfffffffc00f09947 */ /* 0x008fea000383ffff */
[----:B------:R-:W-:Y:S05]  /*133d0*/  BRA `(.L_x_465) ;  /* 0xffffffb800847947 */ /* 0x000fea000383ffff */
.L_x_324:
[----:B---3--:R3:W4:Y:S02]  /*133e0*/  SYNCS.PHASECHK.TRANS64.TRYWAIT P1, [R3+URZ+0x16860], R2 ;  /* 0x01686002030075a7 */ /* 0x008724000802017f */
[----:B----4-:R-:W-:Y:S05]  /*133f0*/  @!P1 NANOSLEEP.SYNCS 0x989680 ;  /* 0x009896800000995d */ /* 0x010fea0003900000 */
[----:B------:R-:W4:Y:S02]  /*13400*/  @!P1 SYNCS.PHASECHK.TRANS64 P1, [R3+URZ+0x16860], R2 ;  /* 0x01686002030095a7 */ /* 0x000f24000802007f */
[----:B----4-:R-:W-:Y:S05]  /*13410*/  @!P1 BRA `(.L_x_324) ;  /* 0xfffffffc00f09947 */ /* 0x010fea000383ffff */
[----:B------:R-:W-:Y:S05]  /*13420*/  BRA `(.L_x_466) ;  /* 0xffffffb800807947 */ /* 0x000fea000383ffff */
.L_x_467:
        /* <DEDUP_REMOVED lines=13> */
.L_x_3167:


//--------------------- .text._ZN7cutlass13device_kernelIN5flash11enable_sm90INS1_16FlashAttnFwdSm90INS1_25CollectiveMainloopFwdSm90ILi2EN4cute5tupleIJNS5_1CILi1EEES8_S8_EEENS6_IJNS7_ILi192EEENS7_ILi128EEENS7_ILi64EEEEEELi64ENS_10bfloat16_tEfNS_4arch4Sm90ELb0ELb0ELb1ELb1ELb1ELb1ELb0ELb1ELb1ELb1ELb1ELb0EEENS1_21CollectiveEpilogueFwdINS6_IJSA_SC_SB_EEES9_SE_SG_Li384ELb1ELb1ELb1ELb0EEENS1_36VarlenDynamicPersistentTileSchedulerILi192ELi128ELi384ELi128ELb1ELb1ELb1ELb0ELb1ELb1EEEEEEEEEvNT_6ParamsE --------------------------
	.section	.text._ZN7cutlass13device_kernelIN5flash11enable_sm90INS1_16FlashAttnFwdSm90INS1_25CollectiveMainloopFwdSm90ILi2EN4cute5tupleIJNS5_1CILi1EEES8_S8_EEENS6_IJNS7_ILi192EEENS7_ILi128EEENS7_ILi64EEEEEELi64ENS_10bfloat16_tEfNS_4arch4Sm90ELb0ELb0ELb1ELb1ELb1ELb1ELb0ELb1ELb1ELb1ELb1ELb0EEENS1_21CollectiveEpilogueFwdINS6_IJSA_SC_SB_EEES9_SE_SG_Li384ELb1ELb1ELb1ELb0EEENS1_36VarlenDynamicPersistentTileSchedulerILi192ELi128ELi384ELi128ELb1ELb1ELb1ELb0ELb1ELb1EEEEEEEEEvNT_6ParamsE,"ax",@progbits
	.align	128
.text._ZN7cutlass13device_kernelIN5flash11enable_sm90INS1_16FlashAttnFwdSm90INS1_25CollectiveMainloopFwdSm90ILi2EN4cute5tupleIJNS5_1CILi1EEES8_S8_EEENS6_IJNS7_ILi192EEENS7_ILi128EEENS7_ILi64EEEEEELi64ENS_10bfloat16_tEfNS_4arch4Sm90ELb0ELb0ELb1ELb1ELb1ELb1ELb0ELb1ELb1ELb1ELb1ELb0EEENS1_21CollectiveEpilogueFwdINS6_IJSA_SC_SB_EEES9_SE_SG_Li384ELb1ELb1ELb1ELb0EEENS1_36VarlenDynamicPersistentTileSchedulerILi192ELi128ELi384ELi128ELb1ELb1ELb1ELb0ELb1ELb1EEEEEEEEEvNT_6ParamsE:
        .type           _ZN7cutlass13device_kernelIN5flash11enable_sm90INS1_16FlashAttnFwdSm90INS1_25CollectiveMainloopFwdSm90ILi2EN4cute5tupleIJNS5_1CILi1EEES8_S8_EEENS6_IJNS7_ILi192EEENS7_ILi128EEENS7_ILi64EEEEEELi64ENS_10bfloat16_tEfNS_4arch4Sm90ELb0ELb0ELb1ELb1ELb1ELb1ELb0ELb1ELb1ELb1ELb1ELb0EEENS1_21CollectiveEpilogueFwdINS6_IJSA_SC_SB_EEES9_SE_SG_Li384ELb1ELb1ELb1ELb0EEENS1_36VarlenDynamicPersistentTileSchedulerILi192ELi128ELi384ELi128ELb1ELb1ELb1ELb0ELb1ELb1EEEEEEEEEvNT_6ParamsE,@function
        .size           _ZN7cutlass13device_kernelIN5flash11enable_sm90INS1_16FlashAttnFwdSm90INS1_25CollectiveMainloopFwdSm90ILi2EN4cute5tupleIJNS5_1CILi1EEES8_S8_EEENS6_IJNS7_ILi192EEENS7_ILi128EEENS7_ILi64EEEEEELi64ENS_10bfloat16_tEfNS_4arch4Sm90ELb0ELb0ELb1ELb1ELb1ELb1ELb0ELb1ELb1ELb1ELb1ELb0EEENS1_21CollectiveEpilogueFwdINS6_IJSA_SC_SB_EEES9_SE_SG_Li384ELb1ELb1ELb1ELb0EEENS1_36VarlenDynamicPersistentTileSchedulerILi192ELi128ELi384ELi128ELb1ELb1ELb1ELb0ELb1ELb1EEEEEEEEEvNT_6ParamsE,(.L_x_3168 - _ZN7cutlass13device_kernelIN5flash11enable_sm90INS1_16FlashAttnFwdSm90INS1_25CollectiveMainloopFwdSm90ILi2EN4cute5tupleIJNS5_1CILi1EEES8_S8_EEENS6_IJNS7_ILi192EEENS7_ILi128EEENS7_ILi64EEEEEELi64ENS_10bfloat16_tEfNS_4arch4Sm90ELb0ELb0ELb1ELb1ELb1ELb1ELb0ELb1ELb1ELb1ELb1ELb0EEENS1_21CollectiveEpilogueFwdINS6_IJSA_SC_SB_EEES9_SE_SG_Li384ELb1ELb1ELb1ELb0EEENS1_36VarlenDynamicPersistentTileSchedulerILi192ELi128ELi384ELi128ELb1ELb1ELb1ELb0ELb1ELb1EEEEEEEEEvNT_6ParamsE)
        .other          _ZN7cutlass13device_kernelIN5flash11enable_sm90INS1_16FlashAttnFwdSm90INS1_25CollectiveMainloopFwdSm90ILi2EN4cute5tupleIJNS5_1CILi1EEES8_S8_EEENS6_IJNS7_ILi192EEENS7_ILi128EEENS7_ILi64EEEEEELi64ENS_10bfloat16_tEfNS_4arch4Sm90ELb0ELb0ELb1ELb1ELb1ELb1ELb0ELb1ELb1ELb1ELb1ELb0EEENS1_21CollectiveEpilogueFwdINS6_IJSA_SC_SB_EEES9_SE_SG_Li384ELb1ELb1ELb1ELb0EEENS1_36VarlenDynamicPersistentTileSchedulerILi192ELi128ELi384ELi128ELb1ELb1ELb1ELb0ELb1ELb1EEEEEEEEEvNT_6ParamsE,@"STO_CUDA_ENTRY STV_DEFAULT"
_ZN7cutlass13device_kernelIN5flash11enable_sm90INS1_16FlashAttnFwdSm90INS1_25CollectiveMainloopFwdSm90ILi2EN4cute5tupleIJNS5_1CILi1EEES8_S8_EEENS6_IJNS7_ILi192EEENS7_ILi128EEENS7_ILi64EEEEEELi64ENS_10bfloat16_tEfNS_4arch4Sm90ELb0ELb0ELb1ELb1ELb1ELb1ELb0ELb1ELb1ELb1ELb1ELb0EEENS1_21CollectiveEpilogueFwdINS6_IJSA_SC_SB_EEES9_SE_SG_Li384ELb1ELb1ELb1ELb0EEENS1_36VarlenDynamicPersistentTileSchedulerILi192ELi128ELi384ELi128ELb1ELb1ELb1ELb0ELb1ELb1EEEEEEEEEvNT_6ParamsE:
[----:B------:R-:W0:Y:S02]  /*0000*/  LDC R1, c[0x0][0x28] ;  /* 0x00000a00ff017b82 */ /* 0x000e240000000800 */
[----:B0-----:R-:W-:Y:S01]  /*0010*/  VIADD R1, R1, 0xffffff98 ;  /* 0xffffff9801017836 */ /* 0x001fe20000000000 */
[----:B------:R-:W0:Y:S01]  /*0020*/  S2R R3, SR_TID.X ;  /* 0x0000000000037919 */ /* 0x000e220000002100 */
[----:B------:R-:W-:Y:S01]  /*0030*/  ELECT P0, URZ, PT ;  /* 0x00000000003f782f */ /* 0x000fe20003800000 */
[----:B------:R-:W-:Y:S01]  /*0040*/  BSSY B0, `(.L_x_468) ;  /* 0x000000e000007945 */ /* 0x000fe20003800000 */
[--C-:B0-----:R-:W-:Y:S02]  /*0050*/  SHF.R.U32.HI R0, RZ, 0x5, R3.reuse ;  /* 0x00000005ff007819 */ /* 0x101fe40000011603 */
[----:B------:R-:W-:-:S03]  /*0060*/  SHF.R.U32.HI R3, RZ, 0x7, R3 ;  /* 0x00000007ff037819 */ /* 0x000fc60000011603 */
[----:B------:R-:W0:Y:S02]  /*0070*/  SHFL.IDX PT, R2, R0, RZ, 0x1f ;  /* 0x00001fff00027589 */ /* 0x000e2400000e0000 */
[----:B0-----:R-:W-:-:S13]  /*0080*/  ISETP.EQ.AND P0, PT, R2, RZ, P0 ;  /* 0x000000ff0200720c */ /* 0x001fda0000702270 */
[----:B------:R-:W-:Y:S05]  /*0090*/  @!P0 BRA `(.L_x_469) ;  /* 0x0000000000208947 */ /* 0x000fea0003800000 */
[----:B------:R-:W-:Y:S02]  /*00a0*/  ULDC.64 UR4, c[0x0][0x198] ;  /* 0x0000660000047ab9 */ /* 0x000fe40000000a00 */
[----:B------:R-:W-:Y:S02]  /*00b0*/  UIADD3 UR6, UP0, UR4, 0x570, URZ ;  /* 0x0000057004067890 */ /* 0x000fe4000ff1e03f */
[----:B------:R-:W-:Y:S02]  /*00c0*/  UIADD3 UR4, UP1, UR4, 0x670, URZ ;  /* 0x0000067004047890 */ /* 0x000fe4000ff3e03f */
[----:B------:R-:W-:Y:S02]  /*00d0*/  UIADD3.X UR7, URZ, UR5, URZ, UP0, !UPT ;  /* 0x000000053f077290 */ /* 0x000fe400087fe43f */
[----:B------:R-:W-:-:S07]  /*00e0*/  UIADD3.X UR5, URZ, UR5, URZ, UP1, !UPT ;  /* 0x000000053f057290 */ /* 0x000fce0008ffe43f */
[----:B------:R0:W-:Y:S02]  /*00f0*/  UTMACCTL.PF [UR6] ;  /* 0x00000000060079b9 */ /* 0x0001e40008040000 */
[----:B------:R0:W-:Y:S02]  /*0100*/  UTMACCTL.PF [UR4] ;  /* 0x00000000040079b9 */ /* 0x0001e40008040000 */
[----:B0-----:R-:W-:Y:S01]  /*0110*/  NOP ;  /* 0x0000000000007918 */ /* 0x001fe20000000000 */
.L_x_469:
[----:B------:R-:W-:Y:S05]  /*0120*/  BSYNC B0 ;  /* 0x0000000000007941 */ /* 0x000fea0003800000 */
.L_x_468:
[----:B------:R-:W-:Y:S01]  /*0130*/  VOTEU.ANY UP0, P0 ;  /* 0x00000000003f7886 */ /* 0x000fe20000000100 */
[----:B------:R-:W0:Y:S01]  /*0140*/  SHFL.IDX PT, R3, R3, RZ, 0x1f ;  /* 0x00001fff03037589 */ /* 0x000e2200000e0000 */
[----:B------:R-:W-:Y:S01]  /*0150*/  UMOV UR4, 0x80 ;  /* 0x0000008000047882 */ /* 0x000fe20000000000 */
[----:B------:R-:W-:Y:S01]  /*0160*/  UMOV UR7, 0x180 ;  /* 0x0000018000077882 */ /* 0x000fe20000000000 */
[----:B------:R-:W-:Y:S01]  /*0170*/  VOTEU.ANY UP1, P0 ;  /* 0x00000000003f7886 */ /* 0x000fe20000020100 */
[----:B------:R-:W1:Y:S01]  /*0180*/  @UP0 S2UR UR8, SR_CgaCtaId ;  /* 0x00000000000809c3 */ /* 0x000e620000008800 */
[----:B------:R-:W2:Y:S01]  /*0190*/  SHFL.IDX PT, R2, R0, RZ, 0x1f ;  /* 0x00001fff00027589 */ /* 0x000ea200000e0000 */
[----:B------:R-:W-:Y:S01]  /*01a0*/  @UP0 UMOV UR6, 0x400 ;  /* 0x0000040000060882 */ /* 0x000fe20000000000 */
[----:B------:R-:W-:-:S04]  /*01b0*/  @UP0 UIADD3 UR4, -UR4, 0x100000, URZ ;  /* 0x0010000004040890 */ /* 0x000fc8000fffe13f */
[----:B------:R-:W-:Y:S02]  /*01c0*/  @UP0 USHF.L.U32 UR5, UR4, 0xb, URZ ;  /* 0x0000000b04050899 */ /* 0x000fe4000800063f */
[----:B------:R-:W-:Y:S01]  /*01d0*/  @UP0 USHF.L.U32 UR4, UR4, 0x1, URZ ;  /* 0x0000000104040899 */ /* 0x000fe2000800063f */
[----:B------:R-:W-:Y:S01]  /*01e0*/  VOTEU.ANY UP2, P0 ;  /* 0x00000000003f7886 */ /* 0x000fe20000040100 */
[----:B0-----:R-:W-:Y:S01]  /*01f0*/  R2UR UR9, R3 ;  /* 0x00000000030972ca */ /* 0x001fe200000e0000 */
[----:B-1----:R-:W-:Y:S01]  /*0200*/  @UP0 ULEA UR8, UR8, UR6, 0x18 ;  /* 0x0000000608080291 */ /* 0x002fe2000f8ec03f */
[----:B--2---:R-:W-:Y:S01]  /*0210*/  ISETP.NE.AND P1, PT, R2, RZ, PT ;  /* 0x000000ff0200720c */ /* 0x004fe20003f25270 */
[----:B------:R-:W-:-:S04]  /*0220*/  @UP0 UIADD3 UR6, -UR7, 0x100000, URZ ;  /* 0x0010000007060890 */ /* 0x000fc8000fffe13f */
[----:B------:R-:W-:Y:S02]  /*0230*/  @UP0 USHF.L.U32 UR7, UR6, 0xb, URZ ;  /* 0x0000000b06070899 */ /* 0x000fe4000800063f */
[----:B------:R-:W-:-:S04]  /*0240*/  @UP0 USHF.L.U32 UR6, UR6, 0x1, URZ ;  /* 0x0000000106060899 */ /* 0x000fc8000800063f */
[----:B------:R-:W-:Y:S01]  /*0250*/  UISETP.NE.AND UP0, UPT, UR9, URZ, UPT ;  /* 0x0000003f0900728c */ /* 0x000fe2000bf05270 */
[----:B------:R-:W0:Y:S02]  /*0260*/  FENCE.VIEW.ASYNC.S ;  /* 0x00000000000073c6 */ /* 0x000e240000000000 */
[----:B0-----:R0:W1:Y:S05]  /*0270*/  @UP1 SYNCS.EXCH.64 URZ, [UR8+0x16800], UR4 ;  /* 0x01680004083f15b2 */ /* 0x00106a0008000100 */
[----:B------:R0:W2:Y:S01]  /*0280*/  @UP2 SYNCS.EXCH.64 URZ, [UR8+0x16820], UR6 ;  /* 0x01682006083f25b2 */ /* 0x0000a20008000100 */
        /* <DEDUP_REMOVED lines=14> */
[----:B0-----:R3:W4:Y:S08]  /*0370*/  SYNCS.EXCH.64 URZ, [UR8+0x16830], UR4 ;  /* 0x01683004083f75b2 */ /* 0x0017300008000100 */
[----:B------:R3:W0:Y:S01]  /*0380*/  SYNCS.EXCH.64 URZ, [UR8+0x16840], UR6 ;  /* 0x01684006083f75b2 */ /* 0x0006220008000100 */
[----:B------:R3:W0:Y:S01]  /*0390*/  SYNCS.EXCH.64 URZ, [UR8+0x16838], UR4 ;  /* 0x01683804083f75b2 */ /* 0x0006220008000100 */
[----:B------:R3:W0:Y:S02]  /*03a0*/  SYNCS.EXCH.64 URZ, [UR8+0x16848], UR6 ;  /* 0x01684806083f75b2 */ /* 0x0006240008000100 */
[----:B---3--:R-:W-:Y:S01]  /*03b0*/  NOP ;  /* 0x0000000000007918 */ /* 0x008fe20000000000 */
.L_x_470:
[----:B------:R-:W3:Y:S01]  /*03c0*/  SHFL.IDX PT, R2, R0, RZ, 0x1f ;  /* 0x00001fff00027589 */ /* 0x000ee200000e0000 */
[----:B------:R-:W-:Y:S01]  /*03d0*/  NOP ;  /* 0x0000000000007918 */ /* 0x000fe20000000000 */
[----:B---3--:R-:W-:-:S13]  /*03e0*/  ISETP.NE.AND P0, PT, R2, RZ, PT ;  /* 0x000000ff0200720c */ /* 0x008fda0003f05270 */
        /* <DEDUP_REMOVED lines=17> */
[----:B------:R3:W0:Y:S02]  /*0500*/  SYNCS.EXCH.64 URZ, [UR8+0x16868], UR6 ;  /* 0x01686806083f75b2 */ /* 0x0006240008000100 */
[----:B---3--:R-:W-:Y:S01]  /*0510*/  NOP ;  /* 0x0000000000007918 */ /* 0x008fe20000000000 */
.L_x_471:
[----:B------:R-:W3:Y:S01]  /*0520*/  SHFL.IDX PT, R2, R0, RZ, 0x1f ;  /* 0x00001fff00027589 */ /* 0x000ee200000e0000 */
[----:B------:R-:W-:Y:S01]  /*0530*/  NOP ;  /* 0x0000000000007918 */ /* 0x000fe20000000000 */
[----:B---3--:R-:W-:-:S13]  /*0540*/  ISETP.NE.AND P0, PT, R2, RZ, PT ;  /* 0x000000ff0200720c */ /* 0x008fda0003f05270 */
        /* <DEDUP_REMOVED lines=13> */
[----:B------:R3:W0:Y:S02]  /*0620*/  SYNCS.EXCH.64 URZ, [UR6+0x16888], UR4 ;  /* 0x01688804063f75b2 */ /* 0x0006240008000100 */
[----:B---3--:R-:W-:Y:S01]  /*0630*/  NOP ;  /* 0x0000000000007918 */ /* 0x008fe20000000000 */
.L_x_472:
        /* <DEDUP_REMOVED lines=22> */
.L_x_473:
        /* <DEDUP_REMOVED lines=22> */
.L_x_474:
[----:B------:R-:W-:Y:S01]  /*0900*/  PLOP3.LUT P0, PT, PT, PT, UP0, 0x80, 0x0 ;  /* 0x000000000000781c */ /* 0x000fe20003f0f008 */
[----:B------:R-:W-:Y:S01]  /*0910*/  UMOV UR36, 0x1 ;  /* 0x0000000100247882 */ /* 0x000fe20000000000 */
[----:B------:R-:W-:Y:S01]  /*0920*/  NOP ;  /* 0x0000000000007918 */ /* 0x000fe20000000000 */
[----:B------:R-:W-:Y:S01]  /*0930*/  USEL UR36, UR36, 0x2, !UP0 ;  /* 0x0000000224247887 */ /* 0x000fe2000c000000 */
[----:B------:R-:W-:Y:S01]  /*0940*/  BSSY B9, `(.L_x_475) ;  /* 0x00016ca000097945 */ /* 0x000fe20003800000 */
[----:B------:R-:W-:Y:S01]  /*0950*/  ULDC.64 UR42, c[0x0][0x208] ;  /* 0x00008200002a7ab9 */ /* 0x000fe20000000a00 */
[----:B012-4-:R-:W-:Y:S07]  /*0960*/  BAR.SYNC.DEFER_BLOCKING 0x0 ;  /* 0x0000000000007b1d */ /* 0x017fee0000010000 */
[----:B------:R-:W-:Y:S05]  /*0970*/  @!P0 BRA `(.L_x_476) ;  /* 0x000000fc004c8947 */ /* 0x000fea0003800000 */
.L_x_477:
[----:B------:R-:W-:-:S08]  /*0980*/  NOP ;  /* 0x0000000000007918 */ /* 0x000fd00000000000 */
[----:B------:R-:W0:Y:S02]  /*0990*/  USETMAXREG.TRY_ALLOC.CTAPOOL UP0, 0xa0 ;  /* 0x000000a0000079c8 */ /* 0x000e240008000600 */
[----:B0-----:R-:W-:-:S13]  /*09a0*/  PLOP3.LUT P0, PT, PT, PT, UP0, 0x80, 0x0 ;  /* 0x000000000000781c */ /* 0x001fda0003f0f008 */
[----:B------:R-:W-:Y:S05]  /*09b0*/  @!P0 BRA `(.L_x_477) ;  /* 0xfffffffc00f08947 */ /* 0x000fea000383ffff */
[----:B------:R-:W2:Y:S01]  /*09c0*/  LDL.LU R0, [R1] ;  /* 0x0000000001007983 */ /* 0x000ea20000300800 */
[----:B------:R-:W0:Y:S01]  /*09d0*/  S2R R2, SR_TID.X ;  /* 0x0000000000027919 */ /* 0x000e220000002100 */
[----:B------:R-:W1:Y:S01]  /*09e0*/  S2UR UR38, SR_CgaCtaId ;  /* 0x00000000002679c3 */ /* 0x000e620000008800 */
[----:B------:R-:W-:Y:S01]  /*09f0*/  UMOV UR4, 0x400 ;  /* 0x0000040000047882 */ /* 0x000fe20000000000 */
[----:B0-----:R-:W-:-:S06]  /*0a00*/  SHF.R.U32.HI R2, RZ, 0x7, R2 ;  /* 0x00000007ff027819 */ /* 0x001fcc0000011602 */
[----:B------:R-:W-:Y:S06]  /*0a10*/  BAR.ARV 0x8, 0x200 ;  /* 0x0208000000007b1d */ /* 0x000fec0000002000 */
[----:B------:R-:W-:-:S13]  /*0a20*/  ISETP.NE.AND P0, PT, R2, 0x1, PT ;  /* 0x000000010200780c */ /* 0x000fda0003f05270 */
[----:B------:R-:W-:Y:S08]  /*0a30*/  @!P0 BAR.ARV 0x9, 0x100 ;  /* 0x0244000000008b1d */ /* 0x000ff00000002000 */
[----:B------:R-:W-:Y:S01]  /*0a40*/  BAR.SYNC.DEFER_BLOCKING 0x5, 0x200 ;  /* 0x0148000000007b1d */ /* 0x000fe20000010000 */
[----:B-1----:R-:W-:-:S06]  /*0a50*/  ULEA UR4, UR38, UR4, 0x18 ;  /* 0x0000000426047291 */ /* 0x002fcc000f8ec03f */
[----:B------:R-:W-:Y:S01]  /*0a60*/  IMAD.U32 R18, RZ, RZ, UR4 ;  /* 0x00000004ff127e24 */ /* 0x000fe2000f8e00ff */
[----:B------:R-:W-:-:S04]  /*0a70*/  ULDC UR4, c[0x0][0xc3c] ;  /* 0x00030f0000047ab9 */ /* 0x000fc80000000800 */
[----:B------:R-:W0:Y:S01]  /*0a80*/  LDS.128 R32, [R18+0x168d0] ;  /* 0x0168d00012207984 */ /* 0x000e220000000c00 */
[----:B------:R-:W-:Y:S06]  /*0a90*/  BAR.ARV 0x4, 0x200 ;  /* 0x0108000000007b1d */ /* 0x000fec0000002000 */
[----:B--2---:R-:W-:-:S04]  /*0aa0*/  LOP3.LUT R0, R0, 0xfffffff7, RZ, 0xc0, !PT ;  /* 0xfffffff700007812 */ /* 0x004fc800078ec0ff */
[----:B------:R-:W-:-:S05]  /*0ab0*/  @P0 LOP3.LUT R0, R0, 0x8, RZ, 0xfc, !PT ;  /* 0x0000000800000812 */ /* 0x000fca00078efcff */
[----:B------:R1:W-:Y:S01]  /*0ac0*/  STL [R1], R0 ;  /* 0x0000000001007387 */ /* 0x0003e20000100800 */
[----:B0-----:R-:W-:-:S13]  /*0ad0*/  ISETP.GE.AND P0, PT, R35, UR4, PT ;  /* 0x0000000423007c0c */ /* 0x001fda000bf06270 */
[----:B-1----:R-:W-:Y:S05]  /*0ae0*/  @P0 BRA `(.L_x_478) ;  /* 0x0000016800bc0947 */ /* 0x002fea0003800000 */
[----:B------:R-:W0:Y:S01]  /*0af0*/  S2R R0, SR_TID.X ;  /* 0x0000000000007919 */ /* 0x000e220000002100 */
[----:B------:R-:W-:Y:S01]  /*0b00*/  IMAD.MOV.U32 R19, RZ, RZ, RZ ;  /* 0x000000ffff137224 */ /* 0x000fe200078e00ff */
[----:B------:R-:W-:Y:S01]  /*0b10*/  MOV R156, RZ ;  /* 0x000000ff009c7202 */ /* 0x000fe20000000f00 */
[----:B------:R-:W-:Y:S01]  /*0b20*/  IMAD.MOV.U32 R155, RZ, RZ, RZ ;  /* 0x000000ffff9b7224 */ /* 0x000fe200078e00ff */
[----:B------:R-:W-:Y:S01]  /*0b30*/  ULOP3.LUT UR39, UR36, 0x1, URZ, 0xfc, !UPT ;  /* 0x0000000124277892 */ /* 0x000fe2000f8efc3f */
[----:B------:R-:W-:Y:S01]  /*0b40*/  UMOV UR37, URZ ;  /* 0x0000003f00257c82 */ /* 0x000fe20008000000 */
[----:B0-----:R-:W-:-:S05]  /*0b50*/  VIADD R11, R0, 0xffffff80 ;  /* 0xffffff80000b7836 */ /* 0x001fca0000000000 */
[----:B------:R-:W-:-:S04]  /*0b60*/  SHF.R.S32.HI R0, RZ, 0x1f, R11 ;  /* 0x0000001fff007819 */ /* 0x000fc8000001140b */
[CC--:B------:R-:W-:Y:S02]  /*0b70*/  LEA.HI R2, R0.reuse, R11.reuse, RZ, 0x7 ;  /* 0x0000000b00027211 */ /* 0x0c0fe400078f38ff */
[-C--:B------:R-:W-:Y:S02]  /*0b80*/  LEA.HI R4, R0, R11.reuse, RZ, 0x5 ;  /* 0x0000000b00047211 */ /* 0x080fe400078f28ff */
[----:B------:R-:W-:Y:S02]  /*0b90*/  LOP3.LUT R3, R2, 0xffffff80, RZ, 0xc0, !PT ;  /* 0xffffff8002037812 */ /* 0x000fe400078ec0ff */
[----:B------:R-:W-:Y:S02]  /*0ba0*/  SHF.R.S32.HI R12, RZ, 0x7, R2 ;  /* 0x00000007ff0c7819 */ /* 0x000fe40000011402 */
[----:B------:R-:W-:Y:S01]  /*0bb0*/  SHF.R.S32.HI R13, RZ, 0x5, R4 ;  /* 0x00000005ff0d7819 */ /* 0x000fe20000011404 */
[----:B------:R-:W-:Y:S01]  /*0bc0*/  IMAD.IADD R10, R11, 0x1, -R3 ;  /* 0x000000010b0a7824 */ /* 0x000fe200078e0a03 */
[----:B------:R-:W-:Y:S01]  /*0bd0*/  LEA.HI R3, R0, R11, RZ, 0x4 ;  /* 0x0000000b00037211 */ /* 0x000fe200078f20ff */
[----:B------:R-:W-:-:S03]  /*0be0*/  IMAD.HI R4, R12, 0x55555556, RZ ;  /* 0x555555560c047827 */ /* 0x000fc600078e02ff */
[----:B------:R-:W-:Y:S02]  /*0bf0*/  SHF.R.S32.HI R5, RZ, 0x1f, R10 ;  /* 0x0000001fff057819 */ /* 0x000fe4000001140a */
[----:B------:R-:W-:Y:S02]  /*0c00*/  SHF.R.S32.HI R6, RZ, 0x4, R3 ;  /* 0x00000004ff067819 */ /* 0x000fe40000011403 */
[----:B------:R-:W-:Y:S02]  /*0c10*/  LEA.HI R7, R5, R10, RZ, 0x2 ;  /* 0x0000000a05077211 */ /* 0x000fe400078f10ff */
[C---:B------:R-:W-:Y:S02]  /*0c20*/  LOP3.LUT R2, R3.reuse, 0x3fffff0, RZ, 0xc0, !PT ;  /* 0x03fffff003027812 */ /* 0x040fe400078ec0ff */
[----:B------:R-:W-:Y:S02]  /*0c30*/  LEA.HI R3, R3, R6, RZ, 0x1 ;  /* 0x0000000603037211 */ /* 0x000fe400078f08ff */
[--C-:B------:R-:W-:Y:S01]  /*0c40*/  SHF.R.S32.HI R8, RZ, 0x2, R7.reuse ;  /* 0x00000002ff087819 */ /* 0x100fe20000011407 */
[----:B------:R-:W-:Y:S01]  /*0c50*/  IMAD.IADD R2, R11, 0x1, -R2 ;  /* 0x000000010b027824 */ /* 0x000fe200078e0a02 */
[----:B------:R-:W-:-:S02]  /*0c60*/  SHF.R.S32.HI R9, RZ, 0x1f, R7 ;  /* 0x0000001fff097819 */ /* 0x000fc40000011407 */
[----:B------:R-:W-:Y:S01]  /*0c70*/  LOP3.LUT R3, R3, 0x1ffffffe, RZ, 0xc0, !PT ;  /* 0x1ffffffe03037812 */ /* 0x000fe200078ec0ff */
[----:B------:R-:W-:Y:S01]  /*0c80*/  IMAD R2, R13, 0x10, R2 ;  /* 0x000000100d027824 */ /* 0x000fe200078e0202 */
[----:B------:R-:W-:Y:S02]  /*0c90*/  LEA.HI R9, R9, R8, RZ, 0x3 ;  /* 0x0000000809097211 */ /* 0x000fe400078f18ff */
[----:B------:R-:W-:Y:S02]  /*0ca0*/  IADD3 R3, R6, -R3, RZ ;  /* 0x8000000306037210 */ /* 0x000fe40007ffe0ff */
[----:B------:R-:W-:Y:S02]  /*0cb0*/  LOP3.LUT R9, R9, 0xfffffff8, RZ, 0xc0, !PT ;  /* 0xfffffff809097812 */ /* 0x000fe400078ec0ff */
[----:B------:R-:W-:Y:S01]  /*0cc0*/  LEA.HI R5, R5, R10, RZ, 0x5 ;  /* 0x0000000a05057211 */ /* 0x000fe200078f28ff */
[----:B------:R-:W-:Y:S01]  /*0cd0*/  IMAD R6, R2, 0x8, R3 ;  /* 0x0000000802067824 */ /* 0x000fe200078e0203 */
[----:B------:R-:W-:Y:S01]  /*0ce0*/  LEA.HI R4, R4, R4, RZ, 0x1 ;  /* 0x0000000404047211 */ /* 0x000fe200078f08ff */
[----:B------:R-:W-:Y:S01]  /*0cf0*/  IMAD.IADD R8, R8, 0x1, -R9 ;  /* 0x0000000108087824 */ /* 0x000fe200078e0a09 */
[----:B------:R-:W-:-:S02]  /*0d00*/  SHF.R.S32.HI R5, RZ, 0x5, R5 ;  /* 0x00000005ff057819 */ /* 0x000fc40000011405 */
[-C--:B------:R-:W-:Y:S01]  /*0d10*/  LEA.HI R2, R0, R11.reuse, RZ, 0x2 ;  /* 0x0000000b00027211 */ /* 0x080fe200078f10ff */
[----:B------:R-:W-:Y:S01]  /*0d20*/  IMAD R4, R4, -0x3, R12 ;  /* 0xfffffffd04047824 */ /* 0x000fe200078e020c */
[----:B------:R-:W-:Y:S01]  /*0d30*/  LEA.HI R3, R0, R11, RZ, 0x3 ;  /* 0x0000000b00037211 */ /* 0x000fe200078f18ff */
[----:B------:R-:W-:Y:S01]  /*0d40*/  IMAD R5, R5, 0x10, R8 ;  /* 0x0000001005057824 */ /* 0x000fe200078e0208 */
[--C-:B------:R-:W-:Y:S02]  /*0d50*/  SHF.R.S32.HI R153, RZ, 0x2, R2.reuse ;  /* 0x00000002ff997819 */ /* 0x100fe40000011402 */
[----:B------:R-:W-:Y:S01]  /*0d60*/  SHF.R.S32.HI R0, RZ, 0x1f, R2 ;  /* 0x0000001fff007819 */ /* 0x000fe20000011402 */
[----:B------:R-:W-:Y:S01]  /*0d70*/  IMAD R9, R4, 0x40, R5 ;  /* 0x0000004004097824 */ /* 0x000fe200078e0205 */
[----:B------:R-:W-:Y:S01]  /*0d80*/  LOP3.LUT R2, R2, 0xfffffffc, RZ, 0xc0, !PT ;  /* 0xfffffffc02027812 */ /* 0x000fe200078ec0ff */
[----:B------:R-:W-:Y:S01]  /*0d90*/  VIADD R8, R153, 0x60 ;  /* 0x0000006099087836 */ /* 0x000fe20000000000 */
[----:B------:R-:W-:-:S02]  /*0da0*/  SHF.R.S32.HI R4, RZ, 0x3, R3 ;  /* 0x00000003ff047819 */ /* 0x000fc40000011403 */
[----:B------:R-:W-:Y:S01]  /*0db0*/  LOP3.LUT R3, R3, 0xfffffff8, RZ, 0xc0, !PT ;  /* 0xfffffff803037812 */ /* 0x000fe200078ec0ff */
[C---:B------:R-:W-:Y:S01]  /*0dc0*/  IMAD.IADD R5, R11.reuse, 0x1, -R2 ;  /* 0x000000010b057824 */ /* 0x040fe200078e0a02 */
[----:B------:R-:W-:Y:S01]  /*0dd0*/  LEA.HI R0, R0, R153, RZ, 0x3 ;  /* 0x0000009900007211 */ /* 0x000fe200078f18ff */
[----:B------:R-:W-:Y:S01]  /*0de0*/  STL [R1+0x5c], R9 ;  /* 0x00005c0901007387 */ /* 0x000fe20000100800 */
[----:B------:R-:W-:Y:S01]  /*0df0*/  SHF.R.S32.HI R4, RZ, 0x1f, R8 ;  /* 0x0000001fff047819 */ /* 0x000fe20000011408 */
[----:B------:R-:W-:Y:S01]  /*0e00*/  IMAD.IADD R2, R11, 0x1, -R3 ;  /* 0x000000010b027824 */ /* 0x000fe200078e0a03 */
[----:B------:R-:W-:Y:S01]  /*0e10*/  LOP3.LUT R0, R0, 0xfffffff8, RZ, 0xc0, !PT ;  /* 0xfffffff800007812 */ /* 0x000fe200078ec0ff */
[----:B------:R-:W-:Y:S01]  /*0e20*/  IMAD.SHL.U32 R3, R8, 0x40, RZ ;  /* 0x0000004008037824 */ /* 0x000fe200078e00ff */
[C---:B------:R-:W-:Y:S01]  /*0e30*/  LEA.HI R2, R5.reuse, R5, RZ, 0x1 ;  /* 0x0000000505027211 */ /* 0x040fe200078f08ff */
[C---:B------:R-:W-:Y:S01]  /*0e40*/  IMAD.SHL.U32 R22, R5.reuse, 0x4, RZ ;  /* 0x0000000405167824 */ /* 0x040fe200078e00ff */
[----:B------:R-:W-:Y:S01]  /*0e50*/  LEA.HI R4, R4, R8, RZ, 0x3 ;  /* 0x0000000804047211 */ /* 0x000fe200078f18ff */
[----:B------:R-:W-:Y:S01]  /*0e60*/  IMAD.SHL.U32 R16, R5, 0x8, RZ ;  /* 0x0000000805107824 */ /* 0x000fe200078e00ff */
[----:B------:R-:W-:Y:S01]  /*0e70*/  IADD3 R11, R153, -R0, RZ ;  /* 0x80000000990b7210 */ /* 0x000fe20007ffe0ff */
[----:B------:R-:W-:Y:S01]  /*0e80*/  VIADD R157, R22, 0x10 ;  /* 0x00000010169d7836 */ /* 0x000fe20000000000 */
[----:B------:R-:W-:Y:S01]  /*0e90*/  LOP3.LUT R0, R2, 0x1ffffffe, RZ, 0xc0, !PT ;  /* 0x1ffffffe02007812 */ /* 0x000fe200078ec0ff */
[----:B------:R-:W-:Y:S01]  /*0ea0*/  IMAD.SHL.U32 R4, R4, 0x40, RZ ;  /* 0x0000004004047824 */ /* 0x000fe200078e00ff */
[----:B------:R-:W-:Y:S01]  /*0eb0*/  LOP3.LUT R3, R3, 0x1c0, RZ, 0xc0, !PT ;  /* 0x000001c003037812 */ /* 0x000fe200078ec0ff */
[----:B------:R-:W-:Y:S01]  /*0ec0*/  STL [R1+0x4], RZ ;  /* 0x000004ff01007387 */ /* 0x000fe20000100800 */
[----:B------:R-:W-:Y:S01]  /*0ed0*/  LOP3.LUT R7, R7, 0x7ffffffc, RZ, 0xc0, !PT ;  /* 0x7ffffffc07077812 */ /* 0x000fe200078ec0ff */
[----:B------:R-:W-:Y:S01]  /*0ee0*/  IMAD.IADD R0, R5, 0x1, -R0 ;  /* 0x0000000105007824 */ /* 0x000fe200078e0a00 */
[----:B------:R-:W-:Y:S01]  /*0ef0*/  SHF.R.U32.HI R5, RZ, 0x3, R3 ;  /* 0x00000003ff057819 */ /* 0x000fe20000011603 */
[----:B------:R0:W-:Y:S01]  /*0f00*/  STL [R1+0x14], R11 ;  /* 0x0000140b01007387 */ /* 0x0001e20000100800 */
[----:B------:R-:W-:Y:S01]  /*0f10*/  LOP3.LUT R3, R3, 0x38, R16, 0xf8, !PT ;  /* 0x0000003803037812 */ /* 0x000fe200078ef810 */
[----:B------:R-:W-:Y:S01]  /*0f20*/  IMAD.IADD R7, R10, 0x1, -R7 ;  /* 0x000000010a077824 */ /* 0x000fe200078e0a07 */
[----:B------:R-:W-:Y:S01]  /*0f30*/  LOP3.LUT R4, R4, 0xfffffe00, RZ, 0xc0, !PT ;  /* 0xfffffe0004047812 */ /* 0x000fe200078ec0ff */
[----:B------:R-:W-:Y:S01]  /*0f40*/  IMAD R0, R0, 0x8, R9 ;  /* 0x0000000800007824 */ /* 0x000fe200078e0209 */
[----:B------:R-:W-:Y:S01]  /*0f50*/  SHF.R.S32.HI R8, RZ, 0x1f, R157 ;  /* 0x0000001fff087819 */ /* 0x000fe2000001149d */
[----:B------:R-:W-:Y:S01]  /*0f60*/  VIADD R2, R16, 0x20 ;  /* 0x0000002010027836 */ /* 0x000fe20000000000 */
[----:B------:R-:W-:Y:S01]  /*0f70*/  LOP3.LUT R3, R4, R3, R5, 0xf6, !PT ;  /* 0x0000000304037212 */ /* 0x000fe200078ef605 */
[----:B------:R1:W-:Y:S01]  /*0f80*/  STL [R1+0x24], R4 ;  /* 0x0000240401007387 */ /* 0x0003e20000100800 */
[----:B------:R-:W-:Y:S01]  /*0f90*/  SHF.L.U32 R6, R6, 0x3, RZ ;  /* 0x0000000306067819 */ /* 0x000fe200000006ff */
[C---:B0-----:R-:W-:Y:S01]  /*0fa0*/  IMAD.SHL.U32 R11, R157.reuse, 0x2, RZ ;  /* 0x000000029d0b7824 */ /* 0x041fe200078e00ff */
[----:B------:R-:W-:Y:S01]  /*0fb0*/  SHF.L.U64.HI R5, R157, 0x1, R8 ;  /* 0x000000019d057819 */ /* 0x000fe20000010208 */
[----:B------:R-:W-:Y:S01]  /*0fc0*/  IMAD R3, R3, 0x2, R18 ;  /* 0x0000000203037824 */ /* 0x000fe200078e0212 */
[----:B------:R-:W-:-:S02]  /*0fd0*/  SHF.R.S32.HI R17, RZ, 0x1f, R16 ;  /* 0x0000001fff117819 */ /* 0x000fc40000011410 */
[----:B------:R0:W-:Y:S01]  /*0fe0*/  STL [R1+0x54], R11 ;  /* 0x0000540b01007387 */ /* 0x0001e20000100800 */
[----:B------:R-:W-:Y:S01]  /*0ff0*/  SHF.R.S32.HI R154, RZ, 0x1f, R2 ;  /* 0x0000001fff9a7819 */ /* 0x000fe20000011402 */
[----:B-1----:R-:W-:Y:S02]  /*1000*/  IMAD.SHL.U32 R4, R7, 0x2, RZ ;  /* 0x0000000207047824 */ /* 0x002fe400078e00ff */
[----:B------:R0:W-:Y:S04]  /*1010*/  STL [R1+0x64], R6 ;  /* 0x0000640601007387 */ /* 0x0001e80000100800 */
[----:B------:R0:W-:Y:S04]  /*1020*/  STL [R1+0x50], R5 ;  /* 0x0000500501007387 */ /* 0x0001e80000100800 */
[----:B------:R0:W-:Y:S04]  /*1030*/  STL [R1+0x28], R4 ;  /* 0x0000280401007387 */ /* 0x0001e80000100800 */
[----:B------:R0:W-:Y:S04]  /*1040*/  STL [R1+0x58], R3 ;  /* 0x0000580301007387 */ /* 0x0001e80000100800 */
[----:B------:R0:W-:Y:S02]  /*1050*/  STL [R1+0x60], R0 ;  /* 0x0000600001007387 */ /* 0x0001e40000100800 */
.L_x_617:
[----:B01-3--:R-:W0:Y:S02]  /*1060*/  LDC.64 R4, c[0x0][0xc88] ;  /* 0x00032200ff047b82 */ /* 0x00be240000000a00 */
[----:B0-----:R-:W-:-:S05]  /*1070*/  IMAD.WIDE R4, R35, 0x4, R4 ;  /* 0x0000000423047825 */ /* 0x001fca00078e0204 */
[----:B--2-4-:R-:W2:Y:S01]  /*1080*/  LDG.E R36, desc[UR42][R4.64] ;  /* 0x0000002a04247981 */ /* 0x014ea2000c1e1900 */
[----:B------:R-:W-:Y:S05]  /*1090*/  YIELD ;  /* 0x0000000000007946 */ /* 0x000fea0003800000 */
[----:B------:R-:W-:Y:S01]  /*10a0*/  ULDC.64 UR4, c[0x0][0xa28] ;  /* 0x00028a0000047ab9 */ /* 0x000fe20000000a00 */
[----:B------:R-:W-:Y:S01]  /*10b0*/  ULDC.64 UR8, c[0x0][0xa18] ;  /* 0x0002860000087ab9 */ /* 0x000fe20000000a00 */
[----:B------:R-:W-:Y:S01]  /*10c0*/  ISETP.NE.U32.AND P1, PT, RZ, UR4, PT ;  /* 0x00000004ff007c0c */ /* 0x000fe2000bf25070 */
[----:B------:R-:W-:Y:S01]  /*10d0*/  ULDC.64 UR6, c[0x0][0xa08] ;  /* 0x0002820000067ab9 */ /* 0x000fe20000000a00 */
[----:B------:R-:W-:Y:S01]  /*10e0*/  IMAD.MOV.U32 R10, RZ, RZ, RZ ;  /* 0x000000ffff0a7224 */ /* 0x000fe200078e00ff */
[----:B------:R-:W-:Y:S01]  /*10f0*/  ISETP.NE.U32.AND P0, PT, RZ, UR6, PT ;  /* 0x00000006ff007c0c */ /* 0x000fe2000bf05070 */
[----:B------:R-:W-:Y:S01]  /*1100*/  IMAD.MOV.U32 R68, RZ, RZ, RZ ;  /* 0x000000ffff447224 */ /* 0x000fe200078e00ff */
[----:B------:R-:W-:-:S02]  /*1110*/  ISETP.NE.AND.EX P1, PT, RZ, UR5, PT, P1 ;  /* 0x00000005ff007c0c */ /* 0x000fc4000bf25310 */
[----:B------:R-:W-:Y:S02]  /*1120*/  ISETP.NE.AND.EX P0, PT, RZ, UR7, PT, P0 ;  /* 0x00000007ff007c0c */ /* 0x000fe4000bf05300 */
[----:B--2---:R-:W-:Y:S01]  /*1130*/  SHF.R.S32.HI R0, RZ, 0x1f, R36 ;  /* 0x0000001fff007819 */ /* 0x004fe20000011424 */
[----:B------:R-:W-:-:S08]  /*1140*/  IMAD.SHL.U32 R38, R36, 0x4, RZ ;  /* 0x0000000424267824 */ /* 0x000fd000078e00ff */
[C---:B------:R-:W-:Y:S01]  /*1150*/  @P1 LEA R6, P2, R36.reuse, UR4, 0x2 ;  /* 0x0000000424061c11 */ /* 0x040fe2000f8410ff */
[----:B------:R0:W-:Y:S01]  /*1160*/  STL [R1+0x34], R36 ;  /* 0x0000342401007387 */ /* 0x0001e20000100800 */
[C-C-:B------:R-:W-:Y:S02]  /*1170*/  SHF.L.U64.HI R37, R36.reuse, 0x2, R0.reuse ;  /* 0x0000000224257819 */ /* 0x140fe40000010200 */
[----:B------:R-:W-:Y:S01]  /*1180*/  @P1 LEA.HI.X R7, R36, UR5, R0, 0x2, P2 ;  /* 0x0000000524071c11 */ /* 0x000fe200090f1400 */
[----:B------:R-:W-:Y:S01]  /*1190*/  ULDC UR4, c[0x0][0x288] ;  /* 0x0000a20000047ab9 */ /* 0x000fe20000000800 */
[----:B------:R-:W-:Y:S01]  /*11a0*/  ISETP.NE.U32.AND P2, PT, RZ, UR8, PT ;  /* 0x00000008ff007c0c */ /* 0x000fe2000bf45070 */
[----:B------:R0:W-:Y:S01]  /*11b0*/  STL [R1+0x4c], R0 ;  /* 0x00004c0001007387 */ /* 0x0001e20000100800 */
[C---:B------:R-:W-:Y:S02]  /*11c0*/  IADD3 R8, P3, R38.reuse, UR6, RZ ;  /* 0x0000000626087c10 */ /* 0x040fe4000ff7e0ff */
[----:B------:R-:W-:Y:S01]  /*11d0*/  ISETP.NE.AND.EX P2, PT, RZ, UR9, PT, P2 ;  /* 0x00000009ff007c0c */ /* 0x000fe2000bf45320 */
[----:B------:R0:W5:Y:S01]  /*11e0*/  @P1 LDG.E R10, desc[UR42][R6.64] ;  /* 0x0000002a060a1981 */ /* 0x000162000c1e1900 */
[----:B------:R-:W-:Y:S01]  /*11f0*/  MOV R24, UR4 ;  /* 0x0000000400187c02 */ /* 0x000fe20008000f00 */
[----:B------:R-:W-:Y:S01]  /*1200*/  ULDC.64 UR4, c[0x0][0x418] ;  /* 0x0001060000047ab9 */ /* 0x000fe20000000a00 */
[C---:B------:R-:W-:Y:S01]  /*1210*/  IADD3.X R9, R37.reuse, UR7, RZ, P3, !PT ;  /* 0x0000000725097c10 */ /* 0x040fe20009ffe4ff */
[----:B------:R0:W-:Y:S04]  /*1220*/  STL [R1+0x3c], R38 ;  /* 0x00003c2601007387 */ /* 0x0001e80000100800 */
[----:B------:R0:W5:Y:S04]  /*1230*/  @P0 LDG.E R68, desc[UR42][R8.64] ;  /* 0x0000002a08440981 */ /* 0x000168000c1e1900 */
[----:B------:R-:W-:Y:S01]  /*1240*/  @P2 IADD3 R4, P1, R38, UR8, RZ ;  /* 0x0000000826042c10 */ /* 0x000fe2000ff3e0ff */
[----:B------:R-:W-:Y:S01]  /*1250*/  UISETP.NE.U32.AND UP0, UPT, UR4, URZ, UPT ;  /* 0x0000003f0400728c */ /* 0x000fe2000bf05070 */
[----:B------:R0:W-:Y:S02]  /*1260*/  STL [R1+0x40], R37 ;  /* 0x0000402501007387 */ /* 0x0001e40000100800 */
[----:B------:R-:W-:Y:S01]  /*1270*/  @P2 IADD3.X R5, R37, UR9, RZ, P1, !PT ;  /* 0x0000000925052c10 */ /* 0x000fe20008ffe4ff */
[----:B------:R-:W-:-:S04]  /*1280*/  ULDC UR4, c[0x0][0x424] ;  /* 0x0001090000047ab9 */ /* 0x000fc80000000800 */
[----:B------:R0:W5:Y:S01]  /*1290*/  @P2 LDG.E R24, desc[UR42][R4.64] ;  /* 0x0000002a04182981 */ /* 0x000162000c1e1900 */
[----:B------:R-:W-:-:S03]  /*12a0*/  UISETP.NE.AND.EX UP0, UPT, UR5, URZ, UPT, UP0 ;  /* 0x0000003f0500728c */ /* 0x000fc6000bf05300 */
[----:B------:R-:W-:Y:S01]  /*12b0*/  ULDC UR5, c[0x0][0x2f0] ;  /* 0x0000bc0000057ab9 */ /* 0x000fe20000000800 */
[----:B------:R-:W-:-:S04]  /*12c0*/  USEL UR4, UR4, 0x1, UP0 ;  /* 0x0000000104047887 */ /* 0x000fc80008000000 */
[----:B------:R-:W-:-:S03]  /*12d0*/  UIMAD UR4, UR4, UR5, URZ ;  /* 0x00000005040472a4 */ /* 0x000fc6000f8e023f */
[----:B------:R-:W-:Y:S02]  /*12e0*/  ULDC UR5, c[0x0][0x348] ;  /* 0x0000d20000057ab9 */ /* 0x000fe40000000800 */
[----:B------:R-:W-:Y:S02]  /*12f0*/  IMAD.U32 R27, RZ, RZ, UR5 ;  /* 0x00000005ff1b7e24 */ /* 0x000fe4000f8e00ff */
[----:B------:R-:W-:Y:S01]  /*1300*/  IMAD.U32 R31, RZ, RZ, UR4 ;  /* 0x00000004ff1f7e24 */ /* 0x000fe2000f8e00ff */
[----:B0-----:R-:W-:Y:S06]  /*1310*/  @P2 BRA `(.L_x_479) ;  /* 0x0000000000242947 */ /* 0x001fec0003800000 */
[----:B------:R-:W-:Y:S02]  /*1320*/  ULDC.64 UR4, c[0x0][0xa00] ;  /* 0x0002800000047ab9 */ /* 0x000fe40000000a00 */
[----:B------:R-:W-:-:S04]  /*1330*/  ISETP.NE.U32.AND P1, PT, RZ, UR4, PT ;  /* 0x00000004ff007c0c */ /* 0x000fc8000bf25070 */
[----:B------:R-:W-:-:S13]  /*1340*/  ISETP.NE.AND.EX P1, PT, RZ, UR5, PT, P1 ;  /* 0x00000005ff007c0c */ /* 0x000fda000bf25310 */
[----:B------:R-:W-:Y:S05]  /*1350*/  @!P1 BRA `(.L_x_479) ;  /* 0x0000000000149947 */ /* 0x000fea0003800000 */
[----:B------:R-:W0:Y:S02]  /*1360*/  LDC.64 R4, c[0x0][0xa00] ;  /* 0x00028000ff047b82 */ /* 0x000e240000000a00 */
[----:B0-----:R-:W-:-:S05]  /*1370*/  IMAD.WIDE R4, R36, 0x4, R4 ;  /* 0x0000000424047825 */ /* 0x001fca00078e0204 */
[----:B-----5:R-:W2:Y:S04]  /*1380*/  LDG.E R24, desc[UR42][R4.64] ;  /* 0x0000002a04187981 */ /* 0x020ea8000c1e1900 */
[----:B------:R-:W2:Y:S02]  /*1390*/  LDG.E R3, desc[UR42][R4.64+0x4] ;  /* 0x0000042a04037981 */ /* 0x000ea4000c1e1900 */
[----:B--2---:R-:W-:-:S07]  /*13a0*/  IMAD.IADD R24, R3, 0x1, -R24 ;  /* 0x0000000103187824 */ /* 0x004fce00078e0a18 */
.L_x_479:
[----:B------:R-:W-:Y:S01]  /*13b0*/  ULDC.64 UR4, c[0x0][0xa20] ;  /* 0x0002880000047ab9 */ /* 0x000fe20000000a00 */
[----:B------:R0:W-:Y:S01]  /*13c0*/  STL [R1+0x44], R33 ;  /* 0x0000442101007387 */ /* 0x0001e20000100800 */
[----:B------:R-:W-:Y:S02]  /*13d0*/  ISETP.NE.U32.AND P1, PT, RZ, UR4, PT ;  /* 0x00000004ff007c0c */ /* 0x000fe4000bf25070 */
[C---:B------:R-:W-:Y:S02]  /*13e0*/  LOP3.LUT R3, R34.reuse, 0xff000000, RZ, 0xc0, !PT ;  /* 0xff00000022037812 */ /* 0x040fe400078ec0ff */
[----:B------:R-:W-:Y:S02]  /*13f0*/  ISETP.NE.AND.EX P1, PT, RZ, UR5, PT, P1 ;  /* 0x00000005ff007c0c */ /* 0x000fe4000bf25310 */
[----:B------:R-:W-:Y:S02]  /*1400*/  LOP3.LUT R0, R34, 0xff0000, RZ, 0xc0, !PT ;  /* 0x00ff000022007812 */ /* 0x000fe400078ec0ff */
[----:B------:R-:W-:-:S02]  /*1410*/  SHF.R.U32.HI R3, RZ, 0x8, R3 ;  /* 0x00000008ff037819 */ /* 0x000fc40000011603 */
[----:B------:R-:W-:Y:S02]  /*1420*/  LOP3.LUT R152, R34, 0xffff, RZ, 0xc0, !PT ;  /* 0x0000ffff22987812 */ /* 0x000fe400078ec0ff */
[----:B------:R-:W-:-:S05]  /*1430*/  LEA.HI R11, R0, R3, RZ, 0x10 ;  /* 0x00000003000b7211 */ /* 0x000fca00078f80ff */
[----:B0-----:R-:W-:Y:S05]  /*1440*/  @!P1 BRA `(.L_x_480) ;  /* 0x0000000000109947 */ /* 0x001fea0003800000 */
[----:B------:R-:W-:-:S04]  /*1450*/  IADD3 R4, P0, R38, UR4, RZ ;  /* 0x0000000426047c10 */ /* 0x000fc8000ff1e0ff */
[----:B------:R-:W-:-:S05]  /*1460*/  IADD3.X R5, R37, UR5, RZ, P0, !PT ;  /* 0x0000000525057c10 */ /* 0x000fca00087fe4ff */
[----:B------:R0:W5:Y:S01]  /*1470*/  LDG.E R31, desc[UR42][R4.64] ;  /* 0x0000002a041f7981 */ /* 0x000162000c1e1900 */
[----:B------:R-:W-:Y:S05]  /*1480*/  BRA `(.L_x_481) ;  /* 0x0000000000107947 */ /* 0x000fea0003800000 */
.L_x_480:
[----:B------:R-:W-:Y:S05]  /*1490*/  @!P0 BRA `(.L_x_481) ;  /* 0x00000000000c8947 */ /* 0x000fea0003800000 */
[----:B------:R-:W2:Y:S04]  /*14a0*/  LDG.E R0, desc[UR42][R8.64] ;  /* 0x0000002a08007981 */ /* 0x000ea8000c1e1900 */
[----:B------:R-:W2:Y:S02]  /*14b0*/  LDG.E R31, desc[UR42][R8.64+0x4] ;  /* 0x0000042a081f7981 */ /* 0x000ea4000c1e1900 */
[----:B--2---:R-:W-:-:S07]  /*14c0*/  IMAD.IADD R31, R31, 0x1, -R0 ;  /* 0x000000011f1f7824 */ /* 0x004fce00078e0a00 */
.L_x_481:
[----:B------:R-:W-:Y:S01]  /*14d0*/  ULDC.64 UR4, c[0x0][0xa10] ;  /* 0x0002840000047ab9 */ /* 0x000fe20000000a00 */
[----:B------:R-:W2:Y:S01]  /*14e0*/  LDL.LU R32, [R1] ;  /* 0x0000000001207983 */ /* 0x000ea20000300800 */
[----:B------:R-:W-:-:S04]  /*14f0*/  ISETP.NE.U32.AND P0, PT, RZ, UR4, PT ;  /* 0x00000004ff007c0c */ /* 0x000fc8000bf05070 */
[----:B------:R-:W-:Y:S01]  /*1500*/  ISETP.NE.AND.EX P0, PT, RZ, UR5, PT, P0 ;  /* 0x00000005ff007c0c */ /* 0x000fe2000bf05300 */
[----:B------:R-:W-:Y:S02]  /*1510*/  ULDC.64 UR4, c[0x0][0xa30] ;  /* 0x00028c0000047ab9 */ /* 0x000fe40000000a00 */
[----:B------:R-:W-:-:S10]  /*1520*/  ISETP.NE.U32.AND P1, PT, RZ, UR4, PT ;  /* 0x00000004ff007c0c */ /* 0x000fd4000bf25070 */
[----:B0-----:R-:W0:Y:S02]  /*1530*/  @P0 LDC.64 R4, c[0x0][0xa10] ;  /* 0x00028400ff040b82 */ /* 0x001e240000000a00 */
[----:B0-----:R-:W-:-:S05]  /*1540*/  @P0 IMAD.WIDE R4, R36, 0x4, R4 ;  /* 0x0000000424040825 */ /* 0x001fca00078e0204 */
[----:B------:R-:W3:Y:S04]  /*1550*/  @P0 LDG.E R0, desc[UR42][R4.64] ;  /* 0x0000002a04000981 */ /* 0x000ee8000c1e1900 */
[----:B------:R0:W3:Y:S01]  /*1560*/  @P0 LDG.E R3, desc[UR42][R4.64+0x4] ;  /* 0x0000042a04030981 */ /* 0x0000e2000c1e1900 */
[----:B------:R-:W-:Y:S01]  /*1570*/  ISETP.NE.AND.EX P1, PT, RZ, UR5, PT, P1 ;  /* 0x00000005ff007c0c */ /* 0x000fe2000bf25310 */
[----:B-----5:R-:W-:-:S12]  /*1580*/  IMAD.MOV.U32 R25, RZ, RZ, R31 ;  /* 0x000000ffff197224 */ /* 0x020fd800078e001f */
[----:B------:R-:W-:-:S04]  /*1590*/  @P1 IADD3 R6, P2, R38, UR4, RZ ;  /* 0x0000000426061c10 */ /* 0x000fc8000ff5e0ff */
[----:B------:R-:W-:-:S05]  /*15a0*/  @P1 IADD3.X R7, R37, UR5, RZ, P2, !PT ;  /* 0x0000000525071c10 */ /* 0x000fca00097fe4ff */
[----:B------:R1:W5:Y:S01]  /*15b0*/  @P1 LDG.E R25, desc[UR42][R6.64] ;  /* 0x0000002a06191981 */ /* 0x000362000c1e1900 */
[----:B------:R-:W-:Y:S01]  /*15c0*/  IMAD.IADD R10, R31, 0x1, -R10 ;  /* 0x000000011f0a7824 */ /* 0x000fe200078e0a0a */
[----:B------:R-:W-:Y:S01]  /*15d0*/  LOP3.LUT R12, R11, 0xff, RZ, 0xc0, !PT ;  /* 0x000000ff0b0c7812 */ /* 0x000fe200078ec0ff */
[----:B------:R-:W-:Y:S01]  /*15e0*/  BSSY B0, `(.L_x_482) ;  /* 0x000002c000007945 */ /* 0x000fe20003800000 */
[----:B------:R-:W-:Y:S01]  /*15f0*/  SHF.R.U32.HI R8, RZ, 0x10, R11 ;  /* 0x00000010ff087819 */ /* 0x000fe2000001160b */
[----:B0-----:R-:W-:Y:S02]  /*1600*/  IMAD.MOV.U32 R5, RZ, RZ, RZ ;  /* 0x000000ffff057224 */ /* 0x001fe400078e00ff */
[----:B------:R1:W-:Y:S04]  /*1610*/  STL [R1+0x48], R12 ;  /* 0x0000480c01007387 */ /* 0x0003e80000100800 */
[----:B------:R1:W-:Y:S01]  /*1620*/  STL [R1+0x30], R8 ;  /* 0x0000300801007387 */ /* 0x0003e20000100800 */
[----:B--2---:R-:W-:-:S02]  /*1630*/  LOP3.LUT R32, R32, 0xfffffffb, RZ, 0xc0, !PT ;  /* 0xfffffffb20207812 */ /* 0x004fc400078ec0ff */
[----:B---3--:R-:W-:-:S05]  /*1640*/  @P0 IADD3 R27, -R0, R3, RZ ;  /* 0x00000003001b0210 */ /* 0x008fca0007ffe1ff */
[----:B------:R-:W-:-:S04]  /*1650*/  IMAD.IADD R89, R10, 0x1, R27 ;  /* 0x000000010a597824 */ /* 0x000fc800078e021b */
[C---:B------:R-:W-:Y:S01]  /*1660*/  VIADD R0, R89.reuse, 0x7f ;  /* 0x0000007f59007836 */ /* 0x040fe20000000000 */
[----:B------:R-:W-:-:S04]  /*1670*/  ISETP.GE.AND P3, PT, R89, 0x1, PT ;  /* 0x000000015900780c */ /* 0x000fc80003f66270 */
[----:B------:R-:W-:-:S04]  /*1680*/  SHF.R.S32.HI R3, RZ, 0x1f, R0 ;  /* 0x0000001fff037819 */ /* 0x000fc80000011400 */
[----:B------:R-:W-:-:S04]  /*1690*/  LEA.HI R3, R3, R0, RZ, 0x7 ;  /* 0x0000000003037211 */ /* 0x000fc800078f38ff */
[----:B------:R-:W-:Y:S02]  /*16a0*/  SHF.R.S32.HI R26, RZ, 0x7, R3 ;  /* 0x00000007ff1a7819 */ /* 0x000fe40000011403 */
[----:B------:R-:W-:-:S05]  /*16b0*/  @P3 LOP3.LUT R32, R32, 0x4, RZ, 0xfc, !PT ;  /* 0x0000000420203812 */ /* 0x000fca00078efcff */
[----:B------:R1:W-:Y:S01]  /*16c0*/  STL [R1], R32 ;  /* 0x0000002001007387 */ /* 0x0003e20000100800 */
[----:B------:R-:W-:Y:S05]  /*16d0*/  @!P3 BRA `(.L_x_483) ;  /* 0x000000000070b947 */ /* 0x000fea0003800000 */
[----:B------:R-:W-:Y:S01]  /*16e0*/  ISETP.NE.AND P0, PT, R8, RZ, PT ;  /* 0x000000ff0800720c */ /* 0x000fe20003f05270 */
[----:B------:R-:W-:-:S03]  /*16f0*/  ULDC UR4, c[0x0][0x9f0] ;  /* 0x00027c0000047ab9 */ /* 0x000fc60000000800 */
[----:B------:R-:W-:-:S04]  /*1700*/  SEL R9, R8, UR4, P0 ;  /* 0x0000000408097c07 */ /* 0x000fc80008000000 */
[-C--:B-1----:R-:W-:Y:S02]  /*1710*/  IABS R6, R9.reuse ;  /* 0x0000000900067213 */ /* 0x082fe40000000000 */
[----:B------:R-:W-:Y:S02]  /*1720*/  IADD3 R0, R26, -0x1, R9 ;  /* 0xffffffff1a007810 */ /* 0x000fe40007ffe009 */
[----:B------:R-:W0:Y:S01]  /*1730*/  I2F.RP R3, R6 ;  /* 0x0000000600037306 */ /* 0x000e220000209400 */
[-C--:B------:R-:W-:Y:S02]  /*1740*/  IABS R11, R9.reuse ;  /* 0x00000009000b7213 */ /* 0x080fe40000000000 */
[----:B------:R-:W-:Y:S02]  /*1750*/  IABS R8, R0 ;  /* 0x0000000000087213 */ /* 0x000fe40000000000 */
[----:B------:R-:W-:-:S04]  /*1760*/  LOP3.LUT R0, R0, R9, RZ, 0x3c, !PT ;  /* 0x0000000900007212 */ /* 0x000fc800078e3cff */
[----:B------:R-:W-:Y:S01]  /*1770*/  ISETP.GE.AND P2, PT, R0, RZ, PT ;  /* 0x000000ff0000720c */ /* 0x000fe20003f46270 */
[----:B0-----:R-:W0:Y:S02]  /*1780*/  MUFU.RCP R3, R3 ;  /* 0x0000000300037308 */ /* 0x001e240000001000 */
[----:B0-----:R-:W-:Y:S02]  /*1790*/  VIADD R4, R3, 0xffffffe ;  /* 0x0ffffffe03047836 */ /* 0x001fe40000000000 */
[----:B------:R-:W-:-:S04]  /*17a0*/  IMAD.MOV R3, RZ, RZ, -R11 ;  /* 0x000000ffff037224 */ /* 0x000fc800078e0a0b */
[----:B------:R0:W1:Y:S02]  /*17b0*/  F2I.FTZ.U32.TRUNC.NTZ R5, R4 ;  /* 0x0000000400057305 */ /* 0x000064000021f000 */
[----:B0-----:R-:W-:Y:S01]  /*17c0*/  MOV R4, RZ ;  /* 0x000000ff00047202 */ /* 0x001fe20000000f00 */
[----:B-1----:R-:W-:-:S04]  /*17d0*/  IMAD.MOV R7, RZ, RZ, -R5 ;  /* 0x000000ffff077224 */ /* 0x002fc800078e0a05 */
        /* <DEDUP_REMOVED lines=9> */
[----:B------:R-:W-:-:S04]  /*1870*/  @P0 VIADD R5, R5, 0x1 ;  /* 0x0000000105050836 */ /* 0x000fc80000000000 */
[----:B------:R-:W-:Y:S01]  /*1880*/  @!P2 IMAD.MOV R5, RZ, RZ, -R5 ;  /* 0x000000ffff05a224 */ /* 0x000fe200078e0a05 */
[----:B------:R-:W-:-:S07]  /*1890*/  @!P1 LOP3.LUT R5, RZ, R9, RZ, 0x33, !PT ;  /* 0x00000009ff059212 */ /* 0x000fce00078e33ff */
.L_x_483:
[----:B------:R-:W-:Y:S05]  /*18a0*/  BSYNC B0 ;  /* 0x0000000000007941 */ /* 0x000fea0003800000 */
.L_x_482:
[----:B------:R-:W-:-:S05]  /*18b0*/  IMAD R0, R12, R5, RZ ;  /* 0x000000050c007224 */ /* 0x000fca00078e02ff */
[C---:B------:R-:W-:Y:S01]  /*18c0*/  VIADDMNMX R5, R0.reuse, R5, R26, PT ;  /* 0x0000000500057246 */ /* 0x040fe2000380011a */
[----:B------:R-:W-:-:S04]  /*18d0*/  IMAD R0, R0, 0x80, -R10 ;  /* 0x0000008000007824 */ /* 0x000fc800078e0a0a */
[----:B------:R-:W-:Y:S01]  /*18e0*/  IMAD R4, R5, 0x80, -R10 ;  /* 0x0000008005047824 */ /* 0x000fe200078e0a0a */
[----:B------:R-:W-:-:S04]  /*18f0*/  VIMNMX R0, RZ, R0, !PT ;  /* 0x00000000ff007248 */ /* 0x000fc80007fe0100 */
[----:B------:R-:W-:Y:S02]  /*1900*/  VIMNMX R3, R4, R27, PT ;  /* 0x0000001b04037248 */ /* 0x000fe40003fe0100 */
[----:B------:R-:W-:Y:S02]  /*1910*/  SHF.R.U32.HI R30, RZ, 0x7, R0 ;  /* 0x00000007ff1e7819 */ /* 0x000fe40000011600 */
[----:B------:R-:W-:-:S03]  /*1920*/  ISETP.GT.AND P0, PT, R3, R0, PT ;  /* 0x000000000300720c */ /* 0x000fc60003f04270 */
[----:B------:R-:W-:-:S10]  /*1930*/  IMAD.MOV.U32 R29, RZ, RZ, R30 ;  /* 0x000000ffff1d7224 */ /* 0x000fd400078e001e */
[----:B------:R-:W-:-:S04]  /*1940*/  @P0 IADD3 R3, R3, 0x7f, RZ ;  /* 0x0000007f03030810 */ /* 0x000fc80007ffe0ff */
[----:B------:R-:W-:-:S04]  /*1950*/  @P0 SHF.R.S32.HI R0, RZ, 0x1f, R3 ;  /* 0x0000001fff000819 */ /* 0x000fc80000011403 */
[----:B------:R-:W-:-:S04]  /*1960*/  @P0 LEA.HI R0, R0, R3, RZ, 0x7 ;  /* 0x0000000300000211 */ /* 0x000fc800078f38ff */
[----:B------:R-:W-:Y:S02]  /*1970*/  @P0 SHF.R.S32.HI R29, RZ, 0x7, R0 ;  /* 0x00000007ff1d0819 */ /* 0x000fe40000011400 */
[----:B------:R-:W-:Y:S02]  /*1980*/  PLOP3.LUT P0, PT, PT, PT, PT, 0x80, 0x0 ;  /* 0x000000000000781c */ /* 0x000fe40003f0f070 */
[----:B------:R-:W-:-:S13]  /*1990*/  ISETP.GT.AND P1, PT, R29, R30, PT ;  /* 0x0000001e1d00720c */ /* 0x000fda0003f24270 */
[----:B------:R-:W-:Y:S05]  /*19a0*/  @!P1 BRA `(.L_x_484) ;  /* 0x0000004000c49947 */ /* 0x000fea0003800000 */
[----:B------:R-:W-:Y:S01]  /*19b0*/  VIADD R0, R18, 0xe400 ;  /* 0x0000e40012007836 */ /* 0x000fe20000000000 */
[----:B------:R-:W-:Y:S04]  /*19c0*/  BSSY B6, `(.L_x_485) ;  /* 0x0000013000067945 */ /* 0x000fe80003800000 */
[----:B------:R-:W-:-:S13]  /*19d0*/  LOP3.LUT P0, RZ, R0, 0x3ff, RZ, 0xc0, !PT ;  /* 0x000003ff00ff7812 */ /* 0x000fda000780c0ff */
[----:B------:R-:W-:Y:S05]  /*19e0*/  @!P0 BRA `(.L_x_486) ;  /* 0x0000000000408947 */ /* 0x000fea0003800000 */
[----:B------:R-:W-:Y:S01]  /*19f0*/  MOV R0, 0x0 ;  /* 0x0000000000007802 */ /* 0x000fe20000000f00 */
[----:B------:R-:W-:Y:S01]  /*1a00*/  ULDC.64 UR4, c[0x4][0x88] ;  /* 0x0100220000047ab9 */ /* 0x000fe20000000a00 */
[----:B------:R-:W-:Y:S01]  /*1a10*/  ULDC.64 UR6, c[0x4][0x18] ;  /* 0x0100060000067ab9 */ /* 0x000fe20000000a00 */
[----:B------:R-:W-:Y:S01]  /*1a20*/  IMAD.U32 R4, RZ, RZ, UR4 ;  /* 0x00000004ff047e24 */ /* 0x000fe2000f8e00ff */
[----:B------:R0:W2:Y:S01]  /*1a30*/  LDC.64 R14, c[0x4][R0] ;  /* 0x01000000000e7b82 */ /* 0x0000a20000000a00 */
[----:B------:R-:W-:Y:S01]  /*1a40*/  IMAD.U32 R5, RZ, RZ, UR5 ;  /* 0x00000005ff057e24 */ /* 0x000fe2000f8e00ff */
[----:B------:R-:W-:Y:S01]  /*1a50*/  ULDC.64 UR4, c[0x4][0x90] ;  /* 0x0100240000047ab9 */ /* 0x000fe20000000a00 */
[----:B------:R-:W-:Y:S01]  /*1a60*/  MOV R10, UR6 ;  /* 0x00000006000a7c02 */ /* 0x000fe20008000f00 */
[----:B-1----:R-:W-:Y:S02]  /*1a70*/  IMAD.U32 R6, RZ, RZ, UR4 ;  /* 0x00000004ff067e24 */ /* 0x002fe4000f8e00ff */
[----:B------:R-:W-:-:S02]  /*1a80*/  IMAD.U32 R7, RZ, RZ, UR5 ;  /* 0x00000005ff077e24 */ /* 0x000fc4000f8e00ff */
[----:B------:R-:W-:Y:S02]  /*1a90*/  IMAD.U32 R11, RZ, RZ, UR7 ;  /* 0x00000007ff0b7e24 */ /* 0x000fe4000f8e00ff */
[----:B------:R-:W-:Y:S02]  /*1aa0*/  IMAD.MOV.U32 R8, RZ, RZ, 0x70 ;  /* 0x00000070ff087424 */ /* 0x000fe400078e00ff */
[----:B------:R-:W-:Y:S02]  /*1ab0*/  IMAD.MOV.U32 R12, RZ, RZ, 0x1 ;  /* 0x00000001ff0c7424 */ /* 0x000fe400078e00ff */
[----:B0-----:R-:W-:-:S07]  /*1ac0*/  IMAD.MOV.U32 R13, RZ, RZ, RZ ;  /* 0x000000ffff0d7224 */ /* 0x001fce00078e00ff */
[----:B------:R-:W-:-:S07]  /*1ad0*/  LEPC R20, `(.L_x_486) ;  /* 0x000000001014794e */ /* 0x000fce0000000000 */
[----:B--2--5:R-:W-:Y:S05]  /*1ae0*/  CALL.ABS.NOINC R14 ;  /* 0x000000000e007343 */ /* 0x024fea0003c00000 */
.L_x_486:
[----:B------:R-:W-:Y:S05]  /*1af0*/  BSYNC B6 ;  /* 0x0000000000067941 */ /* 0x000fea0003800000 */
.L_x_485:
        /* <DEDUP_REMOVED lines=9> */
[----:B------:R-:W-:Y:S01]  /*1b90*/  MOV R5, UR5 ;  /* 0x0000000500057c02 */ /* 0x000fe20008000f00 */
[----:B------:R-:W-:Y:S01]  /*1ba0*/  ULDC.64 UR4, c[0x4][0x90] ;  /* 0x0100240000047ab9 */ /* 0x000fe20000000a00 */
[----:B------:R-:W-:Y:S01]  /*1bb0*/  IMAD.U32 R10, RZ, RZ, UR6 ;  /* 0x00000006ff0a7e24 */ /* 0x000fe2000f8e00ff */
[----:B------:R-:W-:Y:S01]  /*1bc0*/  MOV R13, RZ ;  /* 0x000000ff000d7202 */ /* 0x000fe20000000f00 */
[----:B-1----:R-:W-:Y:S02]  /*1bd0*/  IMAD.U32 R6, RZ, RZ, UR4 ;  /* 0x00000004ff067e24 */ /* 0x002fe4000f8e00ff */
[----:B------:R-:W-:-:S02]  /*1be0*/  IMAD.U32 R7, RZ, RZ, UR5 ;  /* 0x00000005ff077e24 */ /* 0x000fc4000f8e00ff */
[----:B------:R-:W-:Y:S02]  /*1bf0*/  IMAD.U32 R11, RZ, RZ, UR7 ;  /* 0x00000007ff0b7e24 */ /* 0x000fe4000f8e00ff */
[----:B------:R-:W-:Y:S02]  /*1c00*/  IMAD.MOV.U32 R8, RZ, RZ, 0x70 ;  /* 0x00000070ff087424 */ /* 0x000fe400078e00ff */
[----:B0-----:R-:W-:-:S07]  /*1c10*/  IMAD.MOV.U32 R12, RZ, RZ, 0x1 ;  /* 0x00000001ff0c7424 */ /* 0x001fce00078e00ff */
[----:B------:R-:W-:-:S07]  /*1c20*/  LEPC R20, `(.L_x_488) ;  /* 0x000000001014794e */ /* 0x000fce0000000000 */
[----:B--2--5:R-:W-:Y:S05]  /*1c30*/  CALL.ABS.NOINC R14 ;  /* 0x000000000e007343 */ /* 0x024fea0003c00000 */
.L_x_488:
[----:B------:R-:W-:Y:S05]  /*1c40*/  BSYNC B6 ;  /* 0x0000000000067941 */ /* 0x000fea0003800000 */
.L_x_487:
[----:B------:R-:W-:Y:S01]  /*1c50*/  ULDC.64 UR4, c[0x0][0x9f8] ;  /* 0x00027e0000047ab9 */ /* 0x000fe20000000a00 */
[----:B------:R-:W-:Y:S01]  /*1c60*/  IMAD.MOV.U32 R69, RZ, RZ, R36 ;  /* 0x000000ffff457224 */ /* 0x000fe200078e0024 */
[----:B------:R-:W-:Y:S01]  /*1c70*/  ISETP.NE.U32.AND P0, PT, RZ, UR4, PT ;  /* 0x00000004ff007c0c */ /* 0x000fe2000bf05070 */
[----:B------:R-:W2:Y:S01]  /*1c80*/  LDL R14, [R1+0x24] ;  /* 0x00002400010e7983 */ /* 0x000ea20000100800 */
[----:B------:R-:W0:Y:S02]  /*1c90*/  LDC.64 R4, c[0x0][0x3f8] ;  /* 0x0000fe00ff047b82 */ /* 0x000e240000000a00 */
[----:B------:R-:W-:-:S06]  /*1ca0*/  ISETP.NE.AND.EX P0, PT, RZ, UR5, PT, P0 ;  /* 0x00000005ff007c0c */ /* 0x000fcc000bf05300 */
[----:B------:R-:W3:Y:S07]  /*1cb0*/  LDC R59, c[0x0][0x3f4] ;  /* 0x0000fd00ff3b7b82 */ /* 0x000eee0000000800 */
[----:B-1----:R-:W-:Y:S01]  /*1cc0*/  @P0 IADD3 R6, P1, R38, UR4, RZ ;  /* 0x0000000426060c10 */ /* 0x002fe2000ff3e0ff */
[----:B------:R-:W1:Y:S01]  /*1cd0*/  LDC.64 R62, c[0x0][0x408] ;  /* 0x00010200ff3e7b82 */ /* 0x000e620000000a00 */
[----:B------:R-:W4:Y:S02]  /*1ce0*/  LDL R38, [R1+0x14] ;  /* 0x0000140001267983 */ /* 0x000f240000100800 */
[----:B------:R-:W-:-:S05]  /*1cf0*/  @P0 IADD3.X R7, R37, UR5, RZ, P1, !PT ;  /* 0x0000000525070c10 */ /* 0x000fca0008ffe4ff */
[----:B------:R1:W2:Y:S01]  /*1d00*/  @P0 LDG.E R69, desc[UR42][R6.64] ;  /* 0x0000002a06450981 */ /* 0x0002a2000c1e1900 */
[----:B------:R-:W1:Y:S01]  /*1d10*/  S2R R36, SR_TID.X ;  /* 0x0000000000247919 */ /* 0x000e620000002100 */
[----:B------:R-:W-:Y:S02]  /*1d20*/  SHF.R.S32.HI R3, RZ, 0x1f, R153 ;  /* 0x0000001fff037819 */ /* 0x000fe40000011499 */
[----:B------:R-:W-:-:S03]  /*1d30*/  SHF.R.S32.HI R23, RZ, 0x1f, R22 ;  /* 0x0000001fff177819 */ /* 0x000fc60000011416 */
[----:B0-----:R-:W-:Y:S01]  /*1d40*/  IMAD R0, R3, R4, RZ ;  /* 0x0000000403007224 */ /* 0x001fe200078e02ff */
[----:B---3--:R-:W-:-:S03]  /*1d50*/  ISETP.GE.AND P0, PT, R16, R59, PT ;  /* 0x0000003b1000720c */ /* 0x008fc60003f06270 */
[----:B------:R-:W-:Y:S02]  /*1d60*/  IMAD R13, R153, R5, R0 ;  /* 0x00000005990d7224 */ /* 0x000fe400078e0200 */
[----:B-1----:R-:W-:Y:S01]  /*1d70*/  IMAD R0, R3, R62, RZ ;  /* 0x0000003e03007224 */ /* 0x002fe200078e02ff */
[----:B------:R-:W-:Y:S01]  /*1d80*/  SEL R3, R59, RZ, P0 ;  /* 0x000000ff3b037207 */ /* 0x000fe20000000000 */
[----:B------:R-:W-:-:S04]  /*1d90*/  IMAD.WIDE.U32 R8, R153, R4, R22 ;  /* 0x0000000499087225 */ /* 0x000fc800078e0016 */
[----:B------:R-:W-:-:S04]  /*1da0*/  IMAD.WIDE.U32 R10, R153, R4, R16 ;  /* 0x00000004990a7225 */ /* 0x000fc800078e0010 */
[----:B------:R-:W-:Y:S02]  /*1db0*/  IMAD.IADD R9, R9, 0x1, R13 ;  /* 0x0000000109097824 */ /* 0x000fe400078e020d */
[----:B------:R-:W-:Y:S01]  /*1dc0*/  IMAD.IADD R11, R13, 0x1, R11 ;  /* 0x000000010d0b7824 */ /* 0x000fe200078e020b */
[----:B-----5:R-:W-:Y:S01]  /*1dd0*/  SHF.R.S32.HI R13, RZ, 0x1f, R25 ;  /* 0x0000001fff0d7819 */ /* 0x020fe20000011419 */
[----:B------:R-:W-:Y:S02]  /*1de0*/  IMAD.IADD R3, R16, 0x1, R3 ;  /* 0x0000000110037824 */ /* 0x000fe400078e0203 */
[----:B------:R-:W-:Y:S02]  /*1df0*/  IMAD R15, R153, R63, R0 ;  /* 0x0000003f990f7224 */ /* 0x000fe400078e0200 */
[----:B------:R-:W-:Y:S01]  /*1e00*/  IMAD R12, R13, R4, RZ ;  /* 0x000000040d0c7224 */ /* 0x000fe200078e02ff */
[----:B------:R-:W-:Y:S02]  /*1e10*/  SHF.R.S32.HI R0, RZ, 0x1f, R3 ;  /* 0x0000001fff007819 */ /* 0x000fe40000011403 */
[----:B------:R-:W-:-:S02]  /*1e20*/  SHF.R.U32.HI R37, RZ, 0x7, R36 ;  /* 0x00000007ff257819 */ /* 0x000fc40000011624 */
[----:B------:R-:W-:Y:S01]  /*1e30*/  LEA.HI R0, R0, R3, RZ, 0x3 ;  /* 0x0000000300007211 */ /* 0x000fe200078f18ff */
[----:B------:R-:W-:Y:S02]  /*1e40*/  IMAD R3, R25, R5, R12 ;  /* 0x0000000519037224 */ /* 0x000fe400078e020c */
[-C--:B------:R-:W-:Y:S01]  /*1e50*/  IMAD R12, R13, R62.reuse, RZ ;  /* 0x0000003e0d0c7224 */ /* 0x080fe200078e02ff */
[C---:B------:R-:W-:Y:S01]  /*1e60*/  ISETP.NE.AND P6, PT, R37.reuse, 0x1, PT ;  /* 0x000000012500780c */ /* 0x040fe20003fc5270 */
[----:B------:R-:W-:Y:S01]  /*1e70*/  VIADD R61, R37, 0x8 ;  /* 0x00000008253d7836 */ /* 0x000fe20000000000 */
[----:B------:R-:W-:Y:S01]  /*1e80*/  SHF.L.U64.HI R66, R4, 0x7, R5 ;  /* 0x0000000704427819 */ /* 0x000fe20000010205 */
[----:B------:R-:W-:Y:S01]  /*1e90*/  IMAD.IADD R68, R68, 0x1, R31 ;  /* 0x0000000144447824 */ /* 0x000fe200078e021f */
[----:B------:R-:W-:Y:S01]  /*1ea0*/  SHF.L.U64.HI R64, R62, 0x7, R63 ;  /* 0x000000073e407819 */ /* 0x000fe2000001023f */
[C---:B------:R-:W-:Y:S02]  /*1eb0*/  VIADD R37, R153.reuse, 0x60 ;  /* 0x0000006099257836 */ /* 0x040fe40000000000 */
[----:B------:R-:W-:-:S04]  /*1ec0*/  IMAD.WIDE.U32 R6, R153, R62, R16 ;  /* 0x0000003e99067225 */ /* 0x000fc800078e0010 */
[----:B------:R-:W-:-:S04]  /*1ed0*/  IMAD.WIDE.U32 R20, R25, R4, R8 ;  /* 0x0000000419147225 */ /* 0x000fc800078e0008 */
[----:B------:R-:W-:-:S04]  /*1ee0*/  IMAD.WIDE.U32 R34, R25, R4, R10 ;  /* 0x0000000419227225 */ /* 0x000fc800078e000a */
[----:B------:R-:W-:Y:S02]  /*1ef0*/  IMAD.SHL.U32 R65, R4, 0x80, RZ ;  /* 0x0000008004417824 */ /* 0x000fe400078e00ff */
[----:B------:R-:W-:Y:S01]  /*1f00*/  IMAD R31, R25, R63, R12 ;  /* 0x0000003f191f7224 */ /* 0x000fe200078e020c */
[----:B------:R-:W-:Y:S02]  /*1f10*/  SHF.L.U32 R37, R37, 0x6, RZ ;  /* 0x0000000625257819 */ /* 0x000fe400000006ff */
[----:B------:R-:W-:Y:S02]  /*1f20*/  IADD3 R7, R15, R7, RZ ;  /* 0x000000070f077210 */ /* 0x000fe40007ffe0ff */
[----:B------:R-:W-:Y:S02]  /*1f30*/  LOP3.LUT R32, R32, 0xfffffffd, RZ, 0xc0, !PT ;  /* 0xfffffffd20207812 */ /* 0x000fe400078ec0ff */
[----:B------:R-:W-:Y:S01]  /*1f40*/  LOP3.LUT R37, R37, 0x1c0, RZ, 0xc0, !PT ;  /* 0x000001c025257812 */ /* 0x000fe200078ec0ff */
[----:B------:R-:W-:Y:S01]  /*1f50*/  IMAD.WIDE.U32 R54, R25, R62, R6 ;  /* 0x0000003e19367225 */ /* 0x000fe200078e0006 */
[----:B------:R-:W-:-:S02]  /*1f60*/  SHF.R.S32.HI R7, RZ, 0x3, R0 ;  /* 0x00000003ff077819 */ /* 0x000fc40000011400 */
[----:B------:R-:W-:Y:S01]  /*1f70*/  LOP3.LUT R6, R0, 0xfffffff8, RZ, 0xc0, !PT ;  /* 0xfffffff800067812 */ /* 0x000fe200078ec0ff */
[----:B------:R-:W-:Y:S05]  /*1f80*/  @!P6 WARPSYNC.ALL ;  /* 0x000000000000e948 */ /* 0x000fea0003800000 */
[----:B------:R-:W-:Y:S01]  /*1f90*/  IMAD.WIDE.U32 R52, R153, R62, R22 ;  /* 0x0000003e99347225 */ /* 0x000fe200078e0016 */
[----:B------:R-:W-:-:S03]  /*1fa0*/  ULDC UR4, c[0x0][0x2f4] ;  /* 0x0000bd0000047ab9 */ /* 0x000fc60000000800 */
[----:B------:R-:W-:Y:S02]  /*1fb0*/  IMAD.IADD R53, R53, 0x1, R15 ;  /* 0x0000000135357824 */ /* 0x000fe400078e020f */
[----:B------:R-:W-:Y:S02]  /*1fc0*/  IMAD.IADD R57, R21, 0x1, R3 ;  /* 0x0000000115397824 */ /* 0x000fe400078e0203 */
[----:B------:R-:W-:Y:S02]  /*1fd0*/  IMAD.IADD R56, R3, 0x1, R35 ;  /* 0x0000000103387824 */ /* 0x000fe400078e0223 */
[----:B------:R-:W-:Y:S01]  /*1fe0*/  IMAD.WIDE.U32 R52, R25, R62, R52 ;  /* 0x0000003e19347225 */ /* 0x000fe200078e0034 */
[----:B------:R-:W-:Y:S01]  /*1ff0*/  SHF.L.U32 R59, R59, 0x1, RZ ;  /* 0x000000013b3b7819 */ /* 0x000fe200000006ff */
[----:B------:R-:W-:Y:S01]  /*2000*/  @!P6 BAR.SYNC.DEFER_BLOCKING 0x9, 0x100 ;  /* 0x024400000000eb1d */ /* 0x000fe20000010000 */
[----:B------:R-:W-:Y:S01]  /*2010*/  ISETP.GE.AND P2, PT, R2, UR4, PT ;  /* 0x0000000402007c0c */ /* 0x000fe2000bf46270 */
[----:B------:R-:W-:-:S02]  /*2020*/  IMAD.SHL.U32 R62, R62, 0x80, RZ ;  /* 0x000000803e3e7824 */ /* 0x000fc400078e00ff */
[C---:B----4-:R-:W-:Y:S01]  /*2030*/  IMAD.SHL.U32 R67, R38.reuse, 0x40, RZ ;  /* 0x0000004026437824 */ /* 0x050fe200078e00ff */
[----:B------:R-:W-:Y:S01]  /*2040*/  LOP3.LUT P1, RZ, R38, 0x4, RZ, 0xc0, !PT ;  /* 0x0000000426ff7812 */ /* 0x000fe2000782c0ff */
[----:B------:R-:W-:-:S03]  /*2050*/  VIADD R38, R36, 0xffffff80 ;  /* 0xffffff8024267836 */ /* 0x000fc60000000000 */
[----:B------:R-:W-:Y:S02]  /*2060*/  LOP3.LUT R67, R67, 0x1c0, RZ, 0xc0, !PT ;  /* 0x000001c043437812 */ /* 0x000fe400078ec0ff */
[----:B------:R-:W-:Y:S02]  /*2070*/  SHF.R.S32.HI R36, RZ, 0x1f, R38 ;  /* 0x0000001fff247819 */ /* 0x000fe40000011426 */
[----:B------:R-:W-:Y:S02]  /*2080*/  SHF.R.U32.HI R63, RZ, 0x3, R67 ;  /* 0x00000003ff3f7819 */ /* 0x000fe40000011643 */
[----:B------:R-:W-:Y:S02]  /*2090*/  LOP3.LUT R4, R67, 0x18, R16, 0xf8, !PT ;  /* 0x0000001843047812 */ /* 0x000fe400078ef810 */
[----:B------:R-:W-:Y:S02]  /*20a0*/  LEA.HI R36, R36, R38, RZ, 0x5 ;  /* 0x0000002624247211 */ /* 0x000fe400078f28ff */
[----:B------:R-:W-:-:S02]  /*20b0*/  LOP3.LUT R4, R4, R63, RZ, 0x3c, !PT ;  /* 0x0000003f04047212 */ /* 0x000fc400078e3cff */
[----:B------:R-:W-:Y:S02]  /*20c0*/  SHF.R.S32.HI R36, RZ, 0x5, R36 ;  /* 0x00000005ff247819 */ /* 0x000fe40000011424 */
[----:B------:R-:W-:-:S03]  /*20d0*/  @P1 LOP3.LUT R32, R32, 0x2, RZ, 0xfc, !PT ;  /* 0x0000000220201812 */ /* 0x000fc600078efcff */
[----:B------:R-:W-:Y:S01]  /*20e0*/  IMAD R58, R36, 0x200, R4 ;  /* 0x00000200243a7824 */ /* 0x000fe200078e0204 */
[--C-:B------:R-:W-:Y:S02]  /*20f0*/  LOP3.LUT R4, R67, 0x38, R0.reuse, 0xf8, !PT ;  /* 0x0000003843047812 */ /* 0x100fe400078ef800 */
[----:B------:R-:W-:Y:S01]  /*2100*/  LOP3.LUT R0, R37, 0x38, R0, 0xf8, !PT ;  /* 0x0000003825007812 */ /* 0x000fe200078ef800 */
[----:B------:R-:W-:Y:S01]  /*2110*/  VIADD R37, R153, 0x60 ;  /* 0x0000006099257836 */ /* 0x000fe20000000000 */
[----:B------:R0:W-:Y:S03]  /*2120*/  STL [R1], R32 ;  /* 0x0000002001007387 */ /* 0x0001e60000100800 */
[----:B------:R-:W-:Y:S01]  /*2130*/  IMAD.SHL.U32 R37, R37, 0x40, RZ ;  /* 0x0000004025257824 */ /* 0x000fe200078e00ff */
[----:B0-----:R-:W-:-:S04]  /*2140*/  SHF.R.S32.HI R32, RZ, 0x1f, R38 ;  /* 0x0000001fff207819 */ /* 0x001fc80000011426 */
[----:B------:R-:W-:Y:S02]  /*2150*/  LOP3.LUT R37, R37, 0x1c0, RZ, 0xc0, !PT ;  /* 0x000001c025257812 */ /* 0x000fe400078ec0ff */
[----:B------:R-:W-:Y:S02]  /*2160*/  LEA.HI R32, R32, R38, RZ, 0x2 ;  /* 0x0000002620207211 */ /* 0x000fe400078f10ff */
[----:B------:R-:W-:Y:S02]  /*2170*/  SHF.R.U32.HI R37, RZ, 0x3, R37 ;  /* 0x00000003ff257819 */ /* 0x000fe40000011625 */
[----:B------:R-:W-:Y:S02]  /*2180*/  LOP3.LUT R32, R32, 0xfffffffc, RZ, 0xc0, !PT ;  /* 0xfffffffc20207812 */ /* 0x000fe400078ec0ff */
[----:B------:R-:W-:Y:S02]  /*2190*/  LOP3.LUT R3, R4, R63, RZ, 0x3c, !PT ;  /* 0x0000003f04037212 */ /* 0x000fe400078e3cff */
[----:B------:R-:W-:Y:S01]  /*21a0*/  LOP3.LUT R0, R0, R37, RZ, 0x3c, !PT ;  /* 0x0000002500007212 */ /* 0x000fe200078e3cff */
[----:B------:R-:W-:Y:S01]  /*21b0*/  IMAD.IADD R32, R38, 0x1, -R32 ;  /* 0x0000000126207824 */ /* 0x000fe200078e0a20 */
[----:B------:R-:W-:Y:S01]  /*21c0*/  ISETP.GE.AND P1, PT, R16, UR4, PT ;  /* 0x0000000410007c0c */ /* 0x000fe2000bf26270 */
[----:B------:R-:W-:-:S02]  /*21d0*/  IMAD R3, R36, 0x200, R3 ;  /* 0x0000020024037824 */ /* 0x000fc400078e0203 */
[----:B------:R-:W-:Y:S01]  /*21e0*/  IMAD R60, R32, 0x60, R153 ;  /* 0x00000060203c7824 */ /* 0x000fe200078e0299 */
[----:B--2---:R-:W-:Y:S01]  /*21f0*/  SHF.R.S32.HI R5, RZ, 0x1f, R69 ;  /* 0x0000001fff057819 */ /* 0x004fe20000011445 */
[----:B------:R-:W-:Y:S01]  /*2200*/  IMAD.IADD R32, R53, 0x1, R31 ;  /* 0x0000000135207824 */ /* 0x000fe200078e021f */
[----:B------:R-:W-:Y:S01]  /*2210*/  SHF.R.S32.HI R4, RZ, 0x1f, R6 ;  /* 0x0000001fff047819 */ /* 0x000fe20000011406 */
[----:B------:R-:W-:Y:S02]  /*2220*/  IMAD.IADD R31, R31, 0x1, R55 ;  /* 0x000000011f1f7824 */ /* 0x000fe400078e0237 */
[----:B------:R-:W-:-:S07]  /*2230*/  IMAD.IADD R0, R14, 0x1, R0 ;  /* 0x000000010e007824 */ /* 0x000fce00078e0200 */
.L_x_544:
[----:B--2---:R-:W2:Y:S01]  /*2240*/  LDL R38, [R1+0x14] ;  /* 0x0000140001267983 */ /* 0x004ea20000100800 */
[----:B------:R-:W0:Y:S03]  /*2250*/  LDC R74, c[0x0][0x430] ;  /* 0x00010c00ff4a7b82 */ /* 0x000e260000000800 */
[----:B---3--:R-:W3:Y:S01]  /*2260*/  LDL.LU R36, [R1] ;  /* 0x0000000001247983 */ /* 0x008ee20000300800 */
[----:B------:R-:W-:Y:S02]  /*2270*/  VIADD R29, R29, 0xffffffff ;  /* 0xffffffff1d1d7836 */ /* 0x000fe40000000000 */
[----:B------:R-:W-:Y:S02]  /*2280*/  IMAD.MOV.U32 R73, RZ, RZ, RZ ;  /* 0x000000ffff497224 */ /* 0x000fe400078e00ff */
[----:B------:R-:W-:Y:S01]  /*2290*/  IMAD R10, R29, 0x80, R60 ;  /* 0x000000801d0a7824 */ /* 0x000fe200078e023c */
[----:B------:R-:W1:Y:S04]  /*22a0*/  LDC R80, c[0x0][0x3f4] ;  /* 0x0000fd00ff507b82 */ /* 0x000e680000000800 */
[----:B----4-:R-:W-:-:S05]  /*22b0*/  IADD3 R37, R68, R10, RZ ;  /* 0x0000000a44257210 */ /* 0x010fca0007ffe0ff */
[----:B------:R-:W-:Y:S01]  /*22c0*/  IMAD.MOV.U32 R12, RZ, RZ, R37 ;  /* 0x000000ffff0c7224 */ /* 0x000fe200078e0025 */
[----:B0-----:R-:W-:-:S13]  /*22d0*/  ISETP.NE.AND P3, PT, R74, 0x1, PT ;  /* 0x000000014a00780c */ /* 0x001fda0003f65270 */
[----:B------:R-:W0:Y:S08]  /*22e0*/  @P3 LDC R8, c[0x0][0x434] ;  /* 0x00010d00ff083b82 */ /* 0x000e300000000800 */
[----:B------:R-:W4:Y:S01]  /*22f0*/  @P3 LDC R9, c[0x0][0x438] ;  /* 0x00010e00ff093b82 */ /* 0x000f220000000800 */
[----:B0-----:R-:W-:-:S05]  /*2300*/  @P3 IMAD.HI.U32 R8, R37, R8, RZ ;  /* 0x0000000825083227 */ /* 0x001fca00078e00ff */
[----:B----4-:R-:W-:Y:S02]  /*2310*/  @P3 SHF.R.U32.HI R12, RZ, R9, R8 ;  /* 0x00000009ff0c3219 */ /* 0x010fe40000011608 */
[----:B------:R-:W-:-:S04]  /*2320*/  ISETP.GE.AND P3, PT, R10, R27, PT ;  /* 0x0000001b0a00720c */ /* 0x000fc80003f66270 */
[----:B------:R-:W-:-:S13]  /*2330*/  ISETP.GT.OR P3, PT, R60, 0x7f, P3 ;  /* 0x0000007f3c00780c */ /* 0x000fda0001f64670 */
[----:B------:R-:W0:Y:S01]  /*2340*/  @!P3 LDC.64 R10, c[0x0][0x428] ;  /* 0x00010a00ff0abb82 */ /* 0x000e220000000a00 */
[----:B------:R-:W-:-:S07]  /*2350*/  @!P3 SHF.R.S32.HI R13, RZ, 0x1f, R12 ;  /* 0x0000001fff0db819 */ /* 0x000fce000001140c */
[----:B------:R-:W4:Y:S01]  /*2360*/  @!P3 LDC.64 R8, c[0x0][0x418] ;  /* 0x00010600ff08bb82 */ /* 0x000f220000000a00 */
[----:B0-----:R-:W-:-:S04]  /*2370*/  @!P3 IMAD R14, R5, R10, RZ ;  /* 0x0000000a050eb224 */ /* 0x001fc800078e02ff */
[C---:B------:R-:W-:Y:S02]  /*2380*/  @!P3 IMAD R15, R69.reuse, R11, R14 ;  /* 0x0000000b450fb224 */ /* 0x040fe400078e020e */
[----:B------:R-:W-:-:S04]  /*2390*/  @!P3 IMAD.WIDE.U32 R10, R69, R10, R12 ;  /* 0x0000000a450ab225 */ /* 0x000fc800078e000c */
[----:B------:R-:W-:Y:S01]  /*23a0*/  @!P3 IMAD.IADD R11, R11, 0x1, R15 ;  /* 0x000000010b0bb824 */ /* 0x000fe200078e020f */
[----:B----4-:R-:W-:-:S04]  /*23b0*/  @!P3 LEA R8, P4, R10, R8, 0x2 ;  /* 0x000000080a08b211 */ /* 0x010fc800078810ff */
[----:B------:R-:W-:-:S05]  /*23c0*/  @!P3 LEA.HI.X R9, R10, R9, R11, 0x2, P4 ;  /* 0x000000090a09b211 */ /* 0x000fca00020f140b */
[----:B------:R0:W5:Y:S01]  /*23d0*/  @!P3 LDG.E R73, desc[UR42][R8.64] ;  /* 0x0000002a0849b981 */ /* 0x000162000c1e1900 */
[----:B------:R-:W-:Y:S01]  /*23e0*/  ISETP.GT.AND P3, PT, R29, R30, PT ;  /* 0x0000001e1d00720c */ /* 0x000fe20003f64270 */
[----:B------:R-:W-:Y:S01]  /*23f0*/  IMAD R11, R19, 0x2000, R58 ;  /* 0x00002000130b7824 */ /* 0x000fe200078e023a */
[----:B------:R-:W-:Y:S05]  /*2400*/  YIELD ;  /* 0x0000000000007946 */ /* 0x000fea0003800000 */
[----:B------:R-:W-:Y:S01]  /*2410*/  VIADD R71, R11, 0x20 ;  /* 0x000000200b477836 */ /* 0x000fe20000000000 */
[----:B------:R-:W-:Y:S01]  /*2420*/  BSSY B0, `(.L_x_489) ;  /* 0x000032b000007945 */ /* 0x000fe20003800000 */
[----:B------:R-:W-:-:S02]  /*2430*/  IMAD.MOV R13, RZ, RZ, -R12 ;  /* 0x000000ffff0d7224 */ /* 0x000fc400078e0a0c */
[----:B------:R-:W-:Y:S02]  /*2440*/  IMAD R72, R11, 0x2, R28 ;  /* 0x000000020b487824 */ /* 0x000fe400078e021c */
[----:B------:R-:W-:Y:S01]  /*2450*/  IMAD R74, R74, R13, R37 ;  /* 0x0000000d4a4a7224 */ /* 0x000fe200078e0225 */
[----:B--2---:R-:W-:Y:S02]  /*2460*/  LOP3.LUT P5, RZ, R38, 0x4, RZ, 0xc0, !PT ;  /* 0x0000000426ff7812 */ /* 0x004fe400078ac0ff */
[----:B---3--:R-:W-:-:S04]  /*2470*/  LOP3.LUT R36, R36, 0xfffffffe, RZ, 0xc0, !PT ;  /* 0xfffffffe24247812 */ /* 0x008fc800078ec0ff */
[----:B------:R-:W-:Y:S02]  /*2480*/  @P3 LOP3.LUT R36, R36, 0x1, RZ, 0xfc, !PT ;  /* 0x0000000124243812 */ /* 0x000fe400078efcff */
[----:B-1----:R-:W-:-:S03]  /*2490*/  ISETP.GE.AND P3, PT, R80, 0x1, PT ;  /* 0x000000015000780c */ /* 0x002fc60003f66270 */
[----:B------:R0:W-:Y:S02]  /*24a0*/  STL [R1], R36 ;  /* 0x0000002401007387 */ /* 0x0001e40000100800 */
[----:B------:R-:W-:-:S05]  /*24b0*/  @P5 IADD3 R71, R11, -0x20, RZ ;  /* 0xffffffe00b475810 */ /* 0x000fca0007ffe0ff */
[----:B------:R-:W-:-:S03]  /*24c0*/  IMAD R71, R71, 0x2, R28 ;  /* 0x0000000247477824 */ /* 0x000fc600078e021c */
[----:B0-----:R-:W-:Y:S05]  /*24d0*/  @!P3 BRA `(.L_x_490) ;  /* 0x0000002c0070b947 */ /* 0x001fea0003800000 */
[----:B------:R-:W-:Y:S01]  /*24e0*/  SHF.R.S32.HI R75, RZ, 0x1f, R74 ;  /* 0x0000001fff4b7819 */ /* 0x000fe2000001144a */
[----:B------:R-:W-:Y:S01]  /*24f0*/  ULDC.64 UR4, c[0x0][0x300] ;  /* 0x0000c00000047ab9 */ /* 0x000fe20000000a00 */
[----:B-----5:R-:W-:Y:S01]  /*2500*/  SHF.R.S32.HI R76, RZ, 0x1f, R73 ;  /* 0x0000001fff4c7819 */ /* 0x020fe20000011449 */
[----:B------:R-:W-:Y:S01]  /*2510*/  IMAD.WIDE.U32 R8, R74, UR4, RZ ;  /* 0x000000044a087c25 */ /* 0x000fe2000f8e00ff */
[----:B------:R-:W-:-:S03]  /*2520*/  ULDC.64 UR6, c[0x0][0x2e8] ;  /* 0x0000ba0000067ab9 */ /* 0x000fc60000000a00 */
[----:B------:R-:W-:Y:S02]  /*2530*/  IMAD R11, R75, UR4, RZ ;  /* 0x000000044b0b7c24 */ /* 0x000fe4000f8e02ff */
[----:B------:R-:W-:Y:S02]  /*2540*/  IMAD R77, R29, -0x80, R27 ;  /* 0xffffff801d4d7824 */ /* 0x000fe400078e021b */
[----:B------:R-:W-:Y:S01]  /*2550*/  IMAD R11, R74, UR5, R11 ;  /* 0x000000054a0b7c24 */ /* 0x000fe2000f8e020b */
[----:B------:R-:W-:Y:S02]  /*2560*/  ULDC.64 UR4, c[0x0][0x310] ;  /* 0x0000c40000047ab9 */ /* 0x000fe40000000a00 */
[----:B------:R-:W-:Y:S01]  /*2570*/  IMAD R10, R76, UR4, RZ ;  /* 0x000000044c0a7c24 */ /* 0x000fe2000f8e02ff */
[----:B------:R-:W-:Y:S01]  /*2580*/  VIMNMX R77, R77, 0x80, PT ;  /* 0x000000804d4d7848 */ /* 0x000fe20003fe0100 */
[----:B------:R-:W-:Y:S02]  /*2590*/  IMAD.IADD R9, R9, 0x1, R11 ;  /* 0x0000000109097824 */ /* 0x000fe400078e020b */
[----:B------:R-:W-:-:S02]  /*25a0*/  IMAD R11, R73, UR5, R10 ;  /* 0x00000005490b7c24 */ /* 0x000fc4000f8e020a */
[----:B------:R-:W-:Y:S01]  /*25b0*/  IMAD.WIDE.U32 R8, R73, UR4, R8 ;  /* 0x0000000449087c25 */ /* 0x000fe2000f8e0008 */
[----:B------:R-:W-:-:S03]  /*25c0*/  ULDC.64 UR4, c[0x0][0x308] ;  /* 0x0000c20000047ab9 */ /* 0x000fc60000000a00 */
[----:B------:R-:W-:Y:S02]  /*25d0*/  IMAD.IADD R9, R9, 0x1, R11 ;  /* 0x0000000109097824 */ /* 0x000fe400078e020b */
[----:B------:R-:W-:Y:S02]  /*25e0*/  IMAD R11, R64, R29, RZ ;  /* 0x0000001d400b7224 */ /* 0x000fe400078e02ff */
[C---:B------:R-:W-:Y:S01]  /*25f0*/  IMAD.WIDE.U32 R84, R152.reuse, UR4, R8 ;  /* 0x0000000498547c25 */ /* 0x040fe2000f8e0008 */
[----:B------:R-:W-:Y:S01]  /*2600*/  ULDC.U8 UR4, c[0x0][0x410] ;  /* 0x0001040000047ab9 */ /* 0x000fe20000000000 */
[----:B------:R-:W-:Y:S02]  /*2610*/  SHF.R.S32.HI R8, RZ, 0x1f, R29 ;  /* 0x0000001fff087819 */ /* 0x000fe4000001141d */
[----:B------:R-:W-:Y:S01]  /*2620*/  IMAD R9, R152, UR5, R85 ;  /* 0x0000000598097c24 */ /* 0x000fe2000f8e0255 */
[----:B------:R-:W-:Y:S02]  /*2630*/  LEA R79, P3, R84, UR6, 0x1 ;  /* 0x00000006544f7c11 */ /* 0x000fe4000f8608ff */
[----:B------:R-:W-:-:S02]  /*2640*/  IMAD R81, R8, R62, R11 ;  /* 0x0000003e08517224 */ /* 0x000fc400078e020b */
[----:B------:R-:W-:Y:S01]  /*2650*/  LEA.HI.X R84, R84, UR7, R9, 0x1, P3 ;  /* 0x0000000754547c11 */ /* 0x000fe200098f0c09 */
[-C--:B------:R-:W-:Y:S01]  /*2660*/  IMAD R9, R66, R29.reuse, RZ ;  /* 0x0000001d42097224 */ /* 0x080fe200078e02ff */
[----:B------:R-:W-:Y:S01]  /*2670*/  ISETP.NE.AND P3, PT, RZ, UR4, PT ;  /* 0x00000004ff007c0c */ /* 0x000fe2000bf65270 */
[----:B------:R-:W-:-:S04]  /*2680*/  IMAD.WIDE.U32 R10, R65, R29, RZ ;  /* 0x0000001d410a7225 */ /* 0x000fc800078e00ff */
[----:B------:R-:W-:Y:S02]  /*2690*/  IMAD R13, R8, R65, R9 ;  /* 0x00000041080d7224 */ /* 0x000fe400078e0209 */
[----:B------:R-:W-:-:S04]  /*26a0*/  IMAD.WIDE.U32 R8, R62, R29, RZ ;  /* 0x0000001d3e087225 */ /* 0x000fc800078e00ff */
[----:B------:R-:W-:Y:S02]  /*26b0*/  IMAD.IADD R83, R11, 0x1, R13 ;  /* 0x000000010b537824 */ /* 0x000fe400078e020d */
[----:B------:R-:W-:Y:S01]  /*26c0*/  IMAD.IADD R81, R9, 0x1, R81 ;  /* 0x0000000109517824 */ /* 0x000fe200078e0251 */
[----:B------:R-:W-:Y:S06]  /*26d0*/  @!P3 BRA `(.L_x_491) ;  /* 0x00000014005cb947 */ /* 0x000fec0003800000 */
[----:B------:R-:W-:Y:S01]  /*26e0*/  ISETP.GE.AND P3, PT, R153, R77, PT ;  /* 0x0000004d9900720c */ /* 0x000fe20003f66270 */
[----:B------:R-:W-:Y:S01]  /*26f0*/  BSSY B1, `(.L_x_492) ;  /* 0x000001e000017945 */ /* 0x000fe20003800000 */
[----:B------:R-:W-:Y:S02]  /*2700*/  CS2R R36, SRZ ;  /* 0x0000000000247805 */ /* 0x000fe4000001ff00 */
[----:B------:R-:W-:Y:S02]  /*2710*/  CS2R R44, SRZ ;  /* 0x00000000002c7805 */ /* 0x000fe4000001ff00 */
[----:B------:R-:W-:Y:S02]  /*2720*/  CS2R R48, SRZ ;  /* 0x0000000000307805 */ /* 0x000fe4000001ff00 */
[----:B------:R-:W-:Y:S02]  /*2730*/  CS2R R46, SRZ ;  /* 0x00000000002e7805 */ /* 0x000fe4000001ff00 */
[----:B------:R-:W-:-:S02]  /*2740*/  CS2R R50, SRZ ;  /* 0x0000000000327805 */ /* 0x000fc4000001ff00 */
[----:B------:R-:W-:Y:S02]  /*2750*/  CS2R R40, SRZ ;  /* 0x0000000000287805 */ /* 0x000fe4000001ff00 */
[----:B------:R-:W-:Y:S02]  /*2760*/  CS2R R38, SRZ ;  /* 0x0000000000267805 */ /* 0x000fe4000001ff00 */
[----:B------:R-:W-:Y:S01]  /*2770*/  CS2R R42, SRZ ;  /* 0x00000000002a7805 */ /* 0x000fe2000001ff00 */
[----:B------:R-:W-:Y:S06]  /*2780*/  @P3 BRA `(.L_x_493) ;  /* 0x0000000000503947 */ /* 0x000fec0003800000 */
[----:B------:R-:W-:Y:S01]  /*2790*/  IADD3 R13, P4, R20, R10, RZ ;  /* 0x0000000a140d7210 */ /* 0x000fe20007f9e0ff */
[----:B------:R-:W-:Y:S01]  /*27a0*/  ULDC.64 UR4, c[0x0][0x3e8] ;  /* 0x0000fa0000047ab9 */ /* 0x000fe20000000a00 */
[----:B------:R-:W-:Y:S02]  /*27b0*/  CS2R R48, SRZ ;  /* 0x0000000000307805 */ /* 0x000fe4000001ff00 */
[----:B------:R-:W-:Y:S02]  /*27c0*/  CS2R R50, SRZ ;  /* 0x0000000000327805 */ /* 0x000fe4000001ff00 */
[----:B------:R-:W-:Y:S02]  /*27d0*/  IADD3.X R14, R83, R57, RZ, P4, !PT ;  /* 0x00000039530e7210 */ /* 0x000fe400027fe4ff */
[----:B------:R-:W-:-:S05]  /*27e0*/  IADD3 R15, P4, R52, R8, RZ ;  /* 0x00000008340f7210 */ /* 0x000fca0007f9e0ff */
[----:B------:R-:W-:Y:S01]  /*27f0*/  IMAD.X R44, R81, 0x1, R32, P4 ;  /* 0x00000001512c7824 */ /* 0x000fe200020e0620 */
[----:B------:R-:W-:-:S04]  /*2800*/  LEA R12, P4, R13, UR4, 0x1 ;  /* 0x000000040d0c7c11 */ /* 0x000fc8000f8808ff */
[----:B------:R-:W-:Y:S01]  /*2810*/  LEA.HI.X R13, R13, UR5, R14, 0x1, P4 ;  /* 0x000000050d0d7c11 */ /* 0x000fe2000a0f0c0e */
[----:B------:R-:W-:Y:S02]  /*2820*/  ULDC.64 UR4, c[0x0][0x400] ;  /* 0x0001000000047ab9 */ /* 0x000fe40000000a00 */
[----:B------:R-:W-:-:S04]  /*2830*/  LEA R14, P4, R15, UR4, 0x1 ;  /* 0x000000040f0e7c11 */ /* 0x000fc8000f8808ff */
[----:B------:R-:W-:Y:S02]  /*2840*/  LEA.HI.X R15, R15, UR5, R44, 0x1, P4 ;  /* 0x000000050f0f7c11 */ /* 0x000fe4000a0f0c2c */
[----:B------:R-:W-:Y:S02]  /*2850*/  ISETP.GE.AND P4, PT, R22, R80, PT ;  /* 0x000000501600720c */ /* 0x000fe40003f86270 */
[----:B------:R-:W-:Y:S02]  /*2860*/  CS2R R44, SRZ ;  /* 0x00000000002c7805 */ /* 0x000fe4000001ff00 */
[----:B------:R-:W-:-:S09]  /*2870*/  CS2R R46, SRZ ;  /* 0x00000000002e7805 */ /* 0x000fd2000001ff00 */
[----:B------:R0:W5:Y:S04]  /*2880*/  @!P4 LDG.E.64 R48, desc[UR42][R12.64] ;  /* 0x0000002a0c30c981 */ /* 0x000168000c1e1b00 */
[----:B------:R0:W5:Y:S01]  /*2890*/  @!P4 LDG.E.64 R50, desc[UR42][R14.64] ;  /* 0x0000002a0e32c981 */ /* 0x000162000c1e1b00 */
[----:B------:R-:W-:-:S13]  /*28a0*/  ISETP.GE.AND P4, PT, R157, R80, PT ;  /* 0x000000509d00720c */ /* 0x000fda0003f86270 */
[----:B------:R0:W5:Y:S04]  /*28b0*/  @!P4 LDG.E.64 R44, desc[UR42][R12.64+0x20] ;  /* 0x0000202a0c2cc981 */ /* 0x000168000c1e1b00 */
[----:B------:R0:W5:Y:S02]  /*28c0*/  @!P4 LDG.E.64 R46, desc[UR42][R14.64+0x20] ;  /* 0x0000202a0e2ec981 */ /* 0x000164000c1e1b00 */
.L_x_493:
[----:B------:R-:W-:Y:S05]  /*28d0*/  BSYNC B1 ;  /* 0x0000000000017941 */ /* 0x000fea0003800000 */
.L_x_492:
[----:B0-----:R-:W-:Y:S01]  /*28e0*/  VIADD R12, R153, 0x60 ;  /* 0x00000060990c7836 */ /* 0x001fe20000000000 */
[----:B------:R-:W-:Y:S01]  /*28f0*/  BSSY B1, `(.L_x_494) ;  /* 0x0000021000017945 */ /* 0x000fe20003800000 */
[----:B-----5:R-:W-:Y:S02]  /*2900*/  IMAD.MOV.U32 R70, RZ, RZ, R44 ;  /* 0x000000ffff467224 */ /* 0x020fe400078e002c */
[----:B------:R-:W-:Y:S01]  /*2910*/  IMAD.MOV.U32 R78, RZ, RZ, R45 ;  /* 0x000000ffff4e7224 */ /* 0x000fe200078e002d */
[----:B------:R-:W-:-:S13]  /*2920*/  ISETP.GE.AND P4, PT, R12, R77, PT ;  /* 0x0000004d0c00720c */ /* 0x000fda0003f86270 */
[----:B------:R-:W-:Y:S05]  /*2930*/  @P4 BRA `(.L_x_495) ;  /* 0x0000000000704947 */ /* 0x000fea0003800000 */
[----:B------:R-:W0:Y:S01]  /*2940*/  LDC.64 R12, c[0x0][0x3f8] ;  /* 0x0000fe00ff0c7b82 */ /* 0x000e220000000a00 */
[----:B------:R-:W-:Y:S01]  /*2950*/  IMAD.MOV.U32 R11, RZ, RZ, R83 ;  /* 0x000000ffff0b7224 */ /* 0x000fe200078e0053 */
[----:B------:R-:W-:Y:S01]  /*2960*/  ULDC.64 UR4, c[0x0][0x3e8] ;  /* 0x0000fa0000047ab9 */ /* 0x000fe20000000a00 */
[----:B------:R-:W-:Y:S01]  /*2970*/  IMAD.MOV.U32 R9, RZ, RZ, R81 ;  /* 0x000000ffff097224 */ /* 0x000fe200078e0051 */
[----:B------:R-:W-:Y:S02]  /*2980*/  CS2R R40, SRZ ;  /* 0x0000000000287805 */ /* 0x000fe4000001ff00 */
[----:B------:R-:W-:Y:S01]  /*2990*/  CS2R R42, SRZ ;  /* 0x00000000002a7805 */ /* 0x000fe2000001ff00 */
[----:B0-----:R-:W-:-:S04]  /*29a0*/  IMAD.WIDE.U32 R10, R12, 0x60, R10 ;  /* 0x000000600c0a7825 */ /* 0x001fc800078e000a */
[----:B------:R-:W-:Y:S01]  /*29b0*/  IMAD R14, R13, 0x60, RZ ;  /* 0x000000600d0e7824 */ /* 0x000fe200078e02ff */
[----:B------:R-:W-:-:S04]  /*29c0*/  IADD3 R13, P5, R20, R10, RZ ;  /* 0x0000000a140d7210 */ /* 0x000fc80007fbe0ff */
[----:B------:R-:W-:Y:S02]  /*29d0*/  IADD3.X R14, R57, R11, R14, P5, !PT ;  /* 0x0000000b390e7210 */ /* 0x000fe40002ffe40e */
[----:B------:R-:W0:Y:S02]  /*29e0*/  LDC.64 R10, c[0x0][0x408] ;  /* 0x00010200ff0a7b82 */ /* 0x000e240000000a00 */
[----:B0-----:R-:W-:-:S04]  /*29f0*/  IMAD.WIDE.U32 R8, R10, 0x60, R8 ;  /* 0x000000600a087825 */ /* 0x001fc800078e0008 */
[----:B------:R-:W-:Y:S01]  /*2a00*/  IMAD R15, R11, 0x60, RZ ;  /* 0x000000600b0f7824 */ /* 0x000fe200078e02ff */
[----:B------:R-:W-:-:S04]  /*2a10*/  IADD3 R11, P5, R52, R8, RZ ;  /* 0x00000008340b7210 */ /* 0x000fc80007fbe0ff */
[----:B------:R-:W-:Y:S02]  /*2a20*/  IADD3.X R12, R32, R9, R15, P5, !PT ;  /* 0x00000009200c7210 */ /* 0x000fe40002ffe40f */
        /* <DEDUP_REMOVED lines=13> */
.L_x_495:
[----:B------:R-:W-:Y:S05]  /*2b00*/  BSYNC B1 ;  /* 0x0000000000017941 */ /* 0x000fea0003800000 */
.L_x_494:
[----:B0-----:R-:W-:Y:S01]  /*2b10*/  MOV R8, R48 ;  /* 0x0000003000087202 */ /* 0x001fe20000000f00 */
[----:B------:R-:W-:Y:S01]  /*2b20*/  IMAD.MOV.U32 R9, RZ, RZ, R49 ;  /* 0x000000ffff097224 */ /* 0x000fe200078e0031 */
[----:B------:R-:W-:Y:S01]  /*2b30*/  UISETP.NE.AND UP0, UPT, UR39, 0x3, UPT ;  /* 0x000000032700788c */ /* 0x000fe2000bf05270 */
[----:B------:R-:W-:Y:S01]  /*2b40*/  IMAD.MOV.U32 R10, RZ, RZ, R50 ;  /* 0x000000ffff0a7224 */ /* 0x000fe200078e0032 */
[----:B------:R-:W-:Y:S01]  /*2b50*/  PRMT R82, R82, 0x5410, R8 ;  /* 0x0000541052527816 */ /* 0x000fe20000000008 */
[----:B------:R-:W-:Y:S01]  /*2b60*/  IMAD.MOV.U32 R8, RZ, RZ, R46 ;  /* 0x000000ffff087224 */ /* 0x000fe200078e002e */
[----:B------:R-:W-:Y:S01]  /*2b70*/  PRMT R99, R9, 0x7610, R99 ;  /* 0x0000761009637816 */ /* 0x000fe20000000063 */
[----:B------:R-:W-:Y:S01]  /*2b80*/  IMAD.MOV.U32 R11, RZ, RZ, R51 ;  /* 0x000000ffff0b7224 */ /* 0x000fe200078e0033 */
[----:B------:R-:W-:Y:S01]  /*2b90*/  PLOP3.LUT P5, PT, PT, PT, UP0, 0x80, 0x0 ;  /* 0x000000000000781c */ /* 0x000fe20003faf008 */
[----:B------:R-:W-:Y:S01]  /*2ba0*/  IMAD.MOV.U32 R9, RZ, RZ, R47 ;  /* 0x000000ffff097224 */ /* 0x000fe200078e002f */
[----:B------:R-:W-:Y:S01]  /*2bb0*/  PRMT R93, R8, 0x7610, R93 ;  /* 0x00007610085d7816 */ /* 0x000fe2000000005d */
[----:B-----5:R-:W-:Y:S01]  /*2bc0*/  IMAD.MOV.U32 R8, RZ, RZ, R36 ;  /* 0x000000ffff087224 */ /* 0x020fe200078e0024 */
[----:B------:R-:W-:Y:S01]  /*2bd0*/  PRMT R83, R83, 0x5410, R10 ;  /* 0x0000541053537816 */ /* 0x000fe2000000000a */
[----:B------:R-:W-:Y:S01]  /*2be0*/  IMAD.MOV.U32 R10, RZ, RZ, R40 ;  /* 0x000000ffff0a7224 */ /* 0x000fe200078e0028 */
[----:B------:R-:W-:Y:S01]  /*2bf0*/  PRMT R100, R11, 0x7610, R100 ;  /* 0x000076100b647816 */ /* 0x000fe20000000064 */
[----:B------:R-:W-:Y:S01]  /*2c00*/  IMAD.MOV.U32 R11, RZ, RZ, R41 ;  /* 0x000000ffff0b7224 */ /* 0x000fe200078e0029 */
[----:B------:R-:W-:-:S02]  /*2c10*/  PRMT R92, R9, 0x7610, R92 ;  /* 0x00007610095c7816 */ /* 0x000fc4000000005c */
[----:B------:R-:W-:Y:S02]  /*2c20*/  MOV R9, R37 ;  /* 0x0000002500097202 */ /* 0x000fe40000000f00 */
[----:B------:R-:W-:Y:S01]  /*2c30*/  PRMT R82, R8, 0x7610, R82 ;  /* 0x0000761008527816 */ /* 0x000fe20000000052 */
[----:B------:R-:W-:Y:S01]  /*2c40*/  IMAD.MOV.U32 R8, RZ, RZ, R38 ;  /* 0x000000ffff087224 */ /* 0x000fe200078e0026 */
[----:B------:R-:W-:Y:S01]  /*2c50*/  PRMT R83, R9, 0x7610, R83 ;  /* 0x0000761009537816 */ /* 0x000fe20000000053 */
[----:B------:R-:W-:Y:S01]  /*2c60*/  IMAD.MOV.U32 R9, RZ, RZ, R39 ;  /* 0x000000ffff097224 */ /* 0x000fe200078e0027 */
[----:B------:R-:W-:Y:S01]  /*2c70*/  PRMT R87, R10, 0x7610, R87 ;  /* 0x000076100a577816 */ /* 0x000fe20000000057 */
[----:B------:R-:W-:Y:S01]  /*2c80*/  IMAD.MOV.U32 R10, RZ, RZ, R42 ;  /* 0x000000ffff0a7224 */ /* 0x000fe200078e002a */
[----:B------:R-:W-:Y:S01]  /*2c90*/  PRMT R88, R11, 0x7610, R88 ;  /* 0x000076100b587816 */ /* 0x000fe20000000058 */
[----:B------:R-:W-:Y:S01]  /*2ca0*/  IMAD.MOV.U32 R11, RZ, RZ, R43 ;  /* 0x000000ffff0b7224 */ /* 0x000fe200078e002b */
[----:B------:R-:W-:-:S02]  /*2cb0*/  PRMT R95, R70, 0x7610, R95 ;  /* 0x00007610465f7816 */ /* 0x000fc4000000005f */
[----:B------:R-:W-:Y:S02]  /*2cc0*/  PRMT R94, R78, 0x7610, R94 ;  /* 0x000076104e5e7816 */ /* 0x000fe4000000005e */
[----:B------:R-:W-:Y:S02]  /*2cd0*/  PRMT R85, R8, 0x7610, R85 ;  /* 0x0000761008557816 */ /* 0x000fe40000000055 */
[----:B------:R-:W-:Y:S02]  /*2ce0*/  PRMT R86, R9, 0x7610, R86 ;  /* 0x0000761009567816 */ /* 0x000fe40000000056 */
[----:B------:R-:W-:Y:S02]  /*2cf0*/  PRMT R90, R10, 0x7610, R90 ;  /* 0x000076100a5a7816 */ /* 0x000fe4000000005a */
[----:B------:R-:W-:Y:S01]  /*2d00*/  PRMT R91, R11, 0x7610, R91 ;  /* 0x000076100b5b7816 */ /* 0x000fe2000000005b */
[----:B------:R-:W-:Y:S06]  /*2d10*/  @!P5 BRA `(.L_x_496) ;  /* 0x000000000004d947 */ /* 0x000fec0003800000 */
[----:B------:R-:W-:Y:S01]  /*2d20*/  BPT.TRAP 0x1 ;  /* 0x000000040000795c */ /* 0x000fe20000300000 */
.L_x_496:
[----:B------:R-:W-:Y:S01]  /*2d30*/  LEA R70, R19, R18, 0x3 ;  /* 0x0000001213467211 */ /* 0x000fe200078e18ff */
[----:B------:R-:W-:Y:S01]  /*2d40*/  BSSY B1, `(.L_x_497) ;  /* 0x0000004000017945 */ /* 0x000fe20003800000 */
[----:B------:R-:W-:-:S04]  /*2d50*/  SHF.L.U32 R78, R155, 0x1f, RZ ;  /* 0x0000001f9b4e7819 */ /* 0x000fc800000006ff */
[----:B------:R-:W0:Y:S02]  /*2d60*/  SYNCS.PHASECHK.TRANS64.TRYWAIT P6, [R70+URZ+0x16890], R78 ;  /* 0x0168904e460075a7 */ /* 0x000e2400080c017f */
[----:B0-----:R-:W-:Y:S05]  /*2d70*/  @!P6 BRA `(.L_x_498) ;  /* 0x000001480020e947 */ /* 0x001fea0003800000 */
.L_x_732:
[----:B------:R-:W-:Y:S05]  /*2d80*/  BSYNC B1 ;  /* 0x0000000000017941 */ /* 0x000fea0003800000 */
.L_x_497:
[----:B------:R-:W-:-:S03]  /*2d90*/  UMOV UR4, 0xffffffff ;  /* 0xffffffff00047882 */ /* 0x000fc60000000000 */
[----:B------:R-:W-:Y:S05]  /*2da0*/  BRA.DIV UR4, `(.L_x_499) ;  /* 0x0000014a04287947 */ /* 0x000fea000b800000 */
[----:B------:R1:W2:Y:S04]  /*2db0*/  SHFL.IDX PT, R81, R84, RZ, 0x1c1f ;  /* 0x001c1fff54517589 */ /* 0x0002a800000e0000 */
[----:B------:R1:W3:Y:S02]  /*2dc0*/  SHFL.IDX PT, R14, R79, RZ, 0x1c1f ;  /* 0x001c1fff4f0e7589 */ /* 0x0002e400000e0000 */
.L_x_736:
[----:B------:R-:W-:Y:S04]  /*2dd0*/  BSSY B1, `(.L_x_500) ;  /* 0x0000071000017945 */ /* 0x000fe80003800000 */
[----:B------:R-:W-:Y:S05]  /*2de0*/  @P3 BRA `(.L_x_501) ;  /* 0x0000000400bc3947 */ /* 0x000fea0003800000 */
[----:B------:R-:W-:Y:S04]  /*2df0*/  BSSY B2, `(.L_x_502) ;  /* 0x0000037000027945 */ /* 0x000fe80003800000 */
[----:B------:R-:W-:Y:S05]  /*2e00*/  @P1 BRA `(.L_x_503) ;  /* 0x0000000000d41947 */ /* 0x000fea0003800000 */
[----:B------:R4:W0:Y:S01]  /*2e10*/  LDS.128 R8, [R72+0xe000] ;  /* 0x00e0000048087984 */ /* 0x0008220000000c00 */
[C---:B---3--:R-:W-:Y:S01]  /*2e20*/  LEA R12, P3, R16.reuse, R14, 0x1 ;  /* 0x0000000e100c7211 */ /* 0x048fe200078608ff */
[----:B------:R-:W-:Y:S03]  /*2e30*/  BSSY B3, `(.L_x_504) ;  /* 0x0000031000037945 */ /* 0x000fe60003800000 */
[----:B--2---:R-:W-:Y:S02]  /*2e40*/  LEA.HI.X R13, R16, R81, R17, 0x1, P3 ;  /* 0x00000051100d7211 */ /* 0x004fe400018f0c11 */
[----:B------:R-:W-:-:S13]  /*2e50*/  ISETP.GE.AND P3, PT, R22, R80, PT ;  /* 0x000000501600720c */ /* 0x000fda0003f66270 */
[----:B----4-:R-:W-:Y:S05]  /*2e60*/  @P3 BRA `(.L_x_505) ;  /* 0x0000000000b43947 */ /* 0x010fea0003800000 */
[----:B------:R-:W-:Y:S02]  /*2e70*/  SHF.R.U64 R98, R50, 0x10, R51 ;  /* 0x0000001032627819 */ /* 0x000fe40000001233 */
[----:B------:R-:W-:Y:S01]  /*2e80*/  SHF.R.U64 R96, R48, 0x10, R49 ;  /* 0x0000001030607819 */ /* 0x000fe20000001231 */
[----:B0-----:R-:W-:Y:S01]  /*2e90*/  IMAD.U32 R48, R10, 0x10000, RZ ;  /* 0x000100000a307824 */ /* 0x001fe200078e00ff */
[----:B------:R-:W-:Y:S02]  /*2ea0*/  SHF.R.U32.HI R101, RZ, 0x10, R51 ;  /* 0x00000010ff657819 */ /* 0x000fe40000011633 */
[----:B------:R-:W-:Y:S02]  /*2eb0*/  PRMT R98, R83, 0x5432, R98 ;  /* 0x0000543253627816 */ /* 0x000fe40000000062 */
[----:B------:R-:W-:Y:S02]  /*2ec0*/  SHF.R.U32.HI R97, RZ, 0x10, R49 ;  /* 0x00000010ff617819 */ /* 0x000fe40000011631 */
[----:B------:R-:W-:-:S02]  /*2ed0*/  PRMT R51, R82, 0x5432, R96 ;  /* 0x0000543252337816 */ /* 0x000fc40000000060 */
[----:B------:R-:W-:Y:S02]  /*2ee0*/  PRMT R101, R100, 0x5410, R101 ;  /* 0x0000541064657816 */ /* 0x000fe40000000065 */
[----:B------:R-:W-:Y:S02]  /*2ef0*/  LOP3.LUT R49, R9, 0xffff0000, RZ, 0xc0, !PT ;  /* 0xffff000009317812 */ /* 0x000fe400078ec0ff */
[----:B------:R-:W-:Y:S01]  /*2f00*/  LOP3.LUT R100, R98, 0xffff0000, RZ, 0xc0, !PT ;  /* 0xffff000062647812 */ /* 0x000fe200078ec0ff */
[----:B------:R-:W-:Y:S01]  /*2f10*/  IMAD.U32 R103, R101, 0x10000, RZ ;  /* 0x0001000065677824 */ /* 0x000fe200078e00ff */
[----:B------:R-:W-:Y:S02]  /*2f20*/  PRMT R97, R99, 0x5410, R97 ;  /* 0x0000541063617816 */ /* 0x000fe40000000061 */
[----:B------:R-:W-:Y:S01]  /*2f30*/  LOP3.LUT R96, R51, 0xffff0000, RZ, 0xc0, !PT ;  /* 0xffff000033607812 */ /* 0x000fe200078ec0ff */
[----:B------:R-:W-:Y:S01]  /*2f40*/  FMUL.FTZ R102, R49, R100 ;  /* 0x0000006431667220 */ /* 0x000fe20000410000 */
[----:B------:R-:W-:Y:S01]  /*2f50*/  LOP3.LUT R50, R10, 0xffff0000, RZ, 0xc0, !PT ;  /* 0xffff00000a327812 */ /* 0x000fe200078ec0ff */
[C---:B------:R-:W-:Y:S01]  /*2f60*/  IMAD.U32 R10, R11.reuse, 0x10000, RZ ;  /* 0x000100000b0a7824 */ /* 0x040fe200078e00ff */
[----:B------:R-:W-:Y:S01]  /*2f70*/  LOP3.LUT R15, R11, 0xffff0000, RZ, 0xc0, !PT ;  /* 0xffff00000b0f7812 */ /* 0x000fe200078ec0ff */
[----:B------:R-:W-:-:S02]  /*2f80*/  IMAD.U32 R11, R9, 0x10000, RZ ;  /* 0x00010000090b7824 */ /* 0x000fc400078e00ff */
[-C--:B------:R-:W-:Y:S01]  /*2f90*/  FMUL.FTZ R49, R49, R96.reuse ;  /* 0x0000006031317220 */ /* 0x080fe20000410000 */
[----:B------:R-:W-:Y:S02]  /*2fa0*/  IMAD.U32 R99, R97, 0x10000, RZ ;  /* 0x0001000061637824 */ /* 0x000fe400078e00ff */
[----:B------:R-:W-:Y:S01]  /*2fb0*/  FMUL.FTZ R105, R50, R103 ;  /* 0x0000006732697220 */ /* 0x000fe20000410000 */
[----:B------:R-:W-:Y:S01]  /*2fc0*/  LOP3.LUT R101, R101, 0xffff0000, RZ, 0xc0, !PT ;  /* 0xffff000065657812 */ /* 0x000fe200078ec0ff */
[C---:B------:R-:W-:Y:S01]  /*2fd0*/  IMAD.U32 R9, R8.reuse, 0x10000, RZ ;  /* 0x0001000008097824 */ /* 0x040fe200078e00ff */
[----:B------:R-:W-:Y:S01]  /*2fe0*/  LOP3.LUT R97, R97, 0xffff0000, RZ, 0xc0, !PT ;  /* 0xffff000061617812 */ /* 0x000fe200078ec0ff */
[C---:B------:R-:W-:Y:S01]  /*2ff0*/  FFMA.FTZ R102, R11.reuse, R96, -R102 ;  /* 0x000000600b667223 */ /* 0x040fe20000010866 */
[----:B------:R-:W-:Y:S01]  /*3000*/  FFMA.FTZ R49, R11, R100, R49 ;  /* 0x000000640b317223 */ /* 0x000fe20000010031 */
[----:B------:R-:W-:Y:S01]  /*3010*/  LOP3.LUT R8, R8, 0xffff0000, RZ, 0xc0, !PT ;  /* 0xffff000008087812 */ /* 0x000fe200078ec0ff */
[-C--:B------:R-:W-:Y:S01]  /*3020*/  FMUL.FTZ R11, R50, R99.reuse ;  /* 0x00000063320b7220 */ /* 0x080fe20000410000 */
[----:B------:R-:W-:Y:S01]  /*3030*/  FFMA.FTZ R105, R48, R99, -R105 ;  /* 0x0000006330697223 */ /* 0x000fe20000010869 */
[----:B------:R-:W-:Y:S01]  /*3040*/  SHF.L.U32 R98, R98, 0x10, RZ ;  /* 0x0000001062627819 */ /* 0x000fe200000006ff */
[----:B------:R-:W-:-:S02]  /*3050*/  IMAD.U32 R51, R51, 0x10000, RZ ;  /* 0x0001000033337824 */ /* 0x000fc400078e00ff */
[C---:B------:R-:W-:Y:S01]  /*3060*/  FMUL.FTZ R99, R15.reuse, R101 ;  /* 0x000000650f637220 */ /* 0x040fe20000410000 */
[----:B------:R-:W-:Y:S01]  /*3070*/  FMUL.FTZ R96, R15, R97 ;  /* 0x000000610f607220 */ /* 0x000fe20000410000 */
[----:B------:R-:W-:Y:S01]  /*3080*/  FFMA.FTZ R50, R48, R103, R11 ;  /* 0x0000006730327223 */ /* 0x000fe2000001000b */
[CC--:B------:R-:W-:Y:S01]  /*3090*/  FMUL.FTZ R48, R8.reuse, R98.reuse ;  /* 0x0000006208307220 */ /* 0x0c0fe20000410000 */
[----:B------:R-:W-:Y:S01]  /*30a0*/  FMUL.FTZ R11, R8, R51 ;  /* 0x00000033080b7220 */ /* 0x000fe20000410000 */
[C---:B------:R-:W-:Y:S01]  /*30b0*/  FFMA.FTZ R99, R10.reuse, R97, -R99 ;  /* 0x000000610a637223 */ /* 0x040fe20000010863 */
[----:B------:R-:W-:Y:S01]  /*30c0*/  FFMA.FTZ R96, R10, R101, R96 ;  /* 0x000000650a607223 */ /* 0x000fe20000010060 */
[C---:B------:R-:W-:Y:S01]  /*30d0*/  FFMA.FTZ R48, R9.reuse, R51, -R48 ;  /* 0x0000003309307223 */ /* 0x040fe20000010830 */
[----:B------:R-:W-:Y:S01]  /*30e0*/  FFMA.FTZ R11, R9, R98, R11 ;  /* 0x00000062090b7223 */ /* 0x000fe2000001000b */
[----:B------:R-:W-:Y:S02]  /*30f0*/  F2FP.BF16.F32.PACK_AB R9, R49, R102 ;  /* 0x000000663109723e */ /* 0x000fe400000010ff */
[----:B------:R-:W-:-:S02]  /*3100*/  F2FP.BF16.F32.PACK_AB R96, R96, R99 ;  /* 0x000000636060723e */ /* 0x000fc400000010ff */
[----:B------:R-:W-:Y:S02]  /*3110*/  F2FP.BF16.F32.PACK_AB R8, R11, R48 ;  /* 0x000000300b08723e */ /* 0x000fe400000010ff */
[----:B------:R-:W-:Y:S01]  /*3120*/  F2FP.BF16.F32.PACK_AB R10, R50, R105 ;  /* 0x00000069320a723e */ /* 0x000fe200000010ff */
[----:B------:R-:W-:-:S07]  /*3130*/  IMAD.MOV.U32 R11, RZ, RZ, R96 ;  /* 0x000000ffff0b7224 */ /* 0x000fce00078e0060 */
.L_x_505:
[----:B------:R-:W-:Y:S05]  /*3140*/  BSYNC B3 ;  /* 0x0000000000037941 */ /* 0x000fea0003800000 */
.L_x_504:
[----:B0-----:R4:W-:Y:S02]  /*3150*/  ST.E.128 desc[UR42][R12.64], R8 ;  /* 0x000000080c007985 */ /* 0x0019e4000c101d2a */
.L_x_503:
[----:B------:R-:W-:Y:S05]  /*3160*/  BSYNC B2 ;  /* 0x0000000000027941 */ /* 0x000fea0003800000 */
.L_x_502:
[----:B------:R-:W-:Y:S05]  /*3170*/  @P2 BRA `(.L_x_501) ;  /* 0x0000000000d82947 */ /* 0x000fea0003800000 */
[----:B----4-:R4:W0:Y:S01]  /*3180*/  LDS.128 R8, [R71+0xe000] ;  /* 0x00e0000047087984 */ /* 0x0108220000000c00 */
[C---:B---3--:R-:W-:Y:S01]  /*3190*/  LEA R12, P3, R2.reuse, R14, 0x1 ;  /* 0x0000000e020c7211 */ /* 0x048fe200078608ff */
[----:B------:R-:W-:Y:S03]  /*31a0*/  BSSY B2, `(.L_x_506) ;  /* 0x0000032000027945 */ /* 0x000fe60003800000 */
[----:B--2---:R-:W-:Y:S02]  /*31b0*/  LEA.HI.X R13, R2, R81, R154, 0x1, P3 ;  /* 0x00000051020d7211 */ /* 0x004fe400018f0c9a */
[----:B------:R-:W-:-:S13]  /*31c0*/  ISETP.GE.AND P3, PT, R157, R80, PT ;  /* 0x000000509d00720c */ /* 0x000fda0003f66270 */
[----:B----4-:R-:W-:Y:S05]  /*31d0*/  @P3 BRA `(.L_x_507) ;  /* 0x0000000000b83947 */ /* 0x010fea0003800000 */
[----:B------:R-:W-:Y:S01]  /*31e0*/  SHF.R.U64 R46, R46, 0x10, R47 ;  /* 0x000000102e2e7819 */ /* 0x000fe2000000122f */
[----:B0-----:R-:W-:Y:S01]  /*31f0*/  IMAD.U32 R14, R10, 0x10000, RZ ;  /* 0x000100000a0e7824 */ /* 0x001fe200078e00ff */
[----:B------:R-:W-:Y:S01]  /*3200*/  SHF.R.U64 R48, R44, 0x10, R45 ;  /* 0x000000102c307819 */ /* 0x000fe2000000122d */
[----:B------:R-:W-:Y:S01]  /*3210*/  IMAD.U32 R44, R11, 0x10000, RZ ;  /* 0x000100000b2c7824 */ /* 0x000fe200078e00ff */
[----:B------:R-:W-:Y:S02]  /*3220*/  SHF.R.U32.HI R47, RZ, 0x10, R47 ;  /* 0x00000010ff2f7819 */ /* 0x000fe4000001162f */
[----:B------:R-:W-:Y:S02]  /*3230*/  SHF.R.U32.HI R49, RZ, 0x10, R45 ;  /* 0x00000010ff317819 */ /* 0x000fe4000001162d */
[----:B------:R-:W-:Y:S02]  /*3240*/  PRMT R93, R93, 0x5410, R46 ;  /* 0x000054105d5d7816 */ /* 0x000fe4000000002e */
[----:B------:R-:W-:-:S02]  /*3250*/  PRMT R95, R95, 0x5410, R48 ;  /* 0x000054105f5f7816 */ /* 0x000fc40000000030 */
[----:B------:R-:W-:Y:S02]  /*3260*/  PRMT R92, R92, 0x5410, R47 ;  /* 0x000054105c5c7816 */ /* 0x000fe4000000002f */
[----:B------:R-:W-:Y:S02]  /*3270*/  LOP3.LUT R45, R11, 0xffff0000, RZ, 0xc0, !PT ;  /* 0xffff00000b2d7812 */ /* 0x000fe400078ec0ff */
[----:B------:R-:W-:Y:S02]  /*3280*/  PRMT R94, R94, 0x5410, R49 ;  /* 0x000054105e5e7816 */ /* 0x000fe40000000031 */
[----:B------:R-:W-:Y:S02]  /*3290*/  LOP3.LUT R11, R9, 0xffff0000, RZ, 0xc0, !PT ;  /* 0xffff0000090b7812 */ /* 0x000fe400078ec0ff */
[----:B------:R-:W-:Y:S01]  /*32a0*/  LOP3.LUT R48, R93, 0xffff0000, RZ, 0xc0, !PT ;  /* 0xffff00005d307812 */ /* 0x000fe200078ec0ff */
[----:B------:R-:W-:Y:S01]  /*32b0*/  IMAD.U32 R47, R94, 0x10000, RZ ;  /* 0x000100005e2f7824 */ /* 0x000fe200078e00ff */
[----:B------:R-:W-:Y:S01]  /*32c0*/  LOP3.LUT R46, R95, 0xffff0000, RZ, 0xc0, !PT ;  /* 0xffff00005f2e7812 */ /* 0x000fe200078ec0ff */
[----:B------:R-:W-:Y:S01]  /*32d0*/  IMAD.U32 R93, R93, 0x10000, RZ ;  /* 0x000100005d5d7824 */ /* 0x000fe200078e00ff */
[----:B------:R-:W-:Y:S01]  /*32e0*/  LOP3.LUT R15, R10, 0xffff0000, RZ, 0xc0, !PT ;  /* 0xffff00000a0f7812 */ /* 0x000fe200078ec0ff */
[----:B------:R-:W-:Y:S01]  /*32f0*/  IMAD.U32 R10, R9, 0x10000, RZ ;  /* 0x00010000090a7824 */ /* 0x000fe200078e00ff */
[----:B------:R-:W-:Y:S01]  /*3300*/  SHF.L.U32 R49, R92, 0x10, RZ ;  /* 0x000000105c317819 */ /* 0x000fe200000006ff */
[----:B------:R-:W-:-:S02]  /*3310*/  IMAD.U32 R9, R8, 0x10000, RZ ;  /* 0x0001000008097824 */ /* 0x000fc400078e00ff */
[C---:B------:R-:W-:Y:S01]  /*3320*/  FMUL.FTZ R51, R11.reuse, R48 ;  /* 0x000000300b337220 */ /* 0x040fe20000410000 */
[-C--:B------:R-:W-:Y:S01]  /*3330*/  FMUL.FTZ R11, R11, R46.reuse ;  /* 0x0000002e0b0b7220 */ /* 0x080fe20000410000 */
[----:B------:R-:W-:Y:S01]  /*3340*/  LOP3.LUT R8, R8, 0xffff0000, RZ, 0xc0, !PT ;  /* 0xffff000008087812 */ /* 0x000fe200078ec0ff */
[C---:B------:R-:W-:Y:S01]  /*3350*/  FMUL.FTZ R81, R15.reuse, R49 ;  /* 0x000000310f517220 */ /* 0x040fe20000410000 */
[----:B------:R-:W-:Y:S01]  /*3360*/  LOP3.LUT R92, R92, 0xffff0000, RZ, 0xc0, !PT ;  /* 0xffff00005c5c7812 */ /* 0x000fe200078ec0ff */
[-C--:B------:R-:W-:Y:S01]  /*3370*/  FMUL.FTZ R15, R15, R47.reuse ;  /* 0x0000002f0f0f7220 */ /* 0x080fe20000410000 */
[----:B------:R-:W-:Y:S01]  /*3380*/  LOP3.LUT R94, R94, 0xffff0000, RZ, 0xc0, !PT ;  /* 0xffff00005e5e7812 */ /* 0x000fe200078ec0ff */
[----:B------:R-:W-:Y:S02]  /*3390*/  IMAD.U32 R95, R95, 0x10000, RZ ;  /* 0x000100005f5f7824 */ /* 0x000fe400078e00ff */
[C---:B------:R-:W-:Y:S01]  /*33a0*/  FFMA.FTZ R51, R10.reuse, R46, -R51 ;  /* 0x0000002e0a337223 */ /* 0x040fe20000010833 */
[----:B------:R-:W-:Y:S01]  /*33b0*/  FFMA.FTZ R48, R10, R48, R11 ;  /* 0x000000300a307223 */ /* 0x000fe2000001000b */
[----:B------:R-:W-:Y:S01]  /*33c0*/  FFMA.FTZ R81, R14, R47, -R81 ;  /* 0x0000002f0e517223 */ /* 0x000fe20000010851 */
[----:B------:R-:W-:Y:S01]  /*33d0*/  FMUL.FTZ R10, R8, R93 ;  /* 0x0000005d080a7220 */ /* 0x000fe20000410000 */
[----:B------:R-:W-:Y:S01]  /*33e0*/  FFMA.FTZ R14, R14, R49, R15 ;  /* 0x000000310e0e7223 */ /* 0x000fe2000001000f */
[C---:B------:R-:W-:Y:S01]  /*33f0*/  FMUL.FTZ R11, R45.reuse, R92 ;  /* 0x0000005c2d0b7220 */ /* 0x040fe20000410000 */
[-C--:B------:R-:W-:Y:S01]  /*3400*/  FMUL.FTZ R8, R8, R95.reuse ;  /* 0x0000005f08087220 */ /* 0x080fe20000410000 */
[-C--:B------:R-:W-:Y:S01]  /*3410*/  FMUL.FTZ R45, R45, R94.reuse ;  /* 0x0000005e2d2d7220 */ /* 0x080fe20000410000 */
[C---:B------:R-:W-:Y:S01]  /*3420*/  FFMA.FTZ R10, R9.reuse, R95, -R10 ;  /* 0x0000005f090a7223 */ /* 0x040fe2000001080a */
[C---:B------:R-:W-:Y:S01]  /*3430*/  FFMA.FTZ R11, R44.reuse, R94, -R11 ;  /* 0x0000005e2c0b7223 */ /* 0x040fe2000001080b */
[----:B------:R-:W-:Y:S01]  /*3440*/  FFMA.FTZ R9, R9, R93, R8 ;  /* 0x0000005d09097223 */ /* 0x000fe20000010008 */
[----:B------:R-:W-:Y:S01]  /*3450*/  FFMA.FTZ R44, R44, R92, R45 ;  /* 0x0000005c2c2c7223 */ /* 0x000fe2000001002d */
[----:B------:R-:W-:-:S02]  /*3460*/  F2FP.BF16.F32.PACK_AB R48, R48, R51 ;  /* 0x000000333030723e */ /* 0x000fc400000010ff */
[----:B------:R-:W-:Y:S02]  /*3470*/  F2FP.BF16.F32.PACK_AB R14, R14, R81 ;  /* 0x000000510e0e723e */ /* 0x000fe400000010ff */
[----:B------:R-:W-:Y:S01]  /*3480*/  F2FP.BF16.F32.PACK_AB R8, R9, R10 ;  /* 0x0000000a0908723e */ /* 0x000fe200000010ff */
[----:B------:R-:W-:Y:S01]  /*3490*/  IMAD.MOV.U32 R9, RZ, RZ, R48 ;  /* 0x000000ffff097224 */ /* 0x000fe200078e0030 */
[----:B------:R-:W-:Y:S01]  /*34a0*/  F2FP.BF16.F32.PACK_AB R11, R44, R11 ;  /* 0x0000000b2c0b723e */ /* 0x000fe200000010ff */
[----:B------:R-:W-:-:S07]  /*34b0*/  IMAD.MOV.U32 R10, RZ, RZ, R14 ;  /* 0x000000ffff0a7224 */ /* 0x000fce00078e000e */
.L_x_507:
[----:B------:R-:W-:Y:S05]  /*34c0*/  BSYNC B2 ;  /* 0x0000000000027941 */ /* 0x000fea0003800000 */
.L_x_506:
[----:B0-----:R0:W-:Y:S02]  /*34d0*/  ST.E.128 desc[UR42][R12.64], R8 ;  /* 0x000000080c007985 */ /* 0x0011e4000c101d2a */
.L_x_501:
[----:B------:R-:W-:Y:S05]  /*34e0*/  BSYNC B1 ;  /* 0x0000000000017941 */ /* 0x000fea0003800000 */
.L_x_500:
[----:B------:R-:W-:-:S03]  /*34f0*/  UMOV UR4, 0xffffffff ;  /* 0xffffffff00047882 */ /* 0x000fc60000000000 */
[----:B------:R-:W-:Y:S05]  /*3500*/  BRA.DIV UR4, `(.L_x_508) ;  /* 0x0000014204987947 */ /* 0x000fea000b800000 */
[----:B------:R0:W0:Y:S04]  /*3510*/  SHFL.IDX PT, R45, R84, 0x1, 0x1c1f ;  /* 0x003c1f00542d7f89 */ /* 0x00002800000e0000 */
[----:B---3--:R3:W0:Y:S02]  /*3520*/  SHFL.IDX PT, R14, R79, 0x1, 0x1c1f ;  /* 0x003c1f004f0e7f89 */ /* 0x00862400000e0000 */
.L_x_740:
[----:B------:R-:W-:Y:S05]  /*3530*/  @P4 BRA `(.L_x_509) ;  /* 0x0000002000644947 */ /* 0x000fea0003800000 */
[----:B------:R-:W-:Y:S04]  /*3540*/  BSSY B1, `(.L_x_510) ;  /* 0x0000038000017945 */ /* 0x000fe80003800000 */
[----:B------:R-:W-:Y:S05]  /*3550*/  @P1 BRA `(.L_x_511) ;  /* 0x0000000000d81947 */ /* 0x000fea0003800000 */
[----:B0---4-:R0:W4:Y:S01]  /*3560*/  LDS.128 R8, [R72+0x11000] ;  /* 0x0110000048087984 */ /* 0x0111220000000c00 */
[C---:B------:R-:W-:Y:S01]  /*3570*/  LEA R12, P3, R16.reuse, R14, 0x1 ;  /* 0x0000000e100c7211 */ /* 0x040fe200078608ff */
[----:B------:R-:W-:Y:S03]  /*3580*/  BSSY B2, `(.L_x_512) ;  /* 0x0000032000027945 */ /* 0x000fe60003800000 */
[----:B------:R-:W-:Y:S02]  /*3590*/  LEA.HI.X R13, R16, R45, R17, 0x1, P3 ;  /* 0x0000002d100d7211 */ /* 0x000fe400018f0c11 */
[----:B------:R-:W-:-:S13]  /*35a0*/  ISETP.GE.AND P3, PT, R22, R80, PT ;  /* 0x000000501600720c */ /* 0x000fda0003f66270 */
[----:B0-----:R-:W-:Y:S05]  /*35b0*/  @P3 BRA `(.L_x_513) ;  /* 0x0000000000b83947 */ /* 0x001fea0003800000 */
[----:B------:R-:W-:Y:S01]  /*35c0*/  SHF.R.U32.HI R44, RZ, 0x10, R43 ;  /* 0x00000010ff2c7819 */ /* 0x000fe2000001162b */
[----:B----4-:R-:W-:Y:S01]  /*35d0*/  IMAD.U32 R15, R10, 0x10000, RZ ;  /* 0x000100000a0f7824 */ /* 0x010fe200078e00ff */
[----:B------:R-:W-:Y:S02]  /*35e0*/  SHF.R.U32.HI R49, RZ, 0x10, R41 ;  /* 0x00000010ff317819 */ /* 0x000fe40000011629 */
[----:B------:R-:W-:Y:S02]  /*35f0*/  SHF.R.U64 R47, R42, 0x10, R43 ;  /* 0x000000102a2f7819 */ /* 0x000fe4000000122b */
[----:B------:R-:W-:Y:S02]  /*3600*/  PRMT R91, R91, 0x5410, R44 ;  /* 0x000054105b5b7816 */ /* 0x000fe4000000002c */
[----:B------:R-:W-:Y:S02]  /*3610*/  PRMT R88, R88, 0x5410, R49 ;  /* 0x0000541058587816 */ /* 0x000fe40000000031 */
[----:B------:R-:W-:-:S02]  /*3620*/  SHF.R.U64 R46, R40, 0x10, R41 ;  /* 0x00000010282e7819 */ /* 0x000fc40000001229 */
[----:B------:R-:W-:Y:S01]  /*3630*/  LOP3.LUT R40, R10, 0xffff0000, RZ, 0xc0, !PT ;  /* 0xffff00000a287812 */ /* 0x000fe200078ec0ff */
[----:B------:R-:W-:Y:S01]  /*3640*/  IMAD.U32 R44, R88, 0x10000, RZ ;  /* 0x00010000582c7824 */ /* 0x000fe200078e00ff */
[----:B------:R-:W-:Y:S01]  /*3650*/  PRMT R90, R90, 0x5410, R47 ;  /* 0x000054105a5a7816 */ /* 0x000fe2000000002f */
[----:B------:R-:W-:Y:S01]  /*3660*/  IMAD.U32 R47, R91, 0x10000, RZ ;  /* 0x000100005b2f7824 */ /* 0x000fe200078e00ff */
[----:B------:R-:W-:Y:S01]  /*3670*/  PRMT R87, R87, 0x5410, R46 ;  /* 0x0000541057577816 */ /* 0x000fe2000000002e */
[----:B------:R-:W-:Y:S01]  /*3680*/  IMAD.U32 R10, R9, 0x10000, RZ ;  /* 0x00010000090a7824 */ /* 0x000fe200078e00ff */
[C---:B------:R-:W-:Y:S01]  /*3690*/  LOP3.LUT R42, R11.reuse, 0xffff0000, RZ, 0xc0, !PT ;  /* 0xffff00000b2a7812 */ /* 0x040fe200078ec0ff */
[CC--:B------:R-:W-:Y:S01]  /*36a0*/  FMUL.FTZ R48, R40.reuse, R47.reuse ;  /* 0x0000002f28307220 */ /* 0x0c0fe20000410000 */
[----:B------:R-:W-:Y:S01]  /*36b0*/  SHF.L.U32 R41, R11, 0x10, RZ ;  /* 0x000000100b297819 */ /* 0x000fe200000006ff */
[-C--:B------:R-:W-:Y:S01]  /*36c0*/  FMUL.FTZ R40, R40, R44.reuse ;  /* 0x0000002c28287220 */ /* 0x080fe20000410000 */
[----:B------:R-:W-:Y:S01]  /*36d0*/  LOP3.LUT R11, R9, 0xffff0000, RZ, 0xc0, !PT ;  /* 0xffff0000090b7812 */ /* 0x000fe200078ec0ff */
[----:B------:R-:W-:Y:S01]  /*36e0*/  FFMA.FTZ R48, R15, R44, -R48 ;  /* 0x0000002c0f307223 */ /* 0x000fe20000010830 */
[----:B------:R-:W-:Y:S01]  /*36f0*/  LOP3.LUT R46, R90, 0xffff0000, RZ, 0xc0, !PT ;  /* 0xffff00005a2e7812 */ /* 0x000fe200078ec0ff */
[----:B------:R-:W-:Y:S01]  /*3700*/  IMAD.U32 R9, R8, 0x10000, RZ ;  /* 0x0001000008097824 */ /* 0x000fe200078e00ff */
[----:B------:R-:W-:Y:S01]  /*3710*/  LOP3.LUT R43, R87, 0xffff0000, RZ, 0xc0, !PT ;  /* 0xffff0000572b7812 */ /* 0x000fe200078ec0ff */
[----:B------:R-:W-:Y:S01]  /*3720*/  FFMA.FTZ R15, R15, R47, R40 ;  /* 0x0000002f0f0f7223 */ /* 0x000fe20000010028 */
[----:B------:R-:W-:Y:S01]  /*3730*/  LOP3.LUT R91, R91, 0xffff0000, RZ, 0xc0, !PT ;  /* 0xffff00005b5b7812 */ /* 0x000fe200078ec0ff */
[C---:B------:R-:W-:Y:S01]  /*3740*/  FMUL.FTZ R49, R11.reuse, R46 ;  /* 0x0000002e0b317220 */ /* 0x040fe20000410000 */
[----:B------:R-:W-:Y:S01]  /*3750*/  LOP3.LUT R88, R88, 0xffff0000, RZ, 0xc0, !PT ;  /* 0xffff000058587812 */ /* 0x000fe200078ec0ff */
[----:B------:R-:W-:Y:S01]  /*3760*/  FMUL.FTZ R11, R11, R43 ;  /* 0x0000002b0b0b7220 */ /* 0x000fe20000410000 */
[----:B------:R-:W-:Y:S01]  /*3770*/  LOP3.LUT R8, R8, 0xffff0000, RZ, 0xc0, !PT ;  /* 0xffff000008087812 */ /* 0x000fe200078ec0ff */
[----:B------:R-:W-:Y:S01]  /*3780*/  FMUL.FTZ R40, R42, R91 ;  /* 0x0000005b2a287220 */ /* 0x000fe20000410000 */
[----:B------:R-:W-:-:S02]  /*3790*/  IMAD.U32 R90, R90, 0x10000, RZ ;  /* 0x000100005a5a7824 */ /* 0x000fc400078e00ff */
[----:B------:R-:W-:Y:S01]  /*37a0*/  FMUL.FTZ R42, R42, R88 ;  /* 0x000000582a2a7220 */ /* 0x000fe20000410000 */
[----:B------:R-:W-:Y:S02]  /*37b0*/  IMAD.U32 R87, R87, 0x10000, RZ ;  /* 0x0001000057577824 */ /* 0x000fe400078e00ff */
[C---:B------:R-:W-:Y:S01]  /*37c0*/  FFMA.FTZ R49, R10.reuse, R43, -R49 ;  /* 0x0000002b0a317223 */ /* 0x040fe20000010831 */
[----:B------:R-:W-:Y:S01]  /*37d0*/  FFMA.FTZ R46, R10, R46, R11 ;  /* 0x0000002e0a2e7223 */ /* 0x000fe2000001000b */
[C---:B------:R-:W-:Y:S01]  /*37e0*/  FFMA.FTZ R40, R41.reuse, R88, -R40 ;  /* 0x0000005829287223 */ /* 0x040fe20000010828 */
[C---:B------:R-:W-:Y:S01]  /*37f0*/  FMUL.FTZ R10, R8.reuse, R90 ;  /* 0x0000005a080a7220 */ /* 0x040fe20000410000 */
[----:B------:R-:W-:Y:S01]  /*3800*/  FMUL.FTZ R11, R8, R87 ;  /* 0x00000057080b7220 */ /* 0x000fe20000410000 */
[----:B------:R-:W-:Y:S01]  /*3810*/  FFMA.FTZ R41, R41, R91, R42 ;  /* 0x0000005b29297223 */ /* 0x000fe2000001002a */
[----:B------:R-:W-:Y:S01]  /*3820*/  F2FP.BF16.F32.PACK_AB R15, R15, R48 ;  /* 0x000000300f0f723e */ /* 0x000fe200000010ff */
[C---:B------:R-:W-:Y:S01]  /*3830*/  FFMA.FTZ R10, R9.reuse, R87, -R10 ;  /* 0x00000057090a7223 */ /* 0x040fe2000001080a */
[----:B------:R-:W-:Y:S01]  /*3840*/  FFMA.FTZ R11, R9, R90, R11 ;  /* 0x0000005a090b7223 */ /* 0x000fe2000001000b */
[----:B------:R-:W-:-:S02]  /*3850*/  F2FP.BF16.F32.PACK_AB R9, R46, R49 ;  /* 0x000000312e09723e */ /* 0x000fc400000010ff */
[----:B------:R-:W-:Y:S02]  /*3860*/  F2FP.BF16.F32.PACK_AB R40, R41, R40 ;  /* 0x000000282928723e */ /* 0x000fe400000010ff */
[----:B------:R-:W-:Y:S02]  /*3870*/  F2FP.BF16.F32.PACK_AB R8, R11, R10 ;  /* 0x0000000a0b08723e */ /* 0x000fe400000010ff */
[----:B------:R-:W-:Y:S01]  /*3880*/  MOV R10, R15 ;  /* 0x0000000f000a7202 */ /* 0x000fe20000000f00 */
[----:B------:R-:W-:-:S07]  /*3890*/  IMAD.MOV.U32 R11, RZ, RZ, R40 ;  /* 0x000000ffff0b7224 */ /* 0x000fce00078e0028 */
.L_x_513:
[----:B------:R-:W-:Y:S05]  /*38a0*/  BSYNC B2 ;  /* 0x0000000000027941 */ /* 0x000fea0003800000 */
.L_x_512:
[----:B----4-:R0:W-:Y:S02]  /*38b0*/  ST.E.128 desc[UR42][R12.64], R8 ;  /* 0x000000080c007985 */ /* 0x0101e4000c101d2a */
.L_x_511:
[----:B------:R-:W-:Y:S05]  /*38c0*/  BSYNC B1 ;  /* 0x0000000000017941 */ /* 0x000fea0003800000 */
.L_x_510:
[----:B------:R-:W-:Y:S05]  /*38d0*/  @P2 BRA `(.L_x_509) ;  /* 0x0000001c007c2947 */ /* 0x000fea0003800000 */
[----:B0---4-:R0:W4:Y:S01]  /*38e0*/  LDS.128 R8, [R71+0x11000] ;  /* 0x0110000047087984 */ /* 0x0111220000000c00 */
[C---:B------:R-:W-:Y:S01]  /*38f0*/  LEA R12, P3, R2.reuse, R14, 0x1 ;  /* 0x0000000e020c7211 */ /* 0x040fe200078608ff */
[----:B------:R-:W-:Y:S03]  /*3900*/  BSSY B1, `(.L_x_514) ;  /* 0x0000032000017945 */ /* 0x000fe60003800000 */
[----:B------:R-:W-:Y:S02]  /*3910*/  LEA.HI.X R13, R2, R45, R154, 0x1, P3 ;  /* 0x0000002d020d7211 */ /* 0x000fe400018f0c9a */
[----:B------:R-:W-:-:S13]  /*3920*/  ISETP.GE.AND P3, PT, R157, R80, PT ;  /* 0x000000509d00720c */ /* 0x000fda0003f66270 */
[----:B0-----:R-:W-:Y:S05]  /*3930*/  @P3 BRA `(.L_x_515) ;  /* 0x0000000000b83947 */ /* 0x001fea0003800000 */
[----:B------:R-:W-:Y:S01]  /*3940*/  SHF.R.U64 R38, R38, 0x10, R39 ;  /* 0x0000001026267819 */ /* 0x000fe20000001227 */
[----:B----4-:R-:W-:Y:S01]  /*3950*/  IMAD.U32 R14, R10, 0x10000, RZ ;  /* 0x000100000a0e7824 */ /* 0x010fe200078e00ff */
        /* <DEDUP_REMOVED lines=8> */
[----:B------:R-:W-:Y:S01]  /*39e0*/  PRMT R83, R83, 0x5410, R40 ;  /* 0x0000541053537816 */ /* 0x000fe20000000028 */
[----:B------:R-:W-:Y:S01]  /*39f0*/  IMAD.U32 R41, R86, 0x10000, RZ ;  /* 0x0001000056297824 */ /* 0x000fe200078e00ff */
[----:B------:R-:W-:Y:S02]  /*3a00*/  LOP3.LUT R11, R9, 0xffff0000, RZ, 0xc0, !PT ;  /* 0xffff0000090b7812 */ /* 0x000fe400078ec0ff */
[C---:B------:R-:W-:Y:S01]  /*3a10*/  LOP3.LUT R40, R85.reuse, 0xffff0000, RZ, 0xc0, !PT ;  /* 0xffff000055287812 */ /* 0x040fe200078ec0ff */
[----:B------:R-:W-:Y:S01]  /*3a20*/  IMAD.U32 R85, R85, 0x10000, RZ ;  /* 0x0001000055557824 */ /* 0x000fe200078e00ff */
[C---:B------:R-:W-:Y:S01]  /*3a30*/  LOP3.LUT R38, R82.reuse, 0xffff0000, RZ, 0xc0, !PT ;  /* 0xffff000052267812 */ /* 0x040fe200078ec0ff */
        /* <DEDUP_REMOVED lines=30> */
.L_x_515:
[----:B------:R-:W-:Y:S05]  /*3c20*/  BSYNC B1 ;  /* 0x0000000000017941 */ /* 0x000fea0003800000 */
.L_x_514:
[----:B----4-:R0:W-:Y:S01]  /*3c30*/  ST.E.128 desc[UR42][R12.64], R8 ;  /* 0x000000080c007985 */ /* 0x0101e2000c101d2a */
[----:B------:R-:W-:Y:S05]  /*3c40*/  BRA `(.L_x_509) ;  /* 0x0000001800a07947 */ /* 0x000fea0003800000 */
.L_x_491:
[C---:B------:R-:W-:Y:S02]  /*3c50*/  ISETP.GE.AND P3, PT, R153.reuse, R77, PT ;  /* 0x0000004d9900720c */ /* 0x040fe40003f66270 */
[----:B------:R-:W-:Y:S02]  /*3c60*/  CS2R R38, SRZ ;  /* 0x0000000000267805 */ /* 0x000fe4000001ff00 */
[----:B------:R-:W-:Y:S02]  /*3c70*/  CS2R R42, SRZ ;  /* 0x00000000002a7805 */ /* 0x000fe4000001ff00 */
[----:B------:R-:W-:Y:S02]  /*3c80*/  CS2R R40, SRZ ;  /* 0x0000000000287805 */ /* 0x000fe4000001ff00 */
[----:B------:R-:W-:Y:S02]  /*3c90*/  ISETP.GE.OR P3, PT, R16, R80, P3 ;  /* 0x000000501000720c */ /* 0x000fe40001f66670 */
[----:B------:R-:W-:-:S11]  /*3ca0*/  IADD3 R44, R153, 0x60, RZ ;  /* 0x00000060992c7810 */ /* 0x000fd60007ffe0ff */
[----:B------:R-:W0:Y:S01]  /*3cb0*/  @!P3 LDC.64 R12, c[0x0][0x3e8] ;  /* 0x0000fa00ff0cbb82 */ /* 0x000e220000000a00 */
[----:B------:R-:W-:-:S05]  /*3cc0*/  @!P3 IADD3 R14, P4, R34, R10, RZ ;  /* 0x0000000a220eb210 */ /* 0x000fca0007f9e0ff */
[----:B------:R-:W-:Y:S01]  /*3cd0*/  @!P3 IMAD.X R15, R83, 0x1, R56, P4 ;  /* 0x00000001530fb824 */ /* 0x000fe200020e0638 */
[----:B------:R-:W-:-:S05]  /*3ce0*/  @!P3 IADD3 R36, P4, R54, R8, RZ ;  /* 0x000000083624b210 */ /* 0x000fca0007f9e0ff */
[----:B------:R-:W-:Y:S01]  /*3cf0*/  @!P3 IMAD.X R37, R81, 0x1, R31, P4 ;  /* 0x000000015125b824 */ /* 0x000fe200020e061f */
[----:B0-----:R-:W-:-:S04]  /*3d00*/  @!P3 LEA R12, P4, R14, R12, 0x1 ;  /* 0x0000000c0e0cb211 */ /* 0x001fc800078808ff */
[----:B------:R-:W-:Y:S02]  /*3d10*/  @!P3 LEA.HI.X R13, R14, R13, R15, 0x1, P4 ;  /* 0x0000000d0e0db211 */ /* 0x000fe400020f0c0f */
[----:B------:R-:W0:Y:S02]  /*3d20*/  @!P3 LDC.64 R14, c[0x0][0x400] ;  /* 0x00010000ff0ebb82 */ /* 0x000e240000000a00 */
[----:B0-----:R-:W-:-:S04]  /*3d30*/  @!P3 LEA R14, P4, R36, R14, 0x1 ;  /* 0x0000000e240eb211 */ /* 0x001fc800078808ff */
[----:B------:R-:W-:Y:S02]  /*3d40*/  @!P3 LEA.HI.X R15, R36, R15, R37, 0x1, P4 ;  /* 0x0000000f240fb211 */ /* 0x000fe400020f0c25 */
[----:B------:R-:W-:-:S03]  /*3d50*/  CS2R R36, SRZ ;  /* 0x0000000000247805 */ /* 0x000fc6000001ff00 */
[----:B------:R0:W5:Y:S04]  /*3d60*/  @!P3 LDG.E.128 R40, desc[UR42][R14.64] ;  /* 0x0000002a0e28b981 */ /* 0x000168000c1e1d00 */
[----:B------:R0:W5:Y:S01]  /*3d70*/  @!P3 LDG.E.128 R36, desc[UR42][R12.64] ;  /* 0x0000002a0c24b981 */ /* 0x000162000c1e1d00 */
[----:B------:R-:W-:-:S04]  /*3d80*/  ISETP.GE.AND P3, PT, R44, R77, PT ;  /* 0x0000004d2c00720c */ /* 0x000fc80003f66270 */
[----:B------:R-:W-:Y:S01]  /*3d90*/  ISETP.GE.OR P3, PT, R16, R80, P3 ;  /* 0x000000501000720c */ /* 0x000fe20001f66670 */
[----:B------:R-:W-:Y:S01]  /*3da0*/  BSSY B1, `(.L_x_516) ;  /* 0x000001a000017945 */ /* 0x000fe20003800000 */
[----:B------:R-:W-:Y:S02]  /*3db0*/  CS2R R46, SRZ ;  /* 0x00000000002e7805 */ /* 0x000fe4000001ff00 */
[----:B------:R-:W-:Y:S02]  /*3dc0*/  CS2R R44, SRZ ;  /* 0x00000000002c7805 */ /* 0x000fe4000001ff00 */
[----:B------:R-:W-:Y:S02]  /*3dd0*/  CS2R R50, SRZ ;  /* 0x0000000000327805 */ /* 0x000fe4000001ff00 */
[----:B------:R-:W-:-:S05]  /*3de0*/  CS2R R48, SRZ ;  /* 0x0000000000307805 */ /* 0x000fca000001ff00 */
[----:B0-----:R-:W-:Y:S05]  /*3df0*/  @P3 BRA `(.L_x_517) ;  /* 0x0000000000503947 */ /* 0x001fea0003800000 */
[----:B------:R-:W0:Y:S01]  /*3e00*/  LDC.64 R12, c[0x0][0x3f8] ;  /* 0x0000fe00ff0c7b82 */ /* 0x000e220000000a00 */
[----:B------:R-:W-:Y:S01]  /*3e10*/  IMAD.MOV.U32 R11, RZ, RZ, R83 ;  /* 0x000000ffff0b7224 */ /* 0x000fe200078e0053 */
[----:B------:R-:W-:Y:S01]  /*3e20*/  ULDC.64 UR4, c[0x0][0x3e8] ;  /* 0x0000fa0000047ab9 */ /* 0x000fe20000000a00 */
[----:B------:R-:W-:Y:S02]  /*3e30*/  IMAD.MOV.U32 R9, RZ, RZ, R81 ;  /* 0x000000ffff097224 */ /* 0x000fe400078e0051 */
        /* <DEDUP_REMOVED lines=12> */
[----:B------:R-:W-:-:S03]  /*3f00*/  LEA R48, P3, R8, UR4, 0x1 ;  /* 0x0000000408307c11 */ /* 0x000fc6000f8608ff */
[----:B------:R-:W5:Y:S01]  /*3f10*/  LDG.E.128 R44, desc[UR42][R44.64] ;  /* 0x0000002a2c2c7981 */ /* 0x000f62000c1e1d00 */
[----:B------:R-:W-:-:S06]  /*3f20*/  LEA.HI.X R49, R8, UR5, R9, 0x1, P3 ;  /* 0x0000000508317c11 */ /* 0x000fcc00098f0c09 */
[----:B------:R-:W5:Y:S03]  /*3f30*/  LDG.E.128 R48, desc[UR42][R48.64] ;  /* 0x0000002a30307981 */ /* 0x000f66000c1e1d00 */
.L_x_517:
[----:B------:R-:W-:Y:S05]  /*3f40*/  BSYNC B1 ;  /* 0x0000000000017941 */ /* 0x000fea0003800000 */
.L_x_516:
[----:B-----5:R-:W-:Y:S01]  /*3f50*/  IMAD.MOV.U32 R9, RZ, RZ, R47 ;  /* 0x000000ffff097224 */ /* 0x020fe200078e002f */
[----:B------:R-:W-:Y:S01]  /*3f60*/  UISETP.NE.AND UP0, UPT, UR39, 0x3, UPT ;  /* 0x000000032700788c */ /* 0x000fe2000bf05270 */
[----:B------:R-:W-:Y:S01]  /*3f70*/  IMAD.MOV.U32 R10, RZ, RZ, R44 ;  /* 0x000000ffff0a7224 */ /* 0x000fe200078e002c */
[----:B------:R-:W-:Y:S01]  /*3f80*/  ISETP.GE.AND P3, PT, R16, R80, PT ;  /* 0x000000501000720c */ /* 0x000fe20003f66270 */
[----:B------:R-:W-:Y:S01]  /*3f90*/  IMAD.MOV.U32 R8, RZ, RZ, R46 ;  /* 0x000000ffff087224 */ /* 0x000fe200078e002e */
        /* <DEDUP_REMOVED lines=8> */
[----:B------:R-:W-:-:S02]  /*4020*/  MOV R8, R50 ;  /* 0x0000003200087202 */ /* 0x000fc40000000f00 */
[----:B------:R-:W-:Y:S02]  /*4030*/  PLOP3.LUT P5, PT, PT, PT, UP0, 0x80, 0x0 ;  /* 0x000000000000781c */ /* 0x000fe40003faf008 */
[----:B------:R-:W-:Y:S01]  /*4040*/  PRMT R92, R8, 0x7610, R92 ;  /* 0x00007610085c7816 */ /* 0x000fe2000000005c */
[----:B------:R-:W-:Y:S01]  /*4050*/  IMAD.MOV.U32 R8, RZ, RZ, R38 ;  /* 0x000000ffff087224 */ /* 0x000fe200078e0026 */
[----:B------:R-:W-:Y:S01]  /*4060*/  PRMT R91, R9, 0x7610, R91 ;  /* 0x00007610095b7816 */ /* 0x000fe2000000005b */
[----:B------:R-:W-:Y:S01]  /*4070*/  IMAD.MOV.U32 R9, RZ, RZ, R39 ;  /* 0x000000ffff097224 */ /* 0x000fe200078e0027 */
[----:B------:R-:W-:Y:S01]  /*4080*/  PRMT R90, R10, 0x7610, R90 ;  /* 0x000076100a5a7816 */ /* 0x000fe2000000005a */
[----:B------:R-:W-:Y:S01]  /*4090*/  IMAD.MOV.U32 R10, RZ, RZ, R36 ;  /* 0x000000ffff0a7224 */ /* 0x000fe200078e0024 */
[----:B------:R-:W-:Y:S02]  /*40a0*/  PRMT R87, R11, 0x7610, R87 ;  /* 0x000076100b577816 */ /* 0x000fe40000000057 */
[----:B------:R-:W-:-:S02]  /*40b0*/  MOV R11, R37 ;  /* 0x00000025000b7202 */ /* 0x000fc40000000f00 */
        /* <DEDUP_REMOVED lines=8> */
[----:B------:R-:W-:Y:S02]  /*4140*/  PRMT R87, R87, 0x5410, R8 ;  /* 0x0000541057577816 */ /* 0x000fe40000000008 */
[----:B------:R-:W-:-:S02]  /*4150*/  PRMT R105, R9, 0x7610, R105 ;  /* 0x0000761009697816 */ /* 0x000fc40000000069 */
[----:B------:R-:W-:Y:S02]  /*4160*/  PRMT R109, R10, 0x7610, R109 ;  /* 0x000076100a6d7816 */ /* 0x000fe4000000006d */
[----:B------:R-:W-:Y:S01]  /*4170*/  PRMT R106, R106, 0x5410, R11 ;  /* 0x000054106a6a7816 */ /* 0x000fe2000000000b */
[----:B------:R-:W-:Y:S06]  /*4180*/  @!P5 BRA `(.L_x_518) ;  /* 0x000000000004d947 */ /* 0x000fec0003800000 */
[----:B------:R-:W-:Y:S01]  /*4190*/  BPT.TRAP 0x1 ;  /* 0x000000040000795c */ /* 0x000fe20000300000 */
.L_x_518:
[----:B------:R-:W-:Y:S01]  /*41a0*/  IMAD R70, R19, 0x8, R18 ;  /* 0x0000000813467824 */ /* 0x000fe200078e0212 */
[----:B------:R-:W-:Y:S01]  /*41b0*/  SHF.L.U32 R78, R155, 0x1f, RZ ;  /* 0x0000001f9b4e7819 */ /* 0x000fe200000006ff */
[----:B------:R-:W0:Y:S01]  /*41c0*/  LDC R86, c[0x0][0x2f4] ;  /* 0x0000bd00ff567b82 */ /* 0x000e220000000800 */
[----:B------:R-:W-:Y:S02]  /*41d0*/  BSSY B1, `(.L_x_519) ;  /* 0x0000003000017945 */ /* 0x000fe40003800000 */
[----:B------:R-:W1:Y:S02]  /*41e0*/  SYNCS.PHASECHK.TRANS64.TRYWAIT P4, [R70+URZ+0x16890], R78 ;  /* 0x0168904e460075a7 */ /* 0x000e64000808017f */
[----:B-1----:R-:W-:Y:S05]  /*41f0*/  @!P4 BRA `(.L_x_520) ;  /* 0x0000013400a4c947 */ /* 0x002fea0003800000 */
.L_x_741:
[----:B------:R-:W-:Y:S05]  /*4200*/  BSYNC B1 ;  /* 0x0000000000017941 */ /* 0x000fea0003800000 */
.L_x_519:
[----:B------:R-:W-:Y:S01]  /*4210*/  UMOV UR4, 0xffffffff ;  /* 0xffffffff00047882 */ /* 0x000fe20000000000 */
[----:B0-----:R-:W-:Y:S02]  /*4220*/  IMAD.IADD R88, R86, 0x1, -R59 ;  /* 0x0000000156587824 */ /* 0x001fe400078e0a3b */
[----:B------:R-:W-:Y:S05]  /*4230*/  BRA.DIV UR4, `(.L_x_521) ;  /* 0x0000013604a87947 */ /* 0x000fea000b800000 */
[----:B------:R0:W2:Y:S04]  /*4240*/  SHFL.IDX PT, R83, R84, RZ, 0x1c1f ;  /* 0x001c1fff54537589 */ /* 0x0000a800000e0000 */
[----:B------:R0:W3:Y:S02]  /*4250*/  SHFL.IDX PT, R82, R79, RZ, 0x1c1f ;  /* 0x001c1fff4f527589 */ /* 0x0000e400000e0000 */
.L_x_745:
[----:B------:R-:W-:Y:S01]  /*4260*/  ISETP.GE.OR P4, PT, R153, R77, P1 ;  /* 0x0000004d9900720c */ /* 0x000fe20000f86670 */
[----:B------:R-:W-:-:S12]  /*4270*/  BSSY B1, `(.L_x_522) ;  /* 0x000007a000017945 */ /* 0x000fd80003800000 */
[----:B------:R-:W-:Y:S05]  /*4280*/  @P4 BRA `(.L_x_523) ;  /* 0x0000000400e04947 */ /* 0x000fea0003800000 */
[----:B------:R-:W4:Y:S01]  /*4290*/  S2R R9, SR_TID.X ;  /* 0x0000000000097919 */ /* 0x000f220000002100 */
[----:B------:R-:W-:Y:S01]  /*42a0*/  SEL R8, R59, R88, !P0 ;  /* 0x000000583b087207 */ /* 0x000fe20004000000 */
[----:B------:R-:W-:Y:S01]  /*42b0*/  BSSY B2, `(.L_x_524) ;  /* 0x0000071000027945 */ /* 0x000fe20003800000 */
[----:B---3--:R-:W-:-:S04]  /*42c0*/  LEA R80, P4, R6, R82, 0x1 ;  /* 0x0000005206507211 */ /* 0x008fc800078808ff */
[----:B--2---:R-:W-:Y:S02]  /*42d0*/  LEA.HI.X R81, R6, R83, R4, 0x1, P4 ;  /* 0x0000005306517211 */ /* 0x004fe400020f0c04 */
[----:B----4-:R-:W-:Y:S02]  /*42e0*/  IADD3 R11, R9, -0x80, RZ ;  /* 0xffffff80090b7810 */ /* 0x010fe40007ffe0ff */
[----:B------:R-:W-:Y:S02]  /*42f0*/  SHF.R.S32.HI R9, RZ, 0x1f, R8 ;  /* 0x0000001fff097819 */ /* 0x000fe40000011408 */
[----:B------:R-:W-:Y:S02]  /*4300*/  SHF.R.S32.HI R10, RZ, 0x1f, R11 ;  /* 0x0000001fff0a7819 */ /* 0x000fe4000001140b */
[----:B------:R-:W-:Y:S01]  /*4310*/  LEA.HI R8, R9, R8, RZ, 0x4 ;  /* 0x0000000809087211 */ /* 0x000fe200078f20ff */
[----:B------:R-:W-:Y:S01]  /*4320*/  IMAD R9, R19, 0x2000, R3 ;  /* 0x0000200013097824 */ /* 0x000fe200078e0203 */
[----:B------:R-:W-:-:S02]  /*4330*/  LEA.HI R10, R10, R11, RZ, 0x5 ;  /* 0x0000000b0a0a7211 */ /* 0x000fc400078f28ff */
[----:B------:R-:W-:Y:S01]  /*4340*/  LEA.HI.SX32 R8, R8, R7, 0x1c ;  /* 0x0000000708087211 */ /* 0x000fe200078fe2ff */
[----:B------:R-:W-:Y:S01]  /*4350*/  IMAD R9, R9, 0x2, R18 ;  /* 0x0000000209097824 */ /* 0x000fe200078e0212 */
[----:B------:R-:W-:-:S03]  /*4360*/  SHF.R.S32.HI R10, RZ, 0x5, R10 ;  /* 0x00000005ff0a7819 */ /* 0x000fc6000001140a */
[----:B------:R-:W-:-:S05]  /*4370*/  IMAD.SHL.U32 R85, R8, 0x8, RZ ;  /* 0x0000000808557824 */ /* 0x000fca00078e00ff */
[----:B------:R-:W-:-:S04]  /*4380*/  LOP3.LUT R8, R67, 0x38, R85, 0xf8, !PT ;  /* 0x0000003843087812 */ /* 0x000fc800078ef855 */
[----:B------:R-:W-:-:S05]  /*4390*/  LOP3.LUT R8, R8, R63, RZ, 0x3c, !PT ;  /* 0x0000003f08087212 */ /* 0x000fca00078e3cff */
[----:B------:R-:W-:-:S04]  /*43a0*/  IMAD R8, R10, 0x200, R8 ;  /* 0x000002000a087824 */ /* 0x000fc800078e0208 */
[----:B------:R-:W-:-:S04]  /*43b0*/  IMAD R11, R19, 0x2000, R8 ;  /* 0x00002000130b7824 */ /* 0x000fc800078e0208 */
[----:B------:R-:W-:Y:S02]  /*43c0*/  IMAD R12, R11, 0x2, R18 ;  /* 0x000000020b0c7824 */ /* 0x000fe400078e0212 */
[----:B------:R-:W2:Y:S04]  /*43d0*/  LDS.128 R8, [R9+0xe400] ;  /* 0x00e4000009087984 */ /* 0x000ea80000000c00 */
[----:B------:R-:W3:Y:S01]  /*43e0*/  LDS.128 R12, [R12+0xe400] ;  /* 0x00e400000c0c7984 */ /* 0x000ee20000000c00 */
[----:B------:R-:W-:Y:S05]  /*43f0*/  @P3 BRA `(.L_x_525) ;  /* 0x0000000400703947 */ /* 0x000fea0003800000 */
[----:B------:R-:W-:Y:S01]  /*4400*/  SHF.R.U64 R97, R36, 0x10, R37 ;  /* 0x0000001024617819 */ /* 0x000fe20000001225 */
[----:B---3--:R-:W-:Y:S01]  /*4410*/  IMAD.U32 R103, R13, 0x10000, RZ ;  /* 0x000100000d677824 */ /* 0x008fe200078e00ff */
[----:B------:R-:W-:Y:S01]  /*4420*/  SHF.R.U32.HI R104, RZ, 0x10, R41 ;  /* 0x00000010ff687819 */ /* 0x000fe20000011629 */
[----:B------:R-:W-:Y:S01]  /*4430*/  IMAD.U32 R102, R15, 0x10000, RZ ;  /* 0x000100000f667824 */ /* 0x000fe200078e00ff */
[----:B------:R-:W-:Y:S02]  /*4440*/  SHF.R.U32.HI R99, RZ, 0x10, R37 ;  /* 0x00000010ff637819 */ /* 0x000fe40000011625 */
[----:B------:R-:W-:Y:S02]  /*4450*/  PRMT R97, R106, 0x5410, R97 ;  /* 0x000054106a617816 */ /* 0x000fe40000000061 */
[--C-:B------:R-:W-:Y:S02]  /*4460*/  SHF.R.U64 R98, R38, 0x10, R39.reuse ;  /* 0x0000001026627819 */ /* 0x100fe40000001227 */
[----:B------:R-:W-:-:S02]  /*4470*/  SHF.R.U32.HI R100, RZ, 0x10, R39 ;  /* 0x00000010ff647819 */ /* 0x000fc40000011627 */
[----:B------:R-:W-:Y:S02]  /*4480*/  PRMT R106, R106, 0x5432, R104 ;  /* 0x000054326a6a7816 */ /* 0x000fe40000000068 */
[----:B------:R-:W-:Y:S02]  /*4490*/  SHF.R.U64 R39, R40, 0x10, R41 ;  /* 0x0000001028277819 */ /* 0x000fe40000001229 */
[----:B------:R-:W-:Y:S01]  /*44a0*/  SHF.R.U64 R40, R42, 0x10, R43 ;  /* 0x000000102a287819 */ /* 0x000fe2000000122b */
[----:B------:R-:W-:Y:S01]  /*44b0*/  IMAD.U32 R108, R106, 0x10000, RZ ;  /* 0x000100006a6c7824 */ /* 0x000fe200078e00ff */
[----:B------:R-:W-:Y:S01]  /*44c0*/  PRMT R99, R107, 0x5410, R99 ;  /* 0x000054106b637816 */ /* 0x000fe20000000063 */
[----:B--2---:R-:W-:Y:S01]  /*44d0*/  IMAD.U32 R42, R11, 0x10000, RZ ;  /* 0x000100000b2a7824 */ /* 0x004fe200078e00ff */
[----:B------:R-:W-:Y:S01]  /*44e0*/  SHF.R.U32.HI R43, RZ, 0x10, R43 ;  /* 0x00000010ff2b7819 */ /* 0x000fe2000001162b */
[----:B------:R-:W-:Y:S01]  /*44f0*/  FMUL.FTZ R110, R103, R108 ;  /* 0x0000006c676e7220 */ /* 0x000fe20000410000 */
[----:B------:R-:W-:Y:S01]  /*4500*/  LOP3.LUT R101, R13, 0xffff0000, RZ, 0xc0, !PT ;  /* 0xffff00000d657812 */ /* 0x000fe200078ec0ff */
[----:B------:R-:W-:Y:S01]  /*4510*/  IMAD.U32 R13, R12, 0x10000, RZ ;  /* 0x000100000c0d7824 */ /* 0x000fe200078e00ff */
[----:B------:R-:W-:Y:S01]  /*4520*/  PRMT R104, R90, 0x5432, R100 ;  /* 0x000054325a687816 */ /* 0x000fe20000000064 */
[----:B------:R-:W-:Y:S01]  /*4530*/  IMAD.U32 R100, R99, 0x10000, RZ ;  /* 0x0001000063647824 */ /* 0x000fe200078e00ff */
[----:B------:R-:W-:-:S02]  /*4540*/  LOP3.LUT R106, R106, 0xffff0000, RZ, 0xc0, !PT ;  /* 0xffff00006a6a7812 */ /* 0x000fc400078ec0ff */
[----:B------:R-:W-:Y:S01]  /*4550*/  PRMT R105, R105, 0x5410, R43 ;  /* 0x0000541069697816 */ /* 0x000fe2000000002b */
[-C--:B------:R-:W-:Y:S01]  /*4560*/  FMUL.FTZ R112, R103, R100.reuse ;  /* 0x0000006467707220 */ /* 0x080fe20000410000 */
[----:B------:R-:W-:Y:S01]  /*4570*/  SHF.L.U32 R41, R9, 0x10, RZ ;  /* 0x0000001009297819 */ /* 0x000fe200000006ff */
[----:B------:R-:W-:Y:S01]  /*4580*/  IMAD.U32 R103, R104, 0x10000, RZ ;  /* 0x0001000068677824 */ /* 0x000fe200078e00ff */
[----:B------:R-:W-:Y:S01]  /*4590*/  LOP3.LUT R99, R99, 0xffff0000, RZ, 0xc0, !PT ;  /* 0xffff000063637812 */ /* 0x000fe200078ec0ff */
[----:B------:R-:W-:Y:S01]  /*45a0*/  IMAD.U32 R107, R105, 0x10000, RZ ;  /* 0x00010000696b7824 */ /* 0x000fe200078e00ff */
[----:B------:R-:W-:Y:S01]  /*45b0*/  LOP3.LUT R38, R9, 0xffff0000, RZ, 0xc0, !PT ;  /* 0xffff000009267812 */ /* 0x000fe200078ec0ff */
[----:B------:R-:W-:Y:S01]  /*45c0*/  FFMA.FTZ R43, R41, R100, -R110 ;  /* 0x00000064292b7223 */ /* 0x000fe2000001086e */
[----:B------:R-:W-:Y:S01]  /*45d0*/  PRMT R39, R109, 0x5410, R39 ;  /* 0x000054106d277816 */ /* 0x000fe20000000027 */
[----:B------:R-:W-:Y:S01]  /*45e0*/  FMUL.FTZ R109, R101, R106 ;  /* 0x0000006a656d7220 */ /* 0x000fe20000410000 */
[----:B------:R-:W-:Y:S01]  /*45f0*/  LOP3.LUT R15, R15, 0xffff0000, RZ, 0xc0, !PT ;  /* 0xffff00000f0f7812 */ /* 0x000fe200078ec0ff */
[-C--:B------:R-:W-:Y:S01]  /*4600*/  FMUL.FTZ R101, R101, R99.reuse ;  /* 0x0000006365657220 */ /* 0x080fe20000410000 */
[----:B------:R-:W-:Y:S01]  /*4610*/  LOP3.LUT R105, R105, 0xffff0000, RZ, 0xc0, !PT ;  /* 0xffff000069697812 */ /* 0x000fe200078ec0ff */
[----:B------:R-:W-:Y:S01]  /*4620*/  FFMA.FTZ R41, R41, R108, R112 ;  /* 0x0000006c29297223 */ /* 0x000fe20000010070 */
[----:B------:R-:W-:Y:S01]  /*4630*/  FFMA.FTZ R100, R38, R99, -R109 ;  /* 0x0000006326647223 */ /* 0x000fe2000001086d */
[C---:B------:R-:W-:Y:S01]  /*4640*/  FMUL.FTZ R99, R102.reuse, R107 ;  /* 0x0000006b66637220 */ /* 0x040fe20000410000 */
[----:B------:R-:W-:Y:S01]  /*4650*/  FMUL.FTZ R108, R102, R103 ;  /* 0x00000067666c7220 */ /* 0x000fe20000410000 */
[----:B------:R-:W-:Y:S01]  /*4660*/  LOP3.LUT R102, R104, 0xffff0000, RZ, 0xc0, !PT ;  /* 0xffff000068667812 */ /* 0x000fe200078ec0ff */
[----:B------:R-:W-:Y:S01]  /*4670*/  FFMA.FTZ R38, R38, R106, R101 ;  /* 0x0000006a26267223 */ /* 0x000fe20000010065 */
[----:B------:R-:W-:Y:S01]  /*4680*/  LOP3.LUT R36, R11, 0xffff0000, RZ, 0xc0, !PT ;  /* 0xffff00000b247812 */ /* 0x000fe200078ec0ff */
[----:B------:R-:W-:Y:S01]  /*4690*/  FMUL.FTZ R101, R15, R105 ;  /* 0x000000690f657220 */ /* 0x000fe20000410000 */
[----:B------:R-:W-:-:S02]  /*46a0*/  IMAD.U32 R104, R97, 0x10000, RZ ;  /* 0x0001000061687824 */ /* 0x000fc400078e00ff */
[----:B------:R-:W-:Y:S01]  /*46b0*/  FFMA.FTZ R99, R42, R103, -R99 ;  /* 0x000000672a637223 */ /* 0x000fe20000010863 */
[----:B------:R-:W-:Y:S02]  /*46c0*/  IMAD.U32 R106, R39, 0x10000, RZ ;  /* 0x00010000276a7824 */ /* 0x000fe400078e00ff */
[-C--:B------:R-:W-:Y:S01]  /*46d0*/  FMUL.FTZ R15, R15, R102.reuse ;  /* 0x000000660f0f7220 */ /* 0x080fe20000410000 */
[----:B------:R-:W-:Y:S01]  /*46e0*/  LOP3.LUT R12, R12, 0xffff0000, RZ, 0xc0, !PT ;  /* 0xffff00000c0c7812 */ /* 0x000fe200078ec0ff */
[----:B------:R-:W-:Y:S01]  /*46f0*/  FFMA.FTZ R42, R42, R107, R108 ;  /* 0x0000006b2a2a7223 */ /* 0x000fe2000001006c */
[----:B------:R-:W-:Y:S01]  /*4700*/  FFMA.FTZ R102, R36, R102, -R101 ;  /* 0x0000006624667223 */ /* 0x000fe20000010865 */
[----:B------:R-:W-:Y:S01]  /*4710*/  LOP3.LUT R39, R39, 0xffff0000, RZ, 0xc0, !PT ;  /* 0xffff000027277812 */ /* 0x000fe200078ec0ff */
[----:B------:R-:W-:Y:S01]  /*4720*/  IMAD.U32 R9, R8, 0x10000, RZ ;  /* 0x0001000008097824 */ /* 0x000fe200078e00ff */
[----:B------:R-:W-:Y:S01]  /*4730*/  LOP3.LUT R97, R97, 0xffff0000, RZ, 0xc0, !PT ;  /* 0xffff000061617812 */ /* 0x000fe200078ec0ff */
[----:B------:R-:W-:Y:S01]  /*4740*/  FMUL.FTZ R108, R13, R106 ;  /* 0x0000006a0d6c7220 */ /* 0x000fe20000410000 */
[----:B------:R-:W-:Y:S01]  /*4750*/  PRMT R98, R91, 0x5432, R98 ;  /* 0x000054325b627816 */ /* 0x000fe20000000062 */
[-C--:B------:R-:W-:Y:S01]  /*4760*/  FMUL.FTZ R101, R13, R104.reuse ;  /* 0x000000680d657220 */ /* 0x080fe20000410000 */
[----:B------:R-:W-:Y:S01]  /*4770*/  PRMT R40, R87, 0x5432, R40 ;  /* 0x0000543257287816 */ /* 0x000fe20000000028 */
[----:B------:R-:W-:Y:S01]  /*4780*/  FFMA.FTZ R13, R36, R105, R15 ;  /* 0x00000069240d7223 */ /* 0x000fe2000001000f */
[----:B------:R-:W-:Y:S01]  /*4790*/  LOP3.LUT R8, R8, 0xffff0000, RZ, 0xc0, !PT ;  /* 0xffff000008087812 */ /* 0x000fe200078ec0ff */
[C---:B------:R-:W-:Y:S01]  /*47a0*/  IMAD.U32 R11, R10.reuse, 0x10000, RZ ;  /* 0x000100000a0b7824 */ /* 0x040fe200078e00ff */
[----:B------:R-:W-:Y:S01]  /*47b0*/  LOP3.LUT R37, R10, 0xffff0000, RZ, 0xc0, !PT ;  /* 0xffff00000a257812 */ /* 0x000fe200078ec0ff */
[C---:B------:R-:W-:Y:S01]  /*47c0*/  FMUL.FTZ R103, R12.reuse, R39 ;  /* 0x000000270c677220 */ /* 0x040fe20000410000 */
[C---:B------:R-:W-:Y:S01]  /*47d0*/  FFMA.FTZ R15, R9.reuse, R104, -R108 ;  /* 0x00000068090f7223 */ /* 0x040fe2000001086c */
[----:B------:R-:W-:Y:S01]  /*47e0*/  FFMA.FTZ R101, R9, R106, R101 ;  /* 0x0000006a09657223 */ /* 0x000fe20000010065 */
[-C--:B------:R-:W-:Y:S01]  /*47f0*/  FMUL.FTZ R105, R12, R97.reuse ;  /* 0x000000610c697220 */ /* 0x080fe20000410000 */
[----:B------:R-:W-:Y:S01]  /*4800*/  SHF.L.U32 R10, R14, 0x10, RZ ;  /* 0x000000100e0a7819 */ /* 0x000fe200000006ff */
[----:B------:R-:W-:Y:S01]  /*4810*/  IMAD.U32 R9, R98, 0x10000, RZ ;  /* 0x0001000062097824 */ /* 0x000fe200078e00ff */
[----:B------:R-:W-:Y:S01]  /*4820*/  SHF.L.U32 R12, R40, 0x10, RZ ;  /* 0x00000010280c7819 */ /* 0x000fe200000006ff */
[----:B------:R-:W-:Y:S01]  /*4830*/  FFMA.FTZ R36, R8, R97, -R103 ;  /* 0x0000006108247223 */ /* 0x000fe20000010867 */
[----:B------:R-:W-:Y:S01]  /*4840*/  LOP3.LUT R14, R14, 0xffff0000, RZ, 0xc0, !PT ;  /* 0xffff00000e0e7812 */ /* 0x000fe200078ec0ff */
[----:B------:R-:W-:Y:S01]  /*4850*/  FFMA.FTZ R8, R8, R39, R105 ;  /* 0x0000002708087223 */ /* 0x000fe20000010069 */
[----:B------:R-:W-:Y:S01]  /*4860*/  LOP3.LUT R40, R40, 0xffff0000, RZ, 0xc0, !PT ;  /* 0xffff000028287812 */ /* 0x000fe200078ec0ff */
[----:B------:R-:W-:Y:S01]  /*4870*/  FMUL.FTZ R104, R10, R12 ;  /* 0x0000000c0a687220 */ /* 0x000fe20000410000 */
[----:B------:R-:W-:Y:S01]  /*4880*/  LOP3.LUT R98, R98, 0xffff0000, RZ, 0xc0, !PT ;  /* 0xffff000062627812 */ /* 0x000fe200078ec0ff */
[----:B------:R-:W-:Y:S01]  /*4890*/  FMUL.FTZ R39, R10, R9 ;  /* 0x000000090a277220 */ /* 0x000fe20000410000 */
[----:B------:R-:W-:Y:S01]  /*48a0*/  F2FP.BF16.F32.PACK_AB R43, R100, R43 ;  /* 0x0000002b642b723e */ /* 0x000fe200000010ff */
[C---:B------:R-:W-:Y:S01]  /*48b0*/  FMUL.FTZ R10, R14.reuse, R40 ;  /* 0x000000280e0a7220 */ /* 0x040fe20000410000 */
[C---:B------:R-:W-:Y:S01]  /*48c0*/  FFMA.FTZ R104, R11.reuse, R9, -R104 ;  /* 0x000000090b687223 */ /* 0x040fe20000010868 */
[----:B------:R-:W-:Y:S01]  /*48d0*/  FMUL.FTZ R97, R14, R98 ;  /* 0x000000620e617220 */ /* 0x000fe20000410000 */
[----:B------:R-:W-:Y:S01]  /*48e0*/  FFMA.FTZ R39, R11, R12, R39 ;  /* 0x0000000c0b277223 */ /* 0x000fe20000010027 */
[C---:B------:R-:W-:Y:S01]  /*48f0*/  FFMA.FTZ R9, R37.reuse, R98, -R10 ;  /* 0x0000006225097223 */ /* 0x040fe2000001080a */
[----:B------:R-:W-:Y:S01]  /*4900*/  F2FP.BF16.F32.PACK_AB R38, R38, R41 ;  /* 0x000000292626723e */ /* 0x000fe200000010ff */
[----:B------:R-:W-:Y:S01]  /*4910*/  FFMA.FTZ R40, R37, R40, R97 ;  /* 0x0000002825287223 */ /* 0x000fe20000010061 */
[----:B------:R-:W-:-:S02]  /*4920*/  F2FP.BF16.F32.PACK_AB R37, R13, R42 ;  /* 0x0000002a0d25723e */ /* 0x000fc400000010ff */
[----:B------:R-:W-:Y:S01]  /*4930*/  F2FP.BF16.F32.PACK_AB R42, R36, R15 ;  /* 0x0000000f242a723e */ /* 0x000fe200000010ff */
[----:B------:R-:W-:Y:S01]  /*4940*/  IMAD.MOV.U32 R13, RZ, RZ, R38 ;  /* 0x000000ffff0d7224 */ /* 0x000fe200078e0026 */
[----:B------:R-:W-:Y:S01]  /*4950*/  F2FP.BF16.F32.PACK_AB R12, R8, R101 ;  /* 0x00000065080c723e */ /* 0x000fe200000010ff */
[----:B------:R-:W-:Y:S01]  /*4960*/  IMAD.MOV.U32 R15, RZ, RZ, R37 ;  /* 0x000000ffff0f7224 */ /* 0x000fe200078e0025 */
[----:B------:R-:W-:Y:S01]  /*4970*/  F2FP.BF16.F32.PACK_AB R10, R9, R104 ;  /* 0x00000068090a723e */ /* 0x000fe200000010ff */
[----:B------:R-:W-:Y:S01]  /*4980*/  IMAD.MOV.U32 R8, RZ, RZ, R42 ;  /* 0x000000ffff087224 */ /* 0x000fe200078e002a */
[----:B------:R-:W-:Y:S01]  /*4990*/  F2FP.BF16.F32.PACK_AB R11, R102, R99 ;  /* 0x00000063660b723e */ /* 0x000fe200000010ff */
[----:B------:R-:W-:Y:S01]  /*49a0*/  IMAD.MOV.U32 R9, RZ, RZ, R43 ;  /* 0x000000ffff097224 */ /* 0x000fe200078e002b */
[----:B------:R-:W-:-:S07]  /*49b0*/  F2FP.BF16.F32.PACK_AB R14, R40, R39 ;  /* 0x00000027280e723e */ /* 0x000fce00000010ff */
.L_x_525:
[----:B------:R-:W-:Y:S05]  /*49c0*/  BSYNC B2 ;  /* 0x0000000000027941 */ /* 0x000fea0003800000 */
.L_x_524:
[----:B------:R-:W-:Y:S01]  /*49d0*/  ISETP.GE.AND P4, PT, R85, R86, PT ;  /* 0x000000565500720c */ /* 0x000fe20003f86270 */
[----:B--2---:R4:W-:-:S12]  /*49e0*/  ST.E.128 desc[UR42][R80.64], R8 ;  /* 0x0000000850007985 */ /* 0x0049d8000c101d2a */
[----:B------:R-:W-:-:S05]  /*49f0*/  @!P4 IMAD.WIDE R82, R85, 0x2, R82 ;  /* 0x000000025552c825 */ /* 0x000fca00078e0252 */
[----:B---3--:R4:W-:Y:S02]  /*4a00*/  @!P4 ST.E.128 desc[UR42][R82.64], R12 ;  /* 0x0000000c5200c985 */ /* 0x0089e4000c101d2a */
.L_x_523:
[----:B------:R-:W-:Y:S05]  /*4a10*/  BSYNC B1 ;  /* 0x0000000000017941 */ /* 0x000fea0003800000 */
.L_x_522:
[----:B------:R-:W-:-:S03]  /*4a20*/  UMOV UR4, 0xffffffff ;  /* 0xffffffff00047882 */ /* 0x000fc60000000000 */
[----:B------:R-:W-:Y:S05]  /*4a30*/  BRA.DIV UR4, `(.L_x_526) ;  /* 0x0000012e04f47947 */ /* 0x000fea000b800000 */
[----:B------:R0:W0:Y:S04]  /*4a40*/  SHFL.IDX PT, R39, R84, 0x1, 0x1c1f ;  /* 0x003c1f0054277f89 */ /* 0x00002800000e0000 */
[----:B------:R0:W0:Y:S02]  /*4a50*/  SHFL.IDX PT, R38, R79, 0x1, 0x1c1f ;  /* 0x003c1f004f267f89 */ /* 0x00002400000e0000 */
.L_x_749:
[----:B----4-:R-:W-:-:S05]  /*4a60*/  VIADD R8, R153, 0x60 ;  /* 0x0000006099087836 */ /* 0x010fca0000000000 */
[----:B------:R-:W-:-:S13]  /*4a70*/  ISETP.GE.OR P4, PT, R8, R77, P1 ;  /* 0x0000004d0800720c */ /* 0x000fda0000f86670 */
[----:B------:R-:W-:Y:S05]  /*4a80*/  @P4 BRA `(.L_x_509) ;  /* 0x0000000c00104947 */ /* 0x000fea0003800000 */
[----:B------:R-:W4:Y:S01]  /*4a90*/  LDL R10, [R1+0x24] ;  /* 0x00002400010a7983 */ /* 0x000f220000100800 */
[----:B------:R-:W-:Y:S01]  /*4aa0*/  SEL R88, R59, R88, !P0 ;  /* 0x000000583b587207 */ /* 0x000fe20004000000 */
[C---:B------:R-:W-:Y:S01]  /*4ab0*/  VIADD R8, R153.reuse, 0x60 ;  /* 0x0000006099087836 */ /* 0x040fe20000000000 */
[----:B------:R-:W-:Y:S01]  /*4ac0*/  IADD3 R11, R153, 0x60, RZ ;  /* 0x00000060990b7810 */ /* 0x000fe20007ffe0ff */
[----:B------:R-:W-:Y:S01]  /*4ad0*/  BSSY B1, `(.L_x_527) ;  /* 0x0000074000017945 */ /* 0x000fe20003800000 */
[----:B------:R-:W-:Y:S01]  /*4ae0*/  SHF.R.S32.HI R9, RZ, 0x1f, R88 ;  /* 0x0000001fff097819 */ /* 0x000fe20000011458 */
[----:B------:R-:W-:Y:S01]  /*4af0*/  IMAD.SHL.U32 R8, R8, 0x40, RZ ;  /* 0x0000004008087824 */ /* 0x000fe200078e00ff */
[----:B0-----:R-:W-:Y:S01]  /*4b00*/  LEA R36, P4, R6, R38, 0x1 ;  /* 0x0000002606247211 */ /* 0x001fe200078808ff */
[----:B------:R-:W-:Y:S01]  /*4b10*/  IMAD.SHL.U32 R11, R11, 0x40, RZ ;  /* 0x000000400b0b7824 */ /* 0x000fe200078e00ff */
[----:B------:R-:W-:Y:S01]  /*4b20*/  LEA.HI R88, R9, R88, RZ, 0x4 ;  /* 0x0000005809587211 */ /* 0x000fe200078f20ff */
[----:B------:R-:W-:Y:S01]  /*4b30*/  IMAD R9, R19, 0x2000, R0 ;  /* 0x0000200013097824 */ /* 0x000fe200078e0200 */
[----:B------:R-:W-:-:S02]  /*4b40*/  LOP3.LUT R8, R8, 0x1c0, RZ, 0xc0, !PT ;  /* 0x000001c008087812 */ /* 0x000fc400078ec0ff */
[----:B------:R-:W-:Y:S01]  /*4b50*/  LEA.HI.SX32 R41, R88, R7, 0x1c ;  /* 0x0000000758297211 */ /* 0x000fe200078fe2ff */
[----:B------:R-:W-:Y:S01]  /*4b60*/  IMAD R9, R9, 0x2, R18 ;  /* 0x0000000209097824 */ /* 0x000fe200078e0212 */
[----:B------:R-:W-:Y:S02]  /*4b70*/  LOP3.LUT R11, R11, 0x1c0, RZ, 0xc0, !PT ;  /* 0x000001c00b0b7812 */ /* 0x000fe400078ec0ff */
[----:B------:R-:W-:Y:S01]  /*4b80*/  LEA.HI.X R37, R6, R39, R4, 0x1, P4 ;  /* 0x0000002706257211 */ /* 0x000fe200020f0c04 */
[----:B------:R-:W-:Y:S01]  /*4b90*/  IMAD.SHL.U32 R41, R41, 0x8, RZ ;  /* 0x0000000829297824 */ /* 0x000fe200078e00ff */
[----:B------:R-:W-:-:S04]  /*4ba0*/  SHF.R.U32.HI R11, RZ, 0x3, R11 ;  /* 0x00000003ff0b7819 */ /* 0x000fc8000001160b */
[----:B------:R-:W-:-:S04]  /*4bb0*/  LOP3.LUT R8, R8, 0x38, R41, 0xf8, !PT ;  /* 0x0000003808087812 */ /* 0x000fc800078ef829 */
[----:B------:R-:W-:-:S05]  /*4bc0*/  LOP3.LUT R8, R8, R11, RZ, 0x3c, !PT ;  /* 0x0000000b08087212 */ /* 0x000fca00078e3cff */
[----:B----4-:R-:W-:-:S05]  /*4bd0*/  IMAD.IADD R8, R10, 0x1, R8 ;  /* 0x000000010a087824 */ /* 0x010fca00078e0208 */
[----:B------:R-:W-:-:S05]  /*4be0*/  LEA R11, R19, R8, 0xd ;  /* 0x00000008130b7211 */ /* 0x000fca00078e68ff */
[----:B------:R-:W-:Y:S02]  /*4bf0*/  IMAD R12, R11, 0x2, R18 ;  /* 0x000000020b0c7824 */ /* 0x000fe400078e0212 */
[----:B------:R-:W0:Y:S04]  /*4c00*/  LDS.128 R8, [R9+0xe400] ;  /* 0x00e4000009087984 */ /* 0x000e280000000c00 */
[----:B------:R-:W4:Y:S01]  /*4c10*/  LDS.128 R12, [R12+0xe400] ;  /* 0x00e400000c0c7984 */ /* 0x000f220000000c00 */
[----:B------:R-:W-:Y:S05]  /*4c20*/  @P3 BRA `(.L_x_528) ;  /* 0x0000000400783947 */ /* 0x000fea0003800000 */
[----:B---3--:R-:W-:Y:S01]  /*4c30*/  SHF.R.U32.HI R82, RZ, 0x10, R49 ;  /* 0x00000010ff527819 */ /* 0x008fe20000011631 */
[----:B----4-:R-:W-:Y:S01]  /*4c40*/  IMAD.U32 R42, R12, 0x10000, RZ ;  /* 0x000100000c2a7824 */ /* 0x010fe200078e00ff */
[--C-:B------:R-:W-:Y:S01]  /*4c50*/  SHF.R.U32.HI R88, RZ, 0x10, R45.reuse ;  /* 0x00000010ff587819 */ /* 0x100fe2000001162d */
[----:B0-----:R-:W-:Y:S01]  /*4c60*/  IMAD.U32 R40, R8, 0x10000, RZ ;  /* 0x0001000008287824 */ /* 0x001fe200078e00ff */
[----:B------:R-:W-:Y:S02]  /*4c70*/  PRMT R87, R87, 0x5410, R82 ;  /* 0x0000541057577816 */ /* 0x000fe40000000052 */
[----:B------:R-:W-:Y:S01]  /*4c80*/  SHF.R.U64 R85, R44, 0x10, R45 ;  /* 0x000000102c557819 */ /* 0x000fe2000000122d */
[----:B------:R-:W-:Y:S01]  /*4c90*/  IMAD.U32 R44, R9, 0x10000, RZ ;  /* 0x00010000092c7824 */ /* 0x000fe200078e00ff */
[----:B------:R-:W-:Y:S01]  /*4ca0*/  SHF.R.U64 R79, R50, 0x10, R51 ;  /* 0x00000010324f7819 */ /* 0x000fe20000001233 */
[----:B------:R-:W-:Y:S01]  /*4cb0*/  IMAD.U32 R50, R15, 0x10000, RZ ;  /* 0x000100000f327824 */ /* 0x000fe200078e00ff */
[----:B------:R-:W-:-:S02]  /*4cc0*/  PRMT R93, R93, 0x5410, R88 ;  /* 0x000054105d5d7816 */ /* 0x000fc40000000058 */
[----:B------:R-:W-:Y:S01]  /*4cd0*/  SHF.R.U64 R81, R48, 0x10, R49 ;  /* 0x0000001030517819 */ /* 0x000fe20000001231 */
[----:B------:R-:W-:Y:S01]  /*4ce0*/  IMAD.U32 R48, R13, 0x10000, RZ ;  /* 0x000100000d307824 */ /* 0x000fe200078e00ff */
[----:B------:R-:W-:Y:S01]  /*4cf0*/  LOP3.LUT R45, R15, 0xffff0000, RZ, 0xc0, !PT ;  /* 0xffff00000f2d7812 */ /* 0x000fe200078ec0ff */
[----:B------:R-:W-:Y:S01]  /*4d00*/  IMAD.U32 R15, R87, 0x10000, RZ ;  /* 0x00010000570f7824 */ /* 0x000fe200078e00ff */
[----:B------:R-:W-:Y:S02]  /*4d10*/  SHF.R.U32.HI R84, RZ, 0x10, R47 ;  /* 0x00000010ff547819 */ /* 0x000fe4000001162f */
[----:B------:R-:W-:Y:S01]  /*4d20*/  SHF.R.U32.HI R80, RZ, 0x10, R51 ;  /* 0x00000010ff507819 */ /* 0x000fe20000011633 */
[----:B------:R-:W-:Y:S01]  /*4d30*/  FMUL.FTZ R51, R48, R15 ;  /* 0x0000000f30337220 */ /* 0x000fe20000410000 */
[----:B------:R-:W-:Y:S01]  /*4d40*/  LOP3.LUT R49, R13, 0xffff0000, RZ, 0xc0, !PT ;  /* 0xffff00000d317812 */ /* 0x000fe200078ec0ff */
[----:B------:R-:W-:Y:S01]  /*4d50*/  IMAD.U32 R13, R93, 0x10000, RZ ;  /* 0x000100005d0d7824 */ /* 0x000fe200078e00ff */
[----:B------:R-:W-:-:S02]  /*4d60*/  PRMT R95, R95, 0x5410, R84 ;  /* 0x000054105f5f7816 */ /* 0x000fc40000000054 */
[----:B------:R-:W-:Y:S02]  /*4d70*/  PRMT R91, R91, 0x5410, R80 ;  /* 0x000054105b5b7816 */ /* 0x000fe40000000050 */
[----:B------:R-:W-:Y:S02]  /*4d80*/  LOP3.LUT R87, R87, 0xffff0000, RZ, 0xc0, !PT ;  /* 0xffff000057577812 */ /* 0x000fe400078ec0ff */
[----:B------:R-:W-:Y:S02]  /*4d90*/  LOP3.LUT R93, R93, 0xffff0000, RZ, 0xc0, !PT ;  /* 0xffff00005d5d7812 */ /* 0x000fe400078ec0ff */
[----:B------:R-:W-:Y:S01]  /*4da0*/  PRMT R92, R92, 0x5410, R79 ;  /* 0x000054105c5c7816 */ /* 0x000fe2000000004f */
[-C--:B------:R-:W-:Y:S01]  /*4db0*/  FMUL.FTZ R79, R48, R13.reuse ;  /* 0x0000000d304f7220 */ /* 0x080fe20000410000 */
[----:B--2---:R-:W-:Y:S01]  /*4dc0*/  SHF.R.U64 R83, R46, 0x10, R47 ;  /* 0x000000102e537819 */ /* 0x004fe2000000122f */
[----:B------:R-:W-:Y:S01]  /*4dd0*/  FFMA.FTZ R13, R44, R13, -R51 ;  /* 0x0000000d2c0d7223 */ /* 0x000fe20000010833 */
[----:B------:R-:W-:Y:S01]  /*4de0*/  PRMT R90, R90, 0x5410, R81 ;  /* 0x000054105a5a7816 */ /* 0x000fe20000000051 */
[----:B------:R-:W-:Y:S01]  /*4df0*/  IMAD.U32 R51, R91, 0x10000, RZ ;  /* 0x000100005b337824 */ /* 0x000fe200078e00ff */
[----:B------:R-:W-:Y:S01]  /*4e00*/  SHF.L.U32 R48, R95, 0x10, RZ ;  /* 0x000000105f307819 */ /* 0x000fe200000006ff */
[----:B------:R-:W-:Y:S01]  /*4e10*/  FMUL.FTZ R81, R49, R87 ;  /* 0x0000005731517220 */ /* 0x000fe20000410000 */
[----:B------:R-:W-:Y:S01]  /*4e20*/  LOP3.LUT R46, R9, 0xffff0000, RZ, 0xc0, !PT ;  /* 0xffff0000092e7812 */ /* 0x000fe200078ec0ff */
[----:B------:R-:W-:Y:S01]  /*4e30*/  FMUL.FTZ R49, R49, R93 ;  /* 0x0000005d31317220 */ /* 0x000fe20000410000 */
[----:B------:R-:W-:Y:S01]  /*4e40*/  FFMA.FTZ R15, R44, R15, R79 ;  /* 0x0000000f2c0f7223 */ /* 0x000fe2000001004f */
[C---:B------:R-:W-:Y:S01]  /*4e50*/  FMUL.FTZ R82, R50.reuse, R51 ;  /* 0x0000003332527220 */ /* 0x040fe20000410000 */
[-C--:B------:R-:W-:Y:S01]  /*4e60*/  FMUL.FTZ R84, R50, R48.reuse ;  /* 0x0000003032547220 */ /* 0x080fe20000410000 */
[----:B------:R-:W-:Y:S01]  /*4e70*/  SHF.L.U32 R47, R11, 0x10, RZ ;  /* 0x000000100b2f7819 */ /* 0x000fe200000006ff */
[C---:B------:R-:W-:Y:S01]  /*4e80*/  FFMA.FTZ R44, R46.reuse, R93, -R81 ;  /* 0x0000005d2e2c7223 */ /* 0x040fe20000010851 */
[----:B------:R-:W-:Y:S01]  /*4e90*/  FFMA.FTZ R50, R46, R87, R49 ;  /* 0x000000572e327223 */ /* 0x000fe20000010031 */
[----:B------:R-:W-:Y:S01]  /*4ea0*/  PRMT R94, R94, 0x5410, R85 ;  /* 0x000054105e5e7816 */ /* 0x000fe20000000055 */
[----:B------:R-:W-:Y:S01]  /*4eb0*/  IMAD.U32 R49, R90, 0x10000, RZ ;  /* 0x000100005a317824 */ /* 0x000fe200078e00ff */
[----:B------:R-:W-:Y:S01]  /*4ec0*/  LOP3.LUT R80, R91, 0xffff0000, RZ, 0xc0, !PT ;  /* 0xffff00005b507812 */ /* 0x000fe200078ec0ff */
[----:B------:R-:W-:Y:S01]  /*4ed0*/  FFMA.FTZ R82, R47, R48, -R82 ;  /* 0x000000302f527223 */ /* 0x000fe20000010852 */
[----:B------:R-:W-:Y:S01]  /*4ee0*/  LOP3.LUT R46, R95, 0xffff0000, RZ, 0xc0, !PT ;  /* 0xffff00005f2e7812 */ /* 0x000fe200078ec0ff */
[----:B------:R-:W-:Y:S01]  /*4ef0*/  FFMA.FTZ R84, R47, R51, R84 ;  /* 0x000000332f547223 */ /* 0x000fe20000010054 */
[----:B------:R-:W-:Y:S01]  /*4f00*/  LOP3.LUT R43, R11, 0xffff0000, RZ, 0xc0, !PT ;  /* 0xffff00000b2b7812 */ /* 0x000fe200078ec0ff */
[----:B------:R-:W-:Y:S01]  /*4f10*/  FMUL.FTZ R48, R45, R80 ;  /* 0x000000502d307220 */ /* 0x000fe20000410000 */
[----:B------:R-:W-:-:S02]  /*4f20*/  IMAD.U32 R47, R94, 0x10000, RZ ;  /* 0x000100005e2f7824 */ /* 0x000fc400078e00ff */
[-C--:B------:R-:W-:Y:S01]  /*4f30*/  FMUL.FTZ R88, R45, R46.reuse ;  /* 0x0000002e2d587220 */ /* 0x080fe20000410000 */
[----:B------:R-:W-:Y:S01]  /*4f40*/  LOP3.LUT R12, R12, 0xffff0000, RZ, 0xc0, !PT ;  /* 0xffff00000c0c7812 */ /* 0x000fe200078ec0ff */
[----:B------:R-:W-:Y:S01]  /*4f50*/  FMUL.FTZ R79, R42, R49 ;  /* 0x000000312a4f7220 */ /* 0x000fe20000410000 */
[----:B------:R-:W-:Y:S01]  /*4f60*/  LOP3.LUT R51, R90, 0xffff0000, RZ, 0xc0, !PT ;  /* 0xffff00005a337812 */ /* 0x000fe200078ec0ff */
[-C--:B------:R-:W-:Y:S01]  /*4f70*/  FMUL.FTZ R42, R42, R47.reuse ;  /* 0x0000002f2a2a7220 */ /* 0x080fe20000410000 */
[----:B------:R-:W-:Y:S01]  /*4f80*/  LOP3.LUT R45, R94, 0xffff0000, RZ, 0xc0, !PT ;  /* 0xffff00005e2d7812 */ /* 0x000fe200078ec0ff */
[C---:B------:R-:W-:Y:S01]  /*4f90*/  FFMA.FTZ R81, R43.reuse, R46, -R48 ;  /* 0x0000002e2b517223 */ /* 0x040fe20000010830 */
[----:B------:R-:W-:Y:S01]  /*4fa0*/  PRMT R96, R96, 0x5410, R83 ;  /* 0x0000541060607816 */ /* 0x000fe20000000053 */
[----:B------:R-:W-:Y:S01]  /*4fb0*/  FFMA.FTZ R83, R43, R80, R88 ;  /* 0x000000502b537223 */ /* 0x000fe20000010058 */
[----:B------:R-:W-:Y:S01]  /*4fc0*/  FFMA.FTZ R79, R40, R47, -R79 ;  /* 0x0000002f284f7223 */ /* 0x000fe2000001084f */
[C---:B------:R-:W-:Y:S01]  /*4fd0*/  IMAD.U32 R9, R10.reuse, 0x10000, RZ ;  /* 0x000100000a097824 */ /* 0x040fe200078e00ff */
[----:B------:R-:W-:Y:S01]  /*4fe0*/  LOP3.LUT R11, R10, 0xffff0000, RZ, 0xc0, !PT ;  /* 0xffff00000a0b7812 */ /* 0x000fe200078ec0ff */
[C---:B------:R-:W-:Y:S01]  /*4ff0*/  FMUL.FTZ R43, R12.reuse, R51 ;  /* 0x000000330c2b7220 */ /* 0x040fe20000410000 */
[----:B------:R-:W-:Y:S01]  /*5000*/  FMUL.FTZ R47, R12, R45 ;  /* 0x0000002d0c2f7220 */ /* 0x000fe20000410000 */
[----:B------:R-:W-:Y:S01]  /*5010*/  LOP3.LUT R8, R8, 0xffff0000, RZ, 0xc0, !PT ;  /* 0xffff000008087812 */ /* 0x000fe200078ec0ff */
[C---:B------:R-:W-:Y:S01]  /*5020*/  IMAD.U32 R10, R14.reuse, 0x10000, RZ ;  /* 0x000100000e0a7824 */ /* 0x040fe200078e00ff */
[----:B------:R-:W-:Y:S01]  /*5030*/  LOP3.LUT R14, R14, 0xffff0000, RZ, 0xc0, !PT ;  /* 0xffff00000e0e7812 */ /* 0x000fe200078ec0ff */
[----:B------:R-:W-:-:S02]  /*5040*/  IMAD.U32 R12, R96, 0x10000, RZ ;  /* 0x00010000600c7824 */ /* 0x000fc400078e00ff */
[----:B------:R-:W-:Y:S01]  /*5050*/  FFMA.FTZ R42, R40, R49, R42 ;  /* 0x00000031282a7223 */ /* 0x000fe2000001002a */
[----:B------:R-:W-:Y:S01]  /*5060*/  LOP3.LUT R96, R96, 0xffff0000, RZ, 0xc0, !PT ;  /* 0xffff000060607812 */ /* 0x000fe200078ec0ff */
[C---:B------:R-:W-:Y:S01]  /*5070*/  IMAD.U32 R40, R92.reuse, 0x10000, RZ ;  /* 0x000100005c287824 */ /* 0x040fe200078e00ff */
[----:B------:R-:W-:Y:S01]  /*5080*/  LOP3.LUT R92, R92, 0xffff0000, RZ, 0xc0, !PT ;  /* 0xffff00005c5c7812 */ /* 0x000fe200078ec0ff */
[C---:B------:R-:W-:Y:S01]  /*5090*/  FFMA.FTZ R46, R8.reuse, R45, -R43 ;  /* 0x0000002d082e7223 */ /* 0x040fe2000001082b */
[----:B------:R-:W-:Y:S01]  /*50a0*/  FFMA.FTZ R47, R8, R51, R47 ;  /* 0x00000033082f7223 */ /* 0x000fe2000001002f */
[----:B------:R-:W-:Y:S01]  /*50b0*/  FMUL.FTZ R43, R10, R12 ;  /* 0x0000000c0a2b7220 */ /* 0x000fe20000410000 */
[----:B------:R-:W-:Y:S01]  /*50c0*/  FMUL.FTZ R45, R14, R96 ;  /* 0x000000600e2d7220 */ /* 0x000fe20000410000 */
[----:B------:R-:W-:Y:S01]  /*50d0*/  FMUL.FTZ R8, R10, R40 ;  /* 0x000000280a087220 */ /* 0x000fe20000410000 */
[----:B------:R-:W-:Y:S01]  /*50e0*/  FMUL.FTZ R10, R14, R92 ;  /* 0x0000005c0e0a7220 */ /* 0x000fe20000410000 */
[----:B------:R-:W-:Y:S01]  /*50f0*/  FFMA.FTZ R43, R9, R40, R43 ;  /* 0x00000028092b7223 */ /* 0x000fe2000001002b */
[----:B------:R-:W-:Y:S01]  /*5100*/  FFMA.FTZ R92, R11, R92, R45 ;  /* 0x0000005c0b5c7223 */ /* 0x000fe2000001002d */
[----:B------:R-:W-:Y:S01]  /*5110*/  FFMA.FTZ R8, R9, R12, -R8 ;  /* 0x0000000c09087223 */ /* 0x000fe20000010808 */
[----:B------:R-:W-:Y:S01]  /*5120*/  FFMA.FTZ R9, R11, R96, -R10 ;  /* 0x000000600b097223 */ /* 0x000fe2000001080a */
[----:B------:R-:W-:-:S02]  /*5130*/  F2FP.BF16.F32.PACK_AB R13, R44, R13 ;  /* 0x0000000d2c0d723e */ /* 0x000fc400000010ff */
[----:B------:R-:W-:Y:S02]  /*5140*/  F2FP.BF16.F32.PACK_AB R12, R46, R79 ;  /* 0x0000004f2e0c723e */ /* 0x000fe400000010ff */
[----:B------:R-:W-:Y:S02]  /*5150*/  F2FP.BF16.F32.PACK_AB R11, R81, R82 ;  /* 0x00000052510b723e */ /* 0x000fe400000010ff */
[----:B------:R-:W-:Y:S02]  /*5160*/  F2FP.BF16.F32.PACK_AB R15, R50, R15 ;  /* 0x0000000f320f723e */ /* 0x000fe400000010ff */
[----:B------:R-:W-:Y:S02]  /*5170*/  F2FP.BF16.F32.PACK_AB R83, R83, R84 ;  /* 0x000000545353723e */ /* 0x000fe400000010ff */
[----:B------:R-:W-:Y:S02]  /*5180*/  F2FP.BF16.F32.PACK_AB R14, R47, R42 ;  /* 0x0000002a2f0e723e */ /* 0x000fe400000010ff */
[----:B------:R-:W-:-:S02]  /*5190*/  F2FP.BF16.F32.PACK_AB R82, R92, R43 ;  /* 0x0000002b5c52723e */ /* 0x000fc400000010ff */
[----:B------:R-:W-:Y:S01]  /*51a0*/  F2FP.BF16.F32.PACK_AB R10, R9, R8 ;  /* 0x00000008090a723e */ /* 0x000fe200000010ff */
[----:B------:R-:W-:Y:S01]  /*51b0*/  IMAD.MOV.U32 R8, RZ, RZ, R12 ;  /* 0x000000ffff087224 */ /* 0x000fe200078e000c */
[----:B------:R-:W-:Y:S01]  /*51c0*/  MOV R12, R14 ;  /* 0x0000000e000c7202 */ /* 0x000fe20000000f00 */
[----:B------:R-:W-:Y:S02]  /*51d0*/  IMAD.MOV.U32 R9, RZ, RZ, R13 ;  /* 0x000000ffff097224 */ /* 0x000fe400078e000d */
[----:B------:R-:W-:Y:S02]  /*51e0*/  IMAD.MOV.U32 R13, RZ, RZ, R15 ;  /* 0x000000ffff0d7224 */ /* 0x000fe400078e000f */
[----:B------:R-:W-:Y:S02]  /*51f0*/  IMAD.MOV.U32 R14, RZ, RZ, R82 ;  /* 0x000000ffff0e7224 */ /* 0x000fe400078e0052 */
[----:B------:R-:W-:-:S07]  /*5200*/  IMAD.MOV.U32 R15, RZ, RZ, R83 ;  /* 0x000000ffff0f7224 */ /* 0x000fce00078e0053 */
.L_x_528:
[----:B------:R-:W-:Y:S05]  /*5210*/  BSYNC B1 ;  /* 0x0000000000017941 */ /* 0x000fea0003800000 */
.L_x_527:
[----:B------:R-:W-:Y:S01]  /*5220*/  ISETP.GE.AND P3, PT, R41, R86, PT ;  /* 0x000000562900720c */ /* 0x000fe20003f66270 */
[----:B0-----:R0:W-:Y:S02]  /*5230*/  ST.E.128 desc[UR42][R36.64], R8 ;  /* 0x0000000824007985 */ /* 0x0011e4000c101d2a */
[----:B0-----:R-:W-:Y:S02]  /*5240*/  IMAD.MOV.U32 R8, RZ, RZ, R38 ;  /* 0x000000ffff087224 */ /* 0x001fe400078e0026 */
[----:B------:R-:W-:-:S08]  /*5250*/  IMAD.MOV.U32 R9, RZ, RZ, R39 ;  /* 0x000000ffff097224 */ /* 0x000fd000078e0027 */
[----:B------:R-:W-:Y:S05]  /*5260*/  @P3 BRA `(.L_x_509) ;  /* 0x0000000400183947 */ /* 0x000fea0003800000 */
[----:B------:R-:W-:-:S05]  /*5270*/  IMAD.WIDE R8, R41, 0x2, R8 ;  /* 0x0000000229087825 */ /* 0x000fca00078e0208 */
[----:B----4-:R0:W-:Y:S01]  /*5280*/  ST.E.128 desc[UR42][R8.64], R12 ;  /* 0x0000000c08007985 */ /* 0x0101e2000c101d2a */
[----:B------:R-:W-:Y:S05]  /*5290*/  BRA `(.L_x_509) ;  /* 0x00000004000c7947 */ /* 0x000fea0003800000 */
.L_x_490:
[----:B------:R-:W-:-:S06]  /*52a0*/  UISETP.NE.AND UP0, UPT, UR39, 0x3, UPT ;  /* 0x000000032700788c */ /* 0x000fcc000bf05270 */
[----:B------:R-:W-:-:S13]  /*52b0*/  PLOP3.LUT P5, PT, PT, PT, UP0, 0x80, 0x0 ;  /* 0x000000000000781c */ /* 0x000fda0003faf008 */
[----:B------:R-:W-:Y:S05]  /*52c0*/  @!P5 BRA `(.L_x_529) ;  /* 0x000000000004d947 */ /* 0x000fea0003800000 */
[----:B------:R-:W-:Y:S01]  /*52d0*/  BPT.TRAP 0x1 ;  /* 0x000000040000795c */ /* 0x000fe20000300000 */
.L_x_529:
[----:B------:R-:W-:Y:S01]  /*52e0*/  IMAD R70, R19, 0x8, R18 ;  /* 0x0000000813467824 */ /* 0x000fe200078e0212 */
[----:B------:R-:W-:Y:S01]  /*52f0*/  SHF.L.U32 R78, R155, 0x1f, RZ ;  /* 0x0000001f9b4e7819 */ /* 0x000fe200000006ff */
[----:B------:R-:W-:Y:S01]  /*5300*/  BSSY B1, `(.L_x_530) ;  /* 0x0000004000017945 */ /* 0x000fe20003800000 */
[----:B------:R-:W-:Y:S02]  /*5310*/  SHF.R.S32.HI R75, RZ, 0x1f, R74 ;  /* 0x0000001fff4b7819 */ /* 0x000fe4000001144a */
[----:B------:R-:W0:Y:S02]  /*5320*/  SYNCS.PHASECHK.TRANS64.TRYWAIT P3, [R70+URZ+0x16890], R78 ;  /* 0x0168904e460075a7 */ /* 0x000e24000806017f */
[----:B0-----:R-:W-:Y:S05]  /*5330*/  @!P3 BRA `(.L_x_531) ;  /* 0x000001280000b947 */ /* 0x001fea0003800000 */
.L_x_750:
[----:B------:R-:W-:Y:S05]  /*5340*/  BSYNC B1 ;  /* 0x0000000000017941 */ /* 0x000fea0003800000 */
.L_x_530:
[----:B------:R-:W-:Y:S01]  /*5350*/  ULDC.64 UR4, c[0x0][0x300] ;  /* 0x0000c00000047ab9 */ /* 0x000fe20000000a00 */
[----:B-----5:R-:W-:Y:S01]  /*5360*/  SHF.R.S32.HI R76, RZ, 0x1f, R73 ;  /* 0x0000001fff4c7819 */ /* 0x020fe20000011449 */
[----:B------:R-:W-:Y:S01]  /*5370*/  IMAD R11, R75, UR4, RZ ;  /* 0x000000044b0b7c24 */ /* 0x000fe2000f8e02ff */
[----:B------:R-:W-:Y:S01]  /*5380*/  ULDC.64 UR6, c[0x0][0x2e8] ;  /* 0x0000ba0000067ab9 */ /* 0x000fe20000000a00 */
[----:B------:R-:W-:-:S04]  /*5390*/  IMAD.WIDE.U32 R8, R74, UR4, RZ ;  /* 0x000000044a087c25 */ /* 0x000fc8000f8e00ff */
[----:B------:R-:W-:Y:S01]  /*53a0*/  IMAD R11, R74, UR5, R11 ;  /* 0x000000054a0b7c24 */ /* 0x000fe2000f8e020b */
[----:B------:R-:W-:Y:S01]  /*53b0*/  ULDC.64 UR4, c[0x0][0x310] ;  /* 0x0000c40000047ab9 */ /* 0x000fe20000000a00 */
[----:B------:R-:W-:Y:S02]  /*53c0*/  IMAD R77, R29, -0x80, R27 ;  /* 0xffffff801d4d7824 */ /* 0x000fe400078e021b */
[----:B------:R-:W-:Y:S01]  /*53d0*/  IMAD R10, R76, UR4, RZ ;  /* 0x000000044c0a7c24 */ /* 0x000fe2000f8e02ff */
[----:B------:R-:W-:Y:S02]  /*53e0*/  IADD3 R9, R9, R11, RZ ;  /* 0x0000000b09097210 */ /* 0x000fe40007ffe0ff */
[----:B------:R-:W-:Y:S01]  /*53f0*/  VIMNMX R77, R77, 0x80, PT ;  /* 0x000000804d4d7848 */ /* 0x000fe20003fe0100 */
[C---:B------:R-:W-:Y:S02]  /*5400*/  IMAD R11, R73.reuse, UR5, R10 ;  /* 0x00000005490b7c24 */ /* 0x040fe4000f8e020a */
[----:B------:R-:W-:Y:S01]  /*5410*/  IMAD.WIDE.U32 R8, R73, UR4, R8 ;  /* 0x0000000449087c25 */ /* 0x000fe2000f8e0008 */
[----:B------:R-:W-:-:S03]  /*5420*/  ULDC.64 UR4, c[0x0][0x308] ;  /* 0x0000c20000047ab9 */ /* 0x000fc60000000a00 */
[----:B------:R-:W-:Y:S02]  /*5430*/  IMAD.IADD R9, R9, 0x1, R11 ;  /* 0x0000000109097824 */ /* 0x000fe400078e020b */
[----:B------:R-:W-:Y:S02]  /*5440*/  IMAD.IADD R39, R77, 0x1, -R153 ;  /* 0x000000014d277824 */ /* 0x000fe400078e0a99 */
[----:B------:R-:W-:Y:S01]  /*5450*/  IMAD.WIDE.U32 R8, R152, UR4, R8 ;  /* 0x0000000498087c25 */ /* 0x000fe2000f8e0008 */
[----:B------:R-:W-:-:S03]  /*5460*/  UMOV UR4, 0xffffffff ;  /* 0xffffffff00047882 */ /* 0x000fc60000000000 */
[----:B------:R-:W-:Y:S01]  /*5470*/  IMAD R9, R152, UR5, R9 ;  /* 0x0000000598097c24 */ /* 0x000fe2000f8e0209 */
[----:B------:R-:W-:-:S04]  /*5480*/  LEA R36, P3, R8, UR6, 0x1 ;  /* 0x0000000608247c11 */ /* 0x000fc8000f8608ff */
[----:B------:R-:W-:Y:S02]  /*5490*/  LEA.HI.X R38, R8, UR7, R9, 0x1, P3 ;  /* 0x0000000708267c11 */ /* 0x000fe400098f0c09 */
[----:B------:R-:W-:Y:S01]  /*54a0*/  ISETP.GE.AND P3, PT, R39, 0x1, PT ;  /* 0x000000012700780c */ /* 0x000fe20003f66270 */
[----:B------:R-:W-:-:S12]  /*54b0*/  BRA.DIV UR4, `(.L_x_532) ;  /* 0x0000012604b47947 */ /* 0x000fd8000b800000 */
[----:B------:R1:W2:Y:S04]  /*54c0*/  SHFL.IDX PT, R9, R38, RZ, 0x1c1f ;  /* 0x001c1fff26097589 */ /* 0x0002a800000e0000 */
[----:B------:R1:W3:Y:S02]  /*54d0*/  SHFL.IDX PT, R37, R36, RZ, 0x1c1f ;  /* 0x001c1fff24257589 */ /* 0x0002e400000e0000 */
.L_x_754:
[----:B------:R-:W-:Y:S04]  /*54e0*/  BSSY B1, `(.L_x_533) ;  /* 0x000000d000017945 */ /* 0x000fe80003800000 */
[----:B------:R-:W-:Y:S05]  /*54f0*/  @!P3 BRA `(.L_x_534) ;  /* 0x00000000002cb947 */ /* 0x000fea0003800000 */
[----:B------:R-:W-:Y:S02]  /*5500*/  ULDC UR4, c[0x0][0x2f4] ;  /* 0x0000bd0000047ab9 */ /* 0x000fe40000000800 */
[----:B------:R-:W-:-:S13]  /*5510*/  ISETP.GE.AND P3, PT, R16, UR4, PT ;  /* 0x0000000410007c0c */ /* 0x000fda000bf66270 */
[----:B---3--:R-:W-:-:S04]  /*5520*/  @!P3 LEA R14, P4, R16, R37, 0x1 ;  /* 0x00000025100eb211 */ /* 0x008fc800078808ff */
[----:B--2---:R-:W-:Y:S02]  /*5530*/  @!P3 LEA.HI.X R15, R16, R9, R17, 0x1, P4 ;  /* 0x00000009100fb211 */ /* 0x004fe400020f0c11 */
[----:B------:R-:W-:-:S13]  /*5540*/  ISETP.GE.AND P4, PT, R2, UR4, PT ;  /* 0x0000000402007c0c */ /* 0x000fda000bf86270 */
[----:B------:R-:W-:-:S04]  /*5550*/  @!P4 LEA R12, P6, R2, R37, 0x1 ;  /* 0x00000025020cc211 */ /* 0x000fc800078c08ff */
[----:B------:R-:W-:Y:S02]  /*5560*/  @!P4 LEA.HI.X R13, R2, R9, R154, 0x1, P6 ;  /* 0x00000009020dc211 */ /* 0x000fe400030f0c9a */
[----:B------:R-:W2:Y:S04]  /*5570*/  @!P3 LDS.128 R8, [R72+0xe000] ;  /* 0x00e000004808b984 */ /* 0x000ea80000000c00 */
[----:B--2---:R-:W-:Y:S04]  /*5580*/  @!P3 ST.E.128 desc[UR42][R14.64], R8 ;  /* 0x000000080e00b985 */ /* 0x004fe8000c101d2a */
[----:B------:R-:W2:Y:S04]  /*5590*/  @!P4 LDS.128 R8, [R71+0xe000] ;  /* 0x00e000004708c984 */ /* 0x000ea80000000c00 */
[----:B--2---:R4:W-:Y:S02]  /*55a0*/  @!P4 ST.E.128 desc[UR42][R12.64], R8 ;  /* 0x000000080c00c985 */ /* 0x0049e4000c101d2a */
.L_x_534:
[----:B------:R-:W-:Y:S05]  /*55b0*/  BSYNC B1 ;  /* 0x0000000000017941 */ /* 0x000fea0003800000 */
.L_x_533:
[----:B------:R-:W-:-:S03]  /*55c0*/  UMOV UR4, 0xffffffff ;  /* 0xffffffff00047882 */ /* 0x000fc60000000000 */
[----:B------:R-:W-:Y:S05]  /*55d0*/  BRA.DIV UR4, `(.L_x_535) ;  /* 0x0000012604b87947 */ /* 0x000fea000b800000 */
[----:B--2-4-:R2:W4:Y:S04]  /*55e0*/  SHFL.IDX PT, R9, R38, 0x1, 0x1c1f ;  /* 0x003c1f0026097f89 */ /* 0x01452800000e0000 */
[----:B---3--:R2:W3:Y:S02]  /*55f0*/  SHFL.IDX PT, R37, R36, 0x1, 0x1c1f ;  /* 0x003c1f0024257f89 */ /* 0x0084e400000e0000 */
.L_x_758:
[----:B------:R-:W-:-:S13]  /*5600*/  ISETP.GE.AND P3, PT, R39, 0x61, PT ;  /* 0x000000612700780c */ /* 0x000fda0003f66270 */
[----:B------:R-:W-:Y:S05]  /*5610*/  @!P3 BRA `(.L_x_509) ;  /* 0x00000000002cb947 */ /* 0x000fea0003800000 */
[----:B------:R-:W-:Y:S02]  /*5620*/  ULDC UR4, c[0x0][0x2f4] ;  /* 0x0000bd0000047ab9 */ /* 0x000fe40000000800 */
[----:B------:R-:W-:-:S13]  /*5630*/  ISETP.GE.AND P3, PT, R16, UR4, PT ;  /* 0x0000000410007c0c */ /* 0x000fda000bf66270 */
[----:B---3--:R-:W-:-:S04]  /*5640*/  @!P3 LEA R14, P4, R16, R37, 0x1 ;  /* 0x00000025100eb211 */ /* 0x008fc800078808ff */
[----:B----4-:R-:W-:Y:S02]  /*5650*/  @!P3 LEA.HI.X R15, R16, R9, R17, 0x1, P4 ;  /* 0x00000009100fb211 */ /* 0x010fe400020f0c11 */
[----:B------:R-:W-:-:S13]  /*5660*/  ISETP.GE.AND P4, PT, R2, UR4, PT ;  /* 0x0000000402007c0c */ /* 0x000fda000bf86270 */
[----:B------:R-:W-:-:S04]  /*5670*/  @!P4 LEA R12, P6, R2, R37, 0x1 ;  /* 0x00000025020cc211 */ /* 0x000fc800078c08ff */
[----:B------:R-:W-:Y:S02]  /*5680*/  @!P4 LEA.HI.X R13, R2, R9, R154, 0x1, P6 ;  /* 0x00000009020dc211 */ /* 0x000fe400030f0c9a */
[----:B------:R-:W3:Y:S04]  /*5690*/  @!P3 LDS.128 R8, [R72+0x11000] ;  /* 0x011000004808b984 */ /* 0x000ee80000000c00 */
[----:B---3--:R-:W-:Y:S04]  /*56a0*/  @!P3 ST.E.128 desc[UR42][R14.64], R8 ;  /* 0x000000080e00b985 */ /* 0x008fe8000c101d2a */
[----:B------:R-:W3:Y:S04]  /*56b0*/  @!P4 LDS.128 R8, [R71+0x11000] ;  /* 0x011000004708c984 */ /* 0x000ee80000000c00 */
[----:B---3--:R3:W-:Y:S02]  /*56c0*/  @!P4 ST.E.128 desc[UR42][R12.64], R8 ;  /* 0x000000080c00c985 */ /* 0x0087e4000c101d2a */
.L_x_509:
[----:B------:R-:W-:Y:S05]  /*56d0*/  BSYNC B0 ;  /* 0x0000000000007941 */ /* 0x000fea0003800000 */
.L_x_489:
[----:B0--34-:R-:W0:Y:S01]  /*56e0*/  S2R R8, SR_TID.X ;  /* 0x0000000000087919 */ /* 0x019e220000002100 */
[----:B------:R-:W-:Y:S01]  /*56f0*/  @!PT LDS RZ, [RZ] ;  /* 0x00000000fffff984 */ /* 0x000fe20000000800 */
[----:B------:R-:W-:Y:S01]  /*5700*/  @!PT LDS RZ, [RZ] ;  /* 0x00000000fffff984 */ /* 0x000fe20000000800 */
[----:B------:R-:W-:Y:S01]  /*5710*/  @!PT LDS RZ, [RZ] ;  /* 0x00000000fffff984 */ /* 0x000fe20000000800 */
[----:B------:R-:W-:Y:S01]  /*5720*/  @!PT LDS RZ, [RZ] ;  /* 0x00000000fffff984 */ /* 0x000fe20000000800 */
[----:B------:R3:W-:Y:S06]  /*5730*/  MEMBAR.ALL.CTA ;  /* 0x0000000000007992 */ /* 0x0007ec0000008000 */
[----:B---3--:R-:W3:Y:S01]  /*5740*/  FENCE.VIEW.ASYNC.S ;  /* 0x00000000000073c6 */ /* 0x008ee20000000000 */
[----:B------:R-:W-:Y:S05]  /*5750*/  WARPSYNC.ALL ;  /* 0x0000000000007948 */ /* 0x000fea0003800000 */
[----:B------:R-:W-:Y:S01]  /*5760*/  BSSY B0, `(.L_x_536) ;  /* 0x0000008000007945 */ /* 0x000fe20003800000 */
[----:B---3--:R3:W-:Y:S01]  /*5770*/  BAR.SYNC.DEFER_BLOCKING R61, 0x80 ;  /* 0x0002003d0000751d */ /* 0x0087e20000010000 */
[----:B0-----:R-:W-:-:S13]  /*5780*/  LOP3.LUT P3, RZ, R8, 0x7f, RZ, 0xc0, !PT ;  /* 0x0000007f08ff7812 */ /* 0x001fda000786c0ff */
[----:B------:R-:W-:-:S05]  /*5790*/  @!P3 VIADD R8, R70, 0x168a0 ;  /* 0x000168a04608b836 */ /* 0x000fca0000000000 */
[----:B------:R-:W-:-:S04]  /*57a0*/  @!P3 PRMT R8, RZ, 0x654, R8 ;  /* 0x00000654ff08b816 */ /* 0x000fc80000000008 */
[----:B------:R3:W-:Y:S01]  /*57b0*/  @!P3 SYNCS.ARRIVE.TRANS64.RED.A1T0 RZ, [R8+URZ], RZ ;  /* 0x000000ff08ffb9a7 */ /* 0x0007e2000810043f */
[----:B------:R-:W-:Y:S05]  /*57c0*/  @!P5 BRA `(.L_x_537) ;  /* 0x000000000004d947 */ /* 0x000fea0003800000 */
[----:B------:R-:W-:Y:S01]  /*57d0*/  BPT.TRAP 0x1 ;  /* 0x000000040000795c */ /* 0x000fe20000300000 */
.L_x_537:
[----:B------:R-:W-:Y:S05]  /*57e0*/  BSYNC B0 ;  /* 0x0000000000007941 */ /* 0x000fea0003800000 */
.L_x_536:
[----:B------:R-:W0:Y:S01]  /*57f0*/  SYNCS.PHASECHK.TRANS64.TRYWAIT P4, [R70+URZ+0x168b0], R78 ;  /* 0x0168b04e460075a7 */ /* 0x000e22000808017f */
[----:B------:R-:W-:Y:S01]  /*5800*/  ULDC UR40, c[0x0][0x2f4] ;  /* 0x0000bd0000287ab9 */ /* 0x000fe20000000800 */
[----:B------:R-:W-:Y:S04]  /*5810*/  BSSY B0, `(.L_x_538) ;  /* 0x0000002000007945 */ /* 0x000fe80003800000 */
[----:B0-----:R-:W-:Y:S05]  /*5820*/  @!P4 BRA `(.L_x_539) ;  /* 0x000001240070c947 */ /* 0x001fea0003800000 */
.L_x_759:
[----:B------:R-:W-:Y:S05]  /*5830*/  BSYNC B0 ;  /* 0x0000000000007941 */ /* 0x000fea0003800000 */
.L_x_538:
[----:B------:R-:W-:Y:S01]  /*5840*/  ULDC.64 UR4, c[0x0][0x328] ;  /* 0x0000ca0000047ab9 */ /* 0x000fe20000000a00 */
[----:B------:R-:W-:Y:S01]  /*5850*/  ULDC.64 UR6, c[0x0][0x318] ;  /* 0x0000c60000067ab9 */ /* 0x000fe20000000a00 */
[----:B------:R-:W-:Y:S01]  /*5860*/  IMAD R75, R75, UR4, RZ ;  /* 0x000000044b4b7c24 */ /* 0x000fe2000f8e02ff */
[----:B------:R-:W-:Y:S01]  /*5870*/  BSSY B0, `(.L_x_540) ;  /* 0x000001d000007945 */ /* 0x000fe20003800000 */
[----:B---3--:R-:W-:-:S04]  /*5880*/  IMAD.WIDE.U32 R8, R74, UR4, RZ ;  /* 0x000000044a087c25 */ /* 0x008fc8000f8e00ff */
[----:B------:R-:W-:Y:S01]  /*5890*/  IMAD R75, R74, UR5, R75 ;  /* 0x000000054a4b7c24 */ /* 0x000fe2000f8e024b */
[----:B------:R-:W-:Y:S01]  /*58a0*/  ULDC.64 UR4, c[0x0][0x338] ;  /* 0x0000ce0000047ab9 */ /* 0x000fe20000000a00 */
[----:B------:R-:W-:Y:S02]  /*58b0*/  IMAD.IADD R77, R77, 0x1, -R153 ;  /* 0x000000014d4d7824 */ /* 0x000fe400078e0a99 */
[----:B------:R-:W-:Y:S02]  /*58c0*/  IMAD R76, R76, UR4, RZ ;  /* 0x000000044c4c7c24 */ /* 0x000fe4000f8e02ff */
[----:B------:R-:W-:Y:S02]  /*58d0*/  IMAD.IADD R9, R9, 0x1, R75 ;  /* 0x0000000109097824 */ /* 0x000fe400078e024b */
[C---:B------:R-:W-:Y:S02]  /*58e0*/  IMAD R11, R73.reuse, UR5, R76 ;  /* 0x00000005490b7c24 */ /* 0x040fe4000f8e024c */
[----:B------:R-:W-:Y:S01]  /*58f0*/  IMAD.WIDE.U32 R8, R73, UR4, R8 ;  /* 0x0000000449087c25 */ /* 0x000fe2000f8e0008 */
[----:B------:R-:W-:-:S03]  /*5900*/  ULDC.64 UR4, c[0x0][0x330] ;  /* 0x0000cc0000047ab9 */ /* 0x000fc60000000a00 */
[----:B------:R-:W-:Y:S02]  /*5910*/  IMAD.IADD R9, R9, 0x1, R11 ;  /* 0x0000000109097824 */ /* 0x000fe400078e020b */
[----:B------:R-:W-:-:S04]  /*5920*/  IMAD.WIDE.U32 R8, R152, UR4, R8 ;  /* 0x0000000498087c25 */ /* 0x000fc8000f8e0008 */
[----:B------:R-:W-:Y:S01]  /*5930*/  IMAD R9, R152, UR5, R9 ;  /* 0x0000000598097c24 */ /* 0x000fe2000f8e0209 */
[----:B-12---:R-:W-:-:S04]  /*5940*/  LEA R36, P4, R8, UR6, 0x1 ;  /* 0x0000000608247c11 */ /* 0x006fc8000f8808ff */
[----:B------:R-:W-:Y:S01]  /*5950*/  LEA.HI.X R37, R8, UR7, R9, 0x1, P4 ;  /* 0x0000000708257c11 */ /* 0x000fe2000a0f0c09 */
[----:B------:R1:W2:Y:S01]  /*5960*/  SHFL.IDX PT, R13, R36, RZ, 0x1c1f ;  /* 0x001c1fff240d7589 */ /* 0x0002a200000e0000 */
[----:B------:R-:W-:-:S03]  /*5970*/  ISETP.GE.AND P4, PT, R77, 0x1, PT ;  /* 0x000000014d00780c */ /* 0x000fc60003f86270 */
[----:B------:R1:W3:Y:S10]  /*5980*/  SHFL.IDX PT, R9, R37, RZ, 0x1c1f ;  /* 0x001c1fff25097589 */ /* 0x0002f400000e0000 */
[----:B-1----:R-:W-:Y:S05]  /*5990*/  @!P4 BRA `(.L_x_541) ;  /* 0x000000000028c947 */ /* 0x002fea0003800000 */
[----:B------:R-:W-:-:S13]  /*59a0*/  ISETP.GE.AND P4, PT, R16, UR40, PT ;  /* 0x0000002810007c0c */ /* 0x000fda000bf86270 */
[----:B--2---:R-:W-:-:S04]  /*59b0*/  @!P4 LEA R14, P5, R16, R13, 0x1 ;  /* 0x0000000d100ec211 */ /* 0x004fc800078a08ff */
[----:B---3--:R-:W-:Y:S02]  /*59c0*/  @!P4 LEA.HI.X R15, R16, R9, R17, 0x1, P5 ;  /* 0x00000009100fc211 */ /* 0x008fe400028f0c11 */
[----:B------:R-:W-:-:S13]  /*59d0*/  ISETP.GE.AND P5, PT, R2, UR40, PT ;  /* 0x0000002802007c0c */ /* 0x000fda000bfa6270 */
[----:B------:R-:W-:-:S04]  /*59e0*/  @!P5 LEA R12, P6, R2, R13, 0x1 ;  /* 0x0000000d020cd211 */ /* 0x000fc800078c08ff */
[----:B------:R-:W-:Y:S02]  /*59f0*/  @!P5 LEA.HI.X R13, R2, R9, R154, 0x1, P6 ;  /* 0x00000009020dd211 */ /* 0x000fe400030f0c9a */
[----:B------:R-:W1:Y:S04]  /*5a00*/  @!P4 LDS.128 R8, [R72] ;  /* 0x000000004808c984 */ /* 0x000e680000000c00 */
[----:B-1----:R-:W-:Y:S04]  /*5a10*/  @!P4 ST.E.128 desc[UR42][R14.64], R8 ;  /* 0x000000080e00c985 */ /* 0x002fe8000c101d2a */
[----:B------:R-:W1:Y:S04]  /*5a20*/  @!P5 LDS.128 R8, [R71] ;  /* 0x000000004708d984 */ /* 0x000e680000000c00 */
[----:B-1----:R1:W-:Y:S02]  /*5a30*/  @!P5 ST.E.128 desc[UR42][R12.64], R8 ;  /* 0x000000080c00d985 */ /* 0x0023e4000c101d2a */
.L_x_541:
[----:B------:R-:W-:Y:S05]  /*5a40*/  BSYNC B0 ;  /* 0x0000000000007941 */ /* 0x000fea0003800000 */
.L_x_540:
[----:B------:R-:W-:Y:S01]  /*5a50*/  ISETP.GE.AND P4, PT, R77, 0x61, PT ;  /* 0x000000614d00780c */ /* 0x000fe20003f86270 */
[----:B------:R-:W4:Y:S01]  /*5a60*/  SHFL.IDX PT, R37, R37, 0x1, 0x1c1f ;  /* 0x003c1f0025257f89 */ /* 0x000f2200000e0000 */
[----:B------:R-:W-:Y:S03]  /*5a70*/  BSSY B0, `(.L_x_542) ;  /* 0x000000d000007945 */ /* 0x000fe60003800000 */
[----:B-12---:R1:W2:Y:S08]  /*5a80*/  SHFL.IDX PT, R13, R36, 0x1, 0x1c1f ;  /* 0x003c1f00240d7f89 */ /* 0x0062b000000e0000 */
[----:B-1----:R-:W-:Y:S05]  /*5a90*/  @!P4 BRA `(.L_x_543) ;  /* 0x000000000028c947 */ /* 0x002fea0003800000 */
[----:B------:R-:W-:-:S13]  /*5aa0*/  ISETP.GE.AND P4, PT, R16, UR40, PT ;  /* 0x0000002810007c0c */ /* 0x000fda000bf86270 */
[----:B---3--:R-:W1:Y:S01]  /*5ab0*/  @!P4 LDS.128 R8, [R72+0x3000] ;  /* 0x003000004808c984 */ /* 0x008e620000000c00 */
[----:B--2---:R-:W-:-:S04]  /*5ac0*/  @!P4 LEA R14, P5, R16, R13, 0x1 ;  /* 0x0000000d100ec211 */ /* 0x004fc800078a08ff */
[----:B----4-:R-:W-:Y:S02]  /*5ad0*/  @!P4 LEA.HI.X R15, R16, R37, R17, 0x1, P5 ;  /* 0x00000025100fc211 */ /* 0x010fe400028f0c11 */
[----:B------:R-:W-:-:S13]  /*5ae0*/  ISETP.GE.AND P5, PT, R2, UR40, PT ;  /* 0x0000002802007c0c */ /* 0x000fda000bfa6270 */
[----:B------:R-:W-:-:S04]  /*5af0*/  @!P5 LEA R12, P6, R2, R13, 0x1 ;  /* 0x0000000d020cd211 */ /* 0x000fc800078c08ff */
[----:B------:R-:W-:Y:S01]  /*5b00*/  @!P5 LEA.HI.X R13, R2, R37, R154, 0x1, P6 ;  /* 0x00000025020dd211 */ /* 0x000fe200030f0c9a */
[----:B-1----:R-:W-:Y:S04]  /*5b10*/  @!P4 ST.E.128 desc[UR42][R14.64], R8 ;  /* 0x000000080e00c985 */ /* 0x002fe8000c101d2a */
[----:B------:R-:W1:Y:S04]  /*5b20*/  @!P5 LDS.128 R8, [R71+0x3000] ;  /* 0x003000004708d984 */ /* 0x000e680000000c00 */
[----:B-1----:R1:W-:Y:S02]  /*5b30*/  @!P5 ST.E.128 desc[UR42][R12.64], R8 ;  /* 0x000000080c00d985 */ /* 0x0023e4000c101d2a */
.L_x_543:
[----:B------:R-:W-:Y:S05]  /*5b40*/  BSYNC B0 ;  /* 0x0000000000007941 */ /* 0x000fea0003800000 */
.L_x_542:
[----:B-1----:R-:W5:Y:S01]  /*5b50*/  LDL R8, [R1] ;  /* 0x0000000001087983 */ /* 0x002f620000100800 */
[----:B0-----:R-:W-:Y:S01]  /*5b60*/  @!P3 IADD3 R70, R70, 0x168c0, RZ ;  /* 0x000168c04646b810 */ /* 0x001fe20007ffe0ff */
[----:B------:R-:W-:Y:S01]  /*5b70*/  VIADD R19, R19, 0x1 ;  /* 0x0000000113137836 */ /* 0x000fe20000000000 */
[----:B------:R-:W-:Y:S01]  /*5b80*/  @!PT LDS RZ, [RZ] ;  /* 0x00000000fffff984 */ /* 0x000fe20000000800 */
[----:B------:R-:W-:Y:S01]  /*5b90*/  @!PT LDS RZ, [RZ] ;  /* 0x00000000fffff984 */ /* 0x000fe20000000800 */
[----:B------:R-:W-:Y:S01]  /*5ba0*/  @!PT LDS RZ, [RZ] ;  /* 0x00000000fffff984 */ /* 0x000fe20000000800 */
[----:B------:R-:W-:Y:S01]  /*5bb0*/  @!PT LDS RZ, [RZ] ;  /* 0x00000000fffff984 */ /* 0x000fe20000000800 */
[----:B------:R0:W-:Y:S06]  /*5bc0*/  MEMBAR.ALL.CTA ;  /* 0x0000000000007992 */ /* 0x0001ec0000008000 */
[----:B0-----:R-:W0:Y:S01]  /*5bd0*/  FENCE.VIEW.ASYNC.S ;  /* 0x00000000000073c6 */ /* 0x001e220000000000 */
[----:B------:R-:W-:Y:S01]  /*5be0*/  @!P3 PRMT R70, RZ, 0x654, R70 ;  /* 0x00000654ff46b816 */ /* 0x000fe20000000046 */
[----:B0-----:R0:W-:Y:S06]  /*5bf0*/  BAR.SYNC.DEFER_BLOCKING R61, 0x80 ;  /* 0x0002003d0000751d */ /* 0x0011ec0000010000 */
[----:B------:R0:W-:Y:S01]  /*5c00*/  @!P3 SYNCS.ARRIVE.TRANS64.RED.A1T0 RZ, [R70+URZ], RZ ;  /* 0x000000ff46ffb9a7 */ /* 0x0001e2000810043f */
[----:B------:R-:W-:-:S04]  /*5c10*/  ISETP.NE.AND P3, PT, R19, 0x2, PT ;  /* 0x000000021300780c */ /* 0x000fc80003f65270 */
[----:B------:R-:W-:Y:S02]  /*5c20*/  SEL R19, R19, RZ, P3 ;  /* 0x000000ff13137207 */ /* 0x000fe40001800000 */
[----:B-----5:R-:W-:Y:S02]  /*5c30*/  LOP3.LUT P4, RZ, R8, 0x1, RZ, 0xc0, !PT ;  /* 0x0000000108ff7812 */ /* 0x020fe4000788c0ff */
[----:B------:R-:W-:-:S04]  /*5c40*/  SEL R8, RZ, 0x1, P3 ;  /* 0x00000001ff087807 */ /* 0x000fc80001800000 */
[----:B------:R-:W-:-:S07]  /*5c50*/  LOP3.LUT R155, R155, R8, RZ, 0x3c, !PT ;  /* 0x000000089b9b7212 */ /* 0x000fce00078e3cff */
[----:B0-----:R-:W-:Y:S05]  /*5c60*/  @P4 BRA `(.L_x_544) ;  /* 0xffffffc400744947 */ /* 0x001fea000383ffff */
[----:B---3--:R-:W0:Y:S01]  /*5c70*/  S2R R9, SR_TID.X ;  /* 0x0000000000097919 */ /* 0x008e220000002100 */
[----:B------:R-:W-:Y:S02]  /*5c80*/  PLOP3.LUT P0, PT, PT, PT, PT, 0x8, 0x0 ;  /* 0x000000000000781c */ /* 0x000fe40003f0e170 */
[----:B0-----:R-:W-:-:S04]  /*5c90*/  SHF.R.U32.HI R9, RZ, 0x7, R9 ;  /* 0x00000007ff097819 */ /* 0x001fc80000011609 */
[----:B------:R-:W-:-:S13]  /*5ca0*/  ISETP.NE.AND P4, PT, R9, 0x1, PT ;  /* 0x000000010900780c */ /* 0x000fda0003f85270 */
[----:B------:R-:W-:Y:S06]  /*5cb0*/  @!P4 BAR.ARV 0x9, 0x100 ;  /* 0x024400000000cb1d */ /* 0x000fec0000002000 */
.L_x_484:
[----:B------:R-:W-:Y:S01]  /*5cc0*/  IMAD.MOV.U32 R3, RZ, RZ, RZ ;  /* 0x000000ffff037224 */ /* 0x000fe200078e00ff */
[----:B------:R-:W-:Y:S06]  /*5cd0*/  @P0 BRA `(.L_x_545) ;  /* 0x00000000000c0947 */ /* 0x000fec0003800000 */
[----:B------:R-:W0:Y:S01]  /*5ce0*/  FENCE.VIEW.ASYNC.G ;  /* 0x00000000000073c6 */ /* 0x000e220000000100 */
[----:B------:R-:W-:Y:S05]  /*5cf0*/  WARPSYNC.ALL ;  /* 0x0000000000007948 */ /* 0x000fea0003800000 */
[----:B0-----:R-:W-:Y:S06]  /*5d00*/  BAR.ARV 0xc, 0x200 ;  /* 0x0308000000007b1d */ /* 0x001fec0000002000 */
.L_x_545:
[----:B------:R-:W3:Y:S01]  /*5d10*/  LDL R0, [R1] ;  /* 0x0000000001007983 */ /* 0x000ee20000100800 */
[----:B------:R-:W-:Y:S01]  /*5d20*/  BSSY B0, `(.L_x_546) ;  /* 0x0000021000007945 */ /* 0x000fe20003800000 */
[----:B---3--:R-:W-:-:S13]  /*5d30*/  LOP3.LUT P0, RZ, R0, 0x4, RZ, 0xc0, !PT ;  /* 0x0000000400ff7812 */ /* 0x008fda000780c0ff */
[----:B------:R-:W-:Y:S05]  /*5d40*/  @!P0 BRA `(.L_x_547) ;  /* 0x0000000000788947 */ /* 0x000fea0003800000 */
[----:B------:R-:W3:Y:S01]  /*5d50*/  LDL R0, [R1+0x30] ;  /* 0x0000300001007983 */ /* 0x000ee20000100800 */
[----:B------:R-:W-:Y:S01]  /*5d60*/  ULDC UR4, c[0x0][0x9f0] ;  /* 0x00027c0000047ab9 */ /* 0x000fe20000000800 */
[----:B---3--:R-:W-:-:S04]  /*5d70*/  ISETP.NE.AND P0, PT, R0, RZ, PT ;  /* 0x000000ff0000720c */ /* 0x008fc80003f05270 */
        /* <DEDUP_REMOVED lines=12> */
[----:B0-----:R-:W-:Y:S02]  /*5e40*/  IMAD.MOV.U32 R4, RZ, RZ, RZ ;  /* 0x000000ffff047224 */ /* 0x001fe400078e00ff */
[----:B-1----:R-:W-:-:S04]  /*5e50*/  IMAD.MOV R7, RZ, RZ, -R5 ;  /* 0x000000ffff077224 */ /* 0x002fc800078e0a05 */
[----:B------:R-:W-:-:S04]  /*5e60*/  IMAD R7, R7, R6, RZ ;  /* 0x0000000607077224 */ /* 0x000fc800078e02ff */
[----:B------:R-:W-:-:S06]  /*5e70*/  IMAD.HI.U32 R5, R5, R7, R4 ;  /* 0x0000000705057227 */ /* 0x000fcc00078e0004 */
[----:B------:R-:W-:-:S04]  /*5e80*/  IMAD.HI.U32 R5, R5, R8, RZ ;  /* 0x0000000805057227 */ /* 0x000fc800078e00ff */
[----:B------:R-:W-:-:S05]  /*5e90*/  IMAD R3, R5, R3, R8 ;  /* 0x0000000305037224 */ /* 0x000fca00078e0208 */
[----:B------:R-:W-:-:S13]  /*5ea0*/  ISETP.GT.U32.AND P1, PT, R6, R3, PT ;  /* 0x000000030600720c */ /* 0x000fda0003f24070 */
[-C--:B------:R-:W-:Y:S01]  /*5eb0*/  @!P1 IADD3 R3, R3, -R6.reuse, RZ ;  /* 0x8000000603039210 */ /* 0x080fe20007ffe0ff */
[----:B------:R-:W-:Y:S01]  /*5ec0*/  @!P1 VIADD R5, R5, 0x1 ;  /* 0x0000000105059836 */ /* 0x000fe20000000000 */
[----:B------:R-:W-:Y:S02]  /*5ed0*/  ISETP.NE.AND P1, PT, R9, RZ, PT ;  /* 0x000000ff0900720c */ /* 0x000fe40003f25270 */
[----:B------:R-:W-:-:S13]  /*5ee0*/  ISETP.GE.U32.AND P0, PT, R3, R6, PT ;  /* 0x000000060300720c */ /* 0x000fda0003f06070 */
[----:B------:R-:W-:-:S04]  /*5ef0*/  @P0 VIADD R5, R5, 0x1 ;  /* 0x0000000105050836 */ /* 0x000fc80000000000 */
[----:B------:R-:W-:-:S04]  /*5f00*/  IMAD.MOV.U32 R3, RZ, RZ, R5 ;  /* 0x000000ffff037224 */ /* 0x000fc800078e0005 */
[----:B------:R-:W-:Y:S01]  /*5f10*/  @!P2 IMAD.MOV R3, RZ, RZ, -R3 ;  /* 0x000000ffff03a224 */ /* 0x000fe200078e0a03 */
[----:B------:R-:W-:-:S07]  /*5f20*/  @!P1 LOP3.LUT R3, RZ, R9, RZ, 0x33, !PT ;  /* 0x00000009ff039212 */ /* 0x000fce00078e33ff */
.L_x_547:
[----:B------:R-:W-:Y:S05]  /*5f30*/  BSYNC B0 ;  /* 0x0000000000007941 */ /* 0x000fea0003800000 */
.L_x_546:
[----:B------:R-:W3:Y:S01]  /*5f40*/  LDL R0, [R1+0x48] ;  /* 0x0000480001007983 */ /* 0x000ee20000100800 */
[----:B------:R-:W-:Y:S02]  /*5f50*/  PLOP3.LUT P0, PT, PT, PT, PT, 0x80, 0x0 ;  /* 0x000000000000781c */ /* 0x000fe40003f0f070 */
[----:B------:R-:W-:Y:S02]  /*5f60*/  CS2R R118, SRZ ;  /* 0x0000000000767805 */ /* 0x000fe4000001ff00 */
[----:B------:R-:W-:Y:S02]  /*5f70*/  CS2R R42, SRZ ;  /* 0x00000000002a7805 */ /* 0x000fe4000001ff00 */
[----:B------:R-:W-:Y:S02]  /*5f80*/  CS2R R56, SRZ ;  /* 0x0000000000387805 */ /* 0x000fe4000001ff00 */
[----:B------:R-:W-:Y:S02]  /*5f90*/  CS2R R40, SRZ ;  /* 0x0000000000287805 */ /* 0x000fe4000001ff00 */
[----:B------:R-:W-:-:S02]  /*5fa0*/  CS2R R54, SRZ ;  /* 0x0000000000367805 */ /* 0x000fc4000001ff00 */
[----:B------:R-:W-:Y:S02]  /*5fb0*/  CS2R R38, SRZ ;  /* 0x0000000000267805 */ /* 0x000fe4000001ff00 */
[----:B------:R-:W-:Y:S02]  /*5fc0*/  CS2R R52, SRZ ;  /* 0x0000000000347805 */ /* 0x000fe4000001ff00 */
[----:B----4-:R-:W-:Y:S02]  /*5fd0*/  CS2R R36, SRZ ;  /* 0x0000000000247805 */ /* 0x010fe4000001ff00 */
[----:B------:R-:W-:Y:S02]  /*5fe0*/  CS2R R50, SRZ ;  /* 0x0000000000327805 */ /* 0x000fe4000001ff00 */
[----:B------:R-:W-:Y:S02]  /*5ff0*/  CS2R R30, SRZ ;  /* 0x00000000001e7805 */ /* 0x000fe4000001ff00 */
[----:B------:R-:W-:-:S02]  /*6000*/  CS2R R48, SRZ ;  /* 0x0000000000307805 */ /* 0x000fc4000001ff00 */
[----:B------:R-:W-:Y:S02]  /*6010*/  CS2R R28, SRZ ;  /* 0x00000000001c7805 */ /* 0x000fe4000001ff00 */
[----:B------:R-:W-:Y:S02]  /*6020*/  CS2R R46, SRZ ;  /* 0x00000000002e7805 */ /* 0x000fe4000001ff00 */
[----:B------:R-:W-:Y:S02]  /*6030*/  CS2R R44, SRZ ;  /* 0x00000000002c7805 */ /* 0x000fe4000001ff00 */
[----:B------:R-:W-:Y:S01]  /*6040*/  CS2R R20, SRZ ;  /* 0x0000000000147805 */ /* 0x000fe2000001ff00 */
[----:B---3--:R-:W-:Y:S02]  /*6050*/  IMAD R4, R0, R3, RZ ;  /* 0x0000000300047224 */ /* 0x008fe400078e02ff */
[----:B------:R-:W-:-:S03]  /*6060*/  IMAD.MOV.U32 R0, RZ, RZ, RZ ;  /* 0x000000ffff007224 */ /* 0x000fc600078e00ff */
[----:B------:R0:W-:Y:S01]  /*6070*/  STL [R1+0x18], R4 ;  /* 0x0000180401007387 */ /* 0x0001e20000100800 */
[----:B------:R-:W-:Y:S01]  /*6080*/  VIADDMNMX R88, R4, R3, R26, PT ;  /* 0x0000000304587246 */ /* 0x000fe2000380011a */
[----:B------:R-:W-:Y:S01]  /*6090*/  IMAD.MOV.U32 R3, RZ, RZ, RZ ;  /* 0x000000ffff037224 */ /* 0x000fe200078e00ff */
[----:B------:R-:W-:Y:S02]  /*60a0*/  CS2R R26, SRZ ;  /* 0x00000000001a7805 */ /* 0x000fe4000001ff00 */
[----:B------:R-:W-:-:S13]  /*60b0*/  ISETP.GT.AND P1, PT, R88, R4, PT ;  /* 0x000000045800720c */ /* 0x000fda0003f24270 */
[----:B0-----:R-:W-:Y:S05]  /*60c0*/  @!P1 BRA `(.L_x_548) ;  /* 0x0000008000389947 */ /* 0x001fea0003800000 */
[----:B------:R-:W-:-:S03]  /*60d0*/  UMOV UR4, 0xffffffff ;  /* 0xffffffff00047882 */ /* 0x000fc60000000000 */
[----:B------:R-:W-:Y:S05]  /*60e0*/  BRA.DIV UR4, `(.L_x_549) ;  /* 0x0000011e04547947 */ /* 0x000fea000b800000 */
[----:B------:R-:W0:Y:S02]  /*60f0*/  S2R R0, SR_TID.X ;  /* 0x0000000000007919 */ /* 0x000e240000002100 */
[----:B0-----:R-:W-:-:S04]  /*6100*/  IADD3 R3, R0, -0x80, RZ ;  /* 0xffffff8000037810 */ /* 0x001fc80007ffe0ff */
[----:B------:R-:W-:-:S04]  /*6110*/  SHF.R.S32.HI R0, RZ, 0x1f, R3 ;  /* 0x0000001fff007819 */ /* 0x000fc80000011403 */
[----:B------:R-:W-:-:S04]  /*6120*/  LEA.HI R0, R0, R3, RZ, 0x7 ;  /* 0x0000000300007211 */ /* 0x000fc800078f38ff */
[----:B------:R-:W-:-:S06]  /*6130*/  SHF.R.S32.HI R0, RZ, 0x7, R0 ;  /* 0x00000007ff007819 */ /* 0x000fcc0000011400 */
[----:B------:R-:W0:Y:S04]  /*6140*/  SHFL.IDX PT, R0, R0, RZ, 0x1f ;  /* 0x00001fff00007589 */ /* 0x000e2800000e0000 */
[----:B0-----:R0:W-:Y:S02]  /*6150*/  STL [R1+0x1c], R0 ;  /* 0x00001c0001007387 */ /* 0x0011e40000100800 */
.L_x_762:
[----:B------:R-:W0:Y:S01]  /*6160*/  LDL R3, [R1+0x1c] ;  /* 0x00001c0001037983 */ /* 0x000e220000100800 */
[----:B------:R-:W-:Y:S01]  /*6170*/  BSSY B6, `(.L_x_550) ;  /* 0x000001b000067945 */ /* 0x000fe20003800000 */
[----:B0-----:R-:W-:-:S05]  /*6180*/  IMAD.HI R0, R3, 0x55555556, RZ ;  /* 0x5555555603007827 */ /* 0x001fca00078e02ff */
[----:B------:R-:W-:-:S05]  /*6190*/  LEA.HI R0, R0, R0, RZ, 0x1 ;  /* 0x0000000000007211 */ /* 0x000fca00078f08ff */
[----:B------:R-:W-:Y:S02]  /*61a0*/  IMAD R0, R0, -0x3, R3 ;  /* 0xfffffffd00007824 */ /* 0x000fe400078e0203 */
[----:B------:R-:W-:-:S04]  /*61b0*/  VIADD R3, R18, 0x8400 ;  /* 0x0000840012037836 */ /* 0x000fc80000000000 */
[----:B------:R-:W-:Y:S01]  /*61c0*/  IMAD R0, R0, 0x2000, R3 ;  /* 0x0000200000007824 */ /* 0x000fe200078e0203 */
[----:B------:R-:W-:-:S04]  /*61d0*/  LOP3.LUT P0, RZ, R3, 0x3ff, RZ, 0xc0, !PT ;  /* 0x000003ff03ff7812 */ /* 0x000fc8000780c0ff */
[----:B------:R-:W-:Y:S02]  /*61e0*/  SHF.R.U32.HI R0, RZ, 0x4, R0 ;  /* 0x00000004ff007819 */ /* 0x000fe40000011600 */
[----:B------:R-:W-:Y:S02]  /*61f0*/  P2R R26, PR, RZ, 0x1 ;  /* 0x00000001ff1a7803 */ /* 0x000fe40000000000 */
[----:B------:R-:W-:-:S05]  /*6200*/  LOP3.LUT R29, R0, 0x3fff, RZ, 0xc0, !PT ;  /* 0x00003fff001d7812 */ /* 0x000fca00078ec0ff */
[----:B------:R-:W-:Y:S05]  /*6210*/  @!P0 BRA `(.L_x_551) ;  /* 0x0000000000408947 */ /* 0x000fea0003800000 */
[----:B------:R-:W-:Y:S01]  /*6220*/  MOV R0, 0x0 ;  /* 0x0000000000007802 */ /* 0x000fe20000000f00 */
[----:B------:R-:W-:Y:S01]  /*6230*/  ULDC.64 UR4, c[0x4][0x88] ;  /* 0x0100220000047ab9 */ /* 0x000fe20000000a00 */
[----:B------:R-:W-:Y:S01]  /*6240*/  ULDC.64 UR6, c[0x4][0x90] ;  /* 0x0100240000067ab9 */ /* 0x000fe20000000a00 */
[----:B------:R-:W-:Y:S01]  /*6250*/  IMAD.U32 R4, RZ, RZ, UR4 ;  /* 0x00000004ff047e24 */ /* 0x000fe2000f8e00ff */
[----:B---3--:R0:W3:Y:S01]  /*6260*/  LDC.64 R14, c[0x4][R0] ;  /* 0x01000000000e7b82 */ /* 0x0080e20000000a00 */
[----:B------:R-:W-:Y:S01]  /*6270*/  IMAD.U32 R5, RZ, RZ, UR5 ;  /* 0x00000005ff057e24 */ /* 0x000fe2000f8e00ff */
[----:B------:R-:W-:Y:S01]  /*6280*/  ULDC.64 UR4, c[0x4][0x28] ;  /* 0x01000a0000047ab9 */ /* 0x000fe20000000a00 */
[----:B-1----:R-:W-:Y:S01]  /*6290*/  IMAD.U32 R6, RZ, RZ, UR6 ;  /* 0x00000006ff067e24 */ /* 0x002fe2000f8e00ff */
[----:B------:R-:W-:Y:S01]  /*62a0*/  MOV R10, UR4 ;  /* 0x00000004000a7c02 */ /* 0x000fe20008000f00 */
[----:B------:R-:W-:Y:S02]  /*62b0*/  IMAD.U32 R7, RZ, RZ, UR7 ;  /* 0x00000007ff077e24 */ /* 0x000fe4000f8e00ff */
[----:B------:R-:W-:-:S02]  /*62c0*/  IMAD.U32 R11, RZ, RZ, UR5 ;  /* 0x00000005ff0b7e24 */ /* 0x000fc4000f8e00ff */
[----:B------:R-:W-:Y:S02]  /*62d0*/  IMAD.MOV.U32 R8, RZ, RZ, 0x70 ;  /* 0x00000070ff087424 */ /* 0x000fe400078e00ff */
[----:B------:R-:W-:Y:S02]  /*62e0*/  IMAD.MOV.U32 R12, RZ, RZ, 0x1 ;  /* 0x00000001ff0c7424 */ /* 0x000fe400078e00ff */
[----:B0-2---:R-:W-:-:S07]  /*62f0*/  IMAD.MOV.U32 R13, RZ, RZ, RZ ;  /* 0x000000ffff0d7224 */ /* 0x005fce00078e00ff */
[----:B------:R-:W-:-:S07]  /*6300*/  LEPC R20, `(.L_x_551) ;  /* 0x000000001014794e */ /* 0x000fce0000000000 */
[----:B---3-5:R-:W-:Y:S05]  /*6310*/  CALL.ABS.NOINC R14 ;  /* 0x000000000e007343 */ /* 0x028fea0003c00000 */
.L_x_551:
[----:B------:R-:W-:Y:S05]  /*6320*/  BSYNC B6 ;  /* 0x0000000000067941 */ /* 0x000fea0003800000 */
.L_x_550:
[----:B------:R-:W-:Y:S02]  /*6330*/  ULDC UR4, c[0x0][0x3f4] ;  /* 0x0000fd0000047ab9 */ /* 0x000fe40000000800 */
[----:B------:R-:W-:-:S13]  /*6340*/  ISETP.LT.AND P0, PT, RZ, UR4, PT ;  /* 0x00000004ff007c0c */ /* 0x000fda000bf01270 */
[----:B------:R-:W-:Y:S05]  /*6350*/  @P0 BRA `(.L_x_552) ;  /* 0x0000000000400947 */ /* 0x000fea0003800000 */
[----:B------:R-:W-:-:S04]  /*6360*/  ULEA.HI UR4, UR37, UR37, URZ, 0x1 ;  /* 0x0000002525047291 */ /* 0x000fc8000f8f083f */
[----:B------:R-:W-:-:S04]  /*6370*/  ULOP3.LUT UR4, UR4, 0xfffffffe, URZ, 0xc0, !UPT ;  /* 0xfffffffe04047892 */ /* 0x000fc8000f8ec03f */
[----:B------:R-:W-:-:S06]  /*6380*/  UIADD3 UR4, UR37, -UR4, URZ ;  /* 0x8000000425047290 */ /* 0x000fcc000fffe03f */
[----:B------:R-:W-:-:S05]  /*6390*/  IMAD.U32 R3, RZ, RZ, UR4 ;  /* 0x00000004ff037e24 */ /* 0x000fca000f8e00ff */
[----:B------:R-:W-:-:S04]  /*63a0*/  SHF.L.U32 R3, R3, 0x1f, RZ ;  /* 0x0000001f03037819 */ /* 0x000fc800000006ff */
[----:B------:R0:W4:Y:S03]  /*63b0*/  SYNCS.PHASECHK.TRANS64.TRYWAIT P0, [R18+URZ+0x16800], R3 ;  /* 0x01680003120075a7 */ /* 0x000126000800017f */
[----:B----4-:R-:W-:Y:S05]  /*63c0*/  @!P0 NANOSLEEP.SYNCS 0x989680 ;  /* 0x009896800000895d */ /* 0x010fea0003900000 */
[----:B------:R-:W4:Y:S01]  /*63d0*/  @!P0 SYNCS.PHASECHK.TRANS64 P0, [R18+URZ+0x16800], R3 ;  /* 0x01680003120085a7 */ /* 0x000f22000800007f */
[----:B------:R-:W-:Y:S04]  /*63e0*/  BSSY B0, `(.L_x_553) ;  /* 0x0000006000007945 */ /* 0x000fe80003800000 */
[----:B----4-:R-:W-:Y:S05]  /*63f0*/  @P0 BRA `(.L_x_554) ;  /* 0x0000000000100947 */ /* 0x010fea0003800000 */
.L_x_555:
[----:B----4-:R4:W0:Y:S02]  /*6400*/  SYNCS.PHASECHK.TRANS64.TRYWAIT P0, [R18+URZ+0x16800], R3 ;  /* 0x01680003120075a7 */ /* 0x010824000800017f */
[----:B0-----:R-:W-:Y:S05]  /*6410*/  @!P0 NANOSLEEP.SYNCS 0x989680 ;  /* 0x009896800000895d */ /* 0x001fea0003900000 */
[----:B------:R-:W0:Y:S02]  /*6420*/  @!P0 SYNCS.PHASECHK.TRANS64 P0, [R18+URZ+0x16800], R3 ;  /* 0x01680003120085a7 */ /* 0x000e24000800007f */
[----:B0-----:R-:W-:Y:S05]  /*6430*/  @!P0 BRA `(.L_x_555) ;  /* 0xfffffffc00f08947 */ /* 0x001fea000383ffff */
.L_x_554:
[----:B------:R-:W-:Y:S05]  /*6440*/  BSYNC B0 ;  /* 0x0000000000007941 */ /* 0x000fea0003800000 */
.L_x_553:
[----:B------:R-:W-:Y:S05]  /*6450*/  BRA `(.L_x_556) ;  /* 0x0000002000ec7947 */ /* 0x000fea0003800000 */
.L_x_552:
[----:B-----5:R-:W-:Y:S01]  /*6460*/  SHF.R.S32.HI R0, RZ, 0x1f, R25 ;  /* 0x0000001fff007819 */ /* 0x020fe20000011419 */
[----:B------:R-:W-:Y:S01]  /*6470*/  ULDC.64 UR4, c[0x0][0x3f8] ;  /* 0x0000fe0000047ab9 */ /* 0x000fe20000000a00 */
[----:B------:R-:W-:Y:S01]  /*6480*/  ULDC.64 UR6, c[0x0][0x408] ;  /* 0x0001020000067ab9 */ /* 0x000fe20000000a00 */
[----:B------:R-:W-:Y:S01]  /*6490*/  ISETP.NE.AND P2, PT, R26, RZ, PT ;  /* 0x000000ff1a00720c */ /* 0x000fe20003f45270 */
[----:B------:R-:W-:Y:S01]  /*64a0*/  IMAD.WIDE.U32 R4, R25, UR4, RZ ;  /* 0x0000000419047c25 */ /* 0x000fe2000f8e00ff */
[----:B------:R-:W-:Y:S03]  /*64b0*/  BSSY B6, `(.L_x_557) ;  /* 0x000001f000067945 */ /* 0x000fe60003800000 */
[C---:B-1----:R-:W-:Y:S02]  /*64c0*/  IMAD R6, R0.reuse, UR4, RZ ;  /* 0x0000000400067c24 */ /* 0x042fe4000f8e02ff */
[----:B------:R-:W-:-:S02]  /*64d0*/  IMAD R0, R0, UR6, RZ ;  /* 0x0000000600007c24 */ /* 0x000fc4000f8e02ff */
[C---:B------:R-:W-:Y:S01]  /*64e0*/  IMAD R3, R25.reuse, UR5, R6 ;  /* 0x0000000519037c24 */ /* 0x040fe2000f8e0206 */
[----:B------:R-:W-:Y:S01]  /*64f0*/  ULDC.64 UR4, c[0x0][0x3e8] ;  /* 0x0000fa0000047ab9 */ /* 0x000fe20000000a00 */
[----:B------:R-:W-:-:S04]  /*6500*/  IMAD.WIDE.U32 R6, R25, UR6, RZ ;  /* 0x0000000619067c25 */ /* 0x000fc8000f8e00ff */
[----:B------:R-:W-:Y:S01]  /*6510*/  IMAD R9, R25, UR7, R0 ;  /* 0x0000000719097c24 */ /* 0x000fe2000f8e0200 */
[----:B------:R-:W-:Y:S01]  /*6520*/  ULDC.64 UR6, c[0x0][0x400] ;  /* 0x0001000000067ab9 */ /* 0x000fe20000000a00 */
[----:B------:R-:W-:Y:S01]  /*6530*/  IMAD.IADD R5, R3, 0x1, R5 ;  /* 0x0000000103057824 */ /* 0x000fe200078e0205 */
[----:B------:R-:W-:Y:S02]  /*6540*/  LEA R25, P0, R4, UR4, 0x1 ;  /* 0x0000000404197c11 */ /* 0x000fe4000f8008ff */
[----:B------:R-:W-:Y:S02]  /*6550*/  LEA R27, P1, R6, UR6, 0x1 ;  /* 0x00000006061b7c11 */ /* 0x000fe4000f8208ff */
[----:B------:R-:W-:Y:S02]  /*6560*/  IADD3 R3, R9, R7, RZ ;  /* 0x0000000709037210 */ /* 0x000fe40007ffe0ff */
[----:B------:R-:W-:Y:S02]  /*6570*/  LEA.HI.X R26, R4, UR5, R5, 0x1, P0 ;  /* 0x00000005041a7c11 */ /* 0x000fe400080f0c05 */
[----:B------:R-:W-:Y:S01]  /*6580*/  LEA.HI.X R28, R6, UR7, R3, 0x1, P1 ;  /* 0x00000007061c7c11 */ /* 0x000fe200088f0c03 */
[----:B------:R-:W-:Y:S06]  /*6590*/  @!P2 BRA `(.L_x_558) ;  /* 0x000000000040a947 */ /* 0x000fec0003800000 */
[----:B------:R-:W-:Y:S01]  /*65a0*/  MOV R0, 0x0 ;  /* 0x0000000000007802 */ /* 0x000fe20000000f00 */
[----:B------:R-:W-:Y:S01]  /*65b0*/  ULDC.64 UR4, c[0x4][0x88] ;  /* 0x0100220000047ab9 */ /* 0x000fe20000000a00 */
[----:B------:R-:W-:Y:S01]  /*65c0*/  ULDC.64 UR6, c[0x4][0x90] ;  /* 0x0100240000067ab9 */ /* 0x000fe20000000a00 */
[----:B------:R-:W-:Y:S01]  /*65d0*/  IMAD.U32 R4, RZ, RZ, UR4 ;  /* 0x00000004ff047e24 */ /* 0x000fe2000f8e00ff */
[----:B---3--:R0:W1:Y:S01]  /*65e0*/  LDC.64 R14, c[0x4][R0] ;  /* 0x01000000000e7b82 */ /* 0x0080620000000a00 */
        /* <DEDUP_REMOVED lines=8> */
[----:B0-2---:R-:W-:-:S07]  /*6670*/  IMAD.MOV.U32 R13, RZ, RZ, RZ ;  /* 0x000000ffff0d7224 */ /* 0x005fce00078e00ff */
[----:B------:R-:W-:-:S07]  /*6680*/  LEPC R20, `(.L_x_558) ;  /* 0x000000001014794e */ /* 0x000fce0000000000 */
[----:B-1----:R-:W-:Y:S05]  /*6690*/  CALL.ABS.NOINC R14 ;  /* 0x000000000e007343 */ /* 0x002fea0003c00000 */
.L_x_558:
[----:B------:R-:W-:Y:S05]  /*66a0*/  BSYNC B6 ;  /* 0x0000000000067941 */ /* 0x000fea0003800000 */
.L_x_557:
[----:B------:R-:W-:Y:S01]  /*66b0*/  ULDC.U8 UR4, c[0x0][0x410] ;  /* 0x0001040000047ab9 */ /* 0x000fe20000000000 */
[----:B------:R-:W-:Y:S01]  /*66c0*/  BSSY B0, `(.L_x_559) ;  /* 0x000020c000007945 */ /* 0x000fe20003800000 */
[----:B------:R-:W-:Y:S01]  /*66d0*/  ISETP.NE.AND P0, PT, RZ, UR4, PT ;  /* 0x00000004ff007c0c */ /* 0x000fe2000bf05270 */
[----:B------:R-:W-:-:S12]  /*66e0*/  IMAD R4, R33, 0xc0, R153 ;  /* 0x000000c021047824 */ /* 0x000fd800078e0299 */
[----:B------:R-:W-:Y:S05]  /*66f0*/  @!P0 BRA `(.L_x_560) ;  /* 0x0000001000208947 */ /* 0x000fea0003800000 */
[----:B------:R-:W-:-:S03]  /*6700*/  UMOV UR4, 0xffffffff ;  /* 0xffffffff00047882 */ /* 0x000fc60000000000 */
[----:B------:R-:W-:Y:S05]  /*6710*/  BRA.DIV UR4, `(.L_x_561) ;  /* 0x0000011a04087947 */ /* 0x000fea000b800000 */
[----:B------:R0:W1:Y:S04]  /*6720*/  SHFL.IDX PT, R3, R26, RZ, 0x1c1f ;  /* 0x001c1fff1a037589 */ /* 0x00006800000e0000 */
[----:B------:R0:W4:Y:S04]  /*6730*/  SHFL.IDX PT, R0, R25, RZ, 0x1c1f ;  /* 0x001c1fff19007589 */ /* 0x00012800000e0000 */
[----:B------:R0:W0:Y:S04]  /*6740*/  SHFL.IDX PT, R5, R28, RZ, 0x1c1f ;  /* 0x001c1fff1c057589 */ /* 0x00002800000e0000 */
[----:B---3--:R3:W0:Y:S02]  /*6750*/  SHFL.IDX PT, R14, R27, RZ, 0x1c1f ;  /* 0x001c1fff1b0e7589 */ /* 0x00862400000e0000 */
.L_x_768:
[----:B------:R-:W-:Y:S01]  /*6760*/  ULDC UR4, c[0x0][0x448] ;  /* 0x0001120000047ab9 */ /* 0x000fe20000000800 */
[----:B------:R-:W-:Y:S01]  /*6770*/  BSSY B1, `(.L_x_562) ;  /* 0x000001e000017945 */ /* 0x000fe20003800000 */
[----:B0-----:R-:W-:Y:S01]  /*6780*/  IMAD R26, R24, UR4, RZ ;  /* 0x00000004181a7c24 */ /* 0x001fe2000f8e02ff */
[----:B------:R-:W-:Y:S02]  /*6790*/  CS2R R8, SRZ ;  /* 0x0000000000087805 */ /* 0x000fe4000001ff00 */
[----:B------:R-:W-:Y:S02]  /*67a0*/  CS2R R6, SRZ ;  /* 0x0000000000067805 */ /* 0x000fe4000001ff00 */
[----:B------:R-:W-:Y:S02]  /*67b0*/  CS2R R10, SRZ ;  /* 0x00000000000a7805 */ /* 0x000fe4000001ff00 */
[----:B--2---:R-:W-:Y:S02]  /*67c0*/  CS2R R12, SRZ ;  /* 0x00000000000c7805 */ /* 0x004fe4000001ff00 */
[----:B------:R-:W-:-:S13]  /*67d0*/  ISETP.GE.AND P0, PT, R4, R26, PT ;  /* 0x0000001a0400720c */ /* 0x000fda0003f06270 */
[----:B------:R-:W-:Y:S05]  /*67e0*/  @P0 BRA `(.L_x_563) ;  /* 0x0000000000580947 */ /* 0x000fea0003800000 */
[----:B------:R-:W2:Y:S01]  /*67f0*/  LDL R28, [R1+0x54] ;  /* 0x00005400011c7983 */ /* 0x000ea20000100800 */
[----:B------:R-:W-:-:S03]  /*6800*/  ULDC UR4, c[0x0][0x3f4] ;  /* 0x0000fd0000047ab9 */ /* 0x000fc60000000800 */
[----:B---3--:R-:W3:Y:S01]  /*6810*/  LDL R27, [R1+0x50] ;  /* 0x00005000011b7983 */ /* 0x008ee20000100800 */
[----:B------:R-:W-:Y:S01]  /*6820*/  ISETP.GE.AND P3, PT, R157, UR4, PT ;  /* 0x000000049d007c0c */ /* 0x000fe2000bf66270 */
[----:B----4-:R-:W-:Y:S01]  /*6830*/  IMAD.MOV.U32 R6, RZ, RZ, R0 ;  /* 0x000000ffff067224 */ /* 0x010fe200078e0000 */
[----:B------:R-:W-:Y:S01]  /*6840*/  ISETP.GE.AND P2, PT, R22, UR4, PT ;  /* 0x0000000416007c0c */ /* 0x000fe2000bf46270 */
[----:B-1----:R-:W-:Y:S01]  /*6850*/  IMAD.MOV.U32 R7, RZ, RZ, R3 ;  /* 0x000000ffff077224 */ /* 0x002fe200078e0003 */
[----:B------:R-:W-:Y:S01]  /*6860*/  CS2R R10, SRZ ;  /* 0x00000000000a7805 */ /* 0x000fe2000001ff00 */
[----:B------:R-:W-:Y:S01]  /*6870*/  IMAD.MOV.U32 R15, RZ, RZ, R5 ;  /* 0x000000ffff0f7224 */ /* 0x000fe200078e0005 */
[----:B------:R-:W-:Y:S02]  /*6880*/  CS2R R8, SRZ ;  /* 0x0000000000087805 */ /* 0x000fe4000001ff00 */
[----:B------:R-:W-:-:S07]  /*6890*/  CS2R R12, SRZ ;  /* 0x00000000000c7805 */ /* 0x000fce000001ff00 */
[----:B------:R-:W-:Y:S01]  /*68a0*/  @!P2 IMAD.WIDE R20, R22, 0x2, R6 ;  /* 0x000000021614a825 */ /* 0x000fe200078e0206 */
[----:B------:R-:W-:-:S04]  /*68b0*/  CS2R R6, SRZ ;  /* 0x0000000000067805 */ /* 0x000fc8000001ff00 */
[----:B------:R0:W5:Y:S01]  /*68c0*/  @!P2 LD.E.64 R10, desc[UR42][R20.64] ;  /* 0x0000002a140aa980 */ /* 0x000162000c101b00 */
[-C--:B--2---:R-:W-:Y:S02]  /*68d0*/  @!P3 IADD3 R24, P0, R0, R28.reuse, RZ ;  /* 0x0000001c0018b210 */ /* 0x084fe40007f1e0ff */
[----:B------:R-:W-:Y:S01]  /*68e0*/  @!P3 IADD3 R4, P1, R14, R28, RZ ;  /* 0x0000001c0e04b210 */ /* 0x000fe20007f3e0ff */
[----:B------:R-:W-:-:S03]  /*68f0*/  @!P2 IMAD.WIDE R14, R22, 0x2, R14 ;  /* 0x00000002160ea825 */ /* 0x000fc600078e020e */
[----:B---3--:R-:W-:Y:S01]  /*6900*/  @!P3 IADD3.X R5, R5, R27, RZ, P1, !PT ;  /* 0x0000001b0505b210 */ /* 0x008fe20000ffe4ff */
[----:B------:R-:W-:Y:S01]  /*6910*/  @!P3 IMAD.X R25, R3, 0x1, R27, P0 ;  /* 0x000000010319b824 */ /* 0x000fe200000e061b */
[----:B------:R0:W5:Y:S04]  /*6920*/  @!P2 LD.E.64 R8, desc[UR42][R14.64] ;  /* 0x0000002a0e08a980 */ /* 0x000168000c101b00 */
[----:B------:R0:W5:Y:S04]  /*6930*/  @!P3 LD.E.64 R12, desc[UR42][R24.64] ;  /* 0x0000002a180cb980 */ /* 0x000168000c101b00 */
[----:B------:R0:W5:Y:S02]  /*6940*/  @!P3 LD.E.64 R6, desc[UR42][R4.64] ;  /* 0x0000002a0406b980 */ /* 0x000164000c101b00 */
.L_x_563:
[----:B------:R-:W-:Y:S05]  /*6950*/  BSYNC B1 ;  /* 0x0000000000017941 */ /* 0x000fea0003800000 */
.L_x_562:
[----:B------:R-:W4:Y:S01]  /*6960*/  LDL R30, [R1+0x14] ;  /* 0x00001400011e7983 */ /* 0x000f220000100800 */
[----:B------:R-:W-:Y:S01]  /*6970*/  ULEA.HI UR4, UR37, UR37, URZ, 0x1 ;  /* 0x0000002525047291 */ /* 0x000fe2000f8f083f */
[--C-:B-----5:R-:W-:Y:S01]  /*6980*/  SHF.R.U64 R31, R10, 0x10, R11.reuse ;  /* 0x000000100a1f7819 */ /* 0x120fe2000000120b */
[----:B0-----:R-:W-:Y:S01]  /*6990*/  IMAD R20, R33, -0xc0, R26 ;  /* 0xffffff4021147824 */ /* 0x001fe200078e021a */
[----:B------:R-:W0:Y:S01]  /*69a0*/  S2R R21, SR_TID.X ;  /* 0x0000000000157919 */ /* 0x000e220000002100 */
[----:B------:R-:W-:Y:S01]  /*69b0*/  ULOP3.LUT UR4, UR4, 0xfffffffe, URZ, 0xc0, !UPT ;  /* 0xfffffffe04047892 */ /* 0x000fe2000f8ec03f */
[----:B---3--:R-:W-:Y:S01]  /*69c0*/  SHF.R.U32.HI R27, RZ, 0x10, R11 ;  /* 0x00000010ff1b7819 */ /* 0x008fe2000001160b */
[--C-:B------:R-:W-:Y:S01]  /*69d0*/  IMAD.MOV.U32 R4, RZ, RZ, R13.reuse ;  /* 0x000000ffff047224 */ /* 0x100fe200078e000d */
[--C-:B------:R-:W-:Y:S01]  /*69e0*/  SHF.R.U32.HI R25, RZ, 0x10, R13.reuse ;  /* 0x00000010ff197819 */ /* 0x100fe2000001160d */
[----:B------:R-:W-:Y:S01]  /*69f0*/  UIADD3 UR4, UR37, -UR4, URZ ;  /* 0x8000000425047290 */ /* 0x000fe2000fffe03f */
[----:B------:R-:W-:Y:S01]  /*6a00*/  IMAD.MOV.U32 R14, RZ, RZ, R10 ;  /* 0x000000ffff0e7224 */ /* 0x000fe200078e000a */
[----:B------:R-:W-:Y:S01]  /*6a10*/  SHF.R.U64 R26, R12, 0x10, R13 ;  /* 0x000000100c1a7819 */ /* 0x000fe2000000120d */
[----:B------:R-:W-:Y:S01]  /*6a20*/  BSSY B1, `(.L_x_564) ;  /* 0x0000024000017945 */ /* 0x000fe20003800000 */
[----:B------:R-:W-:Y:S01]  /*6a30*/  MOV R15, R8 ;  /* 0x00000008000f7202 */ /* 0x000fe20000000f00 */
[----:B------:R-:W-:Y:S01]  /*6a40*/  IMAD.MOV.U32 R10, RZ, RZ, R7 ;  /* 0x000000ffff0a7224 */ /* 0x000fe200078e0007 */
[----:B------:R-:W-:Y:S01]  /*6a50*/  SHF.R.U64 R24, R8, 0x10, R9 ;  /* 0x0000001008187819 */ /* 0x000fe20000001209 */
[----:B------:R-:W-:Y:S01]  /*6a60*/  IMAD.U32 R5, RZ, RZ, UR4 ;  /* 0x00000004ff057e24 */ /* 0x000fe2000f8e00ff */
[----:B------:R-:W-:-:S02]  /*6a70*/  VIMNMX R20, R20, 0xc0, PT ;  /* 0x000000c014147848 */ /* 0x000fc40003fe0100 */
[----:B------:R-:W-:Y:S02]  /*6a80*/  PRMT R8, R4, 0x5410, R25 ;  /* 0x0000541004087816 */ /* 0x000fe40000000019 */
[----:B------:R-:W-:Y:S02]  /*6a90*/  SHF.L.U32 R5, R5, 0x1f, RZ ;  /* 0x0000001f05057819 */ /* 0x000fe400000006ff */
[----:B------:R-:W-:Y:S02]  /*6aa0*/  PRMT R14, R14, 0x5410, R31 ;  /* 0x000054100e0e7816 */ /* 0x000fe4000000001f */
[----:B------:R-:W2:Y:S01]  /*6ab0*/  SYNCS.PHASECHK.TRANS64.TRYWAIT P0, [R18+URZ+0x16800], R5 ;  /* 0x01680005120075a7 */ /* 0x000ea2000800017f */
[----:B------:R-:W-:Y:S02]  /*6ac0*/  ISETP.GE.AND P1, PT, R153, R20, PT ;  /* 0x000000149900720c */ /* 0x000fe40003f26270 */
[----:B------:R-:W-:Y:S01]  /*6ad0*/  PRMT R15, R15, 0x5410, R24 ;  /* 0x000054100f0f7816 */ /* 0x000fe20000000018 */
[----:B0-----:R-:W-:Y:S01]  /*6ae0*/  VIADD R34, R21, 0xffffff80 ;  /* 0xffffff8015227836 */ /* 0x001fe20000000000 */
[----:B------:R-:W-:-:S04]  /*6af0*/  SHF.R.U32.HI R21, RZ, 0x10, R9 ;  /* 0x00000010ff157819 */ /* 0x000fc80000011609 */
[----:B------:R-:W-:-:S04]  /*6b00*/  SHF.R.S32.HI R32, RZ, 0x1f, R34 ;  /* 0x0000001fff207819 */ /* 0x000fc80000011422 */
[----:B------:R-:W-:-:S04]  /*6b10*/  LEA.HI R32, R32, R34, RZ, 0x5 ;  /* 0x0000002220207211 */ /* 0x000fc800078f28ff */
[----:B------:R-:W-:Y:S01]  /*6b20*/  SHF.R.S32.HI R32, RZ, 0x5, R32 ;  /* 0x00000005ff207819 */ /* 0x000fe20000011420 */
[C---:B----4-:R-:W-:Y:S01]  /*6b30*/  IMAD.SHL.U32 R0, R30.reuse, 0x40, RZ ;  /* 0x000000401e007824 */ /* 0x050fe200078e00ff */
[----:B------:R-:W-:-:S04]  /*6b40*/  LOP3.LUT P2, RZ, R30, 0x4, RZ, 0xc0, !PT ;  /* 0x000000041eff7812 */ /* 0x000fc8000784c0ff */
[----:B-1----:R-:W-:-:S04]  /*6b50*/  LOP3.LUT R3, R0, 0x1c0, RZ, 0xc0, !PT ;  /* 0x000001c000037812 */ /* 0x002fc800078ec0ff */
[----:B------:R-:W-:Y:S02]  /*6b60*/  LOP3.LUT R0, R3, 0x18, R16, 0xf8, !PT ;  /* 0x0000001803007812 */ /* 0x000fe400078ef810 */
[----:B------:R-:W-:-:S04]  /*6b70*/  SHF.R.U32.HI R3, RZ, 0x3, R3 ;  /* 0x00000003ff037819 */ /* 0x000fc80000011603 */
[----:B------:R-:W-:Y:S01]  /*6b80*/  LOP3.LUT R28, R0, R3, RZ, 0x3c, !PT ;  /* 0x00000003001c7212 */ /* 0x000fe200078e3cff */
[----:B------:R-:W-:Y:S02]  /*6b90*/  IMAD.MOV.U32 R0, RZ, RZ, R11 ;  /* 0x000000ffff007224 */ /* 0x000fe400078e000b */
[----:B------:R-:W-:Y:S02]  /*6ba0*/  IMAD.MOV.U32 R3, RZ, RZ, R12 ;  /* 0x000000ffff037224 */ /* 0x000fe400078e000c */
[----:B------:R-:W-:Y:S01]  /*6bb0*/  IMAD R11, R32, 0x200, R28 ;  /* 0x00000200200b7824 */ /* 0x000fe200078e021c */
[----:B------:R-:W-:Y:S01]  /*6bc0*/  PRMT R13, R0, 0x5410, R27 ;  /* 0x00005410000d7816 */ /* 0x000fe2000000001b */
[----:B------:R-:W-:Y:S01]  /*6bd0*/  IMAD.MOV.U32 R12, RZ, RZ, R9 ;  /* 0x000000ffff0c7224 */ /* 0x000fe200078e0009 */
[----:B------:R-:W-:Y:S01]  /*6be0*/  PRMT R3, R3, 0x5410, R26 ;  /* 0x0000541003037816 */ /* 0x000fe2000000001a */
[----:B------:R-:W-:Y:S02]  /*6bf0*/  IMAD R11, R11, 0x2, R18 ;  /* 0x000000020b0b7824 */ /* 0x000fe400078e0212 */
[----:B------:R-:W-:Y:S01]  /*6c00*/  IMAD.MOV.U32 R9, RZ, RZ, R6 ;  /* 0x000000ffff097224 */ /* 0x000fe200078e0006 */
[--C-:B------:R-:W-:Y:S01]  /*6c10*/  SHF.R.U64 R6, R6, 0x10, R7.reuse ;  /* 0x0000001006067819 */ /* 0x100fe20000001207 */
[----:B------:R-:W-:Y:S01]  /*6c20*/  VIADD R0, R11, 0x8440 ;  /* 0x000084400b007836 */ /* 0x000fe20000000000 */
[----:B------:R-:W-:-:S02]  /*6c30*/  SHF.R.U32.HI R7, RZ, 0x10, R7 ;  /* 0x00000010ff077819 */ /* 0x000fc40000011607 */
[----:B------:R-:W-:Y:S01]  /*6c40*/  IADD3 R4, R11, 0x8400, RZ ;  /* 0x000084000b047810 */ /* 0x000fe20007ffe0ff */
[----:B--2---:R-:W-:Y:S06]  /*6c50*/  @!P0 BRA `(.L_x_565) ;  /* 0x0000011400288947 */ /* 0x004fec0003800000 */
.L_x_769:
[----:B------:R-:W-:Y:S05]  /*6c60*/  BSYNC B1 ;  /* 0x0000000000017941 */ /* 0x000fea0003800000 */
.L_x_564:
[----:B------:R-:W-:Y:S01]  /*6c70*/  BSSY B1, `(.L_x_566) ;  /* 0x0000059000017945 */ /* 0x000fe20003800000 */
[----:B------:R-:W-:Y:S01]  /*6c80*/  PRMT R12, R12, 0x5410, R21 ;  /* 0x000054100c0c7816 */ /* 0x000fe20000000015 */
[----:B------:R-:W-:Y:S01]  /*6c90*/  @P2 VIADD R0, R4, 0xffffffc0 ;  /* 0xffffffc004002836 */ /* 0x000fe20000000000 */
[----:B------:R-:W-:Y:S02]  /*6ca0*/  PRMT R9, R9, 0x5410, R6 ;  /* 0x0000541009097816 */ /* 0x000fe40000000006 */
[----:B------:R-:W-:Y:S01]  /*6cb0*/  PRMT R10, R10, 0x5410, R7 ;  /* 0x000054100a0a7816 */ /* 0x000fe20000000007 */
[----:B------:R-:W-:Y:S06]  /*6cc0*/  @P1 BRA `(.L_x_567) ;  /* 0x00000004004c1947 */ /* 0x000fec0003800000 */
[----:B------:R-:W1:Y:S01]  /*6cd0*/  LDC R4, c[0x0][0x3f4] ;  /* 0x0000fd00ff047b82 */ /* 0x000e620000000800 */
[----:B------:R-:W-:Y:S01]  /*6ce0*/  BSSY B2, `(.L_x_568) ;  /* 0x000002a000027945 */ /* 0x000fe20003800000 */
[-C--:B-1----:R-:W-:Y:S02]  /*6cf0*/  ISETP.GE.AND P0, PT, R22, R4.reuse, PT ;  /* 0x000000041600720c */ /* 0x082fe40003f06270 */
[----:B------:R-:W-:-:S11]  /*6d00*/  ISETP.GE.AND P1, PT, R157, R4, PT ;  /* 0x000000049d00720c */ /* 0x000fd60003f26270 */
[----:B------:R-:W-:Y:S05]  /*6d10*/  @P0 BRA `(.L_x_569) ;  /* 0x0000000000980947 */ /* 0x000fea0003800000 */
[----:B0-----:R-:W0:Y:S01]  /*6d20*/  LDS.128 R4, [R11+0x8400] ;  /* 0x008400000b047984 */ /* 0x001e220000000c00 */
[C---:B------:R-:W-:Y:S01]  /*6d30*/  IMAD.U32 R30, R15.reuse, 0x10000, RZ ;  /* 0x000100000f1e7824 */ /* 0x040fe200078e00ff */
[C---:B------:R-:W-:Y:S01]  /*6d40*/  LOP3.LUT R28, R14.reuse, 0xffff0000, RZ, 0xc0, !PT ;  /* 0xffff00000e1c7812 */ /* 0x040fe200078ec0ff */
[----:B------:R-:W-:Y:S01]  /*6d50*/  IMAD.U32 R27, R14, 0x10000, RZ ;  /* 0x000100000e1b7824 */ /* 0x000fe200078e00ff */
[----:B------:R-:W-:Y:S01]  /*6d60*/  LOP3.LUT R31, R15, 0xffff0000, RZ, 0xc0, !PT ;  /* 0xffff00000f1f7812 */ /* 0x000fe200078ec0ff */
[C---:B0-----:R-:W-:Y:S01]  /*6d70*/  IMAD.U32 R21, R4.reuse, 0x10000, RZ ;  /* 0x0001000004157824 */ /* 0x041fe200078e00ff */
[----:B------:R-:W-:Y:S01]  /*6d80*/  LOP3.LUT R4, R4, 0xffff0000, RZ, 0xc0, !PT ;  /* 0xffff000004047812 */ /* 0x000fe200078ec0ff */
[C---:B------:R-:W-:Y:S01]  /*6d90*/  IMAD.U32 R24, R5.reuse, 0x10000, RZ ;  /* 0x0001000005187824 */ /* 0x040fe200078e00ff */
[----:B------:R-:W-:Y:S01]  /*6da0*/  LOP3.LUT R5, R5, 0xffff0000, RZ, 0xc0, !PT ;  /* 0xffff000005057812 */ /* 0x000fe200078ec0ff */
[----:B------:R-:W-:Y:S01]  /*6db0*/  IMAD.U32 R26, R7, 0x10000, RZ ;  /* 0x00010000071a7824 */ /* 0x000fe200078e00ff */
[----:B------:R-:W-:Y:S01]  /*6dc0*/  SHF.L.U32 R25, R6, 0x10, RZ ;  /* 0x0000001006197819 */ /* 0x000fe200000006ff */
[C---:B------:R-:W-:Y:S01]  /*6dd0*/  FMUL.FTZ R32, R4.reuse, R30 ;  /* 0x0000001e04207220 */ /* 0x040fe20000410000 */
[----:B------:R-:W-:Y:S01]  /*6de0*/  FMUL.FTZ R33, R4, R27 ;  /* 0x0000001b04217220 */ /* 0x000fe20000410000 */
[C---:B------:R-:W-:Y:S01]  /*6df0*/  FMUL.FTZ R35, R5.reuse, R31 ;  /* 0x0000001f05237220 */ /* 0x040fe20000410000 */
[----:B------:R-:W-:Y:S01]  /*6e00*/  FMUL.FTZ R37, R5, R28 ;  /* 0x0000001c05257220 */ /* 0x000fe20000410000 */
[C---:B------:R-:W-:Y:S01]  /*6e10*/  FFMA.FTZ R32, R21.reuse, R27, -R32 ;  /* 0x0000001b15207223 */ /* 0x040fe20000010820 */
[----:B------:R-:W-:Y:S01]  /*6e20*/  LOP3.LUT R6, R6, 0xffff0000, RZ, 0xc0, !PT ;  /* 0xffff000006067812 */ /* 0x000fe200078ec0ff */
[----:B------:R-:W-:Y:S01]  /*6e30*/  FFMA.FTZ R33, R21, R30, R33 ;  /* 0x0000001e15217223 */ /* 0x000fe20000010021 */
[----:B------:R-:W-:Y:S01]  /*6e40*/  LOP3.LUT R7, R7, 0xffff0000, RZ, 0xc0, !PT ;  /* 0xffff000007077812 */ /* 0x000fe200078ec0ff */
[C---:B------:R-:W-:Y:S01]  /*6e50*/  IMAD.U32 R21, R12.reuse, 0x10000, RZ ;  /* 0x000100000c157824 */ /* 0x040fe200078e00ff */
[----:B------:R-:W-:Y:S01]  /*6e60*/  LOP3.LUT R27, R12, 0xffff0000, RZ, 0xc0, !PT ;  /* 0xffff00000c1b7812 */ /* 0x000fe200078ec0ff */
[C---:B------:R-:W-:Y:S01]  /*6e70*/  IMAD.U32 R4, R13.reuse, 0x10000, RZ ;  /* 0x000100000d047824 */ /* 0x040fe200078e00ff */
[----:B------:R-:W-:Y:S01]  /*6e80*/  LOP3.LUT R5, R13, 0xffff0000, RZ, 0xc0, !PT ;  /* 0xffff00000d057812 */ /* 0x000fe200078ec0ff */
[C---:B------:R-:W-:Y:S01]  /*6e90*/  FFMA.FTZ R35, R24.reuse, R28, -R35 ;  /* 0x0000001c18237223 */ /* 0x040fe20000010823 */
[----:B------:R-:W-:Y:S01]  /*6ea0*/  FFMA.FTZ R24, R24, R31, R37 ;  /* 0x0000001f18187223 */ /* 0x000fe20000010025 */
[C---:B------:R-:W-:Y:S01]  /*6eb0*/  FMUL.FTZ R28, R6.reuse, R21 ;  /* 0x00000015061c7220 */ /* 0x040fe20000410000 */
[-C--:B------:R-:W-:Y:S01]  /*6ec0*/  FMUL.FTZ R30, R6, R4.reuse ;  /* 0x00000004061e7220 */ /* 0x080fe20000410000 */
[C---:B------:R-:W-:Y:S01]  /*6ed0*/  FMUL.FTZ R31, R7.reuse, R27 ;  /* 0x0000001b071f7220 */ /* 0x040fe20000410000 */
[----:B------:R-:W-:Y:S01]  /*6ee0*/  FMUL.FTZ R34, R7, R5 ;  /* 0x0000000507227220 */ /* 0x000fe20000410000 */
[C---:B------:R-:W-:Y:S01]  /*6ef0*/  FFMA.FTZ R6, R25.reuse, R4, -R28 ;  /* 0x0000000419067223 */ /* 0x040fe2000001081c */
[----:B------:R-:W-:Y:S01]  /*6f00*/  FFMA.FTZ R21, R25, R21, R30 ;  /* 0x0000001519157223 */ /* 0x000fe2000001001e */
[C---:B------:R-:W-:Y:S01]  /*6f10*/  FFMA.FTZ R7, R26.reuse, R5, -R31 ;  /* 0x000000051a077223 */ /* 0x040fe2000001081f */
[----:B------:R-:W-:Y:S01]  /*6f20*/  FFMA.FTZ R34, R26, R27, R34 ;  /* 0x0000001b1a227223 */ /* 0x000fe20000010022 */
[----:B------:R-:W-:-:S02]  /*6f30*/  F2FP.BF16.F32.PACK_AB R4, R33, R32 ;  /* 0x000000202104723e */ /* 0x000fc400000010ff */
[----:B------:R-:W-:Y:S02]  /*6f40*/  F2FP.BF16.F32.PACK_AB R5, R24, R35 ;  /* 0x000000231805723e */ /* 0x000fe400000010ff */
[----:B------:R-:W-:Y:S02]  /*6f50*/  F2FP.BF16.F32.PACK_AB R6, R21, R6 ;  /* 0x000000061506723e */ /* 0x000fe400000010ff */
[----:B------:R-:W-:-:S05]  /*6f60*/  F2FP.BF16.F32.PACK_AB R7, R34, R7 ;  /* 0x000000072207723e */ /* 0x000fca00000010ff */
[----:B------:R1:W-:Y:S02]  /*6f70*/  STS.128 [R11+0x8400], R4 ;  /* 0x008400040b007388 */ /* 0x0003e40000000c00 */
.L_x_569:
[----:B------:R-:W-:Y:S05]  /*6f80*/  BSYNC B2 ;  /* 0x0000000000027941 */ /* 0x000fea0003800000 */
.L_x_568:
[----:B------:R-:W-:Y:S05]  /*6f90*/  @P1 BRA `(.L_x_567) ;  /* 0x0000000000981947 */ /* 0x000fea0003800000 */
[----:B01----:R-:W0:Y:S01]  /*6fa0*/  LDS.128 R4, [R0] ;  /* 0x0000000000047984 */ /* 0x003e220000000c00 */
[----:B------:R-:W-:Y:S01]  /*6fb0*/  SHF.L.U32 R30, R9, 0x10, RZ ;  /* 0x00000010091e7819 */ /* 0x000fe200000006ff */
[C---:B------:R-:W-:Y:S01]  /*6fc0*/  IMAD.U32 R27, R3.reuse, 0x10000, RZ ;  /* 0x00010000031b7824 */ /* 0x040fe200078e00ff */
[----:B------:R-:W-:Y:S02]  /*6fd0*/  LOP3.LUT R28, R3, 0xffff0000, RZ, 0xc0, !PT ;  /* 0xffff0000031c7812 */ /* 0x000fe400078ec0ff */
[----:B------:R-:W-:Y:S01]  /*6fe0*/  LOP3.LUT R31, R9, 0xffff0000, RZ, 0xc0, !PT ;  /* 0xffff0000091f7812 */ /* 0x000fe200078ec0ff */
[C---:B0-----:R-:W-:Y:S01]  /*6ff0*/  IMAD.U32 R21, R4.reuse, 0x10000, RZ ;  /* 0x0001000004157824 */ /* 0x041fe200078e00ff */
[----:B------:R-:W-:Y:S01]  /*7000*/  LOP3.LUT R4, R4, 0xffff0000, RZ, 0xc0, !PT ;  /* 0xffff000004047812 */ /* 0x000fe200078ec0ff */
[C---:B------:R-:W-:Y:S01]  /*7010*/  IMAD.U32 R24, R5.reuse, 0x10000, RZ ;  /* 0x0001000005187824 */ /* 0x040fe200078e00ff */
[----:B------:R-:W-:Y:S01]  /*7020*/  LOP3.LUT R5, R5, 0xffff0000, RZ, 0xc0, !PT ;  /* 0xffff000005057812 */ /* 0x000fe200078ec0ff */
[C---:B------:R-:W-:Y:S01]  /*7030*/  IMAD.U32 R25, R6.reuse, 0x10000, RZ ;  /* 0x0001000006197824 */ /* 0x040fe200078e00ff */
[----:B------:R-:W-:Y:S01]  /*7040*/  LOP3.LUT R6, R6, 0xffff0000, RZ, 0xc0, !PT ;  /* 0xffff000006067812 */ /* 0x000fe200078ec0ff */
[C---:B------:R-:W-:Y:S01]  /*7050*/  FMUL.FTZ R32, R4.reuse, R30 ;  /* 0x0000001e04207220 */ /* 0x040fe20000410000 */
[----:B------:R-:W-:Y:S01]  /*7060*/  FMUL.FTZ R33, R4, R27 ;  /* 0x0000001b04217220 */ /* 0x000fe20000410000 */
[----:B------:R-:W-:-:S02]  /*7070*/  IMAD.U32 R26, R7, 0x10000, RZ ;  /* 0x00010000071a7824 */ /* 0x000fc400078e00ff */
[----:B------:R-:W-:Y:S01]  /*7080*/  FMUL.FTZ R35, R5, R31 ;  /* 0x0000001f05237220 */ /* 0x000fe20000410000 */
[----:B------:R-:W-:Y:S01]  /*7090*/  FFMA.FTZ R32, R21, R27, -R32 ;  /* 0x0000001b15207223 */ /* 0x000fe20000010820 */
[----:B------:R-:W-:Y:S01]  /*70a0*/  FMUL.FTZ R37, R5, R28 ;  /* 0x0000001c05257220 */ /* 0x000fe20000410000 */
[----:B------:R-:W-:Y:S01]  /*70b0*/  LOP3.LUT R7, R7, 0xffff0000, RZ, 0xc0, !PT ;  /* 0xffff000007077812 */ /* 0x000fe200078ec0ff */
[----:B------:R-:W-:Y:S01]  /*70c0*/  FFMA.FTZ R33, R21, R30, R33 ;  /* 0x0000001e15217223 */ /* 0x000fe20000010021 */
[C---:B------:R-:W-:Y:S01]  /*70d0*/  LOP3.LUT R27, R10.reuse, 0xffff0000, RZ, 0xc0, !PT ;  /* 0xffff00000a1b7812 */ /* 0x040fe200078ec0ff */
[----:B------:R-:W-:Y:S01]  /*70e0*/  IMAD.U32 R21, R10, 0x10000, RZ ;  /* 0x000100000a157824 */ /* 0x000fe200078e00ff */
[C---:B------:R-:W-:Y:S01]  /*70f0*/  LOP3.LUT R5, R8.reuse, 0xffff0000, RZ, 0xc0, !PT ;  /* 0xffff000008057812 */ /* 0x040fe200078ec0ff */
[----:B------:R-:W-:Y:S02]  /*7100*/  IMAD.U32 R4, R8, 0x10000, RZ ;  /* 0x0001000008047824 */ /* 0x000fe400078e00ff */
        /* <DEDUP_REMOVED lines=14> */
[----:B------:R2:W-:Y:S02]  /*71f0*/  STS.128 [R0], R4 ;  /* 0x0000000400007388 */ /* 0x0005e40000000c00 */
.L_x_567:
[----:B------:R-:W-:Y:S05]  /*7200*/  BSYNC B1 ;  /* 0x0000000000017941 */ /* 0x000fea0003800000 */
.L_x_566:
[----:B-12---:R-:W-:-:S05]  /*7210*/  VIADD R4, R153, 0x60 ;  /* 0x0000006099047836 */ /* 0x006fca0000000000 */
[----:B------:R-:W-:-:S13]  /*7220*/  ISETP.GE.AND P0, PT, R4, R20, PT ;  /* 0x000000140400720c */ /* 0x000fda0003f06270 */
[----:B------:R-:W-:Y:S05]  /*7230*/  @P0 BRA `(.L_x_570) ;  /* 0x0000001400500947 */ /* 0x000fea0003800000 */
        /* <DEDUP_REMOVED lines=12> */
[----:B------:R-:W-:Y:S01]  /*7300*/  IMAD.U32 R14, R6, 0x10000, RZ ;  /* 0x00010000060e7824 */ /* 0x000fe200078e00ff */
[----:B------:R-:W-:Y:S01]  /*7310*/  SHF.L.U32 R21, R5, 0x10, RZ ;  /* 0x0000001005157819 */ /* 0x000fe200000006ff */
[----:B------:R-:W-:Y:S01]  /*7320*/  IMAD.U32 R15, R7, 0x10000, RZ ;  /* 0x00010000070f7824 */ /* 0x000fe200078e00ff */
[----:B------:R-:W-:Y:S01]  /*7330*/  LOP3.LUT R5, R5, 0xffff0000, RZ, 0xc0, !PT ;  /* 0xffff000005057812 */ /* 0x000fe200078ec0ff */
[-C--:B------:R-:W-:Y:S01]  /*7340*/  FMUL.FTZ R25, R28, R4.reuse ;  /* 0x000000041c197220 */ /* 0x080fe20000410000 */
[----:B------:R-:W-:Y:S01]  /*7350*/  FMUL.FTZ R27, R26, R4 ;  /* 0x000000041a1b7220 */ /* 0x000fe20000410000 */
[----:B------:R-:W-:-:S02]  /*7360*/  LOP3.LUT R6, R6, 0xffff0000, RZ, 0xc0, !PT ;  /* 0xffff000006067812 */ /* 0x000fc400078ec0ff */
[-C--:B------:R-:W-:Y:S01]  /*7370*/  FMUL.FTZ R24, R33, R5.reuse ;  /* 0x0000000521187220 */ /* 0x080fe20000410000 */
[-C--:B------:R-:W-:Y:S01]  /*7380*/  FFMA.FTZ R4, R26, R20.reuse, -R25 ;  /* 0x000000141a047223 */ /* 0x080fe20000010819 */
[----:B------:R-:W-:Y:S01]  /*7390*/  FFMA.FTZ R27, R28, R20, R27 ;  /* 0x000000141c1b7223 */ /* 0x000fe2000001001b */
[C---:B------:R-:W-:Y:S01]  /*73a0*/  FMUL.FTZ R20, R31.reuse, R5 ;  /* 0x000000051f147220 */ /* 0x040fe20000410000 */
[-C--:B------:R-:W-:Y:S01]  /*73b0*/  FFMA.FTZ R5, R31, R21.reuse, -R24 ;  /* 0x000000151f057223 */ /* 0x080fe20000010818 */
[----:B------:R-:W-:Y:S01]  /*73c0*/  LOP3.LUT R7, R7, 0xffff0000, RZ, 0xc0, !PT ;  /* 0xffff000007077812 */ /* 0x000fe200078ec0ff */
[C---:B------:R-:W-:Y:S01]  /*73d0*/  IMAD.U32 R28, R12.reuse, 0x10000, RZ ;  /* 0x000100000c1c7824 */ /* 0x040fe200078e00ff */
[----:B------:R-:W-:Y:S01]  /*73e0*/  LOP3.LUT R31, R12, 0xffff0000, RZ, 0xc0, !PT ;  /* 0xffff00000c1f7812 */ /* 0x000fe200078ec0ff */
[C---:B------:R-:W-:Y:S01]  /*73f0*/  IMAD.U32 R26, R13.reuse, 0x10000, RZ ;  /* 0x000100000d1a7824 */ /* 0x040fe200078e00ff */
[----:B------:R-:W-:Y:S01]  /*7400*/  LOP3.LUT R25, R13, 0xffff0000, RZ, 0xc0, !PT ;  /* 0xffff00000d197812 */ /* 0x000fe200078ec0ff */
[----:B------:R-:W-:Y:S01]  /*7410*/  FFMA.FTZ R20, R33, R21, R20 ;  /* 0x0000001521147223 */ /* 0x000fe20000010014 */
[-C--:B------:R-:W-:Y:S01]  /*7420*/  FMUL.FTZ R13, R28, R6.reuse ;  /* 0x000000061c0d7220 */ /* 0x080fe20000410000 */
[C---:B------:R-:W-:Y:S01]  /*7430*/  FMUL.FTZ R21, R26.reuse, R6 ;  /* 0x000000061a157220 */ /* 0x040fe20000410000 */
[-C--:B------:R-:W-:Y:S01]  /*7440*/  FMUL.FTZ R12, R31, R7.reuse ;  /* 0x000000071f0c7220 */ /* 0x080fe20000410000 */
[C---:B------:R-:W-:Y:S01]  /*7450*/  FMUL.FTZ R24, R25.reuse, R7 ;  /* 0x0000000719187220 */ /* 0x040fe20000410000 */
[-C--:B------:R-:W-:Y:S01]  /*7460*/  FFMA.FTZ R6, R26, R14.reuse, -R13 ;  /* 0x0000000e1a067223 */ /* 0x080fe2000001080d */
[----:B------:R-:W-:Y:S01]  /*7470*/  FFMA.FTZ R21, R28, R14, R21 ;  /* 0x0000000e1c157223 */ /* 0x000fe20000010015 */
[-C--:B------:R-:W-:Y:S01]  /*7480*/  FFMA.FTZ R7, R25, R15.reuse, -R12 ;  /* 0x0000000f19077223 */ /* 0x080fe2000001080c */
[----:B------:R-:W-:Y:S01]  /*7490*/  FFMA.FTZ R24, R31, R15, R24 ;  /* 0x0000000f1f187223 */ /* 0x000fe20000010018 */
[----:B------:R-:W-:-:S02]  /*74a0*/  F2FP.BF16.F32.PACK_AB R4, R27, R4 ;  /* 0x000000041b04723e */ /* 0x000fc400000010ff */
[----:B------:R-:W-:Y:S02]  /*74b0*/  F2FP.BF16.F32.PACK_AB R5, R20, R5 ;  /* 0x000000051405723e */ /* 0x000fe400000010ff */
[----:B------:R-:W-:Y:S02]  /*74c0*/  F2FP.BF16.F32.PACK_AB R6, R21, R6 ;  /* 0x000000061506723e */ /* 0x000fe400000010ff */
[----:B------:R-:W-:-:S05]  /*74d0*/  F2FP.BF16.F32.PACK_AB R7, R24, R7 ;  /* 0x000000071807723e */ /* 0x000fca00000010ff */
[----:B------:R1:W-:Y:S02]  /*74e0*/  STS.128 [R11+0xb400], R4 ;  /* 0x00b400040b007388 */ /* 0x0003e40000000c00 */
.L_x_572:
[----:B------:R-:W-:Y:S05]  /*74f0*/  BSYNC B1 ;  /* 0x0000000000017941 */ /* 0x000fea0003800000 */
.L_x_571:
[----:B------:R-:W-:Y:S05]  /*7500*/  @P1 BRA `(.L_x_570) ;  /* 0x00000010009c1947 */ /* 0x000fea0003800000 */
[----:B01----:R-:W0:Y:S01]  /*7510*/  LDS.128 R4, [R0+0x3000] ;  /* 0x0030000000047984 */ /* 0x003e220000000c00 */
[C---:B------:R-:W-:Y:S01]  /*7520*/  IMAD.U32 R21, R9.reuse, 0x10000, RZ ;  /* 0x0001000009157824 */ /* 0x040fe200078e00ff */
[----:B------:R-:W-:Y:S01]  /*7530*/  LOP3.LUT R26, R9, 0xffff0000, RZ, 0xc0, !PT ;  /* 0xffff0000091a7812 */ /* 0x000fe200078ec0ff */
[C---:B------:R-:W-:Y:S01]  /*7540*/  IMAD.U32 R15, R3.reuse, 0x10000, RZ ;  /* 0x00010000030f7824 */ /* 0x040fe200078e00ff */
[----:B------:R-:W-:Y:S01]  /*7550*/  LOP3.LUT R24, R3, 0xffff0000, RZ, 0xc0, !PT ;  /* 0xffff000003187812 */ /* 0x000fe200078ec0ff */
[C---:B------:R-:W-:Y:S01]  /*7560*/  IMAD.U32 R25, R10.reuse, 0x10000, RZ ;  /* 0x000100000a197824 */ /* 0x040fe200078e00ff */
[----:B------:R-:W-:Y:S02]  /*7570*/  LOP3.LUT R27, R10, 0xffff0000, RZ, 0xc0, !PT ;  /* 0xffff00000a1b7812 */ /* 0x000fe400078ec0ff */
[C---:B0-----:R-:W-:Y:S01]  /*7580*/  SHF.L.U32 R11, R4.reuse, 0x10, RZ ;  /* 0x00000010040b7819 */ /* 0x041fe200000006ff */
[C---:B------:R-:W-:Y:S01]  /*7590*/  IMAD.U32 R12, R5.reuse, 0x10000, RZ ;  /* 0x00010000050c7824 */ /* 0x040fe200078e00ff */
[----:B------:R-:W-:Y:S01]  /*75a0*/  LOP3.LUT R4, R4, 0xffff0000, RZ, 0xc0, !PT ;  /* 0xffff000004047812 */ /* 0x000fe200078ec0ff */
[C---:B------:R-:W-:Y:S01]  /*75b0*/  IMAD.U32 R3, R6.reuse, 0x10000, RZ ;  /* 0x0001000006037824 */ /* 0x040fe200078e00ff */
[----:B------:R-:W-:Y:S01]  /*75c0*/  LOP3.LUT R5, R5, 0xffff0000, RZ, 0xc0, !PT ;  /* 0xffff000005057812 */ /* 0x000fe200078ec0ff */
[----:B------:R-:W-:Y:S01]  /*75d0*/  IMAD.U32 R9, R7, 0x10000, RZ ;  /* 0x0001000007097824 */ /* 0x000fe200078e00ff */
[----:B------:R-:W-:Y:S01]  /*75e0*/  LOP3.LUT R6, R6, 0xffff0000, RZ, 0xc0, !PT ;  /* 0xffff000006067812 */ /* 0x000fe200078ec0ff */
[-C--:B------:R-:W-:Y:S01]  /*75f0*/  FMUL.FTZ R14, R21, R4.reuse ;  /* 0x00000004150e7220 */ /* 0x080fe20000410000 */
[----:B------:R-:W-:Y:S01]  /*7600*/  FMUL.FTZ R20, R15, R4 ;  /* 0x000000040f147220 */ /* 0x000fe20000410000 */
[----:B------:R-:W-:Y:S01]  /*7610*/  FMUL.FTZ R13, R26, R5 ;  /* 0x000000051a0d7220 */ /* 0x000fe20000410000 */
[----:B------:R-:W-:Y:S01]  /*7620*/  LOP3.LUT R7, R7, 0xffff0000, RZ, 0xc0, !PT ;  /* 0xffff000007077812 */ /* 0x000fe200078ec0ff */
[----:B------:R-:W-:Y:S01]  /*7630*/  FFMA.FTZ R4, R15, R11, -R14 ;  /* 0x0000000b0f047223 */ /* 0x000fe2000001080e */
[C---:B------:R-:W-:Y:S01]  /*7640*/  FMUL.FTZ R15, R24.reuse, R5 ;  /* 0x00000005180f7220 */ /* 0x040fe20000410000 */
[----:B------:R-:W-:Y:S01]  /*7650*/  FFMA.FTZ R11, R21, R11, R20 ;  /* 0x0000000b150b7223 */ /* 0x000fe20000010014 */
[----:B------:R-:W-:Y:S01]  /*7660*/  FFMA.FTZ R5, R24, R12, -R13 ;  /* 0x0000000c18057223 */ /* 0x000fe2000001080d */
[C---:B------:R-:W-:Y:S01]  /*7670*/  SHF.L.U32 R13, R8.reuse, 0x10, RZ ;  /* 0x00000010080d7819 */ /* 0x040fe200000006ff */
[-C--:B------:R-:W-:Y:S01]  /*7680*/  FMUL.FTZ R14, R27, R7.reuse ;  /* 0x000000071b0e7220 */ /* 0x080fe20000410000 */
[----:B------:R-:W-:Y:S01]  /*7690*/  LOP3.LUT R21, R8, 0xffff0000, RZ, 0xc0, !PT ;  /* 0xffff000008157812 */ /* 0x000fe200078ec0ff */
[----:B------:R-:W-:Y:S01]  /*76a0*/  FMUL.FTZ R8, R25, R6 ;  /* 0x0000000619087220 */ /* 0x000fe20000410000 */
[----:B------:R-:W-:Y:S01]  /*76b0*/  FFMA.FTZ R12, R26, R12, R15 ;  /* 0x0000000c1a0c7223 */ /* 0x000fe2000001000f */
[----:B------:R-:W-:Y:S01]  /*76c0*/  FMUL.FTZ R10, R13, R6 ;  /* 0x000000060d0a7220 */ /* 0x000fe20000410000 */
[----:B------:R-:W-:Y:S01]  /*76d0*/  F2FP.BF16.F32.PACK_AB R4, R11, R4 ;  /* 0x000000040b04723e */ /* 0x000fe200000010ff */
[----:B------:R-:W-:Y:S01]  /*76e0*/  FMUL.FTZ R20, R21, R7 ;  /* 0x0000000715147220 */ /* 0x000fe20000410000 */
[-C--:B------:R-:W-:Y:S01]  /*76f0*/  FFMA.FTZ R6, R13, R3.reuse, -R8 ;  /* 0x000000030d067223 */ /* 0x080fe20000010808 */
[----:B------:R-:W-:Y:S01]  /*7700*/  FFMA.FTZ R3, R25, R3, R10 ;  /* 0x0000000319037223 */ /* 0x000fe2000001000a */
[-C--:B------:R-:W-:Y:S01]  /*7710*/  FFMA.FTZ R7, R21, R9.reuse, -R14 ;  /* 0x0000000915077223 */ /* 0x080fe2000001080e */
[----:B------:R-:W-:Y:S01]  /*7720*/  FFMA.FTZ R20, R27, R9, R20 ;  /* 0x000000091b147223 */ /* 0x000fe20000010014 */
[----:B------:R-:W-:-:S02]  /*7730*/  F2FP.BF16.F32.PACK_AB R5, R12, R5 ;  /* 0x000000050c05723e */ /* 0x000fc400000010ff */
[----:B------:R-:W-:Y:S02]  /*7740*/  F2FP.BF16.F32.PACK_AB R6, R3, R6 ;  /* 0x000000060306723e */ /* 0x000fe400000010ff */
[----:B------:R-:W-:-:S05]  /*7750*/  F2FP.BF16.F32.PACK_AB R7, R20, R7 ;  /* 0x000000071407723e */ /* 0x000fca00000010ff */
[----:B------:R3:W-:Y:S01]  /*7760*/  STS.128 [R0+0x3000], R4 ;  /* 0x0030000400007388 */ /* 0x0007e20000000c00 */
[----:B------:R-:W-:Y:S05]  /*7770*/  BRA `(.L_x_570) ;  /* 0x0000001000007947 */ /* 0x000fea0003800000 */
.L_x_560:
[----:B------:R-:W-:-:S03]  /*7780*/  UMOV UR4, 0xffffffff ;  /* 0xffffffff00047882 */ /* 0x000fc60000000000 */
[----:B------:R-:W-:Y:S05]  /*7790*/  BRA.DIV UR4, `(.L_x_573) ;  /* 0x0000010a046c7947 */ /* 0x000fea000b800000 */
[----:B------:R0:W1:Y:S04]  /*77a0*/  SHFL.IDX PT, R0, R26, RZ, 0x1c1f ;  /* 0x001c1fff1a007589 */ /* 0x00006800000e0000 */
[----:B------:R0:W4:Y:S04]  /*77b0*/  SHFL.IDX PT, R3, R25, RZ, 0x1c1f ;  /* 0x001c1fff19037589 */ /* 0x00012800000e0000 */
[----:B------:R0:W0:Y:S04]  /*77c0*/  SHFL.IDX PT, R20, R28, RZ, 0x1c1f ;  /* 0x001c1fff1c147589 */ /* 0x00002800000e0000 */
[----:B---3--:R3:W0:Y:S02]  /*77d0*/  SHFL.IDX PT, R14, R27, RZ, 0x1c1f ;  /* 0x001c1fff1b0e7589 */ /* 0x00862400000e0000 */
.L_x_775:
[----:B------:R-:W-:Y:S01]  /*77e0*/  ULDC UR4, c[0x0][0x448] ;  /* 0x0001120000047ab9 */ /* 0x000fe20000000800 */
[----:B------:R-:W-:Y:S01]  /*77f0*/  BSSY B1, `(.L_x_574) ;  /* 0x0000014000017945 */ /* 0x000fe20003800000 */
[----:B------:R-:W-:Y:S01]  /*7800*/  IMAD R24, R24, UR4, RZ ;  /* 0x0000000418187c24 */ /* 0x000fe2000f8e02ff */
[----:B------:R-:W-:Y:S02]  /*7810*/  CS2R R8, SRZ ;  /* 0x0000000000087805 */ /* 0x000fe4000001ff00 */
[----:B------:R-:W-:Y:S02]  /*7820*/  CS2R R6, SRZ ;  /* 0x0000000000067805 */ /* 0x000fe4000001ff00 */
[----:B------:R-:W-:Y:S02]  /*7830*/  CS2R R10, SRZ ;  /* 0x00000000000a7805 */ /* 0x000fe4000001ff00 */
[----:B------:R-:W-:Y:S02]  /*7840*/  ISETP.GE.AND P0, PT, R4, R24, PT ;  /* 0x000000180400720c */ /* 0x000fe40003f06270 */
[----:B------:R-:W-:-:S11]  /*7850*/  CS2R R4, SRZ ;  /* 0x0000000000047805 */ /* 0x000fd6000001ff00 */
[----:B------:R-:W-:Y:S05]  /*7860*/  @P0 BRA `(.L_x_575) ;  /* 0x0000000000300947 */ /* 0x000fea0003800000 */
[----:B------:R-:W-:Y:S01]  /*7870*/  ULDC UR4, c[0x0][0x3f4] ;  /* 0x0000fd0000047ab9 */ /* 0x000fe20000000800 */
[C---:B------:R-:W-:Y:S01]  /*7880*/  IMAD.SHL.U32 R15, R16.reuse, 0x2, RZ ;  /* 0x00000002100f7824 */ /* 0x040fe200078e00ff */
[C---:B------:R-:W-:Y:S02]  /*7890*/  ISETP.GE.AND P2, PT, R16.reuse, UR4, PT ;  /* 0x0000000410007c0c */ /* 0x040fe4000bf46270 */
[----:B------:R-:W-:Y:S02]  /*78a0*/  SHF.L.U64.HI R9, R16, 0x1, R17 ;  /* 0x0000000110097819 */ /* 0x000fe40000010211 */
[-C--:B----4-:R-:W-:Y:S02]  /*78b0*/  IADD3 R12, P0, R3, R15.reuse, RZ ;  /* 0x0000000f030c7210 */ /* 0x090fe40007f1e0ff */
[----:B0-----:R-:W-:-:S03]  /*78c0*/  IADD3 R14, P1, R14, R15, RZ ;  /* 0x0000000f0e0e7210 */ /* 0x001fc60007f3e0ff */
[--C-:B-12---:R-:W-:Y:S02]  /*78d0*/  IMAD.X R13, R0, 0x1, R9.reuse, P0 ;  /* 0x00000001000d7824 */ /* 0x106fe400000e0609 */
[----:B------:R-:W-:Y:S01]  /*78e0*/  IMAD.X R15, R20, 0x1, R9, P1 ;  /* 0x00000001140f7824 */ /* 0x000fe200008e0609 */
[----:B------:R-:W-:Y:S01]  /*78f0*/  CS2R R8, SRZ ;  /* 0x0000000000087805 */ /* 0x000fe2000001ff00 */
[----:B------:R-:W-:Y:S06]  /*7900*/  @P2 BRA `(.L_x_575) ;  /* 0x0000000000082947 */ /* 0x000fec0003800000 */
[----:B------:R0:W5:Y:S04]  /*7910*/  LD.E.128 R4, desc[UR42][R12.64] ;  /* 0x0000002a0c047980 */ /* 0x000168000c101d00 */
[----:B------:R0:W5:Y:S02]  /*7920*/  LD.E.128 R8, desc[UR42][R14.64] ;  /* 0x0000002a0e087980 */ /* 0x000164000c101d00 */
.L_x_575:
[----:B------:R-:W-:Y:S05]  /*7930*/  BSYNC B1 ;  /* 0x0000000000017941 */ /* 0x000fea0003800000 */
.L_x_574:
[----:B------:R-:W-:Y:S01]  /*7940*/  ULEA.HI UR4, UR37, UR37, URZ, 0x1 ;  /* 0x0000002525047291 */ /* 0x000fe2000f8f083f */
[----:B0-----:R-:W0:Y:S01]  /*7950*/  LDC R25, c[0x0][0x3f4] ;  /* 0x0000fd00ff197b82 */ /* 0x001e220000000800 */
[----:B-1----:R-:W-:Y:S01]  /*7960*/  IMAD R0, R33, -0xc0, R24 ;  /* 0xffffff4021007824 */ /* 0x002fe200078e0218 */
[----:B-----5:R-:W-:Y:S01]  /*7970*/  SHF.R.U64 R31, R8, 0x10, R9 ;  /* 0x00000010081f7819 */ /* 0x020fe20000001209 */
[----:B------:R-:W-:Y:S01]  /*7980*/  ULOP3.LUT UR4, UR4, 0xfffffffe, URZ, 0xc0, !UPT ;  /* 0xfffffffe04047892 */ /* 0x000fe2000f8ec03f */
[----:B------:R-:W-:Y:S01]  /*7990*/  IMAD.MOV.U32 R12, RZ, RZ, R8 ;  /* 0x000000ffff0c7224 */ /* 0x000fe200078e0008 */
[--C-:B------:R-:W-:Y:S01]  /*79a0*/  SHF.R.U64 R26, R4, 0x10, R5.reuse ;  /* 0x00000010041a7819 */ /* 0x100fe20000001205 */
[----:B------:R-:W-:Y:S01]  /*79b0*/  IMAD.MOV.U32 R21, RZ, RZ, R4 ;  /* 0x000000ffff157224 */ /* 0x000fe200078e0004 */
[----:B------:R-:W-:Y:S01]  /*79c0*/  UIADD3 UR4, UR37, -UR4, URZ ;  /* 0x8000000425047290 */ /* 0x000fe2000fffe03f */
[----:B----4-:R-:W-:Y:S01]  /*79d0*/  MOV R3, R6 ;  /* 0x0000000600037202 */ /* 0x010fe20000000f00 */
[----:B--2---:R-:W-:Y:S01]  /*79e0*/  IMAD.MOV.U32 R13, RZ, RZ, R5 ;  /* 0x000000ffff0d7224 */ /* 0x004fe200078e0005 */
[----:B------:R-:W-:Y:S01]  /*79f0*/  VIMNMX R8, R0, 0xc0, PT ;  /* 0x000000c000087848 */ /* 0x000fe20003fe0100 */
[----:B------:R-:W-:Y:S01]  /*7a00*/  IMAD.MOV.U32 R15, RZ, RZ, R7 ;  /* 0x000000ffff0f7224 */ /* 0x000fe200078e0007 */
[----:B------:R-:W-:Y:S01]  /*7a10*/  SHF.R.U32.HI R24, RZ, 0x10, R5 ;  /* 0x00000010ff187819 */ /* 0x000fe20000011605 */
[----:B---3--:R-:W-:Y:S01]  /*7a20*/  IMAD.U32 R27, RZ, RZ, UR4 ;  /* 0x00000004ff1b7e24 */ /* 0x008fe2000f8e00ff */
[----:B------:R-:W-:Y:S01]  /*7a30*/  SHF.R.U64 R6, R6, 0x10, R7 ;  /* 0x0000001006067819 */ /* 0x000fe20000001207 */
[----:B------:R-:W-:Y:S01]  /*7a40*/  IMAD.MOV.U32 R14, RZ, RZ, R9 ;  /* 0x000000ffff0e7224 */ /* 0x000fe200078e0009 */
[----:B------:R-:W-:Y:S01]  /*7a50*/  SHF.R.U32.HI R4, RZ, 0x10, R7 ;  /* 0x00000010ff047819 */ /* 0x000fe20000011607 */
[----:B------:R-:W-:Y:S01]  /*7a60*/  IMAD.MOV.U32 R20, RZ, RZ, R10 ;  /* 0x000000ffff147224 */ /* 0x000fe200078e000a */
[----:B------:R-:W-:Y:S01]  /*7a70*/  SHF.L.U32 R27, R27, 0x1f, RZ ;  /* 0x0000001f1b1b7819 */ /* 0x000fe200000006ff */
[----:B------:R-:W-:Y:S01]  /*7a80*/  IMAD.MOV.U32 R0, RZ, RZ, R11 ;  /* 0x000000ffff007224 */ /* 0x000fe200078e000b */
[----:B------:R-:W-:Y:S01]  /*7a90*/  SHF.R.U32.HI R9, RZ, 0x10, R9 ;  /* 0x00000010ff097819 */ /* 0x000fe20000011609 */
[----:B------:R-:W-:Y:S01]  /*7aa0*/  VIADD R28, R153, 0x60 ;  /* 0x00000060991c7836 */ /* 0x000fe20000000000 */
[----:B------:R-:W1:Y:S01]  /*7ab0*/  SYNCS.PHASECHK.TRANS64.TRYWAIT P1, [R18+URZ+0x16800], R27 ;  /* 0x0168001b120075a7 */ /* 0x000e62000802017f */
[----:B------:R-:W-:Y:S01]  /*7ac0*/  SHF.R.U64 R7, R10, 0x10, R11 ;  /* 0x000000100a077819 */ /* 0x000fe2000000120b */
[----:B------:R-:W-:Y:S01]  /*7ad0*/  BSSY B1, `(.L_x_576) ;  /* 0x000000e000017945 */ /* 0x000fe20003800000 */
[----:B0-----:R-:W-:-:S02]  /*7ae0*/  ISETP.GE.AND P0, PT, R16, R25, PT ;  /* 0x000000191000720c */ /* 0x001fc40003f06270 */
[----:B------:R-:W-:Y:S02]  /*7af0*/  SHF.R.U32.HI R5, RZ, 0x10, R11 ;  /* 0x00000010ff057819 */ /* 0x000fe4000001160b */
[-C--:B------:R-:W-:Y:S02]  /*7b00*/  ISETP.GE.OR P2, PT, R153, R8.reuse, P0 ;  /* 0x000000089900720c */ /* 0x080fe40000746670 */
[----:B------:R-:W-:Y:S02]  /*7b10*/  PRMT R21, R21, 0x5410, R26 ;  /* 0x0000541015157816 */ /* 0x000fe4000000001a */
[----:B------:R-:W-:Y:S02]  /*7b20*/  ISETP.GE.OR P0, PT, R28, R8, P0 ;  /* 0x000000081c00720c */ /* 0x000fe40000706670 */
[----:B------:R-:W-:Y:S02]  /*7b30*/  PRMT R13, R13, 0x5410, R24 ;  /* 0x000054100d0d7816 */ /* 0x000fe40000000018 */
[----:B------:R-:W-:-:S02]  /*7b40*/  PRMT R3, R3, 0x5410, R6 ;  /* 0x0000541003037816 */ /* 0x000fc40000000006 */
[----:B------:R-:W-:Y:S02]  /*7b50*/  PRMT R15, R15, 0x5410, R4 ;  /* 0x000054100f0f7816 */ /* 0x000fe40000000004 */
[----:B------:R-:W-:Y:S02]  /*7b60*/  PRMT R12, R12, 0x5410, R31 ;  /* 0x000054100c0c7816 */ /* 0x000fe4000000001f */
[----:B------:R-:W-:Y:S02]  /*7b70*/  PRMT R14, R14, 0x5410, R9 ;  /* 0x000054100e0e7816 */ /* 0x000fe40000000009 */
[----:B------:R-:W-:Y:S02]  /*7b80*/  PRMT R20, R20, 0x5410, R7 ;  /* 0x0000541014147816 */ /* 0x000fe40000000007 */
[----:B------:R-:W-:Y:S01]  /*7b90*/  PRMT R0, R0, 0x5410, R5 ;  /* 0x0000541000007816 */ /* 0x000fe20000000005 */
[----:B-1----:R-:W-:Y:S06]  /*7ba0*/  @!P1 BRA `(.L_x_577) ;  /* 0x0000010400d89947 */ /* 0x002fec0003800000 */
.L_x_776:
[----:B------:R-:W-:Y:S05]  /*7bb0*/  BSYNC B1 ;  /* 0x0000000000017941 */ /* 0x000fea0003800000 */
.L_x_576:
[----:B------:R-:W-:Y:S04]  /*7bc0*/  BSSY B1, `(.L_x_578) ;  /* 0x0000060000017945 */ /* 0x000fe80003800000 */
[----:B------:R-:W-:Y:S05]  /*7bd0*/  @P2 BRA `(.L_x_579) ;  /* 0x0000000400782947 */ /* 0x000fea0003800000 */
[----:B------:R-:W2:Y:S01]  /*7be0*/  LDL R4, [R1+0x14] ;  /* 0x0000140001047983 */ /* 0x000ea20000100800 */
[C---:B------:R-:W-:Y:S01]  /*7bf0*/  IMAD.U32 R37, R12.reuse, 0x10000, RZ ;  /* 0x000100000c257824 */ /* 0x040fe200078e00ff */
[----:B------:R-:W-:Y:S01]  /*7c00*/  SHF.L.U32 R35, R21, 0x10, RZ ;  /* 0x0000001015237819 */ /* 0x000fe200000006ff */
[----:B------:R-:W1:Y:S01]  /*7c10*/  S2R R5, SR_TID.X ;  /* 0x0000000000057919 */ /* 0x000e620000002100 */
[----:B------:R-:W-:Y:S01]  /*7c20*/  LOP3.LUT R39, R12, 0xffff0000, RZ, 0xc0, !PT ;  /* 0xffff00000c277812 */ /* 0x000fe200078ec0ff */
[----:B-1----:R-:W-:-:S05]  /*7c30*/  VIADD R5, R5, 0xffffff80 ;  /* 0xffffff8005057836 */ /* 0x002fca0000000000 */
[----:B------:R-:W-:-:S04]  /*7c40*/  SHF.R.S32.HI R8, RZ, 0x1f, R5 ;  /* 0x0000001fff087819 */ /* 0x000fc80000011405 */
[----:B------:R-:W-:Y:S01]  /*7c50*/  LEA.HI R8, R8, R5, RZ, 0x5 ;  /* 0x0000000508087211 */ /* 0x000fe200078f28ff */
[----:B------:R-:W-:-:S03]  /*7c60*/  IMAD.IADD R5, R16, 0x1, R25 ;  /* 0x0000000110057824 */ /* 0x000fc600078e0219 */
[----:B------:R-:W-:Y:S02]  /*7c70*/  SHF.R.S32.HI R8, RZ, 0x5, R8 ;  /* 0x00000005ff087819 */ /* 0x000fe40000011408 */
[----:B--2---:R-:W-:-:S04]  /*7c80*/  SHF.L.U32 R4, R4, 0x6, RZ ;  /* 0x0000000604047819 */ /* 0x004fc800000006ff */
[----:B------:R-:W-:-:S04]  /*7c90*/  LOP3.LUT R6, R4, 0x1c0, RZ, 0xc0, !PT ;  /* 0x000001c004067812 */ /* 0x000fc800078ec0ff */
[C---:B------:R-:W-:Y:S02]  /*7ca0*/  LOP3.LUT R4, R6.reuse, 0x38, R16, 0xf8, !PT ;  /* 0x0000003806047812 */ /* 0x040fe400078ef810 */
[----:B------:R-:W-:Y:S02]  /*7cb0*/  SHF.R.U32.HI R7, RZ, 0x3, R6 ;  /* 0x00000003ff077819 */ /* 0x000fe40000011606 */
[----:B------:R-:W-:Y:S02]  /*7cc0*/  LOP3.LUT R6, R6, 0x38, R5, 0xf8, !PT ;  /* 0x0000003806067812 */ /* 0x000fe400078ef805 */
[-C--:B------:R-:W-:Y:S02]  /*7cd0*/  LOP3.LUT R4, R4, R7.reuse, RZ, 0x3c, !PT ;  /* 0x0000000704047212 */ /* 0x080fe400078e3cff */
[----:B------:R-:W-:-:S03]  /*7ce0*/  LOP3.LUT R6, R6, R7, RZ, 0x3c, !PT ;  /* 0x0000000706067212 */ /* 0x000fc600078e3cff */
[C---:B------:R-:W-:Y:S02]  /*7cf0*/  IMAD R5, R8.reuse, 0x200, R4 ;  /* 0x0000020008057824 */ /* 0x040fe400078e0204 */
[----:B------:R-:W-:Y:S02]  /*7d00*/  IMAD R9, R8, 0x200, R6 ;  /* 0x0000020008097824 */ /* 0x000fe400078e0206 */
[--C-:B------:R-:W-:Y:S02]  /*7d10*/  IMAD R40, R5, 0x2, R18.reuse ;  /* 0x0000000205287824 */ /* 0x100fe400078e0212 */
[----:B------:R-:W-:-:S03]  /*7d20*/  IMAD R42, R9, 0x2, R18 ;  /* 0x00000002092a7824 */ /* 0x000fc600078e0212 */
[----:B------:R-:W1:Y:S04]  /*7d30*/  LDS.128 R4, [R40+0x8400] ;  /* 0x0084000028047984 */ /* 0x000e680000000c00 */
[----:B------:R-:W2:Y:S01]  /*7d40*/  LDS.128 R8, [R42+0x8400] ;  /* 0x008400002a087984 */ /* 0x000ea20000000c00 */
[----:B-1----:R-:W-:Y:S01]  /*7d50*/  SHF.L.U32 R24, R4, 0x10, RZ ;  /* 0x0000001004187819 */ /* 0x002fe200000006ff */
[----:B0-----:R-:W-:Y:S01]  /*7d60*/  IMAD.U32 R27, R6, 0x10000, RZ ;  /* 0x00010000061b7824 */ /* 0x001fe200078e00ff */
[----:B------:R-:W-:Y:S01]  /*7d70*/  LOP3.LUT R4, R4, 0xffff0000, RZ, 0xc0, !PT ;  /* 0xffff000004047812 */ /* 0x000fe200078ec0ff */
[----:B------:R-:W-:Y:S01]  /*7d80*/  IMAD.U32 R26, R5, 0x10000, RZ ;  /* 0x00010000051a7824 */ /* 0x000fe200078e00ff */
[----:B------:R-:W-:Y:S01]  /*7d90*/  LOP3.LUT R6, R6, 0xffff0000, RZ, 0xc0, !PT ;  /* 0xffff000006067812 */ /* 0x000fe200078ec0ff */
[C---:B--2---:R-:W-:Y:S01]  /*7da0*/  IMAD.U32 R30, R8.reuse, 0x10000, RZ ;  /* 0x00010000081e7824 */ /* 0x044fe200078e00ff */
[----:B------:R-:W-:Y:S01]  /*7db0*/  LOP3.LUT R8, R8, 0xffff0000, RZ, 0xc0, !PT ;  /* 0xffff000008087812 */ /* 0x000fe200078ec0ff */
[C---:B------:R-:W-:Y:S01]  /*7dc0*/  IMAD.U32 R32, R10.reuse, 0x10000, RZ ;  /* 0x000100000a207824 */ /* 0x040fe200078e00ff */
[----:B------:R-:W-:Y:S01]  /*7dd0*/  LOP3.LUT R10, R10, 0xffff0000, RZ, 0xc0, !PT ;  /* 0xffff00000a0a7812 */ /* 0x000fe200078ec0ff */
[C---:B------:R-:W-:Y:S01]  /*7de0*/  FMUL.FTZ R41, R30.reuse, R37 ;  /* 0x000000251e297220 */ /* 0x040fe20000410000 */
[----:B------:R-:W-:Y:S01]  /*7df0*/  FMUL.FTZ R43, R30, R35 ;  /* 0x000000231e2b7220 */ /* 0x000fe20000410000 */
[----:B------:R-:W-:Y:S01]  /*7e00*/  FMUL.FTZ R45, R8, R39 ;  /* 0x00000027082d7220 */ /* 0x000fe20000410000 */
[----:B------:R-:W-:-:S02]  /*7e10*/  IMAD.U32 R30, R20, 0x10000, RZ ;  /* 0x00010000141e7824 */ /* 0x000fc400078e00ff */
[C---:B------:R-:W-:Y:S01]  /*7e20*/  FFMA.FTZ R41, R24.reuse, R35, -R41 ;  /* 0x0000002318297223 */ /* 0x040fe20000010829 */
[----:B------:R-:W-:Y:S01]  /*7e30*/  LOP3.LUT R35, R21, 0xffff0000, RZ, 0xc0, !PT ;  /* 0xffff000015237812 */ /* 0x000fe200078ec0ff */
[----:B------:R-:W-:Y:S01]  /*7e40*/  FFMA.FTZ R43, R24, R37, R43 ;  /* 0x00000025182b7223 */ /* 0x000fe2000001002b */
[----:B------:R-:W-:Y:S01]  /*7e50*/  IMAD.U32 R24, R3, 0x10000, RZ ;  /* 0x0001000003187824 */ /* 0x000fe200078e00ff */
[----:B------:R-:W-:Y:S01]  /*7e60*/  LOP3.LUT R37, R20, 0xffff0000, RZ, 0xc0, !PT ;  /* 0xffff000014257812 */ /* 0x000fe200078ec0ff */
[----:B------:R-:W-:Y:S02]  /*7e70*/  IMAD.U32 R31, R9, 0x10000, RZ ;  /* 0x00010000091f7824 */ /* 0x000fe400078e00ff */
[-C--:B------:R-:W-:Y:S01]  /*7e80*/  FMUL.FTZ R47, R8, R35.reuse ;  /* 0x00000023082f7220 */ /* 0x080fe20000410000 */
[----:B------:R-:W-:Y:S01]  /*7e90*/  FFMA.FTZ R34, R4, R35, -R45 ;  /* 0x0000002304227223 */ /* 0x000fe2000001082d */
[C---:B------:R-:W-:Y:S01]  /*7ea0*/  FMUL.FTZ R8, R32.reuse, R30 ;  /* 0x0000001e20087220 */ /* 0x040fe20000410000 */
[-C--:B------:R-:W-:Y:S01]  /*7eb0*/  FMUL.FTZ R45, R32, R24.reuse ;  /* 0x00000018202d7220 */ /* 0x080fe20000410000 */
[----:B------:R-:W-:Y:S01]  /*7ec0*/  LOP3.LUT R35, R3, 0xffff0000, RZ, 0xc0, !PT ;  /* 0xffff000003237812 */ /* 0x000fe200078ec0ff */
[----:B------:R-:W-:Y:S01]  /*7ed0*/  FFMA.FTZ R32, R4, R39, R47 ;  /* 0x0000002704207223 */ /* 0x000fe2000001002f */
[C---:B------:R-:W-:Y:S01]  /*7ee0*/  FFMA.FTZ R36, R27.reuse, R24, -R8 ;  /* 0x000000181b247223 */ /* 0x040fe20000010808 */
[----:B------:R-:W-:Y:S01]  /*7ef0*/  FFMA.FTZ R45, R27, R30, R45 ;  /* 0x0000001e1b2d7223 */ /* 0x000fe2000001002d */
[C---:B------:R-:W-:Y:S01]  /*7f00*/  FMUL.FTZ R27, R10.reuse, R37 ;  /* 0x000000250a1b7220 */ /* 0x040fe20000410000 */
[----:B------:R-:W-:Y:S01]  /*7f10*/  FMUL.FTZ R39, R10, R35 ;  /* 0x000000230a277220 */ /* 0x000fe20000410000 */
[----:B------:R-:W-:Y:S01]  /*7f20*/  IMAD.U32 R24, R14, 0x10000, RZ ;  /* 0x000100000e187824 */ /* 0x000fe200078e00ff */
[----:B------:R-:W-:Y:S01]  /*7f30*/  SHF.L.U32 R10, R0, 0x10, RZ ;  /* 0x00000010000a7819 */ /* 0x000fe200000006ff */
[----:B------:R-:W-:-:S02]  /*7f40*/  IMAD.U32 R33, R11, 0x10000, RZ ;  /* 0x000100000b217824 */ /* 0x000fc400078e00ff */
[C---:B------:R-:W-:Y:S01]  /*7f50*/  FFMA.FTZ R35, R6.reuse, R35, -R27 ;  /* 0x0000002306237223 */ /* 0x040fe2000001081b */
[----:B------:R-:W-:Y:S02]  /*7f60*/  IMAD.U32 R4, R13, 0x10000, RZ ;  /* 0x000100000d047824 */ /* 0x000fe400078e00ff */
[----:B------:R-:W-:Y:S01]  /*7f70*/  FMUL.FTZ R27, R31, R24 ;  /* 0x000000181f1b7220 */ /* 0x000fe20000410000 */
[----:B------:R-:W-:Y:S01]  /*7f80*/  FFMA.FTZ R30, R6, R37, R39 ;  /* 0x00000025061e7223 */ /* 0x000fe20000010027 */
[----:B------:R-:W-:Y:S02]  /*7f90*/  IMAD.U32 R28, R7, 0x10000, RZ ;  /* 0x00010000071c7824 */ /* 0x000fe400078e00ff */
[----:B------:R-:W-:Y:S01]  /*7fa0*/  FMUL.FTZ R31, R31, R4 ;  /* 0x000000041f1f7220 */ /* 0x000fe20000410000 */
[----:B------:R-:W-:Y:S02]  /*7fb0*/  IMAD.U32 R8, R15, 0x10000, RZ ;  /* 0x000100000f087824 */ /* 0x000fe400078e00ff */
[----:B------:R-:W-:Y:S01]  /*7fc0*/  FMUL.FTZ R37, R33, R10 ;  /* 0x0000000a21257220 */ /* 0x000fe20000410000 */
[----:B------:R-:W-:Y:S01]  /*7fd0*/  LOP3.LUT R9, R9, 0xffff0000, RZ, 0xc0, !PT ;  /* 0xffff000009097812 */ /* 0x000fe200078ec0ff */
[----:B------:R-:W-:Y:S01]  /*7fe0*/  FFMA.FTZ R31, R26, R24, R31 ;  /* 0x000000181a1f7223 */ /* 0x000fe2000001001f */
[-C--:B------:R-:W-:Y:S01]  /*7ff0*/  FMUL.FTZ R33, R33, R8.reuse ;  /* 0x0000000821217220 */ /* 0x080fe20000410000 */
[----:B------:R-:W-:Y:S01]  /*8000*/  FFMA.FTZ R37, R28, R8, -R37 ;  /* 0x000000081c257223 */ /* 0x000fe20000010825 */
[----:B------:R-:W-:Y:S01]  /*8010*/  LOP3.LUT R11, R11, 0xffff0000, RZ, 0xc0, !PT ;  /* 0xffff00000b0b7812 */ /* 0x000fe200078ec0ff */
[----:B------:R-:W-:Y:S01]  /*8020*/  FFMA.FTZ R27, R26, R4, -R27 ;  /* 0x000000041a1b7223 */ /* 0x000fe2000001081b */
[----:B------:R-:W-:Y:S01]  /*8030*/  LOP3.LUT R8, R14, 0xffff0000, RZ, 0xc0, !PT ;  /* 0xffff00000e087812 */ /* 0x000fe200078ec0ff */
[----:B------:R-:W-:Y:S01]  /*8040*/  FFMA.FTZ R33, R28, R10, R33 ;  /* 0x0000000a1c217223 */ /* 0x000fe20000010021 */
[----:B------:R-:W-:-:S02]  /*8050*/  LOP3.LUT R24, R0, 0xffff0000, RZ, 0xc0, !PT ;  /* 0xffff000000187812 */ /* 0x000fc400078ec0ff */
[----:B------:R-:W-:Y:S01]  /*8060*/  LOP3.LUT R4, R13, 0xffff0000, RZ, 0xc0, !PT ;  /* 0xffff00000d047812 */ /* 0x000fe200078ec0ff */
[----:B------:R-:W-:Y:S01]  /*8070*/  FMUL.FTZ R10, R9, R8 ;  /* 0x00000008090a7220 */ /* 0x000fe20000410000 */
[----:B------:R-:W-:Y:S01]  /*8080*/  LOP3.LUT R6, R15, 0xffff0000, RZ, 0xc0, !PT ;  /* 0xffff00000f067812 */ /* 0x000fe200078ec0ff */
[----:B------:R-:W-:Y:S01]  /*8090*/  FMUL.FTZ R38, R11, R24 ;  /* 0x000000180b267220 */ /* 0x000fe20000410000 */
[----:B------:R-:W-:Y:S01]  /*80a0*/  LOP3.LUT R5, R5, 0xffff0000, RZ, 0xc0, !PT ;  /* 0xffff000005057812 */ /* 0x000fe200078ec0ff */
[----:B------:R-:W-:Y:S01]  /*80b0*/  FMUL.FTZ R9, R9, R4 ;  /* 0x0000000409097220 */ /* 0x000fe20000410000 */
[----:B------:R-:W-:Y:S01]  /*80c0*/  LOP3.LUT R7, R7, 0xffff0000, RZ, 0xc0, !PT ;  /* 0xffff000007077812 */ /* 0x000fe200078ec0ff */
[----:B------:R-:W-:Y:S02]  /*80d0*/  FMUL.FTZ R11, R11, R6 ;  /* 0x000000060b0b7220 */ /* 0x000fe40000410000 */
[C---:B------:R-:W-:Y:S01]  /*80e0*/  FFMA.FTZ R26, R5.reuse, R4, -R10 ;  /* 0x00000004051a7223 */ /* 0x040fe2000001080a */
[----:B------:R-:W-:Y:S01]  /*80f0*/  FFMA.FTZ R28, R5, R8, R9 ;  /* 0x00000008051c7223 */ /* 0x000fe20000010009 */
[C---:B------:R-:W-:Y:S01]  /*8100*/  FFMA.FTZ R38, R7.reuse, R6, -R38 ;  /* 0x0000000607267223 */ /* 0x040fe20000010826 */
[----:B------:R-:W-:Y:S01]  /*8110*/  FFMA.FTZ R24, R7, R24, R11 ;  /* 0x0000001807187223 */ /* 0x000fe2000001000b */
[----:B------:R-:W-:-:S02]  /*8120*/  F2FP.BF16.F32.PACK_AB R4, R34, R41 ;  /* 0x000000292204723e */ /* 0x000fc400000010ff */
[----:B------:R-:W-:Y:S02]  /*8130*/  F2FP.BF16.F32.PACK_AB R6, R35, R36 ;  /* 0x000000242306723e */ /* 0x000fe400000010ff */
[----:B------:R-:W-:Y:S02]  /*8140*/  F2FP.BF16.F32.PACK_AB R5, R26, R27 ;  /* 0x0000001b1a05723e */ /* 0x000fe400000010ff */
[----:B------:R-:W-:Y:S02]  /*8150*/  F2FP.BF16.F32.PACK_AB R7, R38, R37 ;  /* 0x000000252607723e */ /* 0x000fe400000010ff */
[----:B------:R-:W-:Y:S02]  /*8160*/  F2FP.BF16.F32.PACK_AB R8, R32, R43 ;  /* 0x0000002b2008723e */ /* 0x000fe400000010ff */
[----:B------:R-:W-:Y:S01]  /*8170*/  F2FP.BF16.F32.PACK_AB R10, R30, R45 ;  /* 0x0000002d1e0a723e */ /* 0x000fe200000010ff */
[----:B------:R1:W-:Y:S01]  /*8180*/  STS.128 [R40+0x8400], R4 ;  /* 0x0084000428007388 */ /* 0x0003e20000000c00 */
[----:B------:R-:W-:-:S02]  /*8190*/  F2FP.BF16.F32.PACK_AB R9, R28, R31 ;  /* 0x0000001f1c09723e */ /* 0x000fc400000010ff */
[----:B------:R-:W-:-:S05]  /*81a0*/  F2FP.BF16.F32.PACK_AB R11, R24, R33 ;  /* 0x00000021180b723e */ /* 0x000fca00000010ff */
[----:B------:R1:W-:Y:S02]  /*81b0*/  STS.128 [R42+0x8400], R8 ;  /* 0x008400082a007388 */ /* 0x0003e40000000c00 */
.L_x_579:
[----:B------:R-:W-:Y:S05]  /*81c0*/  BSYNC B1 ;  /* 0x0000000000017941 */ /* 0x000fea0003800000 */
.L_x_578:
[----:B------:R-:W-:Y:S05]  /*81d0*/  @P0 BRA `(.L_x_570) ;  /* 0x0000000400680947 */ /* 0x000fea0003800000 */
[----:B-1----:R-:W2:Y:S01]  /*81e0*/  LDL R5, [R1+0x24] ;  /* 0x0000240001057983 */ /* 0x002ea20000100800 */
[C---:B------:R-:W-:Y:S02]  /*81f0*/  VIADD R6, R153.reuse, 0x60 ;  /* 0x0000006099067836 */ /* 0x040fe40000000000 */
[----:B------:R-:W-:Y:S01]  /*8200*/  VIADD R7, R153, 0x60 ;  /* 0x0000006099077836 */ /* 0x000fe20000000000 */
[----:B------:R-:W3:Y:S01]  /*8210*/  LDL R42, [R1+0x58] ;  /* 0x00005800012a7983 */ /* 0x000ee20000100800 */
[----:B------:R-:W-:Y:S02]  /*8220*/  IMAD.SHL.U32 R6, R6, 0x40, RZ ;  /* 0x0000004006067824 */ /* 0x000fe400078e00ff */
[----:B------:R-:W-:Y:S02]  /*8230*/  IMAD.SHL.U32 R7, R7, 0x40, RZ ;  /* 0x0000004007077824 */ /* 0x000fe400078e00ff */
[----:B------:R-:W-:Y:S01]  /*8240*/  IMAD.IADD R4, R16, 0x1, R25 ;  /* 0x0000000110047824 */ /* 0x000fe200078e0219 */
[----:B------:R-:W-:-:S02]  /*8250*/  LOP3.LUT R6, R6, 0x1c0, RZ, 0xc0, !PT ;  /* 0x000001c006067812 */ /* 0x000fc400078ec0ff */
[----:B------:R-:W-:Y:S02]  /*8260*/  LOP3.LUT R7, R7, 0x1c0, RZ, 0xc0, !PT ;  /* 0x000001c007077812 */ /* 0x000fe400078ec0ff */
[----:B------:R-:W-:Y:S02]  /*8270*/  SHF.R.U32.HI R6, RZ, 0x3, R6 ;  /* 0x00000003ff067819 */ /* 0x000fe40000011606 */
[----:B------:R-:W-:-:S04]  /*8280*/  LOP3.LUT R4, R7, 0x38, R4, 0xf8, !PT ;  /* 0x0000003807047812 */ /* 0x000fc800078ef804 */
[----:B------:R-:W-:Y:S01]  /*8290*/  LOP3.LUT R4, R4, R6, RZ, 0x3c, !PT ;  /* 0x0000000604047212 */ /* 0x000fe200078e3cff */
[C---:B------:R-:W-:Y:S02]  /*82a0*/  IMAD.U32 R37, R12.reuse, 0x10000, RZ ;  /* 0x000100000c257824 */ /* 0x040fe400078e00ff */
[C---:B------:R-:W-:Y:S01]  /*82b0*/  IMAD.U32 R35, R21.reuse, 0x10000, RZ ;  /* 0x0001000015237824 */ /* 0x040fe200078e00ff */
[----:B------:R-:W-:Y:S02]  /*82c0*/  LOP3.LUT R38, R12, 0xffff0000, RZ, 0xc0, !PT ;  /* 0xffff00000c267812 */ /* 0x000fe400078ec0ff */
[----:B------:R-:W-:Y:S02]  /*82d0*/  LOP3.LUT R12, R21, 0xffff0000, RZ, 0xc0, !PT ;  /* 0xffff0000150c7812 */ /* 0x000fe400078ec0ff */
[C---:B------:R-:W-:Y:S02]  /*82e0*/  SHF.L.U32 R41, R20.reuse, 0x10, RZ ;  /* 0x0000001014297819 */ /* 0x040fe400000006ff */
[----:B------:R-:W-:Y:S01]  /*82f0*/  LOP3.LUT R20, R20, 0xffff0000, RZ, 0xc0, !PT ;  /* 0xffff000014147812 */ /* 0x000fe200078ec0ff */
[C---:B------:R-:W-:Y:S01]  /*8300*/  IMAD.U32 R36, R13.reuse, 0x10000, RZ ;  /* 0x000100000d247824 */ /* 0x040fe200078e00ff */
[----:B------:R-:W-:Y:S01]  /*8310*/  LOP3.LUT R13, R13, 0xffff0000, RZ, 0xc0, !PT ;  /* 0xffff00000d0d7812 */ /* 0x000fe200078ec0ff */
[----:B------:R-:W-:Y:S01]  /*8320*/  IMAD.U32 R40, R14, 0x10000, RZ ;  /* 0x000100000e287824 */ /* 0x000fe200078e00ff */
[----:B--2---:R-:W-:-:S02]  /*8330*/  IADD3 R9, R5, R4, RZ ;  /* 0x0000000405097210 */ /* 0x004fc40007ffe0ff */
[----:B---3--:R-:W1:Y:S03]  /*8340*/  LDS.128 R4, [R42+0x8400] ;  /* 0x008400002a047984 */ /* 0x008e660000000c00 */
[----:B------:R-:W-:-:S05]  /*8350*/  IMAD R24, R9, 0x2, R18 ;  /* 0x0000000209187824 */ /* 0x000fca00078e0212 */
[----:B------:R-:W2:Y:S01]  /*8360*/  LDS.128 R8, [R24+0x8400] ;  /* 0x0084000018087984 */ /* 0x000ea20000000c00 */
[----:B-1----:R-:W-:Y:S02]  /*8370*/  IMAD.U32 R25, R4, 0x10000, RZ ;  /* 0x0001000004197824 */ /* 0x002fe400078e00ff */
[C---:B--2---:R-:W-:Y:S01]  /*8380*/  IMAD.U32 R30, R8.reuse, 0x10000, RZ ;  /* 0x00010000081e7824 */ /* 0x044fe200078e00ff */
[----:B------:R-:W-:-:S03]  /*8390*/  LOP3.LUT R8, R8, 0xffff0000, RZ, 0xc0, !PT ;  /* 0xffff000008087812 */ /* 0x000fc600078ec0ff */
[-C--:B------:R-:W-:Y:S01]  /*83a0*/  FMUL.FTZ R34, R37, R30.reuse ;  /* 0x0000001e25227220 */ /* 0x080fe20000410000 */
[C---:B------:R-:W-:Y:S01]  /*83b0*/  FMUL.FTZ R30, R35.reuse, R30 ;  /* 0x0000001e231e7220 */ /* 0x040fe20000410000 */
[----:B------:R-:W-:Y:S01]  /*83c0*/  LOP3.LUT R4, R4, 0xffff0000, RZ, 0xc0, !PT ;  /* 0xffff000004047812 */ /* 0x000fe200078ec0ff */
[-C--:B------:R-:W-:Y:S01]  /*83d0*/  FMUL.FTZ R21, R38, R8.reuse ;  /* 0x0000000826157220 */ /* 0x080fe20000410000 */
[-C--:B------:R-:W-:Y:S01]  /*83e0*/  FFMA.FTZ R34, R35, R25.reuse, -R34 ;  /* 0x0000001923227223 */ /* 0x080fe20000010822 */
[----:B------:R-:W-:Y:S01]  /*83f0*/  FFMA.FTZ R30, R37, R25, R30 ;  /* 0x00000019251e7223 */ /* 0x000fe2000001001e */
[----:B------:R-:W-:Y:S01]  /*8400*/  FMUL.FTZ R25, R12, R8 ;  /* 0x000000080c197220 */ /* 0x000fe20000410000 */
[----:B------:R-:W-:Y:S02]  /*8410*/  IMAD.U32 R32, R10, 0x10000, RZ ;  /* 0x000100000a207824 */ /* 0x000fe400078e00ff */
[----:B------:R-:W-:Y:S01]  /*8420*/  FFMA.FTZ R21, R12, R4, -R21 ;  /* 0x000000040c157223 */ /* 0x000fe20000010815 */
[----:B0-----:R-:W-:-:S02]  /*8430*/  IMAD.U32 R27, R6, 0x10000, RZ ;  /* 0x00010000061b7824 */ /* 0x001fc400078e00ff */
[----:B------:R-:W-:Y:S01]  /*8440*/  FFMA.FTZ R25, R38, R4, R25 ;  /* 0x0000000426197223 */ /* 0x000fe20000010019 */
[----:B------:R-:W-:Y:S01]  /*8450*/  LOP3.LUT R10, R10, 0xffff0000, RZ, 0xc0, !PT ;  /* 0xffff00000a0a7812 */ /* 0x000fe200078ec0ff */
[----:B------:R-:W-:Y:S02]  /*8460*/  IMAD.U32 R37, R3, 0x10000, RZ ;  /* 0x0001000003257824 */ /* 0x000fe400078e00ff */
[-C--:B------:R-:W-:Y:S01]  /*8470*/  FMUL.FTZ R4, R41, R32.reuse ;  /* 0x0000002029047220 */ /* 0x080fe20000410000 */
[----:B------:R-:W-:Y:S02]  /*8480*/  LOP3.LUT R8, R3, 0xffff0000, RZ, 0xc0, !PT ;  /* 0xffff000003087812 */ /* 0x000fe400078ec0ff */
[----:B------:R-:W-:Y:S01]  /*8490*/  LOP3.LUT R6, R6, 0xffff0000, RZ, 0xc0, !PT ;  /* 0xffff000006067812 */ /* 0x000fe200078ec0ff */
[C---:B------:R-:W-:Y:S01]  /*84a0*/  FMUL.FTZ R32, R37.reuse, R32 ;  /* 0x0000002025207220 */ /* 0x040fe20000410000 */
[----:B------:R-:W-:Y:S01]  /*84b0*/  FFMA.FTZ R3, R37, R27, -R4 ;  /* 0x0000001b25037223 */ /* 0x000fe20000010804 */
[----:B------:R-:W-:Y:S01]  /*84c0*/  FMUL.FTZ R37, R20, R10 ;  /* 0x0000000a14257220 */ /* 0x000fe20000410000 */
[----:B------:R-:W-:-:S02]  /*84d0*/  IMAD.U32 R33, R11, 0x10000, RZ ;  /* 0x000100000b217824 */ /* 0x000fc400078e00ff */
[----:B------:R-:W-:Y:S01]  /*84e0*/  FMUL.FTZ R39, R8, R10 ;  /* 0x0000000a08277220 */ /* 0x000fe20000410000 */
[----:B------:R-:W-:Y:S01]  /*84f0*/  IMAD.U32 R12, R0, 0x10000, RZ ;  /* 0x00010000000c7824 */ /* 0x000fe200078e00ff */
[----:B------:R-:W-:Y:S01]  /*8500*/  SHF.L.U32 R31, R9, 0x10, RZ ;  /* 0x00000010091f7819 */ /* 0x000fe200000006ff */
[----:B------:R-:W-:Y:S01]  /*8510*/  FFMA.FTZ R10, R41, R27, R32 ;  /* 0x0000001b290a7223 */ /* 0x000fe20000010020 */
[----:B------:R-:W-:Y:S01]  /*8520*/  FFMA.FTZ R8, R8, R6, -R37 ;  /* 0x0000000608087223 */ /* 0x000fe20000010825 */
[----:B------:R-:W-:Y:S01]  /*8530*/  LOP3.LUT R9, R9, 0xffff0000, RZ, 0xc0, !PT ;  /* 0xffff000009097812 */ /* 0x000fe200078ec0ff */
[----:B------:R-:W-:Y:S01]  /*8540*/  IMAD.U32 R4, R15, 0x10000, RZ ;  /* 0x000100000f047824 */ /* 0x000fe200078e00ff */
[----:B------:R-:W-:Y:S01]  /*8550*/  LOP3.LUT R11, R11, 0xffff0000, RZ, 0xc0, !PT ;  /* 0xffff00000b0b7812 */ /* 0x000fe200078ec0ff */
[----:B------:R-:W-:Y:S01]  /*8560*/  IMAD.U32 R28, R7, 0x10000, RZ ;  /* 0x00010000071c7824 */ /* 0x000fe200078e00ff */
[----:B------:R-:W-:Y:S01]  /*8570*/  LOP3.LUT R37, R14, 0xffff0000, RZ, 0xc0, !PT ;  /* 0xffff00000e257812 */ /* 0x000fe200078ec0ff */
[----:B------:R-:W-:Y:S01]  /*8580*/  FMUL.FTZ R27, R12, R33 ;  /* 0x000000210c1b7220 */ /* 0x000fe20000410000 */
[----:B------:R-:W-:-:S02]  /*8590*/  LOP3.LUT R41, R0, 0xffff0000, RZ, 0xc0, !PT ;  /* 0xffff000000297812 */ /* 0x000fc400078ec0ff */
[----:B------:R-:W-:Y:S01]  /*85a0*/  LOP3.LUT R15, R15, 0xffff0000, RZ, 0xc0, !PT ;  /* 0xffff00000f0f7812 */ /* 0x000fe200078ec0ff */
[C---:B------:R-:W-:Y:S01]  /*85b0*/  IMAD.U32 R26, R5.reuse, 0x10000, RZ ;  /* 0x00010000051a7824 */ /* 0x040fe200078e00ff */
[----:B------:R-:W-:Y:S01]  /*85c0*/  LOP3.LUT R5, R5, 0xffff0000, RZ, 0xc0, !PT ;  /* 0xffff000005057812 */ /* 0x000fe200078ec0ff */
[----:B------:R-:W-:Y:S01]  /*85d0*/  FFMA.FTZ R39, R20, R6, R39 ;  /* 0x0000000614277223 */ /* 0x000fe20000010027 */
[----:B------:R-:W-:Y:S01]  /*85e0*/  LOP3.LUT R7, R7, 0xffff0000, RZ, 0xc0, !PT ;  /* 0xffff000007077812 */ /* 0x000fe200078ec0ff */
[----:B------:R-:W-:Y:S01]  /*85f0*/  FMUL.FTZ R35, R40, R31 ;  /* 0x0000001f28237220 */ /* 0x000fe20000410000 */
[C---:B------:R-:W-:Y:S01]  /*8600*/  FMUL.FTZ R33, R4.reuse, R33 ;  /* 0x0000002104217220 */ /* 0x040fe20000410000 */
[----:B------:R-:W-:Y:S01]  /*8610*/  FFMA.FTZ R27, R4, R28, -R27 ;  /* 0x0000001c041b7223 */ /* 0x000fe2000001081b */
[----:B------:R-:W-:Y:S01]  /*8620*/  FMUL.FTZ R0, R37, R9 ;  /* 0x0000000925007220 */ /* 0x000fe20000410000 */
[----:B------:R-:W-:Y:S01]  /*8630*/  FMUL.FTZ R6, R41, R11 ;  /* 0x0000000b29067220 */ /* 0x000fe20000410000 */
[C---:B------:R-:W-:Y:S01]  /*8640*/  FMUL.FTZ R31, R36.reuse, R31 ;  /* 0x0000001f241f7220 */ /* 0x040fe20000410000 */
[----:B------:R-:W-:Y:S01]  /*8650*/  FMUL.FTZ R4, R13, R9 ;  /* 0x000000090d047220 */ /* 0x000fe20000410000 */
[----:B------:R-:W-:Y:S01]  /*8660*/  FMUL.FTZ R20, R15, R11 ;  /* 0x0000000b0f147220 */ /* 0x000fe20000410000 */
[----:B------:R-:W-:Y:S01]  /*8670*/  FFMA.FTZ R35, R36, R26, -R35 ;  /* 0x0000001a24237223 */ /* 0x000fe20000010823 */
[----:B------:R-:W-:Y:S01]  /*8680*/  FFMA.FTZ R33, R12, R28, R33 ;  /* 0x0000001c0c217223 */ /* 0x000fe20000010021 */
[----:B------:R-:W-:Y:S01]  /*8690*/  FFMA.FTZ R0, R13, R5, -R0 ;  /* 0x000000050d007223 */ /* 0x000fe20000010800 */
[----:B------:R-:W-:Y:S01]  /*86a0*/  FFMA.FTZ R14, R15, R7, -R6 ;  /* 0x000000070f0e7223 */ /* 0x000fe20000010806 */
[----:B------:R-:W-:Y:S01]  /*86b0*/  FFMA.FTZ R31, R40, R26, R31 ;  /* 0x0000001a281f7223 */ /* 0x000fe2000001001f */
[----:B------:R-:W-:Y:S01]  /*86c0*/  FFMA.FTZ R12, R37, R5, R4 ;  /* 0x00000005250c7223 */ /* 0x000fe20000010004 */
[----:B------:R-:W-:Y:S01]  /*86d0*/  FFMA.FTZ R20, R41, R7, R20 ;  /* 0x0000000729147223 */ /* 0x000fe20000010014 */
        /* <DEDUP_REMOVED lines=8> */
[----:B------:R2:W-:Y:S04]  /*8760*/  STS.128 [R42+0x8400], R4 ;  /* 0x008400042a007388 */ /* 0x0005e80000000c00 */
[----:B------:R2:W-:Y:S02]  /*8770*/  STS.128 [R24+0x8400], R8 ;  /* 0x0084000818007388 */ /* 0x0005e40000000c00 */
.L_x_570:
[----:B------:R-:W-:Y:S05]  /*8780*/  BSYNC B0 ;  /* 0x0000000000007941 */ /* 0x000fea0003800000 */
.L_x_559:
[----:B------:R-:W-:Y:S01]  /*8790*/  @!PT LDS RZ, [RZ] ;  /* 0x00000000fffff984 */ /* 0x000fe20000000800 */
[----:B------:R-:W-:Y:S01]  /*87a0*/  @!PT LDS RZ, [RZ] ;  /* 0x00000000fffff984 */ /* 0x000fe20000000800 */
[----:B------:R-:W-:Y:S01]  /*87b0*/  @!PT LDS RZ, [RZ] ;  /* 0x00000000fffff984 */ /* 0x000fe20000000800 */
[----:B------:R-:W-:Y:S01]  /*87c0*/  @!PT LDS RZ, [RZ] ;  /* 0x00000000fffff984 */ /* 0x000fe20000000800 */
[----:B------:R4:W-:Y:S06]  /*87d0*/  MEMBAR.ALL.CTA ;  /* 0x0000000000007992 */ /* 0x0009ec0000008000 */
[----:B----4-:R-:W4:Y:S01]  /*87e0*/  FENCE.VIEW.ASYNC.S ;  /* 0x00000000000073c6 */ /* 0x010f220000000000 */
[----:B------:R-:W-:Y:S05]  /*87f0*/  WARPSYNC.ALL ;  /* 0x0000000000007948 */ /* 0x000fea0003800000 */
[----:B----4-:R-:W-:Y:S06]  /*8800*/  BAR.SYNC.DEFER_BLOCKING 0xd, 0x180 ;  /* 0x0346000000007b1d */ /* 0x010fec0000010000 */
.L_x_556:
[----:B---3--:R-:W-:-:S05]  /*8810*/  IMAD.U32 R0, RZ, RZ, UR39 ;  /* 0x00000027ff007e24 */ /* 0x008fca000f8e00ff */
[----:B------:R-:W-:-:S13]  /*8820*/  ISETP.NE.AND P0, PT, R0, 0x3, PT ;  /* 0x000000030000780c */ /* 0x000fda0003f05270 */
[----:B------:R-:W-:Y:S05]  /*8830*/  @!P0 BRA `(.L_x_580) ;  /* 0x0000000000048947 */ /* 0x000fea0003800000 */
[----:B------:R-:W-:Y:S01]  /*8840*/  BPT.TRAP 0x1 ;  /* 0x000000040000795c */ /* 0x000fe20000300000 */
.L_x_580:
[----:B0---4-:R-:W1:Y:S01]  /*8850*/  LDL R3, [R1+0x4] ;  /* 0x0000040001037983 */ /* 0x011e620000100800 */
[----:B------:R-:W-:Y:S01]  /*8860*/  IMAD R0, R156, 0x8, R18 ;  /* 0x000000089c007824 */ /* 0x000fe200078e0212 */
[----:B-12---:R-:W-:-:S04]  /*8870*/  SHF.L.U32 R5, R3, 0x1f, RZ ;  /* 0x0000001f03057819 */ /* 0x006fc800000006ff */
[----:B------:R0:W1:Y:S01]  /*8880*/  SYNCS.PHASECHK.TRANS64.TRYWAIT P1, [R0+URZ+0x16830], R5 ;  /* 0x01683005000075a7 */ /* 0x000062000802017f */
[----:B------:R-:W-:Y:S05]  /*8890*/  @!P0 BRA `(.L_x_581) ;  /* 0x0000000000048947 */ /* 0x000fea0003800000 */
[----:B------:R-:W-:Y:S01]  /*88a0*/  BPT.TRAP 0x1 ;  /* 0x000000040000795c */ /* 0x000fe20000300000 */
.L_x_581:
[----:B------:R-:W-:Y:S01]  /*88b0*/  VIADD R3, R18, 0xe400 ;  /* 0x0000e40012037836 */ /* 0x000fe20000000000 */
[----:B------:R-:W-:Y:S02]  /*88c0*/  LOP3.LUT R12, R29, 0x10000, RZ, 0xfc, !PT ;  /* 0x000100001d0c7812 */ /* 0x000fe400078efcff */
[----:B------:R-:W-:Y:S02]  /*88d0*/  MOV R13, 0x40000040 ;  /* 0x40000040000d7802 */ /* 0x000fe40000000f00 */
[----:B------:R-:W-:-:S04]  /*88e0*/  SHF.R.U32.HI R3, RZ, 0x4, R3 ;  /* 0x00000004ff037819 */ /* 0x000fc80000011603 */
[----:B------:R-:W-:-:S04]  /*88f0*/  LOP3.LUT R3, R3, 0x3fff, RZ, 0xc0, !PT ;  /* 0x00003fff03037812 */ /* 0x000fc800078ec0ff */
[----:B------:R-:W-:-:S05]  /*8900*/  LOP3.LUT R3, R3, 0x10000, RZ, 0xfc, !PT ;  /* 0x0001000003037812 */ /* 0x000fca00078efcff */
[----:B------:R2:W-:Y:S01]  /*8910*/  STL [R1+0x20], R3 ;  /* 0x0000200301007387 */ /* 0x0005e20000100800 */
[----:B-1----:R-:W-:Y:S05]  /*8920*/  @P1 BRA `(.L_x_582) ;  /* 0x0000000000081947 */ /* 0x002fea0003800000 */
[----:B------:R-:W1:Y:S02]  /*8930*/  SYNCS.PHASECHK.TRANS64.TRYWAIT P1, [R0+URZ+0x16830], R5 ;  /* 0x01683005000075a7 */ /* 0x000e64000802017f */
[----:B-1----:R-:W-:Y:S05]  /*8940*/  @!P1 BRA `(.L_x_583) ;  /* 0x000000f800849947 */ /* 0x002fea0003800000 */
.L_x_582:
[----:B--2---:R-:W2:Y:S01]  /*8950*/  LDL R3, [R1+0x20] ;  /* 0x0000200001037983 */ /* 0x004ea20000100800 */
[----:B01----:R-:W-:Y:S01]  /*8960*/  IMAD.MOV.U32 R5, RZ, RZ, 0x40000040 ;  /* 0x40000040ff057424 */ /* 0x003fe200078e00ff */
[----:B------:R-:W-:Y:S05]  /*8970*/  WARPSYNC.ALL ;  /* 0x0000000000007948 */ /* 0x000fea0003800000 */
[C---:B------:R-:W-:Y:S01]  /*8980*/  R2UR UR4, R12.reuse ;  /* 0x000000000c0472ca */ /* 0x040fe200000e0000 */
[----:B-----5:R-:W-:Y:S01]  /*8990*/  WARPGROUP.ARRIVE ;  /* 0x00000000000079c5 */ /* 0x020fe20000000000 */
[----:B------:R-:W-:Y:S01]  /*89a0*/  R2UR UR5, R13 ;  /* 0x000000000d0572ca */ /* 0x000fe200000e0000 */
[C---:B------:R-:W-:Y:S01]  /*89b0*/  VIADD R8, R12.reuse, 0x2 ;  /* 0x000000020c087836 */ /* 0x040fe20000000000 */
[----:B------:R-:W-:Y:S01]  /*89c0*/  R2UR UR7, R5 ;  /* 0x00000000050772ca */ /* 0x000fe200000e0000 */
[----:B------:R-:W-:Y:S01]  /*89d0*/  IMAD.MOV.U32 R9, RZ, RZ, 0x40000040 ;  /* 0x40000040ff097424 */ /* 0x000fe200078e00ff */
[C---:B------:R-:W-:Y:S01]  /*89e0*/  IADD3 R20, R12.reuse, 0x4, RZ ;  /* 0x000000040c147810 */ /* 0x040fe20007ffe0ff */
[----:B------:R-:W-:Y:S01]  /*89f0*/  IMAD.MOV.U32 R7, RZ, RZ, 0x40000040 ;  /* 0x40000040ff077424 */ /* 0x000fe200078e00ff */
[----:B------:R-:W-:Y:S01]  /*8a00*/  MOV R5, 0x40000040 ;  /* 0x4000004000057802 */ /* 0x000fe20000000f00 */
[----:B------:R-:W-:Y:S01]  /*8a10*/  IMAD.MOV.U32 R21, RZ, RZ, 0x40000040 ;  /* 0x40000040ff157424 */ /* 0x000fe200078e00ff */
[----:B------:R0:W-:Y:S01]  /*8a20*/  STL.64 [R1+0x8], R8 ;  /* 0x0000080801007387 */ /* 0x0001e20000100a00 */
[----:B------:R-:W-:-:S02]  /*8a30*/  VIADD R14, R12, 0x6 ;  /* 0x000000060c0e7836 */ /* 0x000fc40000000000 */
[----:B------:R-:W-:Y:S02]  /*8a40*/  IMAD.MOV.U32 R15, RZ, RZ, 0x40000040 ;  /* 0x40000040ff0f7424 */ /* 0x000fe400078e00ff */
[----:B------:R-:W-:Y:S02]  /*8a50*/  IMAD.MOV.U32 R119, RZ, RZ, RZ ;  /* 0x000000ffff777224 */ /* 0x000fe400078e00ff */
[----:B--2---:R-:W-:-:S04]  /*8a60*/  IMAD R4, R156, 0x400, R3 ;  /* 0x000004009c047824 */ /* 0x004fc800078e0203 */
[C---:B------:R-:W-:Y:S01]  /*8a70*/  VIADD R6, R4.reuse, 0x2 ;  /* 0x0000000204067836 */ /* 0x040fe20000000000 */
[----:B------:R-:W-:-:S13]  /*8a80*/  R2UR UR6, R4 ;  /* 0x00000000040672ca */ /* 0x000fda00000e0000 */
[----:B------:R-:W-:Y:S01]  /*8a90*/  HGMMA.64x128x16.F32.BF16 R24, gdesc[UR4], RZ, !UPT, gsb0 ;  /* 0x01e00000041879f0 */ /* 0x000fe2000c0018ff */
[----:B------:R-:W-:Y:S02]  /*8aa0*/  R2UR UR4, R8 ;  /* 0x00000000080472ca */ /* 0x000fe400000e0000 */
[----:B------:R-:W-:Y:S02]  /*8ab0*/  R2UR UR5, R9 ;  /* 0x00000000090572ca */ /* 0x000fe400000e0000 */
[----:B------:R-:W-:Y:S01]  /*8ac0*/  R2UR UR6, R6 ;  /* 0x00000000060672ca */ /* 0x000fe200000e0000 */
[C---:B------:R-:W-:Y:S01]  /*8ad0*/  VIADD R6, R4.reuse, 0x4 ;  /* 0x0000000404067836 */ /* 0x040fe20000000000 */
[----:B------:R-:W-:Y:S01]  /*8ae0*/  R2UR UR7, R7 ;  /* 0x00000000070772ca */ /* 0x000fe200000e0000 */
[----:B------:R-:W-:Y:S02]  /*8af0*/  IMAD.MOV.U32 R7, RZ, RZ, 0x40000040 ;  /* 0x40000040ff077424 */ /* 0x000fe400078e00ff */
[----:B------:R-:W-:Y:S01]  /*8b00*/  VIADD R4, R4, 0x6 ;  /* 0x0000000604047836 */ /* 0x000fe20000000000 */
[----:B------:R-:W-:-:S02]  /*8b10*/  WARPGROUP.DEPBAR.LE gsb0, 0x0 ;  /* 0x00008000000079c5 */ /* 0x000fc40000010000 */
[----:B------:R-:W-:-:S07]  /*8b20*/  WARPGROUP.ARRIVE ;  /* 0x00000000000079c5 */ /* 0x000fce0000000000 */
[----:B------:R-:W-:Y:S01]  /*8b30*/  HGMMA.64x128x16.F32.BF16 R24, gdesc[UR4], R24, gsb0 ;  /* 0x01e00000041879f0 */ /* 0x000fe20008001818 */
[----:B------:R-:W-:Y:S02]  /*8b40*/  R2UR UR4, R20 ;  /* 0x00000000140472ca */ /* 0x000fe400000e0000 */
[----:B------:R-:W-:Y:S02]  /*8b50*/  R2UR UR5, R21 ;  /* 0x00000000150572ca */ /* 0x000fe400000e0000 */
[----:B------:R-:W-:Y:S02]  /*8b60*/  R2UR UR6, R6 ;  /* 0x00000000060672ca */ /* 0x000fe400000e0000 */
[----:B------:R-:W-:Y:S01]  /*8b70*/  R2UR UR7, R7 ;  /* 0x00000000070772ca */ /* 0x000fe200000e0000 */
[----:B------:R-:W-:Y:S02]  /*8b80*/  WARPGROUP.DEPBAR.LE gsb0, 0x0 ;  /* 0x00008000000079c5 */ /* 0x000fe40000010000 */
[----:B------:R-:W-:-:S10]  /*8b90*/  WARPGROUP.ARRIVE ;  /* 0x00000000000079c5 */ /* 0x000fd40000000000 */
[----:B------:R-:W-:Y:S01]  /*8ba0*/  HGMMA.64x128x16.F32.BF16 R24, gdesc[UR4], R24, gsb0 ;  /* 0x01e00000041879f0 */ /* 0x000fe20008001818 */
[----:B------:R-:W-:Y:S02]  /*8bb0*/  R2UR UR4, R14 ;  /* 0x000000000e0472ca */ /* 0x000fe400000e0000 */
[----:B------:R-:W-:Y:S02]  /*8bc0*/  R2UR UR5, R15 ;  /* 0x000000000f0572ca */ /* 0x000fe400000e0000 */
[----:B------:R-:W-:Y:S02]  /*8bd0*/  R2UR UR6, R4 ;  /* 0x00000000040672ca */ /* 0x000fe400000e0000 */
[----:B------:R-:W-:Y:S01]  /*8be0*/  R2UR UR7, R5 ;  /* 0x00000000050772ca */ /* 0x000fe200000e0000 */
[----:B------:R-:W-:Y:S02]  /*8bf0*/  WARPGROUP.DEPBAR.LE gsb0, 0x0 ;  /* 0x00008000000079c5 */ /* 0x000fe40000010000 */
[----:B------:R-:W-:-:S10]  /*8c00*/  WARPGROUP.ARRIVE ;  /* 0x00000000000079c5 */ /* 0x000fd40000000000 */
[----:B------:R-:W-:Y:S03]  /*8c10*/  HGMMA.64x128x16.F32.BF16 R24, gdesc[UR4], R24, gsb0 ;  /* 0x01e00000041879f0 */ /* 0x000fe60008001818 */
[----:B------:R-:W-:Y:S02]  /*8c20*/  WARPGROUP.DEPBAR.LE gsb0, 0x0 ;  /* 0x00008000000079c5 */ /* 0x000fe40000010000 */
[----:B0-----:R-:W-:Y:S05]  /*8c30*/  @!P0 BRA `(.L_x_584) ;  /* 0x0000000000048947 */ /* 0x001fea0003800000 */
[----:B------:R-:W-:Y:S01]  /*8c40*/  BPT.TRAP 0x1 ;  /* 0x000000040000795c */ /* 0x000fe20000300000 */
.L_x_584:
[----:B------:R-:W2:Y:S01]  /*8c50*/  LDL R90, [R1+0x28] ;  /* 0x00002800015a7983 */ /* 0x000ea20000100800 */
[----:B------:R-:W-:Y:S01]  /*8c60*/  ULDC UR5, c[0x0][0x9d8] ;  /* 0x0002760000057ab9 */ /* 0x000fe20000000800 */
[----:B------:R-:W-:Y:S01]  /*8c70*/  ULDC UR4, c[0x0][0x988] ;  /* 0x0002620000047ab9 */ /* 0x000fe20000000800 */
[----:B------:R-:W-:Y:S01]  /*8c80*/  FMUL.FTZ R3, R24, UR5 ;  /* 0x0000000518037c20 */ /* 0x000fe20008410000 */
        /* <DEDUP_REMOVED lines=21> */
[----:B------:R-:W3:Y:S01]  /*8de0*/  MUFU.TANH R7, R7 ;  /* 0x0000000700077308 */ /* 0x000ee20000002400 */
        /* <DEDUP_REMOVED lines=41> */
[----:B------:R-:W-:Y:S01]  /*9080*/  VIADD R0, R0, 0x16840 ;  /* 0x0001684000007836 */ /* 0x000fe20000000000 */
[----:B------:R-:W-:-:S05]  /*9090*/  ULDC UR6, c[0x0][0x9d8] ;  /* 0x0002760000067ab9 */ /* 0x000fca0000000800 */
        /* <DEDUP_REMOVED lines=29> */
[----:B--2---:R-:W-:-:S07]  /*9270*/  IADD3 R89, R89, 0x80, -R90 ;  /* 0x0000008059597810 */ /* 0x004fce0007ffe85a */
[----:B------:R-:W2:Y:S01]  /*9280*/  MUFU.TANH R55, R55 ;  /* 0x0000003700377308 */ /* 0x000ea20000002400 */
[----:B------:R-:W-:-:S07]  /*9290*/  IMAD R72, R88, -0x80, R89 ;  /* 0xffffff8058487824 */ /* 0x000fce00078e0259 */
[----:B------:R-:W2:Y:S01]  /*92a0*/  MUFU.TANH R50, R50 ;  /* 0x0000003200327308 */ /* 0x000ea20000002400 */
[----:B------:R-:W-:-:S07]  /*92b0*/  ISETP.GT.AND P4, PT, R72, RZ, PT ;  /* 0x000000ff4800720c */ /* 0x000fce0003f84270 */
[----:B------:R-:W2:Y:S01]  /*92c0*/  MUFU.TANH R56, R56 ;  /* 0x0000003800387308 */ /* 0x000ea20000002400 */
[----:B------:R-:W-:-:S07]  /*92d0*/  ISETP.GT.AND P5, PT, R72, 0x1, PT ;  /* 0x000000014800780c */ /* 0x000fce0003fa4270 */
[----:B------:R-:W2:Y:S01]  /*92e0*/  MUFU.TANH R53, R53 ;  /* 0x0000003500357308 */ /* 0x000ea20000002400 */
[----:B------:R-:W-:-:S07]  /*92f0*/  ISETP.GT.AND P1, PT, R72, 0x8, PT ;  /* 0x000000084800780c */ /* 0x000fce0003f24270 */
[----:B------:R-:W2:Y:S01]  /*9300*/  MUFU.TANH R59, R59 ;  /* 0x0000003b003b7308 */ /* 0x000ea20000002400 */
[----:B0-----:R-:W-:-:S07]  /*9310*/  FSEL R3, R3, -INF , P4 ;  /* 0xff80000003037808 */ /* 0x001fce0002000000 */
[----:B------:R-:W0:Y:S01]  /*9320*/  MUFU.TANH R54, R54 ;  /* 0x0000003600367308 */ /* 0x000e220000002400 */
[----:B-1----:R-:W-:-:S07]  /*9330*/  FSEL R4, R4, -INF , P5 ;  /* 0xff80000004047808 */ /* 0x002fce0002800000 */
[----:B------:R-:W1:Y:S01]  /*9340*/  MUFU.TANH R60, R60 ;  /* 0x0000003c003c7308 */ /* 0x000e620000002400 */
[----:B------:R-:W-:-:S07]  /*9350*/  ISETP.GT.AND P2, PT, R72, 0x9, PT ;  /* 0x000000094800780c */ /* 0x000fce0003f44270 */
[----:B------:R-:W1:Y:S01]  /*9360*/  MUFU.TANH R57, R57 ;  /* 0x0000003900397308 */ /* 0x000e620000002400 */
[----:B---3--:R-:W-:-:S07]  /*9370*/  FSEL R7, R7, -INF , P1 ;  /* 0xff80000007077808 */ /* 0x008fce0000800000 */
[----:B------:R-:W3:Y:S01]  /*9380*/  MUFU.TANH R63, R63 ;  /* 0x0000003f003f7308 */ /* 0x000ee20000002400 */
[----:B------:R-:W-:-:S07]  /*9390*/  FMNMX.FTZ R76, R3, R4, !PT ;  /* 0x00000004034c7209 */ /* 0x000fce0007810000 */
[----:B------:R-:W3:Y:S01]  /*93a0*/  MUFU.TANH R58, R58 ;  /* 0x0000003a003a7308 */ /* 0x000ee20000002400 */
[----:B------:R-:W-:-:S07]  /*93b0*/  ISETP.GT.AND P3, PT, R72, 0x10, PT ;  /* 0x000000104800780c */ /* 0x000fce0003f64270 */
[----:B------:R-:W3:Y:S01]  /*93c0*/  MUFU.TANH R64, R64 ;  /* 0x0000004000407308 */ /* 0x000ee20000002400 */
[----:B----4-:R-:W-:-:S07]  /*93d0*/  FSEL R8, R8, -INF , P2 ;  /* 0xff80000008087808 */ /* 0x010fce0001000000 */
[----:B------:R-:W4:Y:S01]  /*93e0*/  MUFU.TANH R61, R61 ;  /* 0x0000003d003d7308 */ /* 0x000f220000002400 */
[----:B------:R-:W-:Y:S01]  /*93f0*/  FMNMX.FTZ R75, R7, R76, !PT ;  /* 0x0000004c074b7209 */ /* 0x000fe20007810000 */
[----:B------:R-:W-:Y:S01]  /*9400*/  FMUL.FTZ R71, R81, UR5 ;  /* 0x0000000551477c20 */ /* 0x000fe20008410000 */
[----:B-----5:R-:W-:-:S05]  /*9410*/  FSEL R5, R5, -INF , P4 ;  /* 0xff80000005057808 */ /* 0x020fca0002000000 */
[----:B------:R-:W5:Y:S01]  /*9420*/  MUFU.TANH R67, R67 ;  /* 0x0000004300437308 */ /* 0x000f620000002400 */
[----:B------:R-:W-:-:S07]  /*9430*/  ISETP.GT.AND P4, PT, R72, 0x11, PT ;  /* 0x000000114800780c */ /* 0x000fce0003f84270 */
[----:B------:R-:W5:Y:S01]  /*9440*/  MUFU.TANH R62, R62 ;  /* 0x0000003e003e7308 */ /* 0x000f620000002400 */
[----:B------:R-:W-:Y:S01]  /*9450*/  FSEL R11, R11, -INF , P3 ;  /* 0xff8000000b0b7808 */ /* 0x000fe20001800000 */
[----:B------:R-:W-:Y:S01]  /*9460*/  FMUL.FTZ R73, R84, UR5 ;  /* 0x0000000554497c20 */ /* 0x000fe20008410000 */
[----:B------:R-:W-:-:S05]  /*9470*/  FMNMX.FTZ R76, R8, R75, !PT ;  /* 0x0000004b084c7209 */ /* 0x000fca0007810000 */
[----:B------:R-:W5:Y:S01]  /*9480*/  MUFU.TANH R68, R68 ;  /* 0x0000004400447308 */ /* 0x000f620000002400 */
[----:B------:R-:W-:Y:S01]  /*9490*/  FSEL R6, R6, -INF , P5 ;  /* 0xff80000006067808 */ /* 0x000fe20002800000 */
[----:B------:R-:W-:Y:S01]  /*94a0*/  FMUL.FTZ R74, R85, UR5 ;  /* 0x00000005554a7c20 */ /* 0x000fe20008410000 */
[----:B------:R-:W-:Y:S01]  /*94b0*/  ISETP.GT.AND P5, PT, R72, 0x18, PT ;  /* 0x000000184800780c */ /* 0x000fe20003fa4270 */
[----:B------:R-:W5:Y:S01]  /*94c0*/  LDL R90, [R1+0x18] ;  /* 0x00001800015a7983 */ /* 0x000f620000100800 */
[----:B------:R-:W-:Y:S02]  /*94d0*/  FSEL R24, R24, -INF , P4 ;  /* 0xff80000018187808 */ /* 0x000fe40002000000 */
[----:B------:R-:W-:Y:S01]  /*94e0*/  FMNMX.FTZ R75, R11, R76, !PT ;  /* 0x0000004c0b4b7209 */ /* 0x000fe20007810000 */
[----:B------:R-:W5:Y:S01]  /*94f0*/  MUFU.TANH R65, R65 ;  /* 0x0000004100417308 */ /* 0x000f620000002400 */
[----:B------:R-:W-:Y:S02]  /*9500*/  FSEL R9, R9, -INF , P1 ;  /* 0xff80000009097808 */ /* 0x000fe40000800000 */
[----:B------:R-:W-:-:S02]  /*9510*/  ISETP.GT.AND P1, PT, R72, 0x19, PT ;  /* 0x000000194800780c */ /* 0x000fc40003f24270 */
[----:B------:R-:W-:Y:S02]  /*9520*/  FSEL R27, R27, -INF , P5 ;  /* 0xff8000001b1b7808 */ /* 0x000fe40002800000 */
[----:B------:R-:W-:Y:S01]  /*9530*/  FMNMX.FTZ R76, R24, R75, !PT ;  /* 0x0000004b184c7209 */ /* 0x000fe20007810000 */
[----:B------:R-:W5:Y:S01]  /*9540*/  MUFU.TANH R70, R70 ;  /* 0x0000004600467308 */ /* 0x000f620000002400 */
[----:B------:R-:W-:Y:S02]  /*9550*/  FSEL R10, R10, -INF , P2 ;  /* 0xff8000000a0a7808 */ /* 0x000fe40001000000 */
[----:B------:R-:W-:Y:S02]  /*9560*/  ISETP.GT.AND P2, PT, R72, 0x20, PT ;  /* 0x000000204800780c */ /* 0x000fe40003f44270 */
[----:B------:R-:W-:Y:S02]  /*9570*/  FSEL R28, R28, -INF , P1 ;  /* 0xff8000001c1c7808 */ /* 0x000fe40000800000 */
[----:B------:R-:W-:Y:S01]  /*9580*/  FMNMX.FTZ R77, R27, R76, !PT ;  /* 0x0000004c1b4d7209 */ /* 0x000fe20007810000 */
[----:B------:R-:W5:Y:S01]  /*9590*/  MUFU.TANH R66, R66 ;  /* 0x0000004200427308 */ /* 0x000f620000002400 */
[----:B------:R-:W-:-:S02]  /*95a0*/  FSEL R25, R25, -INF , P3 ;  /* 0xff80000019197808 */ /* 0x000fc40001800000 */
[----:B------:R-:W-:Y:S02]  /*95b0*/  ISETP.GT.AND P3, PT, R72, 0x21, PT ;  /* 0x000000214800780c */ /* 0x000fe40003f64270 */
[----:B------:R-:W-:Y:S02]  /*95c0*/  FSEL R75, R31, -INF , P2 ;  /* 0xff8000001f4b7808 */ /* 0x000fe40001000000 */
[----:B------:R-:W-:Y:S01]  /*95d0*/  FMNMX.FTZ R76, R28, R77, !PT ;  /* 0x0000004d1c4c7209 */ /* 0x000fe20007810000 */
[----:B------:R-:W-:Y:S01]  /*95e0*/  MUFU.TANH R69, R69 ;  /* 0x0000004500457308 */ /* 0x000fe20000002400 */
[----:B------:R-:W-:Y:S02]  /*95f0*/  FSEL R26, R26, -INF , P4 ;  /* 0xff8000001a1a7808 */ /* 0x000fe40002000000 */
[----:B------:R-:W-:Y:S02]  /*9600*/  ISETP.GT.AND P4, PT, R72, 0x28, PT ;  /* 0x000000284800780c */ /* 0x000fe40003f84270 */
[----:B------:R-:W-:-:S02]  /*9610*/  FSEL R32, R32, -INF , P3 ;  /* 0xff80000020207808 */ /* 0x000fc40001800000 */
[----:B------:R-:W-:Y:S02]  /*9620*/  FMNMX.FTZ R31, R75, R76, !PT ;  /* 0x0000004c4b1f7209 */ /* 0x000fe40007810000 */
[----:B------:R-:W-:Y:S02]  /*9630*/  FSEL R29, R29, -INF , P5 ;  /* 0xff8000001d1d7808 */ /* 0x000fe40002800000 */
[----:B------:R-:W-:Y:S02]  /*9640*/  ISETP.GT.AND P5, PT, R72, 0x29, PT ;  /* 0x000000294800780c */ /* 0x000fe40003fa4270 */
[----:B------:R-:W-:Y:S02]  /*9650*/  FSEL R35, R35, -INF , P4 ;  /* 0xff80000023237808 */ /* 0x000fe40002000000 */
[----:B------:R-:W-:Y:S02]  /*9660*/  FMNMX.FTZ R76, R32, R31, !PT ;  /* 0x0000001f204c7209 */ /* 0x000fe40007810000 */
[----:B------:R-:W-:-:S02]  /*9670*/  FSEL R30, R30, -INF , P1 ;  /* 0xff8000001e1e7808 */ /* 0x000fc40000800000 */
[----:B------:R-:W-:Y:S02]  /*9680*/  ISETP.GT.AND P1, PT, R72, 0x30, PT ;  /* 0x000000304800780c */ /* 0x000fe40003f24270 */
[----:B------:R-:W-:Y:S02]  /*9690*/  FSEL R36, R36, -INF , P5 ;  /* 0xff80000024247808 */ /* 0x000fe40002800000 */
[----:B------:R-:W-:Y:S02]  /*96a0*/  FMNMX.FTZ R31, R35, R76, !PT ;  /* 0x0000004c231f7209 */ /* 0x000fe40007810000 */
        /* <DEDUP_REMOVED lines=34> */
[----:B--2---:R-:W-:Y:S02]  /*98d0*/  FSEL R55, R55, -INF , P4 ;  /* 0xff80000037377808 */ /* 0x004fe40002000000 */
        /* <DEDUP_REMOVED lines=9> */
[----:B0-----:R-:W-:-:S02]  /*9970*/  FSEL R54, R54, -INF , P3 ;  /* 0xff80000036367808 */ /* 0x001fc40001800000 */
[----:B------:R-:W-:Y:S02]  /*9980*/  ISETP.GT.AND P3, PT, R72, 0x60, PT ;  /* 0x000000604800780c */ /* 0x000fe40003f64270 */
[----:B-1----:R-:W-:Y:S02]  /*9990*/  FSEL R60, R60, -INF , P2 ;  /* 0xff8000003c3c7808 */ /* 0x002fe40001000000 */
[----:B------:R-:W-:Y:S02]  /*99a0*/  FMNMX.FTZ R31, R59, R38, !PT ;  /* 0x000000263b1f7209 */ /* 0x000fe40007810000 */
[----:B------:R-:W-:Y:S02]  /*99b0*/  FSEL R57, R57, -INF , P4 ;  /* 0xff80000039397808 */ /* 0x000fe40002000000 */
[----:B------:R-:W-:Y:S02]  /*99c0*/  ISETP.GT.AND P4, PT, R72, 0x61, PT ;  /* 0x000000614800780c */ /* 0x000fe40003f84270 */
[----:B---3--:R-:W-:-:S02]  /*99d0*/  FSEL R63, R63, -INF , P3 ;  /* 0xff8000003f3f7808 */ /* 0x008fc40001800000 */
[----:B------:R-:W-:Y:S01]  /*99e0*/  FMNMX.FTZ R38, R60, R31, !PT ;  /* 0x0000001f3c267209 */ /* 0x000fe20007810000 */
[----:B------:R-:W0:Y:S01]  /*99f0*/  MUFU.TANH R71, R71 ;  /* 0x0000004700477308 */ /* 0x000e220000002400 */
[----:B------:R-:W-:Y:S02]  /*9a00*/  FSEL R58, R58, -INF , P5 ;  /* 0xff8000003a3a7808 */ /* 0x000fe40002800000 */
[----:B------:R-:W-:Y:S02]  /*9a10*/  ISETP.GT.AND P5, PT, R72, 0x68, PT ;  /* 0x000000684800780c */ /* 0x000fe40003fa4270 */
[----:B------:R-:W-:Y:S02]  /*9a20*/  FSEL R64, R64, -INF , P4 ;  /* 0xff80000040407808 */ /* 0x000fe40002000000 */
[----:B------:R-:W-:Y:S01]  /*9a30*/  FMNMX.FTZ R31, R63, R38, !PT ;  /* 0x000000263f1f7209 */ /* 0x000fe20007810000 */
[----:B------:R-:W1:Y:S01]  /*9a40*/  MUFU.TANH R73, R73 ;  /* 0x0000004900497308 */ /* 0x000e620000002400 */
[----:B----4-:R-:W-:-:S02]  /*9a50*/  FSEL R61, R61, -INF , P1 ;  /* 0xff8000003d3d7808 */ /* 0x010fc40000800000 */
[----:B------:R-:W-:Y:S02]  /*9a60*/  ISETP.GT.AND P1, PT, R72, 0x69, PT ;  /* 0x000000694800780c */ /* 0x000fe40003f24270 */
[----:B-----5:R-:W-:Y:S02]  /*9a70*/  FSEL R67, R67, -INF , P5 ;  /* 0xff80000043437808 */ /* 0x020fe40002800000 */
[----:B------:R-:W-:Y:S01]  /*9a80*/  FMNMX.FTZ R38, R64, R31, !PT ;  /* 0x0000001f40267209 */ /* 0x000fe20007810000 */
[----:B------:R-:W2:Y:S01]  /*9a90*/  MUFU.TANH R74, R74 ;  /* 0x0000004a004a7308 */ /* 0x000ea20000002400 */
        /* <DEDUP_REMOVED lines=10> */
[----:B0-----:R-:W-:Y:S02]  /*9b40*/  FSEL R71, R71, -INF , P3 ;  /* 0xff80000047477808 */ /* 0x001fe40001800000 */
[----:B------:R-:W-:Y:S02]  /*9b50*/  FMNMX.FTZ R38, R70, R31, !PT ;  /* 0x0000001f46267209 */ /* 0x000fe40007810000 */
[----:B------:R-:W-:Y:S02]  /*9b60*/  FSEL R69, R69, -INF , P5 ;  /* 0xff80000045457808 */ /* 0x000fe40002800000 */
[----:B------:R-:W-:Y:S02]  /*9b70*/  ISETP.GT.AND P5, PT, R72, 0x79, PT ;  /* 0x000000794800780c */ /* 0x000fe40003fa4270 */
[----:B-1----:R-:W-:-:S02]  /*9b80*/  FSEL R73, R73, -INF , P4 ;  /* 0xff80000049497808 */ /* 0x002fc40002000000 */
[----:B------:R-:W-:Y:S02]  /*9b90*/  FMNMX.FTZ R38, R71, R38, !PT ;  /* 0x0000002647267209 */ /* 0x000fe40007810000 */
[----:B--2---:R-:W-:Y:S02]  /*9ba0*/  FSEL R74, R74, -INF , P5 ;  /* 0xff8000004a4a7808 */ /* 0x004fe40002800000 */
[----:B------:R-:W-:-:S04]  /*9bb0*/  FMNMX.FTZ R31, R73, R38, !PT ;  /* 0x00000026491f7209 */ /* 0x000fc80007810000 */
[----:B------:R-:W-:-:S05]  /*9bc0*/  FMNMX.FTZ R78, R74, R31, !PT ;  /* 0x0000001f4a4e7209 */ /* 0x000fca0007810000 */
[----:B------:R-:W0:Y:S02]  /*9bd0*/  SHFL.BFLY PT, R31, R78, 0x2, 0x1f ;  /* 0x0c401f004e1f7f89 */ /* 0x000e2400000e0000 */
[----:B0-----:R-:W-:-:S05]  /*9be0*/  FMNMX.FTZ R81, R78, R31, !PT ;  /* 0x0000001f4e517209 */ /* 0x001fca0007810000 */
[----:B------:R-:W0:Y:S02]  /*9bf0*/  SHFL.BFLY PT, R38, R81, 0x1, 0x1f ;  /* 0x0c201f0051267f89 */ /* 0x000e2400000e0000 */
[----:B0-----:R-:W-:-:S04]  /*9c00*/  FMNMX.FTZ R31, R81, R38, !PT ;  /* 0x00000026511f7209 */ /* 0x001fc80007810000 */
[C---:B------:R-:W-:Y:S01]  /*9c10*/  FSETP.NEU.FTZ.AND P6, PT, R31.reuse, -INF , PT ;  /* 0xff8000001f00780b */ /* 0x040fe20003fdd000 */
[----:B------:R-:W-:-:S05]  /*9c20*/  FMUL.FTZ R77, R31, UR4 ;  /* 0x000000041f4d7c20 */ /* 0x000fca0008410000 */
[----:B------:R-:W-:-:S05]  /*9c30*/  FSEL R77, R77, RZ, P6 ;  /* 0x000000ff4d4d7208 */ /* 0x000fca0003000000 */
[--C-:B------:R-:W-:Y:S01]  /*9c40*/  FFMA.FTZ R148, R3, UR4, -R77.reuse ;  /* 0x0000000403947c23 */ /* 0x100fe2000801084d */
[----:B------:R-:W-:Y:S01]  /*9c50*/  FFMA.FTZ R3, R4, UR4, -R77 ;  /* 0x0000000404037c23 */ /* 0x000fe2000801084d */
[----:B------:R-:W-:Y:S01]  /*9c60*/  FMNMX.FTZ R4, R5, R6, !PT ;  /* 0x0000000605047209 */ /* 0x000fe20007810000 */
[----:B------:R-:W-:-:S03]  /*9c70*/  FMUL.FTZ R38, R79, UR5 ;  /* 0x000000054f267c20 */ /* 0x000fc60008410000 */
[----:B------:R-:W-:Y:S01]  /*9c80*/  FMNMX.FTZ R79, R9, R4, !PT ;  /* 0x00000004094f7209 */ /* 0x000fe20007810000 */
[----:B------:R-:W-:-:S03]  /*9c90*/  FFMA.FTZ R120, R11, UR4, -R77 ;  /* 0x000000040b787c23 */ /* 0x000fc6000801084d */
[----:B------:R-:W-:-:S04]  /*9ca0*/  FMNMX.FTZ R4, R10, R79, !PT ;  /* 0x0000004f0a047209 */ /* 0x000fc80007810000 */
[----:B------:R-:W-:-:S04]  /*9cb0*/  FMNMX.FTZ R11, R25, R4, !PT ;  /* 0x00000004190b7209 */ /* 0x000fc80007810000 */
[----:B------:R-:W-:-:S04]  /*9cc0*/  FMNMX.FTZ R4, R26, R11, !PT ;  /* 0x0000000b1a047209 */ /* 0x000fc80007810000 */
        /* <DEDUP_REMOVED lines=18> */
[----:B------:R-:W-:Y:S01]  /*9df0*/  FMNMX.FTZ R39, R57, R4, !PT ;  /* 0x0000000439277209 */ /* 0x000fe20007810000 */
[----:B------:R-:W-:-:S03]  /*9e00*/  FMUL.FTZ R72, R82, UR5 ;  /* 0x0000000552487c20 */ /* 0x000fc60008410000 */
[----:B------:R-:W-:Y:S01]  /*9e10*/  FMNMX.FTZ R4, R58, R39, !PT ;  /* 0x000000273a047209 */ /* 0x000fe20007810000 */
[----:B------:R-:W0:Y:S01]  /*9e20*/  MUFU.TANH R38, R38 ;  /* 0x0000002600267308 */ /* 0x000e220000002400 */
[----:B------:R-:W-:Y:S02]  /*9e30*/  FMUL.FTZ R80, R83, UR5 ;  /* 0x0000000553507c20 */ /* 0x000fe40008410000 */
[----:B------:R-:W-:Y:S01]  /*9e40*/  FMNMX.FTZ R79, R61, R4, !PT ;  /* 0x000000043d4f7209 */ /* 0x000fe20007810000 */
[----:B------:R-:W-:-:S03]  /*9e50*/  FMUL.FTZ R78, R86, UR5 ;  /* 0x00000005564e7c20 */ /* 0x000fc60008410000 */
[----:B------:R-:W-:Y:S01]  /*9e60*/  FMNMX.FTZ R4, R62, R79, !PT ;  /* 0x0000004f3e047209 */ /* 0x000fe20007810000 */
[----:B------:R-:W1:Y:S01]  /*9e70*/  MUFU.TANH R72, R72 ;  /* 0x0000004800487308 */ /* 0x000e620000002400 */
[----:B------:R-:W-:Y:S01]  /*9e80*/  FMUL.FTZ R81, R87, UR5 ;  /* 0x0000000557517c20 */ /* 0x000fe20008410000 */
[--C-:B------:R-:W-:Y:S01]  /*9e90*/  FFMA.FTZ R150, R7, UR4, -R77.reuse ;  /* 0x0000000407967c23 */ /* 0x100fe2000801084d */
[----:B------:R-:W-:Y:S01]  /*9ea0*/  FMNMX.FTZ R79, R65, R4, !PT ;  /* 0x00000004414f7209 */ /* 0x000fe20007810000 */
[--C-:B------:R-:W-:Y:S01]  /*9eb0*/  FFMA.FTZ R7, R8, UR4, -R77.reuse ;  /* 0x0000000408077c23 */ /* 0x100fe2000801084d */
[--C-:B------:R-:W-:Y:S01]  /*9ec0*/  FFMA.FTZ R28, R28, UR4, -R77.reuse ;  /* 0x000000041c1c7c23 */ /* 0x100fe2000801084d */
[--C-:B------:R-:W-:Y:S02]  /*9ed0*/  FFMA.FTZ R24, R24, UR4, -R77.reuse ;  /* 0x0000000418187c23 */ /* 0x100fe4000801084d */
[----:B------:R-:W2:Y:S01]  /*9ee0*/  MUFU.TANH R80, R80 ;  /* 0x0000005000507308 */ /* 0x000ea20000002400 */
[----:B------:R-:W-:Y:S01]  /*9ef0*/  FMNMX.FTZ R8, R66, R79, !PT ;  /* 0x0000004f42087209 */ /* 0x000fe20007810000 */
[--C-:B------:R-:W-:Y:S01]  /*9f00*/  FFMA.FTZ R32, R32, UR4, -R77.reuse ;  /* 0x0000000420207c23 */ /* 0x100fe2000801084d */
[----:B0-----:R-:W-:Y:S01]  /*9f10*/  FSEL R4, R38, -INF , P1 ;  /* 0xff80000026047808 */ /* 0x001fe20000800000 */
[----:B------:R-:W-:-:S04]  /*9f20*/  FFMA.FTZ R36, R36, UR4, -R77 ;  /* 0x0000000424247c23 */ /* 0x000fc8000801084d */
[----:B------:R-:W0:Y:S01]  /*9f30*/  MUFU.TANH R78, R78 ;  /* 0x0000004e004e7308 */ /* 0x000e220000002400 */
[----:B------:R-:W-:Y:S01]  /*9f40*/  FMNMX.FTZ R83, R69, R8, !PT ;  /* 0x0000000845537209 */ /* 0x000fe20007810000 */
[--C-:B------:R-:W-:Y:S01]  /*9f50*/  FFMA.FTZ R132, R47, UR4, -R77.reuse ;  /* 0x000000042f847c23 */ /* 0x100fe2000801084d */
[----:B-1----:R-:W-:Y:S01]  /*9f60*/  FSEL R8, R72, -INF , P2 ;  /* 0xff80000048087808 */ /* 0x002fe20001000000 */
[--C-:B------:R-:W-:Y:S01]  /*9f70*/  FFMA.FTZ R134, R51, UR4, -R77.reuse ;  /* 0x0000000433867c23 */ /* 0x100fe2000801084d */
[--C-:B------:R-:W-:Y:S01]  /*9f80*/  FFMA.FTZ R136, R55, UR4, -R77.reuse ;  /* 0x0000000437887c23 */ /* 0x100fe2000801084d */
[--C-:B------:R-:W-:Y:S01]  /*9f90*/  FFMA.FTZ R138, R59, UR4, -R77.reuse ;  /* 0x000000043b8a7c23 */ /* 0x100fe2000801084d */
[--C-:B------:R-:W-:Y:S01]  /*9fa0*/  FFMA.FTZ R140, R63, UR4, -R77.reuse ;  /* 0x000000043f8c7c23 */ /* 0x100fe2000801084d */
[----:B------:R-:W1:Y:S01]  /*9fb0*/  MUFU.TANH R81, R81 ;  /* 0x0000005100517308 */ /* 0x000e620000002400 */
[----:B------:R-:W-:Y:S01]  /*9fc0*/  FMNMX.FTZ R83, R4, R83, !PT ;  /* 0x0000005304537209 */ /* 0x000fe20007810000 */
[--C-:B------:R-:W-:Y:S01]  /*9fd0*/  FFMA.FTZ R142, R67, UR4, -R77.reuse ;  /* 0x00000004438e7c23 */ /* 0x100fe2000801084d */
[--C-:B------:R-:W-:Y:S01]  /*9fe0*/  FFMA.FTZ R146, R73, UR4, -R77.reuse ;  /* 0x0000000449927c23 */ /* 0x100fe2000801084d */
[--C-:B------:R-:W-:Y:S01]  /*9ff0*/  FFMA.FTZ R40, R40, UR4, -R77.reuse ;  /* 0x0000000428287c23 */ /* 0x100fe2000801084d */
[----:B------:R-:W-:Y:S01]  /*a000*/  FMNMX.FTZ R83, R8, R83, !PT ;  /* 0x0000005308537209 */ /* 0x000fe20007810000 */
[--C-:B------:R-:W-:Y:S01]  /*a010*/  FFMA.FTZ R130, R76, UR4, -R77.reuse ;  /* 0x000000044c827c23 */ /* 0x100fe2000801084d */
[--C-:B------:R-:W-:Y:S01]  /*a020*/  FFMA.FTZ R44, R44, UR4, -R77.reuse ;  /* 0x000000042c2c7c23 */ /* 0x100fe2000801084d */
[----:B------:R2:W-:Y:S01]  /*a030*/  MUFU.EX2 R27, R28 ;  /* 0x0000001c001b7308 */ /* 0x0005e20000000800 */
[--C-:B------:R-:W-:Y:S01]  /*a040*/  FFMA.FTZ R144, R70, UR4, -R77.reuse ;  /* 0x0000000446907c23 */ /* 0x100fe2000801084d */
[----:B------:R-:W-:Y:S01]  /*a050*/  FFMA.FTZ R71, R71, UR4, -R77 ;  /* 0x0000000447477c23 */ /* 0x000fe2000801084d */
[----:B------:R-:W-:Y:S01]  /*a060*/  ULDC UR5, c[0x0][0x988] ;  /* 0x0002620000057ab9 */ /* 0x000fe20000000800 */
[----:B--2---:R-:W-:-:S04]  /*a070*/  FSEL R28, R80, -INF , P3 ;  /* 0xff800000501c7808 */ /* 0x004fc80001800000 */
[----:B------:R0:W-:Y:S01]  /*a080*/  MUFU.EX2 R11, R24 ;  /* 0x00000018000b7308 */ /* 0x0001e20000000800 */
[----:B------:R-:W-:Y:S02]  /*a090*/  FMNMX.FTZ R83, R28, R83, !PT ;  /* 0x000000531c537209 */ /* 0x000fe40007810000 */
[----:B0-----:R-:W-:-:S05]  /*a0a0*/  FSEL R24, R78, -INF , P4 ;  /* 0xff8000004e187808 */ /* 0x001fca0002000000 */
[----:B------:R1:W-:Y:S01]  /*a0b0*/  MUFU.EX2 R75, R32 ;  /* 0x00000020004b7308 */ /* 0x0003e20000000800 */
[----:B------:R-:W-:Y:S02]  /*a0c0*/  FMNMX.FTZ R83, R24, R83, !PT ;  /* 0x0000005318537209 */ /* 0x000fe40007810000 */
[----:B-1----:R-:W-:-:S04]  /*a0d0*/  FSEL R32, R81, -INF , P5 ;  /* 0xff80000051207808 */ /* 0x002fc80002800000 */
[----:B------:R-:W-:Y:S01]  /*a0e0*/  FMNMX.FTZ R83, R32, R83, !PT ;  /* 0x0000005320537209 */ /* 0x000fe20007810000 */
[----:B------:R0:W-:Y:S04]  /*a0f0*/  MUFU.EX2 R35, R36 ;  /* 0x0000002400237308 */ /* 0x0001e80000000800 */
[----:B0-----:R-:W0:Y:S02]  /*a100*/  SHFL.BFLY PT, R36, R83, 0x2, 0x1f ;  /* 0x0c401f0053247f89 */ /* 0x001e2400000e0000 */
[----:B0-----:R-:W-:-:S05]  /*a110*/  FMNMX.FTZ R36, R83, R36, !PT ;  /* 0x0000002453247209 */ /* 0x001fca0007810000 */
[----:B------:R-:W0:Y:S01]  /*a120*/  SHFL.BFLY PT, R81, R36, 0x1, 0x1f ;  /* 0x0c201f0024517f89 */ /* 0x000e2200000e0000 */
[----:B------:R-:W-:Y:S01]  /*a130*/  MUFU.EX2 R148, R148 ;  /* 0x0000009400947308 */ /* 0x000fe20000000800 */
[--C-:B------:R-:W-:Y:S01]  /*a140*/  FFMA.FTZ R47, R48, UR4, -R77.reuse ;  /* 0x00000004302f7c23 */ /* 0x100fe2000801084d */
[----:B------:R-:W-:-:S06]  /*a150*/  FFMA.FTZ R51, R52, UR4, -R77 ;  /* 0x0000000434337c23 */ /* 0x000fcc000801084d */
[----:B------:R-:W1:Y:S01]  /*a160*/  MUFU.EX2 R3, R3 ;  /* 0x0000000300037308 */ /* 0x000e620000000800 */
[--C-:B------:R-:W-:Y:S01]  /*a170*/  FFMA.FTZ R55, R56, UR4, -R77.reuse ;  /* 0x0000000438377c23 */ /* 0x100fe2000801084d */
[--C-:B------:R-:W-:Y:S01]  /*a180*/  FFMA.FTZ R59, R60, UR4, -R77.reuse ;  /* 0x000000043c3b7c23 */ /* 0x100fe2000801084d */
[--C-:B------:R-:W-:Y:S01]  /*a190*/  FFMA.FTZ R63, R64, UR4, -R77.reuse ;  /* 0x00000004403f7c23 */ /* 0x100fe2000801084d */
[--C-:B------:R-:W-:Y:S01]  /*a1a0*/  FFMA.FTZ R67, R68, UR4, -R77.reuse ;  /* 0x0000000444437c23 */ /* 0x100fe2000801084d */
[----:B------:R-:W-:-:S03]  /*a1b0*/  FFMA.FTZ R73, R74, UR4, -R77 ;  /* 0x000000044a497c23 */ /* 0x000fc6000801084d */
[----:B------:R-:W2:Y:S01]  /*a1c0*/  MUFU.EX2 R150, R150 ;  /* 0x0000009600967308 */ /* 0x000ea20000000800 */
[----:B0-----:R-:W-:-:S04]  /*a1d0*/  FMNMX.FTZ R38, R36, R81, !PT ;  /* 0x0000005124267209 */ /* 0x001fc80007810000 */
[C---:B------:R-:W-:Y:S01]  /*a1e0*/  FSETP.NEU.FTZ.AND P1, PT, R38.reuse, -INF , PT ;  /* 0xff8000002600780b */ /* 0x040fe20003f3d000 */
[----:B------:R-:W-:Y:S02]  /*a1f0*/  FMUL.FTZ R36, R38, UR4 ;  /* 0x0000000426247c20 */ /* 0x000fe40008410000 */
[----:B------:R-:W0:Y:S03]  /*a200*/  MUFU.EX2 R7, R7 ;  /* 0x0000000700077308 */ /* 0x000e260000000800 */
[----:B------:R-:W-:-:S05]  /*a210*/  FSEL R77, R36, RZ, P1 ;  /* 0x000000ff244d7208 */ /* 0x000fca0000800000 */
[----:B------:R-:W3:Y:S01]  /*a220*/  MUFU.EX2 R120, R120 ;  /* 0x0000007800787308 */ /* 0x000ee20000000800 */
[--C-:B------:R-:W-:Y:S01]  /*a230*/  FFMA.FTZ R149, R5, UR4, -R77.reuse ;  /* 0x0000000405957c23 */ /* 0x100fe2000801084d */
[--C-:B------:R-:W-:Y:S01]  /*a240*/  FFMA.FTZ R6, R6, UR4, -R77.reuse ;  /* 0x0000000406067c23 */ /* 0x100fe2000801084d */
[----:B------:R-:W-:Y:S01]  /*a250*/  FFMA.FTZ R151, R9, UR4, -R77 ;  /* 0x0000000409977c23 */ /* 0x000fe2000801084d */
[----:B-1----:R-:W-:Y:S01]  /*a260*/  FADD.FTZ R5, R148, R3 ;  /* 0x0000000394057221 */ /* 0x002fe20000010000 */
[----:B------:R-:W-:-:S03]  /*a270*/  FFMA.FTZ R10, R10, UR4, -R77 ;  /* 0x000000040a0a7c23 */ /* 0x000fc6000801084d */
[----:B------:R-:W-:Y:S01]  /*a280*/  MUFU.EX2 R149, R149 ;  /* 0x0000009500957308 */ /* 0x000fe20000000800 */
[----:B------:R-:W-:-:S07]  /*a290*/  FFMA.FTZ R121, R25, UR4, -R77 ;  /* 0x0000000419797c23 */ /* 0x000fce000801084d */
[----:B------:R-:W1:Y:S08]  /*a2a0*/  MUFU.EX2 R6, R6 ;  /* 0x0000000600067308 */ /* 0x000e700000000800 */
[----:B------:R-:W4:Y:S08]  /*a2b0*/  MUFU.EX2 R122, R122 ;  /* 0x0000007a007a7308 */ /* 0x000f300000000800 */
[----:B------:R2:W-:Y:S01]  /*a2c0*/  MUFU.EX2 R79, R44 ;  /* 0x0000002c004f7308 */ /* 0x0005e20000000800 */
[----:B------:R-:W-:-:S07]  /*a2d0*/  FFMA.FTZ R26, R26, UR4, -R77 ;  /* 0x000000041a1a7c23 */ /* 0x000fce000801084d */
[----:B------:R-:W5:Y:S01]  /*a2e0*/  MUFU.EX2 R151, R151 ;  /* 0x0000009700977308 */ /* 0x000f620000000800 */
[----:B--2---:R-:W-:-:S04]  /*a2f0*/  FADD.FTZ R44, R150, R5 ;  /* 0x00000005962c7221 */ /* 0x004fc80000010000 */
[----:B0-----:R-:W-:-:S03]  /*a300*/  FADD.FTZ R5, R7, R44 ;  /* 0x0000002c07057221 */ /* 0x001fc60000010000 */
[----:B------:R0:W-:Y:S01]  /*a310*/  MUFU.EX2 R39, R40 ;  /* 0x0000002800277308 */ /* 0x0001e20000000800 */
[----:B------:R-:W-:-:S07]  /*a320*/  FFMA.FTZ R123, R29, UR4, -R77 ;  /* 0x000000041d7b7c23 */ /* 0x000fce000801084d */
[----:B------:R-:W2:Y:S01]  /*a330*/  MUFU.EX2 R10, R10 ;  /* 0x0000000a000a7308 */ /* 0x000ea20000000800 */
[--C-:B0-----:R-:W-:Y:S01]  /*a340*/  FFMA.FTZ R40, R42, UR4, -R77.reuse ;  /* 0x000000042a287c23 */ /* 0x101fe2000801084d */
[----:B------:R-:W-:Y:S01]  /*a350*/  FFMA.FTZ R42, R46, UR4, -R77 ;  /* 0x000000042e2a7c23 */ /* 0x000fe2000801084d */
[----:B---3--:R-:W-:-:S05]  /*a360*/  FADD.FTZ R46, R120, R5 ;  /* 0x00000005782e7221 */ /* 0x008fca0000010000 */
[----:B------:R-:W0:Y:S01]  /*a370*/  MUFU.EX2 R124, R124 ;  /* 0x0000007c007c7308 */ /* 0x000e220000000800 */
[----:B------:R-:W-:Y:S01]  /*a380*/  FADD.FTZ R5, R11, R46 ;  /* 0x0000002e0b057221 */ /* 0x000fe20000010000 */
[----:B-1----:R-:W-:-:S06]  /*a390*/  FADD.FTZ R48, R149, R6 ;  /* 0x0000000695307221 */ /* 0x002fcc0000010000 */
[----:B------:R-:W1:Y:S01]  /*a3a0*/  MUFU.EX2 R121, R121 ;  /* 0x0000007900797308 */ /* 0x000e620000000800 */
[----:B------:R-:W-:Y:S01]  /*a3b0*/  FFMA.FTZ R30, R30, UR4, -R77 ;  /* 0x000000041e1e7c23 */ /* 0x000fe2000801084d */
[----:B----4-:R-:W-:Y:S01]  /*a3c0*/  FADD.FTZ R46, R122, R5 ;  /* 0x000000057a2e7221 */ /* 0x010fe20000010000 */
[----:B-----5:R-:W-:-:S05]  /*a3d0*/  FADD.FTZ R5, R151, R48 ;  /* 0x0000003097057221 */ /* 0x020fca0000010000 */
[----:B------:R-:W3:Y:S01]  /*a3e0*/  MUFU.EX2 R26, R26 ;  /* 0x0000001a001a7308 */ /* 0x000ee20000000800 */
[----:B------:R-:W-:Y:S01]  /*a3f0*/  FFMA.FTZ R125, R33, UR4, -R77 ;  /* 0x00000004217d7c23 */ /* 0x000fe2000801084d */
[----:B------:R-:W-:-:S06]  /*a400*/  FADD.FTZ R9, R27, R46 ;  /* 0x0000002e1b097221 */ /* 0x000fcc0000010000 */
[----:B------:R-:W4:Y:S01]  /*a410*/  MUFU.EX2 R126, R126 ;  /* 0x0000007e007e7308 */ /* 0x000f220000000800 */
[----:B--2---:R-:W-:Y:S01]  /*a420*/  FADD.FTZ R48, R10, R5 ;  /* 0x000000050a307221 */ /* 0x004fe20000010000 */
[----:B------:R-:W-:-:S06]  /*a430*/  FFMA.FTZ R34, R34, UR4, -R77 ;  /* 0x0000000422227c23 */ /* 0x000fcc000801084d */
[----:B------:R-:W2:Y:S01]  /*a440*/  MUFU.EX2 R123, R123 ;  /* 0x0000007b007b7308 */ /* 0x000ea20000000800 */
[----:B------:R-:W-:Y:S01]  /*a450*/  FFMA.FTZ R44, R50, UR4, -R77 ;  /* 0x00000004322c7c23 */ /* 0x000fe2000801084d */
[----:B0-----:R-:W-:Y:S01]  /*a460*/  FADD.FTZ R50, R124, R9 ;  /* 0x000000097c327221 */ /* 0x001fe20000010000 */
[----:B-1----:R-:W-:-:S05]  /*a470*/  FADD.FTZ R5, R121, R48 ;  /* 0x0000003079057221 */ /* 0x002fca0000010000 */
[----:B------:R-:W0:Y:S01]  /*a480*/  MUFU.EX2 R30, R30 ;  /* 0x0000001e001e7308 */ /* 0x000e220000000800 */
[----:B------:R-:W-:Y:S01]  /*a490*/  FFMA.FTZ R127, R37, UR4, -R77 ;  /* 0x00000004257f7c23 */ /* 0x000fe2000801084d */
[----:B------:R-:W-:-:S06]  /*a4a0*/  FADD.FTZ R9, R75, R50 ;  /* 0x000000324b097221 */ /* 0x000fcc0000010000 */
[----:B------:R-:W1:Y:S01]  /*a4b0*/  MUFU.EX2 R128, R128 ;  /* 0x0000008000807308 */ /* 0x000e620000000800 */
[----:B---3--:R-:W-:Y:S01]  /*a4c0*/  FADD.FTZ R50, R26, R5 ;  /* 0x000000051a327221 */ /* 0x008fe20000010000 */
[----:B------:R-:W-:-:S06]  /*a4d0*/  FFMA.FTZ R36, R43, UR4, -R77 ;  /* 0x000000042b247c23 */ /* 0x000fcc000801084d */
[----:B------:R-:W3:Y:S01]  /*a4e0*/  MUFU.EX2 R125, R125 ;  /* 0x0000007d007d7308 */ /* 0x000ee20000000800 */
[----:B----4-:R-:W-:Y:S01]  /*a4f0*/  FADD.FTZ R48, R126, R9 ;  /* 0x000000097e307221 */ /* 0x010fe20000010000 */
[----:B--2---:R-:W-:-:S06]  /*a500*/  FADD.FTZ R5, R123, R50 ;  /* 0x000000327b057221 */ /* 0x004fcc0000010000 */
[----:B------:R-:W-:Y:S01]  /*a510*/  MUFU.EX2 R34, R34 ;  /* 0x0000002200227308 */ /* 0x000fe20000000800 */
[----:B------:R-:W-:Y:S01]  /*a520*/  FFMA.FTZ R129, R41, UR4, -R77 ;  /* 0x0000000429817c23 */ /* 0x000fe2000801084d */
[----:B------:R-:W-:Y:S01]  /*a530*/  FADD.FTZ R9, R35, R48 ;  /* 0x0000003023097221 */ /* 0x000fe20000010000 */
[----:B------:R-:W-:-:S05]  /*a540*/  IMAD.U32 R25, RZ, RZ, UR38 ;  /* 0x00000026ff197e24 */ /* 0x000fca000f8e00ff */
[----:B------:R-:W2:Y:S01]  /*a550*/  MUFU.EX2 R130, R130 ;  /* 0x0000008200827308 */ /* 0x000ea20000000800 */
[----:B0-----:R-:W-:-:S07]  /*a560*/  FADD.FTZ R50, R30, R5 ;  /* 0x000000051e327221 */ /* 0x001fce0000010000 */
[----:B------:R-:W0:Y:S01]  /*a570*/  MUFU.EX2 R127, R127 ;  /* 0x0000007f007f7308 */ /* 0x000e220000000800 */
[----:B-1----:R-:W-:Y:S01]  /*a580*/  FADD.FTZ R52, R128, R9 ;  /* 0x0000000980347221 */ /* 0x002fe20000010000 */
[----:B------:R-:W-:Y:S01]  /*a590*/  PRMT R0, R25, 0x654, R0 ;  /* 0x0000065419007816 */ /* 0x000fe20000000000 */
[----:B---3--:R-:W-:-:S05]  /*a5a0*/  FADD.FTZ R5, R125, R50 ;  /* 0x000000327d057221 */ /* 0x008fca0000010000 */
[----:B------:R-:W1:Y:S01]  /*a5b0*/  MUFU.EX2 R36, R36 ;  /* 0x0000002400247308 */ /* 0x000e620000000800 */
[----:B------:R-:W-:Y:S01]  /*a5c0*/  FFMA.FTZ R131, R45, UR4, -R77 ;  /* 0x000000042d837c23 */ /* 0x000fe2000801084d */
[----:B------:R-:W-:Y:S01]  /*a5d0*/  FADD.FTZ R9, R39, R52 ;  /* 0x0000003427097221 */ /* 0x000fe20000010000 */
[----:B------:R3:W-:Y:S05]  /*a5e0*/  SYNCS.ARRIVE.TRANS64.RED.A1T0 RZ, [R0+URZ], RZ ;  /* 0x000000ff00ff79a7 */ /* 0x0007ea000810043f */
[----:B------:R-:W4:Y:S01]  /*a5f0*/  MUFU.EX2 R132, R132 ;  /* 0x0000008400847308 */ /* 0x000f220000000800 */
[----:B--2---:R-:W-:Y:S01]  /*a600*/  FADD.FTZ R50, R130, R9 ;  /* 0x0000000982327221 */ /* 0x004fe20000010000 */
[----:B---3--:R-:W-:-:S06]  /*a610*/  FADD.FTZ R0, R34, R5 ;  /* 0x0000000522007221 */ /* 0x008fcc0000010000 */
[----:B------:R-:W2:Y:S01]  /*a620*/  MUFU.EX2 R129, R129 ;  /* 0x0000008100817308 */ /* 0x000ea20000000800 */
[----:B0-----:R-:W-:-:S07]  /*a630*/  FADD.FTZ R5, R127, R0 ;  /* 0x000000007f057221 */ /* 0x001fce0000010000 */
[----:B------:R-:W0:Y:S01]  /*a640*/  MUFU.EX2 R47, R47 ;  /* 0x0000002f002f7308 */ /* 0x000e220000000800 */
[----:B------:R-:W-:-:S07]  /*a650*/  FFMA.FTZ R133, R49, UR4, -R77 ;  /* 0x0000000431857c23 */ /* 0x000fce000801084d */
[----:B------:R-:W3:Y:S01]  /*a660*/  MUFU.EX2 R40, R40 ;  /* 0x0000002800287308 */ /* 0x000ee20000000800 */
[----:B------:R-:W-:Y:S01]  /*a670*/  FADD.FTZ R9, R79, R50 ;  /* 0x000000324f097221 */ /* 0x000fe20000010000 */
[----:B-1----:R-:W-:-:S06]  /*a680*/  FADD.FTZ R52, R36, R5 ;  /* 0x0000000524347221 */ /* 0x002fcc0000010000 */
[----:B------:R-:W1:Y:S01]  /*a690*/  MUFU.EX2 R134, R134 ;  /* 0x0000008600867308 */ /* 0x000e620000000800 */
[----:B----4-:R-:W-:-:S07]  /*a6a0*/  FADD.FTZ R0, R132, R9 ;  /* 0x0000000984007221 */ /* 0x010fce0000010000 */
[----:B------:R-:W4:Y:S01]  /*a6b0*/  MUFU.EX2 R131, R131 ;  /* 0x0000008300837308 */ /* 0x000f220000000800 */
[----:B--2---:R-:W-:-:S07]  /*a6c0*/  FADD.FTZ R9, R129, R52 ;  /* 0x0000003481097221 */ /* 0x004fce0000010000 */
[----:B------:R-:W2:Y:S01]  /*a6d0*/  MUFU.EX2 R51, R51 ;  /* 0x0000003300337308 */ /* 0x000ea20000000800 */
[----:B------:R-:W-:-:S07]  /*a6e0*/  FFMA.FTZ R135, R53, UR4, -R77 ;  /* 0x0000000435877c23 */ /* 0x000fce000801084d */
[----:B------:R-:W5:Y:S01]  /*a6f0*/  MUFU.EX2 R42, R42 ;  /* 0x0000002a002a7308 */ /* 0x000f620000000800 */
[----:B0-----:R-:W-:Y:S01]  /*a700*/  FADD.FTZ R5, R47, R0 ;  /* 0x000000002f057221 */ /* 0x001fe20000010000 */
[----:B------:R-:W-:-:S06]  /*a710*/  FFMA.FTZ R0, R4, UR4, -R77 ;  /* 0x0000000404007c23 */ /* 0x000fcc000801084d */
[----:B------:R-:W0:Y:S01]  /*a720*/  MUFU.EX2 R136, R136 ;  /* 0x0000008800887308 */ /* 0x000e220000000800 */
[----:B---3--:R-:W-:Y:S01]  /*a730*/  FADD.FTZ R4, R40, R9 ;  /* 0x0000000928047221 */ /* 0x008fe20000010000 */
[----:B------:R-:W-:-:S06]  /*a740*/  FFMA.FTZ R46, R54, UR4, -R77 ;  /* 0x00000004362e7c23 */ /* 0x000fcc000801084d */
[----:B------:R-:W3:Y:S01]  /*a750*/  MUFU.EX2 R133, R133 ;  /* 0x0000008500857308 */ /* 0x000ee20000000800 */
[----:B-1----:R-:W-:Y:S01]  /*a760*/  FADD.FTZ R52, R134, R5 ;  /* 0x0000000586347221 */ /* 0x002fe20000010000 */
[----:B----4-:R-:W-:-:S06]  /*a770*/  FADD.FTZ R9, R131, R4 ;  /* 0x0000000483097221 */ /* 0x010fcc0000010000 */
[----:B------:R-:W1:Y:S01]  /*a780*/  MUFU.EX2 R55, R55 ;  /* 0x0000003700377308 */ /* 0x000e620000000800 */
[----:B------:R-:W-:-:S07]  /*a790*/  FFMA.FTZ R137, R57, UR4, -R77 ;  /* 0x0000000439897c23 */ /* 0x000fce000801084d */
[----:B------:R-:W4:Y:S01]  /*a7a0*/  MUFU.EX2 R44, R44 ;  /* 0x0000002c002c7308 */ /* 0x000f220000000800 */
[----:B------:R-:W-:Y:S01]  /*a7b0*/  FFMA.FTZ R5, R8, UR4, -R77 ;  /* 0x0000000408057c23 */ /* 0x000fe2000801084d */
[----:B--2---:R-:W-:-:S06]  /*a7c0*/  FADD.FTZ R25, R51, R52 ;  /* 0x0000003433197221 */ /* 0x004fcc0000010000 */
[----:B------:R-:W2:Y:S01]  /*a7d0*/  MUFU.EX2 R138, R138 ;  /* 0x0000008a008a7308 */ /* 0x000ea20000000800 */
[----:B-----5:R-:W-:Y:S01]  /*a7e0*/  FADD.FTZ R8, R42, R9 ;  /* 0x000000092a087221 */ /* 0x020fe20000010000 */
[----:B------:R-:W-:-:S06]  /*a7f0*/  FFMA.FTZ R48, R58, UR4, -R77 ;  /* 0x000000043a307c23 */ /* 0x000fcc000801084d */
[----:B------:R-:W5:Y:S01]  /*a800*/  MUFU.EX2 R135, R135 ;  /* 0x0000008700877308 */ /* 0x000f620000000800 */
[----:B0-----:R-:W-:Y:S01]  /*a810*/  FADD.FTZ R52, R136, R25 ;  /* 0x0000001988347221 */ /* 0x001fe20000010000 */
[----:B------:R-:W-:-:S06]  /*a820*/  F2FP.BF16.F32.PACK_AB R148, R3, R148 ;  /* 0x000000940394723e */ /* 0x000fcc00000010ff */
        /* <DEDUP_REMOVED lines=9> */
[----:B--2---:R-:W-:Y:S01]  /*a8c0*/  FADD.FTZ R52, R138, R9 ;  /* 0x000000098a347221 */ /* 0x004fe20000010000 */
[----:B-----5:R-:W-:-:S06]  /*a8d0*/  FADD.FTZ R3, R135, R8 ;  /* 0x0000000887037221 */ /* 0x020fcc0000010000 */
[----:B------:R-:W2:Y:S01]  /*a8e0*/  MUFU.EX2 R63, R63 ;  /* 0x0000003f003f7308 */ /* 0x000ea20000000800 */
[----:B------:R-:W-:-:S07]  /*a8f0*/  FFMA.FTZ R141, R65, UR4, -R77 ;  /* 0x00000004418d7c23 */ /* 0x000fce000801084d */
[----:B------:R-:W5:Y:S01]  /*a900*/  MUFU.EX2 R48, R48 ;  /* 0x0000003000307308 */ /* 0x000f620000000800 */
[----:B------:R-:W-:Y:S01]  /*a910*/  F2FP.BF16.F32.PACK_AB R150, R7, R150 ;  /* 0x000000960796723e */ /* 0x000fe200000010ff */
[----:B0-----:R-:W-:-:S06]  /*a920*/  FADD.FTZ R7, R59, R52 ;  /* 0x000000343b077221 */ /* 0x001fcc0000010000 */
[----:B------:R-:W0:Y:S01]  /*a930*/  MUFU.EX2 R142, R142 ;  /* 0x0000008e008e7308 */ /* 0x000e220000000800 */
[----:B---3--:R-:W-:-:S07]  /*a940*/  FADD.FTZ R52, R46, R3 ;  /* 0x000000032e347221 */ /* 0x008fce0000010000 */
[----:B------:R-:W3:Y:S01]  /*a950*/  MUFU.EX2 R139, R139 ;  /* 0x0000008b008b7308 */ /* 0x000ee20000000800 */
[----:B------:R-:W-:Y:S01]  /*a960*/  FFMA.FTZ R66, R66, UR4, -R77 ;  /* 0x0000000442427c23 */ /* 0x000fe2000801084d */
[----:B-1----:R-:W-:-:S06]  /*a970*/  FADD.FTZ R54, R140, R7 ;  /* 0x000000078c367221 */ /* 0x002fcc0000010000 */
[----:B------:R-:W1:Y:S01]  /*a980*/  MUFU.EX2 R67, R67 ;  /* 0x0000004300437308 */ /* 0x000e620000000800 */
[----:B----4-:R-:W-:Y:S01]  /*a990*/  FADD.FTZ R3, R137, R52 ;  /* 0x0000003489037221 */ /* 0x010fe20000010000 */
[----:B------:R-:W-:-:S06]  /*a9a0*/  FFMA.FTZ R143, R69, UR4, -R77 ;  /* 0x00000004458f7c23 */ /* 0x000fcc000801084d */
[----:B------:R-:W-:Y:S01]  /*a9b0*/  MUFU.EX2 R50, R50 ;  /* 0x0000003200327308 */ /* 0x000fe20000000800 */
[----:B--2---:R-:W-:Y:S01]  /*a9c0*/  FADD.FTZ R7, R63, R54 ;  /* 0x000000363f077221 */ /* 0x004fe20000010000 */
[----:B-----5:R-:W-:-:S06]  /*a9d0*/  FADD.FTZ R52, R48, R3 ;  /* 0x0000000330347221 */ /* 0x020fcc0000010000 */
[----:B------:R-:W2:Y:S08]  /*a9e0*/  MUFU.EX2 R144, R144 ;  /* 0x0000009000907308 */ /* 0x000eb00000000800 */
[----:B------:R-:W-:Y:S01]  /*a9f0*/  MUFU.EX2 R141, R141 ;  /* 0x0000008d008d7308 */ /* 0x000fe20000000800 */
[----:B0-----:R-:W-:Y:S01]  /*aa00*/  FADD.FTZ R54, R142, R7 ;  /* 0x000000078e367221 */ /* 0x001fe20000010000 */
[----:B---3--:R-:W-:-:S06]  /*aa10*/  FADD.FTZ R3, R139, R52 ;  /* 0x000000348b037221 */ /* 0x008fcc0000010000 */
[----:B------:R-:W0:Y:S08]  /*aa20*/  MUFU.EX2 R71, R71 ;  /* 0x0000004700477308 */ /* 0x000e300000000800 */
[----:B------:R-:W3:Y:S01]  /*aa30*/  MUFU.EX2 R4, R66 ;  /* 0x0000004200047308 */ /* 0x000ee20000000800 */
[----:B-1----:R-:W-:-:S07]  /*aa40*/  FADD.FTZ R7, R67, R54 ;  /* 0x0000003643077221 */ /* 0x002fce0000010000 */
[----:B------:R-:W1:Y:S01]  /*aa50*/  MUFU.EX2 R143, R143 ;  /* 0x0000008f008f7308 */ /* 0x000e620000000800 */
[----:B--2---:R-:W-:Y:S01]  /*aa60*/  FADD.FTZ R52, R144, R7 ;  /* 0x0000000790347221 */ /* 0x004fe20000010000 */
[----:B------:R-:W-:-:S06]  /*aa70*/  FFMA.FTZ R28, R28, UR4, -R77 ;  /* 0x000000041c1c7c23 */ /* 0x000fcc000801084d */
[----:B------:R2:W4:Y:S01]  /*aa80*/  MUFU.EX2 R8, R0 ;  /* 0x0000000000087308 */ /* 0x0005220000000800 */
[----:B0-----:R-:W-:Y:S01]  /*aa90*/  FADD.FTZ R7, R71, R52 ;  /* 0x0000003447077221 */ /* 0x001fe20000010000 */
[----:B--2---:R-:W-:-:S06]  /*aaa0*/  FADD.FTZ R0, R50, R3 ;  /* 0x0000000332007221 */ /* 0x004fcc0000010000 */
[----:B------:R-:W0:Y:S01]  /*aab0*/  MUFU.EX2 R5, R5 ;  /* 0x0000000500057308 */ /* 0x000e220000000800 */
[----:B------:R-:W-:Y:S01]  /*aac0*/  FADD.FTZ R3, R141, R0 ;  /* 0x000000008d037221 */ /* 0x000fe20000010000 */
[----:B------:R-:W-:-:S03]  /*aad0*/  FFMA.FTZ R24, R24, UR4, -R77 ;  /* 0x0000000418187c23 */ /* 0x000fc6000801084d */
[----:B---3--:R-:W-:-:S03]  /*aae0*/  FADD.FTZ R52, R4, R3 ;  /* 0x0000000304347221 */ /* 0x008fc60000010000 */
[----:B------:R-:W2:Y:S01]  /*aaf0*/  MUFU.EX2 R28, R28 ;  /* 0x0000001c001c7308 */ /* 0x000ea20000000800 */
[----:B-1----:R-:W-:Y:S01]  /*ab00*/  FADD.FTZ R3, R143, R52 ;  /* 0x000000348f037221 */ /* 0x002fe20000010000 */
[----:B------:R-:W-:Y:S01]  /*ab10*/  FFMA.FTZ R32, R32, UR4, -R77 ;  /* 0x0000000420207c23 */ /* 0x000fe2000801084d */
[----:B------:R-:W-:Y:S02]  /*ab20*/  F2FP.BF16.F32.PACK_AB R149, R6, R149 ;  /* 0x000000950695723e */ /* 0x000fe400000010ff */
[----:B----4-:R-:W-:-:S03]  /*ab30*/  FADD.FTZ R6, R8, R3 ;  /* 0x0000000308067221 */ /* 0x010fc60000010000 */
[----:B------:R-:W-:Y:S01]  /*ab40*/  MUFU.EX2 R24, R24 ;  /* 0x0000001800187308 */ /* 0x000fe20000000800 */
[----:B------:R-:W-:Y:S01]  /*ab50*/  F2FP.BF16.F32.PACK_AB R143, R8, R143 ;  /* 0x0000008f088f723e */ /* 0x000fe200000010ff */
[----:B------:R-:W-:-:S06]  /*ab60*/  VIADD R8, R88, 0xfffffffe ;  /* 0xfffffffe58087836 */ /* 0x000fcc0000000000 */
[----:B------:R-:W1:Y:S01]  /*ab70*/  MUFU.EX2 R146, R146 ;  /* 0x0000009200927308 */ /* 0x000e620000000800 */
[----:B------:R-:W-:Y:S01]  /*ab80*/  ISETP.GE.AND P1, PT, R8, R90, PT ;  /* 0x0000005a0800720c */ /* 0x000fe20003f26270 */
[----:B0-----:R-:W-:-:S06]  /*ab90*/  FADD.FTZ R3, R5, R6 ;  /* 0x0000000605037221 */ /* 0x001fcc0000010000 */
[----:B------:R-:W0:Y:S08]  /*aba0*/  MUFU.EX2 R147, R32 ;  /* 0x0000002000937308 */ /* 0x000e300000000800 */
[----:B------:R-:W3:Y:S01]  /*abb0*/  MUFU.EX2 R73, R73 ;  /* 0x0000004900497308 */ /* 0x000ee20000000800 */
[----:B--2---:R-:W-:Y:S01]  /*abc0*/  FADD.FTZ R3, R28, R3 ;  /* 0x000000031c037221 */ /* 0x004fe20000010000 */
[----:B-1----:R-:W-:-:S03]  /*abd0*/  FADD.FTZ R0, R146, R7 ;  /* 0x0000000792007221 */ /* 0x002fc60000010000 */
[----:B------:R-:W-:Y:S01]  /*abe0*/  FADD.FTZ R6, R24, R3 ;  /* 0x0000000318067221 */ /* 0x000fe20000010000 */
[----:B------:R-:W-:Y:S01]  /*abf0*/  F2FP.BF16.F32.PACK_AB R120, R11, R120 ;  /* 0x000000780b78723e */ /* 0x000fe200000010ff */
[--C-:B------:R-:W-:Y:S01]  /*ac00*/  IMAD.MOV.U32 R118, RZ, RZ, R119.reuse ;  /* 0x000000ffff767224 */ /* 0x100fe200078e0077 */
[----:B------:R-:W-:Y:S01]  /*ac10*/  F2FP.BF16.F32.PACK_AB R122, R27, R122 ;  /* 0x0000007a1b7a723e */ /* 0x000fe200000010ff */
[----:B0-----:R-:W-:Y:S01]  /*ac20*/  FADD.FTZ R3, R147, R6 ;  /* 0x0000000693037221 */ /* 0x001fe20000010000 */
[----:B------:R-:W-:Y:S01]  /*ac30*/  F2FP.BF16.F32.PACK_AB R124, R75, R124 ;  /* 0x0000007c4b7c723e */ /* 0x000fe200000010ff */
[--C-:B------:R-:W-:Y:S01]  /*ac40*/  IMAD.MOV.U32 R117, RZ, RZ, R119.reuse ;  /* 0x000000ffff757224 */ /* 0x100fe200078e0077 */
[----:B------:R-:W-:Y:S01]  /*ac50*/  F2FP.BF16.F32.PACK_AB R126, R35, R126 ;  /* 0x0000007e237e723e */ /* 0x000fe200000010ff */
[--C-:B------:R-:W-:Y:S01]  /*ac60*/  IMAD.MOV.U32 R115, RZ, RZ, R119.reuse ;  /* 0x000000ffff737224 */ /* 0x100fe200078e0077 */
[----:B------:R-:W-:Y:S01]  /*ac70*/  F2FP.BF16.F32.PACK_AB R128, R39, R128 ;  /* 0x000000802780723e */ /* 0x000fe200000010ff */
[--C-:B------:R-:W-:Y:S01]  /*ac80*/  IMAD.MOV.U32 R114, RZ, RZ, R119.reuse ;  /* 0x000000ffff727224 */ /* 0x100fe200078e0077 */
[----:B------:R-:W-:Y:S01]  /*ac90*/  F2FP.BF16.F32.PACK_AB R130, R79, R130 ;  /* 0x000000824f82723e */ /* 0x000fe200000010ff */
[----:B---3--:R-:W-:Y:S01]  /*aca0*/  FADD.FTZ R0, R73, R0 ;  /* 0x0000000049007221 */ /* 0x008fe20000010000 */
[----:B------:R-:W-:Y:S01]  /*acb0*/  F2FP.BF16.F32.PACK_AB R132, R47, R132 ;  /* 0x000000842f84723e */ /* 0x000fe200000010ff */
[--C-:B------:R-:W-:Y:S01]  /*acc0*/  IMAD.MOV.U32 R113, RZ, RZ, R119.reuse ;  /* 0x000000ffff717224 */ /* 0x100fe200078e0077 */
        /* <DEDUP_REMOVED lines=41> */
[----:B------:R-:W-:Y:S01]  /*af60*/  IMAD.MOV.U32 R89, RZ, RZ, R119 ;  /* 0x000000ffff597224 */ /* 0x000fe200078e0077 */
[----:B------:R-:W-:-:S02]  /*af70*/  MOV R116, R119 ;  /* 0x0000007700747202 */ /* 0x000fc40000000f00 */
[-C--:B------:R-:W-:Y:S02]  /*af80*/  MOV R109, R119.reuse ;  /* 0x00000077006d7202 */ /* 0x080fe40000000f00 */
[-C--:B------:R-:W-:Y:S02]  /*af90*/  MOV R102, R119.reuse ;  /* 0x0000007700667202 */ /* 0x080fe40000000f00 */
[-C--:B------:R-:W-:Y:S02]  /*afa0*/  MOV R95, R119.reuse ;  /* 0x00000077005f7202 */ /* 0x080fe40000000f00 */
[----:B------:R-:W-:Y:S01]  /*afb0*/  MOV R88, R119 ;  /* 0x0000007700587202 */ /* 0x000fe20000000f00 */
[----:B------:R-:W-:Y:S06]  /*afc0*/  @!P1 BRA `(.L_x_585) ;  /* 0x0000002800309947 */ /* 0x000fec0003800000 */
[----:B------:R0:W5:Y:S01]  /*afd0*/  LDL.LU R4, [R1+0x4] ;  /* 0x0000040001047983 */ /* 0x0001620000300800 */
[----:B------:R-:W-:Y:S01]  /*afe0*/  IMAD.MOV.U32 R9, RZ, RZ, R38 ;  /* 0x000000ffff097224 */ /* 0x000fe200078e0026 */
[----:B------:R-:W-:Y:S01]  /*aff0*/  CS2R R118, SRZ ;  /* 0x0000000000767805 */ /* 0x000fe2000001ff00 */
[----:B------:R-:W-:Y:S01]  /*b000*/  IMAD.MOV.U32 R10, RZ, RZ, R31 ;  /* 0x000000ffff0a7224 */ /* 0x000fe200078e001f */
[----:B------:R-:W-:Y:S01]  /*b010*/  CS2R R116, SRZ ;  /* 0x0000000000747805 */ /* 0x000fe2000001ff00 */
[----:B------:R-:W-:Y:S01]  /*b020*/  IMAD.MOV.U32 R11, RZ, RZ, R156 ;  /* 0x000000ffff0b7224 */ /* 0x000fe200078e009c */
        /* <DEDUP_REMOVED lines=13> */
[----:B0-----:R-:W-:-:S07]  /*b100*/  CS2R R88, SRZ ;  /* 0x0000000000587805 */ /* 0x001fce000001ff00 */
.L_x_597:
[----:B------:R-:W2:Y:S01]  /*b110*/  LDL R6, [R1+0x1c] ;  /* 0x00001c0001067983 */ /* 0x000ea20000100800 */
[----:B------:R-:W-:Y:S01]  /*b120*/  ISETP.NE.AND P1, PT, R11, 0x1, PT ;  /* 0x000000010b00780c */ /* 0x000fe20003f25270 */
[----:B------:R-:W-:Y:S05]  /*b130*/  YIELD ;  /* 0x0000000000007946 */ /* 0x000fea0003800000 */
[----:B------:R-:W-:Y:S02]  /*b140*/  SEL R5, RZ, 0x1, P1 ;  /* 0x00000001ff057807 */ /* 0x000fe40000800000 */
[----:B--2---:R-:W-:Y:S02]  /*b150*/  ISETP.NE.AND P1, PT, R6, RZ, PT ;  /* 0x000000ff0600720c */ /* 0x004fe40003f25270 */
[----:B-----5:R-:W-:-:S05]  /*b160*/  LOP3.LUT R6, R4, R5, RZ, 0x3c, !PT ;  /* 0x0000000504067212 */ /* 0x020fca00078e3cff */
[----:B------:R0:W-:Y:S06]  /*b170*/  STL [R1+0x4], R6 ;  /* 0x0000040601007387 */ /* 0x0001ec0000100800 */
[----:B------:R-:W-:Y:S05]  /*b180*/  @P1 BRA `(.L_x_586) ;  /* 0x00000000003c1947 */ /* 0x000fea0003800000 */
[----:B------:R-:W-:Y:S05]  /*b190*/  @!P0 BRA `(.L_x_587) ;  /* 0x0000000000048947 */ /* 0x000fea0003800000 */
[----:B------:R-:W-:Y:S01]  /*b1a0*/  BPT.TRAP 0x1 ;  /* 0x000000040000795c */ /* 0x000fe20000300000 */
.L_x_587:
[----:B------:R-:W-:Y:S01]  /*b1b0*/  VIADD R5, R11, 0x1 ;  /* 0x000000010b057836 */ /* 0x000fe20000000000 */
[----:B0-----:R-:W-:-:S04]  /*b1c0*/  SHF.L.U32 R6, R6, 0x1f, RZ ;  /* 0x0000001f06067819 */ /* 0x001fc800000006ff */
[----:B------:R-:W-:-:S04]  /*b1d0*/  ISETP.NE.AND P2, PT, R5, 0x2, PT ;  /* 0x000000020500780c */ /* 0x000fc80003f45270 */
[----:B------:R-:W-:-:S05]  /*b1e0*/  SEL R5, R5, RZ, P2 ;  /* 0x000000ff05057207 */ /* 0x000fca0001000000 */
[----:B------:R-:W-:-:S04]  /*b1f0*/  IMAD R5, R5, 0x8, R18 ;  /* 0x0000000805057824 */ /* 0x000fc800078e0212 */
[----:B------:R0:W1:Y:S01]  /*b200*/  SYNCS.PHASECHK.TRANS64.TRYWAIT P2, [R5+URZ+0x16830], R6 ;  /* 0x01683006050075a7 */ /* 0x000062000804017f */
[----:B------:R-:W-:Y:S05]  /*b210*/  @!P0 BRA `(.L_x_588) ;  /* 0x0000000000048947 */ /* 0x000fea0003800000 */
[----:B------:R-:W-:Y:S01]  /*b220*/  BPT.TRAP 0x1 ;  /* 0x000000040000795c */ /* 0x000fe20000300000 */
.L_x_588:
[----:B------:R-:W-:Y:S04]  /*b230*/  BSSY B0, `(.L_x_586) ;  /* 0x0000004000007945 */ /* 0x000fe80003800000 */
[----:B-1----:R-:W-:Y:S05]  /*b240*/  @P2 BRA `(.L_x_589) ;  /* 0x0000000000082947 */ /* 0x002fea0003800000 */
[----:B------:R-:W1:Y:S02]  /*b250*/  SYNCS.PHASECHK.TRANS64.TRYWAIT P2, [R5+URZ+0x16830], R6 ;  /* 0x01683006050075a7 */ /* 0x000e64000804017f */
[----:B-1----:R-:W-:Y:S05]  /*b260*/  @!P2 BRA `(.L_x_590) ;  /* 0x000000d00050a947 */ /* 0x002fea0003800000 */
.L_x_589:
[----:B------:R-:W-:Y:S05]  /*b270*/  BSYNC B0 ;  /* 0x0000000000007941 */ /* 0x000fea0003800000 */
.L_x_586:
[----:B01----:R-:W2:Y:S01]  /*b280*/  LDL R6, [R1+0x20] ;  /* 0x0000200001067983 */ /* 0x003ea20000100800 */
[----:B------:R-:W-:Y:S01]  /*b290*/  VIADD R156, R11, 0x1 ;  /* 0x000000010b9c7836 */ /* 0x000fe20000000000 */
[----:B------:R-:W0:Y:S04]  /*b2a0*/  S2R R5, SR_TID.X ;  /* 0x0000000000057919 */ /* 0x000e280000002100 */
[----:B------:R-:W-:-:S04]  /*b2b0*/  ISETP.NE.AND P2, PT, R156, 0x2, PT ;  /* 0x000000029c00780c */ /* 0x000fc80003f45270 */
[----:B------:R-:W-:Y:S02]  /*b2c0*/  SEL R156, R156, RZ, P2 ;  /* 0x000000ff9c9c7207 */ /* 0x000fe40001000000 */
[----:B------:R-:W-:Y:S01]  /*b2d0*/  MOV R7, 0x40000040 ;  /* 0x4000004000077802 */ /* 0x000fe20000000f00 */
[----:B------:R-:W-:Y:S05]  /*b2e0*/  WARPSYNC.ALL ;  /* 0x0000000000007948 */ /* 0x000fea0003800000 */
[----:B------:R-:W-:Y:S02]  /*b2f0*/  R2UR UR19, R7 ;  /* 0x00000000071372ca */ /* 0x000fe400000e0000 */
[----:B0-----:R-:W-:-:S05]  /*b300*/  SHF.R.U32.HI R5, RZ, 0x7, R5 ;  /* 0x00000007ff057819 */ /* 0x001fca0000011605 */
[----:B------:R-:W-:Y:S02]  /*b310*/  VIADD R5, R5, 0x8 ;  /* 0x0000000805057836 */ /* 0x000fe40000000000 */
[----:B------:R-:W-:Y:S01]  /*b320*/  IMAD.MOV.U32 R27, RZ, RZ, 0x40000040 ;  /* 0x40000040ff1b7424 */ /* 0x000fe200078e00ff */
[----:B------:R-:W-:Y:S01]  /*b330*/  R2UR UR8, R12 ;  /* 0x000000000c0872ca */ /* 0x000fe200000e0000 */
[----:B------:R-:W-:Y:S01]  /*b340*/  IMAD.MOV.U32 R25, RZ, RZ, 0x40000040 ;  /* 0x40000040ff197424 */ /* 0x000fe200078e00ff */
[----:B------:R-:W-:Y:S02]  /*b350*/  R2UR UR9, R13 ;  /* 0x000000000d0972ca */ /* 0x000fe400000e0000 */
[----:B------:R-:W-:Y:S02]  /*b360*/  R2UR UR11, R27 ;  /* 0x000000001b0b72ca */ /* 0x000fe400000e0000 */
[----:B------:R-:W-:Y:S02]  /*b370*/  R2UR UR15, R25 ;  /* 0x00000000190f72ca */ /* 0x000fe400000e0000 */
[----:B------:R-:W-:Y:S01]  /*b380*/  R2UR UR23, R27 ;  /* 0x000000001b1772ca */ /* 0x000fe200000e0000 */
[----:B------:R0:W-:Y:S01]  /*b390*/  BAR.SYNC.DEFER_BLOCKING R5, 0x100 ;  /* 0x000400050000751d */ /* 0x0001e20000010000 */
[----:B--2---:R-:W-:-:S05]  /*b3a0*/  LEA R26, R156, R6, 0xa ;  /* 0x000000069c1a7211 */ /* 0x004fca00078e50ff */
[----:B------:R-:W-:-:S05]  /*b3b0*/  VIADD R6, R26, 0x4 ;  /* 0x000000041a067836 */ /* 0x000fca0000000000 */
[----:B------:R-:W-:Y:S02]  /*b3c0*/  R2UR UR18, R6 ;  /* 0x00000000061272ca */ /* 0x000fe400000e0000 */
[----:B------:R-:W2:Y:S01]  /*b3d0*/  LDL.64 R6, [R1+0x8] ;  /* 0x0000080001067983 */ /* 0x000ea20000100a00 */
[C---:B------:R-:W-:Y:S01]  /*b3e0*/  R2UR UR10, R26.reuse ;  /* 0x000000001a0a72ca */ /* 0x040fe200000e0000 */
[C---:B------:R-:W-:Y:S02]  /*b3f0*/  VIADD R24, R26.reuse, 0x2 ;  /* 0x000000021a187836 */ /* 0x040fe40000000000 */
[----:B------:R-:W-:-:S03]  /*b400*/  VIADD R26, R26, 0x6 ;  /* 0x000000061a1a7836 */ /* 0x000fc60000000000 */
[----:B------:R-:W-:Y:S02]  /*b410*/  R2UR UR14, R24 ;  /* 0x00000000180e72ca */ /* 0x000fe400000e0000 */
[----:B------:R-:W-:Y:S02]  /*b420*/  R2UR UR22, R26 ;  /* 0x000000001a1672ca */ /* 0x000fe400000e0000 */
[----:B------:R-:W-:-:S06]  /*b430*/  WARPGROUP.ARRIVE ;  /* 0x00000000000079c5 */ /* 0x000fcc0000000000 */
[----:B------:R-:W-:Y:S01]  /*b440*/  HGMMA.64x128x16.F32.BF16 R24, gdesc[UR8], RZ, !UPT, gsb0 ;  /* 0x01e00000081879f0 */ /* 0x000fe2000c0018ff */
[----:B------:R-:W-:Y:S02]  /*b450*/  R2UR UR16, R20 ;  /* 0x00000000141072ca */ /* 0x000fe400000e0000 */
[----:B------:R-:W-:Y:S01]  /*b460*/  R2UR UR17, R21 ;  /* 0x00000000151172ca */ /* 0x000fe200000e0000 */
[----:B------:R-:W-:Y:S02]  /*b470*/  WARPGROUP.DEPBAR.LE gsb0, 0x0 ;  /* 0x00008000000079c5 */ /* 0x000fe40000010000 */
[----:B------:R-:W-:Y:S01]  /*b480*/  WARPGROUP.ARRIVE ;  /* 0x00000000000079c5 */ /* 0x000fe20000000000 */
[----:B--2---:R-:W-:Y:S02]  /*b490*/  R2UR UR12, R6 ;  /* 0x00000000060c72ca */ /* 0x004fe400000e0000 */
[----:B------:R-:W-:-:S13]  /*b4a0*/  R2UR UR13, R7 ;  /* 0x00000000070d72ca */ /* 0x000fda00000e0000 */
[----:B------:R-:W-:Y:S01]  /*b4b0*/  HGMMA.64x128x16.F32.BF16 R24, gdesc[UR12], R24, gsb0 ;  /* 0x01e000000c1879f0 */ /* 0x000fe20008001818 */
[----:B------:R-:W-:Y:S02]  /*b4c0*/  R2UR UR20, R14 ;  /* 0x000000000e1472ca */ /* 0x000fe400000e0000 */
[----:B------:R-:W-:Y:S01]  /*b4d0*/  R2UR UR21, R15 ;  /* 0x000000000f1572ca */ /* 0x000fe200000e0000 */
[----:B------:R-:W-:Y:S02]  /*b4e0*/  WARPGROUP.DEPBAR.LE gsb0, 0x0 ;  /* 0x00008000000079c5 */ /* 0x000fe40000010000 */
[----:B------:R-:W-:-:S06]  /*b4f0*/  WARPGROUP.ARRIVE ;  /* 0x00000000000079c5 */ /* 0x000fcc0000000000 */
        /* <DEDUP_REMOVED lines=8> */
.L_x_592:
[----:B------:R-:W-:Y:S01]  /*b580*/  SHF.L.U32 R4, R4, 0x1f, RZ ;  /* 0x0000001f04047819 */ /* 0x000fe200000006ff */
[----:B------:R-:W-:-:S04]  /*b590*/  IMAD R5, R11, 0x8, R18 ;  /* 0x000000080b057824 */ /* 0x000fc800078e0212 */
[----:B------:R0:W1:Y:S01]  /*b5a0*/  SYNCS.PHASECHK.TRANS64.TRYWAIT P1, [R5+URZ+0x16850], R4 ;  /* 0x01685004050075a7 */ /* 0x000062000802017f */
[----:B------:R-:W-:Y:S05]  /*b5b0*/  @!P0 BRA `(.L_x_593) ;  /* 0x0000000000048947 */ /* 0x000fea0003800000 */
[----:B------:R-:W-:Y:S01]  /*b5c0*/  BPT.TRAP 0x1 ;  /* 0x000000040000795c */ /* 0x000fe20000300000 */
.L_x_593:
[----:B-1----:R-:W-:Y:S05]  /*b5d0*/  @P1 BRA `(.L_x_591) ;  /* 0x0000000000081947 */ /* 0x002fea0003800000 */
[----:B------:R-:W1:Y:S02]  /*b5e0*/  SYNCS.PHASECHK.TRANS64.TRYWAIT P1, [R5+URZ+0x16850], R4 ;  /* 0x01685004050075a7 */ /* 0x000e64000802017f */
[----:B-1----:R-:W-:Y:S05]  /*b5f0*/  @!P1 BRA `(.L_x_594) ;  /* 0x000000cc00809947 */ /* 0x002fea0003800000 */
.L_x_591:
[----:B01----:R-:W-:Y:S01]  /*b600*/  VIADD R4, R18, 0x400 ;  /* 0x0000040012047836 */ /* 0x003fe20000000000 */
[----:B------:R-:W-:Y:S05]  /*b610*/  WARPSYNC.ALL ;  /* 0x0000000000007948 */ /* 0x000fea0003800000 */
[----:B------:R-:W-:Y:S01]  /*b620*/  SHF.R.U32.HI R4, RZ, 0x4, R4 ;  /* 0x00000004ff047819 */ /* 0x000fe20000011604 */
[----:B------:R-:W-:Y:S01]  /*b630*/  IMAD.MOV.U32 R5, RZ, RZ, 0x40000040 ;  /* 0x40000040ff057424 */ /* 0x000fe200078e00ff */
[----:B------:R-:W-:Y:S01]  /*b640*/  WARPGROUP.ARRIVE ;  /* 0x00000000000079c5 */ /* 0x000fe20000000000 */
[----:B------:R-:W-:Y:S01]  /*b650*/  IMAD.MOV.U32 R7, RZ, RZ, 0x40000040 ;  /* 0x40000040ff077424 */ /* 0x000fe200078e00ff */
[----:B------:R-:W-:-:S02]  /*b660*/  LOP3.LUT R4, R4, 0x3fff, RZ, 0xc0, !PT ;  /* 0x00003fff04047812 */ /* 0x000fc400078ec0ff */
[----:B------:R-:W-:Y:S01]  /*b670*/  R2UR UR11, R5 ;  /* 0x00000000050b72ca */ /* 0x000fe200000e0000 */
[----:B------:R-:W-:Y:S02]  /*b680*/  IMAD.MOV.U32 R5, RZ, RZ, 0x40000040 ;  /* 0x40000040ff057424 */ /* 0x000fe400078e00ff */
[----:B------:R-:W-:-:S04]  /*b690*/  IMAD R4, R11, 0x400, R4 ;  /* 0x000004000b047824 */ /* 0x000fc800078e0204 */
[C---:B------:R-:W-:Y:S01]  /*b6a0*/  VIADD R6, R4.reuse, 0x80 ;  /* 0x0000008004067836 */ /* 0x040fe20000000000 */
[----:B------:R-:W-:-:S13]  /*b6b0*/  R2UR UR10, R4 ;  /* 0x00000000040a72ca */ /* 0x000fda00000e0000 */
[----:B------:R-:W-:Y:S01]  /*b6c0*/  HGMMA.64x64x16.F32.BF16 R88, R148, gdesc[UR8].tnspB, R88, gsb0 ;  /* 0x40e0000894587df0 */ /* 0x000fe20008001858 */
[----:B------:R-:W-:Y:S02]  /*b6d0*/  R2UR UR10, R6 ;  /* 0x00000000060a72ca */ /* 0x000fe400000e0000 */
[----:B------:R-:W-:Y:S01]  /*b6e0*/  R2UR UR11, R7 ;  /* 0x00000000070b72ca */ /* 0x000fe200000e0000 */
[----:B------:R-:W-:Y:S01]  /*b6f0*/  IMAD.MOV.U32 R7, RZ, RZ, 0x40000040 ;  /* 0x40000040ff077424 */ /* 0x000fe200078e00ff */
[----:B------:R-:W-:Y:S01]  /*b700*/  IADD3 R6, R4, 0x100, RZ ;  /* 0x0000010004067810 */ /* 0x000fe20007ffe0ff */
[----:B------:R-:W-:Y:S02]  /*b710*/  WARPGROUP.DEPBAR.LE gsb0, 0x0 ;  /* 0x00008000000079c5 */ /* 0x000fe40000010000 */
[----:B------:R-:W-:-:S06]  /*b720*/  WARPGROUP.ARRIVE ;  /* 0x00000000000079c5 */ /* 0x000fcc0000000000 */
[----:B------:R-:W0:Y:S02]  /*b730*/  S2R R150, SR_TID.X ;  /* 0x0000000000967919 */ /* 0x000e240000002100 */
[----:B------:R-:W-:Y:S01]  /*b740*/  HGMMA.64x64x16.F32.BF16 R88, R120, gdesc[UR8].tnspB, R88, gsb0 ;  /* 0x40e0000878587df0 */ /* 0x000fe20008001858 */
[----:B------:R-:W-:Y:S01]  /*b750*/  R2UR UR10, R6 ;  /* 0x00000000060a72ca */ /* 0x000fe200000e0000 */
[----:B------:R-:W-:Y:S01]  /*b760*/  VIADD R6, R4, 0x180 ;  /* 0x0000018004067836 */ /* 0x000fe20000000000 */
[----:B------:R-:W-:Y:S01]  /*b770*/  R2UR UR11, R7 ;  /* 0x00000000070b72ca */ /* 0x000fe200000e0000 */
[----:B------:R-:W-:Y:S01]  /*b780*/  IMAD.MOV.U32 R7, RZ, RZ, 0x40000040 ;  /* 0x40000040ff077424 */ /* 0x000fe200078e00ff */
[----:B0-----:R-:W-:Y:S02]  /*b790*/  SHF.R.U32.HI R151, RZ, 0x7, R150 ;  /* 0x00000007ff977819 */ /* 0x001fe40000011696 */
[----:B------:R-:W-:Y:S01]  /*b7a0*/  ISETP.GE.U32.AND P1, PT, R150, 0x180, PT ;  /* 0x000001809600780c */ /* 0x000fe20003f26070 */
[----:B------:R-:W-:-:S02]  /*b7b0*/  WARPGROUP.DEPBAR.LE gsb0, 0x0 ;  /* 0x00008000000079c5 */ /* 0x000fc40000010000 */
[----:B------:R-:W-:-:S06]  /*b7c0*/  WARPGROUP.ARRIVE ;  /* 0x00000000000079c5 */ /* 0x000fcc0000000000 */
[----:B------:R-:W-:Y:S01]  /*b7d0*/  HGMMA.64x64x16.F32.BF16 R88, R124, gdesc[UR8].tnspB, R88, gsb0 ;  /* 0x40e000087c587df0 */ /* 0x000fe20008001858 */
[----:B------:R-:W-:Y:S01]  /*b7e0*/  R2UR UR10, R6 ;  /* 0x00000000060a72ca */ /* 0x000fe200000e0000 */
[----:B------:R-:W-:Y:S01]  /*b7f0*/  VIADD R6, R4, 0x200 ;  /* 0x0000020004067836 */ /* 0x000fe20000000000 */
[----:B------:R-:W-:Y:S01]  /*b800*/  R2UR UR11, R7 ;  /* 0x00000000070b72ca */ /* 0x000fe200000e0000 */
[----:B------:R-:W-:Y:S01]  /*b810*/  IMAD.MOV.U32 R7, RZ, RZ, 0x40000040 ;  /* 0x40000040ff077424 */ /* 0x000fe200078e00ff */
[----:B------:R-:W-:Y:S02]  /*b820*/  WARPGROUP.DEPBAR.LE gsb0, 0x0 ;  /* 0x00008000000079c5 */ /* 0x000fe40000010000 */
[----:B------:R-:W-:-:S09]  /*b830*/  WARPGROUP.ARRIVE ;  /* 0x00000000000079c5 */ /* 0x000fd20000000000 */
[----:B------:R-:W-:Y:S01]  /*b840*/  HGMMA.64x64x16.F32.BF16 R88, R128, gdesc[UR8].tnspB, R88, gsb0 ;  /* 0x40e0000880587df0 */ /* 0x000fe20008001858 */
[----:B------:R-:W-:Y:S01]  /*b850*/  R2UR UR10, R6 ;  /* 0x00000000060a72ca */ /* 0x000fe200000e0000 */
[----:B------:R-:W-:Y:S01]  /*b860*/  VIADD R6, R4, 0x280 ;  /* 0x0000028004067836 */ /* 0x000fe20000000000 */
[----:B------:R-:W-:Y:S02]  /*b870*/  R2UR UR11, R7 ;  /* 0x00000000070b72ca */ /* 0x000fe400000e0000 */
[----:B------:R-:W-:Y:S01]  /*b880*/  MOV R7, 0x40000040 ;  /* 0x4000004000077802 */ /* 0x000fe20000000f00 */
[----:B------:R-:W-:Y:S02]  /*b890*/  WARPGROUP.DEPBAR.LE gsb0, 0x0 ;  /* 0x00008000000079c5 */ /* 0x000fe40000010000 */
[----:B------:R-:W-:-:S08]  /*b8a0*/  WARPGROUP.ARRIVE ;  /* 0x00000000000079c5 */ /* 0x000fd00000000000 */
[----:B------:R-:W-:Y:S01]  /*b8b0*/  HGMMA.64x64x16.F32.BF16 R88, R132, gdesc[UR8].tnspB, R88, gsb0 ;  /* 0x40e0000884587df0 */ /* 0x000fe20008001858 */
[----:B------:R-:W-:Y:S01]  /*b8c0*/  R2UR UR10, R6 ;  /* 0x00000000060a72ca */ /* 0x000fe200000e0000 */
[C---:B------:R-:W-:Y:S01]  /*b8d0*/  VIADD R6, R4.reuse, 0x300 ;  /* 0x0000030004067836 */ /* 0x040fe20000000000 */
[----:B------:R-:W-:Y:S01]  /*b8e0*/  R2UR UR11, R7 ;  /* 0x00000000070b72ca */ /* 0x000fe200000e0000 */
[----:B------:R-:W-:Y:S02]  /*b8f0*/  IMAD.MOV.U32 R7, RZ, RZ, 0x40000040 ;  /* 0x40000040ff077424 */ /* 0x000fe400078e00ff */
[----:B------:R-:W-:Y:S01]  /*b900*/  VIADD R4, R4, 0x380 ;  /* 0x0000038004047836 */ /* 0x000fe20000000000 */
[----:B------:R-:W-:Y:S02]  /*b910*/  WARPGROUP.DEPBAR.LE gsb0, 0x0 ;  /* 0x00008000000079c5 */ /* 0x000fe40000010000 */
[----:B------:R-:W-:-:S07]  /*b920*/  WARPGROUP.ARRIVE ;  /* 0x00000000000079c5 */ /* 0x000fce0000000000 */
[----:B------:R-:W-:Y:S01]  /*b930*/  HGMMA.64x64x16.F32.BF16 R88, R136, gdesc[UR8].tnspB, R88, gsb0 ;  /* 0x40e0000888587df0 */ /* 0x000fe20008001858 */
[----:B------:R-:W-:Y:S02]  /*b940*/  R2UR UR10, R6 ;  /* 0x00000000060a72ca */ /* 0x000fe400000e0000 */
[----:B------:R-:W-:Y:S01]  /*b950*/  R2UR UR11, R7 ;  /* 0x00000000070b72ca */ /* 0x000fe200000e0000 */
[----:B------:R-:W-:Y:S02]  /*b960*/  WARPGROUP.DEPBAR.LE gsb0, 0x0 ;  /* 0x00008000000079c5 */ /* 0x000fe40000010000 */
[----:B------:R-:W-:-:S10]  /*b970*/  WARPGROUP.ARRIVE ;  /* 0x00000000000079c5 */ /* 0x000fd40000000000 */
[----:B------:R-:W-:Y:S01]  /*b980*/  HGMMA.64x64x16.F32.BF16 R88, R140, gdesc[UR8].tnspB, R88, gsb0 ;  /* 0x40e000088c587df0 */ /* 0x000fe20008001858 */
[----:B------:R-:W-:Y:S01]  /*b990*/  R2UR UR10, R4 ;  /* 0x00000000040a72ca */ /* 0x000fe200000e0000 */
[----:B------:R-:W-:Y:S01]  /*b9a0*/  VIADD R4, R151, 0x9 ;  /* 0x0000000997047836 */ /* 0x000fe20000000000 */
[----:B------:R-:W-:-:S04]  /*b9b0*/  R2UR UR11, R5 ;  /* 0x00000000050b72ca */ /* 0x000fc800000e0000 */
[----:B------:R-:W-:Y:S01]  /*b9c0*/  SEL R4, R4, 0x9, !P1 ;  /* 0x0000000904047807 */ /* 0x000fe20004800000 */
[----:B------:R-:W-:Y:S02]  /*b9d0*/  WARPGROUP.DEPBAR.LE gsb0, 0x0 ;  /* 0x00008000000079c5 */ /* 0x000fe40000010000 */
[----:B------:R-:W-:-:S06]  /*b9e0*/  WARPGROUP.ARRIVE ;  /* 0x00000000000079c5 */ /* 0x000fcc0000000000 */
[----:B------:R-:W-:Y:S03]  /*b9f0*/  HGMMA.64x64x16.F32.BF16 R88, R144, gdesc[UR8].tnspB, R88, gsb0 ;  /* 0x40e0000890587df0 */ /* 0x000fe60008001858 */
[----:B------:R-:W-:Y:S02]  /*ba00*/  WARPGROUP.DEPBAR.LE gsb0, 0x0 ;  /* 0x00008000000079c5 */ /* 0x000fe40000010000 */
[----:B------:R0:W-:Y:S06]  /*ba10*/  BAR.ARV R4, 0x100 ;  /* 0x000400040000751d */ /* 0x0001ec0000002000 */
[----:B------:R-:W-:Y:S05]  /*ba20*/  @!P0 BRA `(.L_x_595) ;  /* 0x0000000000048947 */ /* 0x000fea0003800000 */
[----:B------:R-:W-:Y:S01]  /*ba30*/  BPT.TRAP 0x1 ;  /* 0x000000040000795c */ /* 0x000fe20000300000 */
.L_x_595:
        /* <DEDUP_REMOVED lines=9> */
[----:B------:R-:W-:Y:S02]  /*bad0*/  IMAD R31, R156, 0x8, R18 ;  /* 0x000000089c1f7824 */ /* 0x000fe400078e0212 */
[----:B------:R-:W-:Y:S01]  /*bae0*/  FMUL.FTZ R36, R41, UR6 ;  /* 0x0000000629247c20 */ /* 0x000fe20008410000 */
[----:B------:R-:W-:Y:S01]  /*baf0*/  FMUL.FTZ R41, R48, UR6 ;  /* 0x0000000630297c20 */ /* 0x000fe20008410000 */
[----:B------:R-:W-:Y:S01]  /*bb00*/  FMUL.FTZ R48, R53, UR6 ;  /* 0x0000000635307c20 */ /* 0x000fe20008410000 */
[----:B------:R-:W-:Y:S01]  /*bb10*/  IMAD.U32 R53, RZ, RZ, UR38 ;  /* 0x00000026ff357e24 */ /* 0x000fe2000f8e00ff */
[----:B------:R-:W1:Y:S01]  /*bb20*/  MUFU.TANH R5, R5 ;  /* 0x0000000500057308 */ /* 0x000e620000002400 */
[----:B------:R-:W-:Y:S01]  /*bb30*/  IADD3 R31, R31, 0x16840, RZ ;  /* 0x000168401f1f7810 */ /* 0x000fe20007ffe0ff */
[----:B------:R-:W-:Y:S01]  /*bb40*/  FMUL.FTZ R28, R32, UR6 ;  /* 0x00000006201c7c20 */ /* 0x000fe20008410000 */
[----:B------:R-:W-:Y:S01]  /*bb50*/  FMUL.FTZ R6, R26, UR6 ;  /* 0x000000061a067c20 */ /* 0x000fe20008410000 */
[----:B------:R-:W-:Y:S01]  /*bb60*/  FMUL.FTZ R26, R30, UR6 ;  /* 0x000000061e1a7c20 */ /* 0x000fe20008410000 */
[----:B------:R-:W-:Y:S01]  /*bb70*/  PRMT R31, R53, 0x654, R31 ;  /* 0x00000654351f7816 */ /* 0x000fe2000000001f */
[----:B------:R-:W-:Y:S01]  /*bb80*/  FMUL.FTZ R30, R34, UR6 ;  /* 0x00000006221e7c20 */ /* 0x000fe20008410000 */
[----:B------:R-:W-:Y:S01]  /*bb90*/  FMUL.FTZ R34, R37, UR6 ;  /* 0x0000000625227c20 */ /* 0x000fe20008410000 */
[----:B------:R-:W2:Y:S01]  /*bba0*/  MUFU.TANH R24, R24 ;  /* 0x0000001800187308 */ /* 0x000ea20000002400 */
[----:B------:R0:W-:Y:S01]  /*bbb0*/  SYNCS.ARRIVE.TRANS64.RED.A1T0 RZ, [R31+URZ], RZ ;  /* 0x000000ff1fff79a7 */ /* 0x0001e2000810043f */
[----:B------:R-:W-:Y:S01]  /*bbc0*/  FMUL.FTZ R32, R35, UR6 ;  /* 0x0000000623207c20 */ /* 0x000fe20008410000 */
[----:B------:R-:W-:Y:S01]  /*bbd0*/  FMUL.FTZ R35, R40, UR6 ;  /* 0x0000000628237c20 */ /* 0x000fe20008410000 */
[----:B------:R-:W-:Y:S01]  /*bbe0*/  FMUL.FTZ R37, R44, UR6 ;  /* 0x000000062c257c20 */ /* 0x000fe20008410000 */
[----:B------:R-:W-:Y:S01]  /*bbf0*/  FMUL.FTZ R40, R45, UR6 ;  /* 0x000000062d287c20 */ /* 0x000fe20008410000 */
[----:B------:R-:W-:Y:S01]  /*bc00*/  FMUL.FTZ R44, R49, UR6 ;  /* 0x00000006312c7c20 */ /* 0x000fe20008410000 */
[----:B------:R-:W-:Y:S01]  /*bc10*/  FMUL.FTZ R45, R52, UR6 ;  /* 0x00000006342d7c20 */ /* 0x000fe20008410000 */
[----:B------:R-:W3:Y:S01]  /*bc20*/  MUFU.TANH R25, R25 ;  /* 0x0000001900197308 */ /* 0x000ee20000002400 */
[----:B0-----:R-:W-:Y:S01]  /*bc30*/  FMNMX.FTZ R31, R4, R10, !PT ;  /* 0x0000000a041f7209 */ /* 0x001fe20007810000 */
[----:B------:R-:W-:Y:S01]  /*bc40*/  FMUL.FTZ R49, R56, UR6 ;  /* 0x0000000638317c20 */ /* 0x000fe20008410000 */
[----:B------:R-:W-:Y:S01]  /*bc50*/  FMUL.FTZ R52, R57, UR6 ;  /* 0x0000000639347c20 */ /* 0x000fe20008410000 */
[----:B------:R-:W-:Y:S01]  /*bc60*/  FMUL.FTZ R53, R60, UR6 ;  /* 0x000000063c357c20 */ /* 0x000fe20008410000 */
[----:B-1----:R-:W-:Y:S01]  /*bc70*/  FMNMX.FTZ R31, R5, R31, !PT ;  /* 0x0000001f051f7209 */ /* 0x002fe20007810000 */
[----:B------:R-:W-:Y:S01]  /*bc80*/  FMUL.FTZ R56, R61, UR6 ;  /* 0x000000063d387c20 */ /* 0x000fe20008410000 */
[----:B------:R-:W-:Y:S01]  /*bc90*/  FMUL.FTZ R57, R64, UR6 ;  /* 0x0000000640397c20 */ /* 0x000fe20008410000 */
[----:B------:R-:W0:Y:S01]  /*bca0*/  MUFU.TANH R28, R28 ;  /* 0x0000001c001c7308 */ /* 0x000e220000002400 */
[----:B--2---:R-:W-:Y:S01]  /*bcb0*/  FMNMX.FTZ R31, R24, R31, !PT ;  /* 0x0000001f181f7209 */ /* 0x004fe20007810000 */
[----:B------:R-:W-:Y:S01]  /*bcc0*/  FMUL.FTZ R60, R65, UR6 ;  /* 0x00000006413c7c20 */ /* 0x000fe20008410000 */
[----:B------:R-:W-:Y:S01]  /*bcd0*/  FMUL.FTZ R61, R68, UR6 ;  /* 0x00000006443d7c20 */ /* 0x000fe20008410000 */
[----:B------:R-:W-:Y:S01]  /*bce0*/  FMUL.FTZ R64, R69, UR6 ;  /* 0x0000000645407c20 */ /* 0x000fe20008410000 */
[----:B------:R-:W-:Y:S01]  /*bcf0*/  FMUL.FTZ R65, R72, UR6 ;  /* 0x0000000648417c20 */ /* 0x000fe20008410000 */
[----:B------:R-:W-:Y:S01]  /*bd00*/  FMUL.FTZ R68, R73, UR6 ;  /* 0x0000000649447c20 */ /* 0x000fe20008410000 */
[----:B------:R-:W-:Y:S01]  /*bd10*/  FMUL.FTZ R69, R76, UR6 ;  /* 0x000000064c457c20 */ /* 0x000fe20008410000 */
[----:B------:R-:W1:Y:S01]  /*bd20*/  MUFU.TANH R29, R29 ;  /* 0x0000001d001d7308 */ /* 0x000e620000002400 */
[----:B---3--:R-:W-:Y:S01]  /*bd30*/  FMNMX.FTZ R31, R25, R31, !PT ;  /* 0x0000001f191f7209 */ /* 0x008fe20007810000 */
        /* <DEDUP_REMOVED lines=41> */
[----:B------:R-:W-:-:S05]  /*bfd0*/  UMOV UR4, UR5 ;  /* 0x0000000500047c82 */ /* 0x000fca0008000000 */
        /* <DEDUP_REMOVED lines=45> */
[----:B0-----:R-:W-:-:S05]  /*c2b0*/  FMNMX.FTZ R31, R80, R31, !PT ;  /* 0x0000001f501f7209 */ /* 0x001fca0007810000 */
[----:B------:R-:W0:Y:S02]  /*c2c0*/  SHFL.BFLY PT, R38, R31, 0x2, 0x1f ;  /* 0x0c401f001f267f89 */ /* 0x000e2400000e0000 */
[----:B------:R-:W3:Y:S08]  /*c2d0*/  MUFU.TANH R26, R26 ;  /* 0x0000001a001a7308 */ /* 0x000ef00000002400 */
[----:B------:R-:W4:Y:S08]  /*c2e0*/  MUFU.TANH R27, R27 ;  /* 0x0000001b001b7308 */ /* 0x000f300000002400 */
[----:B------:R-:W5:Y:S01]  /*c2f0*/  MUFU.TANH R30, R30 ;  /* 0x0000001e001e7308 */ /* 0x000f620000002400 */
[----:B0-----:R-:W-:-:S07]  /*c300*/  FMNMX.FTZ R31, R31, R38, !PT ;  /* 0x000000261f1f7209 */ /* 0x001fce0007810000 */
[----:B------:R-:W0:Y:S01]  /*c310*/  MUFU.TANH R32, R32 ;  /* 0x0000002000207308 */ /* 0x000e220000002400 */
[----:B------:R-:W1:Y:S07]  /*c320*/  SHFL.BFLY PT, R38, R31, 0x1, 0x1f ;  /* 0x0c201f001f267f89 */ /* 0x000e6e00000e0000 */
[----:B------:R-:W0:Y:S08]  /*c330*/  MUFU.TANH R81, R81 ;  /* 0x0000005100517308 */ /* 0x000e300000002400 */
[----:B------:R-:W0:Y:S08]  /*c340*/  MUFU.TANH R39, R39 ;  /* 0x0000002700277308 */ /* 0x000e300000002400 */
[----:B------:R-:W0:Y:S01]  /*c350*/  MUFU.TANH R42, R42 ;  /* 0x0000002a002a7308 */ /* 0x000e220000002400 */
[----:B-1----:R-:W-:-:S02]  /*c360*/  FMNMX.FTZ R31, R31, R38, !PT ;  /* 0x000000261f1f7209 */ /* 0x002fc40007810000 */
[----:B------:R-:W-:-:S05]  /*c370*/  FMNMX.FTZ R38, R6, R9, !PT ;  /* 0x0000000906267209 */ /* 0x000fca0007810000 */
[----:B------:R-:W1:Y:S01]  /*c380*/  MUFU.TANH R43, R43 ;  /* 0x0000002b002b7308 */ /* 0x000e620000002400 */
[----:B--2---:R-:W-:Y:S01]  /*c390*/  FMNMX.FTZ R38, R7, R38, !PT ;  /* 0x0000002607267209 */ /* 0x004fe20007810000 */
[----:B------:R-:W-:-:S03]  /*c3a0*/  FADD.FTZ R120, -R31, R10 ;  /* 0x0000000a1f787221 */ /* 0x000fc60000010100 */
[----:B---3--:R-:W-:Y:S01]  /*c3b0*/  FMNMX.FTZ R38, R26, R38, !PT ;  /* 0x000000261a267209 */ /* 0x008fe20007810000 */
[----:B------:R-:W-:Y:S02]  /*c3c0*/  FMUL.FTZ R120, R120, UR4 ;  /* 0x0000000478787c20 */ /* 0x000fe40008410000 */
[----:B------:R-:W2:Y:S01]  /*c3d0*/  MUFU.TANH R46, R46 ;  /* 0x0000002e002e7308 */ /* 0x000ea20000002400 */
[----:B----4-:R-:W-:-:S04]  /*c3e0*/  FMNMX.FTZ R38, R27, R38, !PT ;  /* 0x000000261b267209 */ /* 0x010fc80007810000 */
[----:B-----5:R-:W-:-:S03]  /*c3f0*/  FMNMX.FTZ R38, R30, R38, !PT ;  /* 0x000000261e267209 */ /* 0x020fc60007810000 */
[----:B------:R-:W3:Y:S01]  /*c400*/  MUFU.TANH R47, R47 ;  /* 0x0000002f002f7308 */ /* 0x000ee20000002400 */
[----:B0-----:R-:W-:-:S04]  /*c410*/  FMNMX.FTZ R38, R32, R38, !PT ;  /* 0x0000002620267209 */ /* 0x001fc80007810000 */
[----:B------:R-:W-:-:S03]  /*c420*/  FMNMX.FTZ R38, R81, R38, !PT ;  /* 0x0000002651267209 */ /* 0x000fc60007810000 */
[----:B------:R-:W0:Y:S01]  /*c430*/  MUFU.TANH R50, R50 ;  /* 0x0000003200327308 */ /* 0x000e220000002400 */
[----:B------:R-:W-:-:S04]  /*c440*/  FMNMX.FTZ R38, R39, R38, !PT ;  /* 0x0000002627267209 */ /* 0x000fc80007810000 */
[----:B------:R-:W-:-:S03]  /*c450*/  FMNMX.FTZ R38, R42, R38, !PT ;  /* 0x000000262a267209 */ /* 0x000fc60007810000 */
[----:B------:R-:W4:Y:S01]  /*c460*/  MUFU.TANH R51, R51 ;  /* 0x0000003300337308 */ /* 0x000f220000002400 */
[----:B-1----:R-:W-:-:S04]  /*c470*/  FMNMX.FTZ R38, R43, R38, !PT ;  /* 0x000000262b267209 */ /* 0x002fc80007810000 */
[----:B--2---:R-:W-:-:S03]  /*c480*/  FMNMX.FTZ R38, R46, R38, !PT ;  /* 0x000000262e267209 */ /* 0x004fc60007810000 */
[----:B------:R-:W1:Y:S01]  /*c490*/  MUFU.TANH R54, R54 ;  /* 0x0000003600367308 */ /* 0x000e620000002400 */
[----:B---3--:R-:W-:-:S04]  /*c4a0*/  FMNMX.FTZ R38, R47, R38, !PT ;  /* 0x000000262f267209 */ /* 0x008fc80007810000 */
[----:B0-----:R-:W-:-:S03]  /*c4b0*/  FMNMX.FTZ R38, R50, R38, !PT ;  /* 0x0000002632267209 */ /* 0x001fc60007810000 */
[----:B------:R-:W0:Y:S01]  /*c4c0*/  MUFU.TANH R55, R55 ;  /* 0x0000003700377308 */ /* 0x000e220000002400 */
[----:B----4-:R-:W-:-:S07]  /*c4d0*/  FMNMX.FTZ R38, R51, R38, !PT ;  /* 0x0000002633267209 */ /* 0x010fce0007810000 */
[----:B------:R-:W2:Y:S01]  /*c4e0*/  MUFU.TANH R58, R58 ;  /* 0x0000003a003a7308 */ /* 0x000ea20000002400 */
[----:B-1----:R-:W-:-:S07]  /*c4f0*/  FMNMX.FTZ R38, R54, R38, !PT ;  /* 0x0000002636267209 */ /* 0x002fce0007810000 */
[----:B------:R-:W1:Y:S01]  /*c500*/  MUFU.TANH R59, R59 ;  /* 0x0000003b003b7308 */ /* 0x000e620000002400 */
[----:B0-----:R-:W-:-:S07]  /*c510*/  FMNMX.FTZ R38, R55, R38, !PT ;  /* 0x0000002637267209 */ /* 0x001fce0007810000 */
[----:B------:R-:W0:Y:S01]  /*c520*/  MUFU.TANH R62, R62 ;  /* 0x0000003e003e7308 */ /* 0x000e220000002400 */
[----:B--2---:R-:W-:-:S07]  /*c530*/  FMNMX.FTZ R38, R58, R38, !PT ;  /* 0x000000263a267209 */ /* 0x004fce0007810000 */
        /* <DEDUP_REMOVED lines=25> */
[----:B-1----:R-:W-:-:S04]  /*c6d0*/  FMNMX.FTZ R38, R83, R38, !PT ;  /* 0x0000002653267209 */ /* 0x002fc80007810000 */
[----:B0-----:R-:W-:-:S04]  /*c6e0*/  FMNMX.FTZ R38, R84, R38, !PT ;  /* 0x0000002654267209 */ /* 0x001fc80007810000 */
[----:B--2---:R-:W-:-:S05]  /*c6f0*/  FMNMX.FTZ R38, R85, R38, !PT ;  /* 0x0000002655267209 */ /* 0x004fca0007810000 */
[----:B------:R-:W0:Y:S02]  /*c700*/  SHFL.BFLY PT, R86, R38, 0x2, 0x1f ;  /* 0x0c401f0026567f89 */ /* 0x000e2400000e0000 */
[----:B0-----:R-:W-:-:S05]  /*c710*/  FMNMX.FTZ R38, R38, R86, !PT ;  /* 0x0000005626267209 */ /* 0x001fca0007810000 */
[----:B------:R-:W0:Y:S02]  /*c720*/  SHFL.BFLY PT, R86, R38, 0x1, 0x1f ;  /* 0x0c201f0026567f89 */ /* 0x000e2400000e0000 */
[----:B0-----:R-:W-:-:S05]  /*c730*/  FMNMX.FTZ R38, R38, R86, !PT ;  /* 0x0000005626267209 */ /* 0x001fca0007810000 */
[----:B------:R-:W-:Y:S01]  /*c740*/  FADD.FTZ R87, -R38, R9 ;  /* 0x0000000926577221 */ /* 0x000fe20000010100 */
[----:B------:R-:W-:-:S03]  /*c750*/  FMUL.FTZ R9, R31, UR4 ;  /* 0x000000041f097c20 */ /* 0x000fc60008410000 */
[----:B------:R-:W-:Y:S01]  /*c760*/  FMUL.FTZ R87, R87, UR4 ;  /* 0x0000000457577c20 */ /* 0x000fe20008410000 */
[--C-:B------:R-:W-:Y:S01]  /*c770*/  FFMA.FTZ R10, R4, UR4, -R9.reuse ;  /* 0x00000004040a7c23 */ /* 0x100fe20008010809 */
        /* <DEDUP_REMOVED lines=30> */
[----:B------:R-:W-:Y:S01]  /*c960*/  FFMA.FTZ R9, R80, UR4, -R9 ;  /* 0x0000000450097c23 */ /* 0x000fe20008010809 */
[----:B------:R-:W-:Y:S01]  /*c970*/  FMUL.FTZ R80, R38, UR4 ;  /* 0x0000000426507c20 */ /* 0x000fe20008410000 */
[----:B------:R-:W-:Y:S03]  /*c980*/  MUFU.EX2 R4, R120 ;  /* 0x0000007800047308 */ /* 0x000fe60000000800 */
[--C-:B------:R-:W-:Y:S01]  /*c990*/  FFMA.FTZ R6, R6, UR4, -R80.reuse ;  /* 0x0000000406067c23 */ /* 0x100fe20008010850 */
[--C-:B------:R-:W-:Y:S01]  /*c9a0*/  FFMA.FTZ R7, R7, UR4, -R80.reuse ;  /* 0x0000000407077c23 */ /* 0x100fe20008010850 */
[--C-:B------:R-:W-:Y:S01]  /*c9b0*/  FFMA.FTZ R26, R26, UR4, -R80.reuse ;  /* 0x000000041a1a7c23 */ /* 0x100fe20008010850 */
[--C-:B------:R-:W-:Y:S01]  /*c9c0*/  FFMA.FTZ R27, R27, UR4, -R80.reuse ;  /* 0x000000041b1b7c23 */ /* 0x100fe20008010850 */
[--C-:B------:R-:W-:Y:S01]  /*c9d0*/  FFMA.FTZ R30, R30, UR4, -R80.reuse ;  /* 0x000000041e1e7c23 */ /* 0x100fe20008010850 */
[----:B------:R-:W-:Y:S01]  /*c9e0*/  MUFU.EX2 R5, R87 ;  /* 0x0000005700057308 */ /* 0x000fe20000000800 */
[--C-:B------:R-:W-:Y:S01]  /*c9f0*/  FFMA.FTZ R32, R32, UR4, -R80.reuse ;  /* 0x0000000420207c23 */ /* 0x100fe20008010850 */
[--C-:B------:R-:W-:Y:S01]  /*ca00*/  FFMA.FTZ R81, R81, UR4, -R80.reuse ;  /* 0x0000000451517c23 */ /* 0x100fe20008010850 */
[--C-:B------:R-:W-:Y:S01]  /*ca10*/  FFMA.FTZ R39, R39, UR4, -R80.reuse ;  /* 0x0000000427277c23 */ /* 0x100fe20008010850 */
[--C-:B------:R-:W-:Y:S01]  /*ca20*/  FFMA.FTZ R42, R42, UR4, -R80.reuse ;  /* 0x000000042a2a7c23 */ /* 0x100fe20008010850 */
[--C-:B------:R-:W-:Y:S01]  /*ca30*/  FFMA.FTZ R43, R43, UR4, -R80.reuse ;  /* 0x000000042b2b7c23 */ /* 0x100fe20008010850 */
[--C-:B------:R-:W-:Y:S01]  /*ca40*/  FFMA.FTZ R46, R46, UR4, -R80.reuse ;  /* 0x000000042e2e7c23 */ /* 0x100fe20008010850 */
[--C-:B------:R-:W-:Y:S01]  /*ca50*/  FFMA.FTZ R47, R47, UR4, -R80.reuse ;  /* 0x000000042f2f7c23 */ /* 0x100fe20008010850 */
[----:B------:R-:W0:Y:S01]  /*ca60*/  MUFU.EX2 R10, R10 ;  /* 0x0000000a000a7308 */ /* 0x000e220000000800 */
[--C-:B------:R-:W-:Y:S01]  /*ca70*/  FFMA.FTZ R50, R50, UR4, -R80.reuse ;  /* 0x0000000432327c23 */ /* 0x100fe20008010850 */
[--C-:B------:R-:W-:Y:S01]  /*ca80*/  FFMA.FTZ R51, R51, UR4, -R80.reuse ;  /* 0x0000000433337c23 */ /* 0x100fe20008010850 */
[--C-:B------:R-:W-:Y:S01]  /*ca90*/  FFMA.FTZ R54, R54, UR4, -R80.reuse ;  /* 0x0000000436367c23 */ /* 0x100fe20008010850 */
[--C-:B------:R-:W-:Y:S01]  /*caa0*/  FFMA.FTZ R55, R55, UR4, -R80.reuse ;  /* 0x0000000437377c23 */ /* 0x100fe20008010850 */
[--C-:B------:R-:W-:Y:S01]  /*cab0*/  FFMA.FTZ R58, R58, UR4, -R80.reuse ;  /* 0x000000043a3a7c23 */ /* 0x100fe20008010850 */
[--C-:B------:R-:W-:Y:S01]  /*cac0*/  FFMA.FTZ R59, R59, UR4, -R80.reuse ;  /* 0x000000043b3b7c23 */ /* 0x100fe20008010850 */
[--C-:B------:R-:W-:Y:S01]  /*cad0*/  FFMA.FTZ R62, R62, UR4, -R80.reuse ;  /* 0x000000043e3e7c23 */ /* 0x100fe20008010850 */
[----:B------:R-:W1:Y:S01]  /*cae0*/  MUFU.EX2 R149, R6 ;  /* 0x0000000600957308 */ /* 0x000e620000000800 */
[--C-:B------:R-:W-:Y:S01]  /*caf0*/  FFMA.FTZ R63, R63, UR4, -R80.reuse ;  /* 0x000000043f3f7c23 */ /* 0x100fe20008010850 */
[--C-:B------:R-:W-:Y:S01]  /*cb00*/  FFMA.FTZ R66, R66, UR4, -R80.reuse ;  /* 0x0000000442427c23 */ /* 0x100fe20008010850 */
[--C-:B------:R-:W-:Y:S01]  /*cb10*/  FFMA.FTZ R67, R67, UR4, -R80.reuse ;  /* 0x0000000443437c23 */ /* 0x100fe20008010850 */
[--C-:B------:R-:W-:Y:S01]  /*cb20*/  FFMA.FTZ R70, R70, UR4, -R80.reuse ;  /* 0x0000000446467c23 */ /* 0x100fe20008010850 */
[--C-:B------:R-:W-:Y:S01]  /*cb30*/  FFMA.FTZ R71, R71, UR4, -R80.reuse ;  /* 0x0000000447477c23 */ /* 0x100fe20008010850 */
[--C-:B------:R-:W-:Y:S01]  /*cb40*/  FFMA.FTZ R74, R74, UR4, -R80.reuse ;  /* 0x000000044a4a7c23 */ /* 0x100fe20008010850 */
[----:B------:R-:W-:Y:S01]  /*cb50*/  FFMA.FTZ R75, R75, UR4, -R80 ;  /* 0x000000044b4b7c23 */ /* 0x000fe20008010850 */
[----:B------:R-:W2:Y:S01]  /*cb60*/  MUFU.EX2 R86, R86 ;  /* 0x0000005600567308 */ /* 0x000ea20000000800 */
[----:B0-----:R-:W-:Y:S01]  /*cb70*/  FFMA.FTZ R0, R4, R0, R10 ;  /* 0x0000000004007223 */ /* 0x001fe2000001000a */
[--C-:B------:R-:W-:Y:S01]  /*cb80*/  FFMA.FTZ R78, R78, UR4, -R80.reuse ;  /* 0x000000044e4e7c23 */ /* 0x100fe20008010850 */
[--C-:B------:R-:W-:Y:S01]  /*cb90*/  FFMA.FTZ R79, R79, UR4, -R80.reuse ;  /* 0x000000044f4f7c23 */ /* 0x100fe20008010850 */
[--C-:B------:R-:W-:Y:S01]  /*cba0*/  FFMA.FTZ R82, R82, UR4, -R80.reuse ;  /* 0x0000000452527c23 */ /* 0x100fe20008010850 */
[--C-:B------:R-:W-:Y:S01]  /*cbb0*/  FFMA.FTZ R83, R83, UR4, -R80.reuse ;  /* 0x0000000453537c23 */ /* 0x100fe20008010850 */
[--C-:B------:R-:W-:Y:S01]  /*cbc0*/  FFMA.FTZ R147, R84, UR4, -R80.reuse ;  /* 0x0000000454937c23 */ /* 0x100fe20008010850 */
[----:B------:R-:W-:Y:S01]  /*cbd0*/  FFMA.FTZ R80, R85, UR4, -R80 ;  /* 0x0000000455507c23 */ /* 0x000fe20008010850 */
[----:B------:R-:W0:Y:S01]  /*cbe0*/  MUFU.EX2 R7, R7 ;  /* 0x0000000700077308 */ /* 0x000e220000000800 */
[----:B-1----:R-:W-:-:S07]  /*cbf0*/  FFMA.FTZ R3, R5, R3, R149 ;  /* 0x0000000305037223 */ /* 0x002fce0000010095 */
        /* <DEDUP_REMOVED lines=119> */
[----:B-1----:R-:W-:Y:S01]  /*d370*/  FADD.FTZ R3, R147, R3 ;  /* 0x0000000393037221 */ /* 0x002fe20000010000 */
[----:B--2---:R-:W-:-:S03]  /*d380*/  FADD.FTZ R0, R9, R0 ;  /* 0x0000000009007221 */ /* 0x004fc60000010000 */
[----:B0-----:R-:W-:Y:S01]  /*d390*/  FADD.FTZ R3, R6, R3 ;  /* 0x0000000306037221 */ /* 0x001fe20000010000 */
[----:B------:R-:W-:Y:S06]  /*d3a0*/  @!P0 BRA `(.L_x_596) ;  /* 0x0000000000048947 */ /* 0x000fec0003800000 */
[----:B------:R-:W-:Y:S01]  /*d3b0*/  BPT.TRAP 0x1 ;  /* 0x000000040000795c */ /* 0x000fe20000300000 */
.L_x_596:
[----:B------:R-:W2:Y:S01]  /*d3c0*/  LDL R84, [R1+0x18] ;  /* 0x0000180001547983 */ /* 0x000ea20000100800 */
        /* <DEDUP_REMOVED lines=16> */
[----:B------:R-:W-:Y:S01]  /*d4d0*/  IMAD R11, R11, 0x8, R18 ;  /* 0x000000080b0b7824 */ /* 0x000fe200078e0212 */
[----:B------:R0:W5:Y:S01]  /*d4e0*/  LDL R4, [R1+0x4] ;  /* 0x0000040001047983 */ /* 0x0001620000100800 */
[----:B------:R-:W-:Y:S01]  /*d4f0*/  IMAD.U32 R80, RZ, RZ, UR38 ;  /* 0x00000026ff507e24 */ /* 0x000fe2000f8e00ff */
[----:B------:R-:W-:Y:S01]  /*d500*/  F2FP.BF16.F32.PACK_AB R148, R86, R10 ;  /* 0x0000000a5694723e */ /* 0x000fe200000010ff */
[----:B------:R-:W-:Y:S01]  /*d510*/  VIADD R11, R11, 0x16860 ;  /* 0x000168600b0b7836 */ /* 0x000fe20000000000 */
[----:B------:R-:W-:Y:S01]  /*d520*/  F2FP.BF16.F32.PACK_AB R146, R9, R77 ;  /* 0x0000004d0992723e */ /* 0x000fe200000010ff */
[----:B------:R-:W-:Y:S01]  /*d530*/  FMUL.FTZ R90, R90, R5 ;  /* 0x000000055a5a7220 */ /* 0x000fe20000410000 */
[----:B------:R-:W-:Y:S01]  /*d540*/  F2FP.BF16.F32.PACK_AB R149, R7, R149 ;  /* 0x000000950795723e */ /* 0x000fe200000010ff */
[-C--:B------:R-:W-:Y:S01]  /*d550*/  FMUL.FTZ R91, R91, R5.reuse ;  /* 0x000000055b5b7220 */ /* 0x080fe20000410000 */
[----:B------:R-:W-:Y:S01]  /*d560*/  PRMT R11, R80, 0x654, R11 ;  /* 0x00000654500b7816 */ /* 0x000fe2000000000b */
[-C--:B------:R-:W-:Y:S01]  /*d570*/  FMUL.FTZ R94, R94, R5.reuse ;  /* 0x000000055e5e7220 */ /* 0x080fe20000410000 */
[----:B------:R-:W-:Y:S01]  /*d580*/  F2FP.BF16.F32.PACK_AB R150, R25, R24 ;  /* 0x000000181996723e */ /* 0x000fe200000010ff */
[-C--:B------:R-:W-:Y:S01]  /*d590*/  FMUL.FTZ R95, R95, R5.reuse ;  /* 0x000000055f5f7220 */ /* 0x080fe20000410000 */
[----:B------:R1:W-:Y:S01]  /*d5a0*/  SYNCS.ARRIVE.TRANS64.RED.A1T0 RZ, [R11+URZ], RZ ;  /* 0x000000ff0bff79a7 */ /* 0x0003e2000810043f */
[----:B------:R-:W-:Y:S01]  /*d5b0*/  F2FP.BF16.F32.PACK_AB R151, R27, R26 ;  /* 0x0000001a1b97723e */ /* 0x000fe200000010ff */
[-C--:B------:R-:W-:Y:S01]  /*d5c0*/  FMUL.FTZ R98, R98, R5.reuse ;  /* 0x0000000562627220 */ /* 0x080fe20000410000 */
[----:B------:R-:W-:Y:S01]  /*d5d0*/  F2FP.BF16.F32.PACK_AB R120, R29, R28 ;  /* 0x0000001c1d78723e */ /* 0x000fe200000010ff */
[-C--:B------:R-:W-:Y:S01]  /*d5e0*/  FMUL.FTZ R99, R99, R5.reuse ;  /* 0x0000000563637220 */ /* 0x080fe20000410000 */
[----:B------:R-:W-:Y:S01]  /*d5f0*/  F2FP.BF16.F32.PACK_AB R121, R32, R30 ;  /* 0x0000001e2079723e */ /* 0x000fe200000010ff */
[----:B------:R-:W-:Y:S01]  /*d600*/  FMUL.FTZ R102, R102, R5 ;  /* 0x0000000566667220 */ /* 0x000fe20000410000 */
[----:B------:R-:W-:Y:S01]  /*d610*/  F2FP.BF16.F32.PACK_AB R122, R34, R33 ;  /* 0x00000021227a723e */ /* 0x000fe200000010ff */
[----:B------:R-:W-:Y:S01]  /*d620*/  FMUL.FTZ R103, R103, R5 ;  /* 0x0000000567677220 */ /* 0x000fe20000410000 */
[----:B------:R-:W-:Y:S01]  /*d630*/  F2FP.BF16.F32.PACK_AB R123, R39, R81 ;  /* 0x00000051277b723e */ /* 0x000fe200000010ff */
[----:B------:R-:W-:Y:S01]  /*d640*/  FMUL.FTZ R106, R106, R5 ;  /* 0x000000056a6a7220 */ /* 0x000fe20000410000 */
[----:B------:R-:W-:Y:S01]  /*d650*/  F2FP.BF16.F32.PACK_AB R124, R36, R35 ;  /* 0x00000023247c723e */ /* 0x000fe200000010ff */
[-C--:B------:R-:W-:Y:S01]  /*d660*/  FMUL.FTZ R107, R107, R5.reuse ;  /* 0x000000056b6b7220 */ /* 0x080fe20000410000 */
        /* <DEDUP_REMOVED lines=11> */
[----:B------:R-:W-:Y:S01]  /*d720*/  FMUL.FTZ R119, R119, R5 ;  /* 0x0000000577777220 */ /* 0x000fe20000410000 */
[----:B------:R-:W-:Y:S01]  /*d730*/  F2FP.BF16.F32.PACK_AB R131, R55, R54 ;  /* 0x000000363783723e */ /* 0x000fe200000010ff */
[----:B------:R-:W-:Y:S01]  /*d740*/  IMAD.MOV.U32 R9, RZ, RZ, R38 ;  /* 0x000000ffff097224 */ /* 0x000fe200078e0026 */
[----:B------:R-:W-:Y:S01]  /*d750*/  F2FP.BF16.F32.PACK_AB R132, R52, R49 ;  /* 0x000000313484723e */ /* 0x000fe200000010ff */
[----:B-1----:R-:W-:Y:S01]  /*d760*/  IMAD.MOV.U32 R11, RZ, RZ, R156 ;  /* 0x000000ffff0b7224 */ /* 0x002fe200078e009c */
        /* <DEDUP_REMOVED lines=14> */
[----:B------:R-:W-:Y:S02]  /*d850*/  MOV R10, R31 ;  /* 0x0000001f000a7202 */ /* 0x000fe40000000f00 */
[C---:B--2---:R-:W-:Y:S01]  /*d860*/  ISETP.GT.AND P1, PT, R8.reuse, R84, PT ;  /* 0x000000540800720c */ /* 0x044fe20003f24270 */
[----:B------:R-:W-:-:S12]  /*d870*/  VIADD R8, R8, 0xffffffff ;  /* 0xffffffff08087836 */ /* 0x000fd80000000000 */
[----:B0-----:R-:W-:Y:S05]  /*d880*/  @P1 BRA `(.L_x_597) ;  /* 0xffffffd800201947 */ /* 0x001fea000383ffff */
.L_x_585:
[----:B------:R-:W-:Y:S05]  /*d890*/  WARPSYNC.ALL ;  /* 0x0000000000007948 */ /* 0x000fea0003800000 */
[----:B------:R-:W-:Y:S06]  /*d8a0*/  BAR.ARV 0x8, 0x200 ;  /* 0x0208000000007b1d */ /* 0x000fec0000002000 */
[----:B------:R-:W-:Y:S05]  /*d8b0*/  @!P0 BRA `(.L_x_598) ;  /* 0x0000000000048947 */ /* 0x000fea0003800000 */
[----:B------:R-:W-:Y:S01]  /*d8c0*/  BPT.TRAP 0x1 ;  /* 0x000000040000795c */ /* 0x000fe20000300000 */
.L_x_598:
[----:B-----5:R-:W2:Y:S01]  /*d8d0*/  LDL R4, [R1+0x4] ;  /* 0x0000040001047983 */ /* 0x020ea20000100800 */
[----:B------:R-:W-:Y:S01]  /*d8e0*/  IMAD R11, R156, 0x8, R18 ;  /* 0x000000089c0b7824 */ /* 0x000fe200078e0212 */
[----:B--2---:R-:W-:-:S04]  /*d8f0*/  SHF.L.U32 R4, R4, 0x1f, RZ ;  /* 0x0000001f04047819 */ /* 0x004fc800000006ff */
[----:B------:R0:W1:Y:S01]  /*d900*/  SYNCS.PHASECHK.TRANS64.TRYWAIT P1, [R11+URZ+0x16850], R4 ;  /* 0x016850040b0075a7 */ /* 0x000062000802017f */
[----:B------:R-:W-:Y:S05]  /*d910*/  @!P0 BRA `(.L_x_599) ;  /* 0x0000000000048947 */ /* 0x000fea0003800000 */
[----:B------:R-:W-:Y:S01]  /*d920*/  BPT.TRAP 0x1 ;  /* 0x000000040000795c */ /* 0x000fe20000300000 */
.L_x_599:
[----:B------:R-:W-:-:S05]  /*d930*/  VIADD R18, R18, 0x400 ;  /* 0x0000040012127836 */ /* 0x000fca0000000000 */
[----:B------:R-:W-:-:S04]  /*d940*/  SHF.R.U32.HI R18, RZ, 0x4, R18 ;  /* 0x00000004ff127819 */ /* 0x000fc80000011612 */
[----:B------:R-:W-:Y:S01]  /*d950*/  LOP3.LUT R5, R18, 0x3fff, RZ, 0xc0, !PT ;  /* 0x00003fff12057812 */ /* 0x000fe200078ec0ff */
[----:B-1----:R-:W-:Y:S06]  /*d960*/  @P1 BRA `(.L_x_600) ;  /* 0x0000000000081947 */ /* 0x002fec0003800000 */
[----:B------:R-:W1:Y:S02]  /*d970*/  SYNCS.PHASECHK.TRANS64.TRYWAIT P1, [R11+URZ+0x16850], R4 ;  /* 0x016850040b0075a7 */ /* 0x000e64000802017f */
[----:B-1----:R-:W-:Y:S05]  /*d980*/  @!P1 BRA `(.L_x_601) ;  /* 0x000000a800b09947 */ /* 0x002fea0003800000 */
.L_x_600:
[----:B01----:R-:W-:Y:S01]  /*d990*/  IMAD R4, R156, 0x400, R5 ;  /* 0x000004009c047824 */ /* 0x003fe200078e0205 */
[----:B------:R-:W-:Y:S05]  /*d9a0*/  WARPSYNC.ALL ;  /* 0x0000000000007948 */ /* 0x000fea0003800000 */
[----:B------:R-:W-:Y:S01]  /*d9b0*/  IMAD.MOV.U32 R5, RZ, RZ, 0x40000040 ;  /* 0x40000040ff057424 */ /* 0x000fe200078e00ff */
[C---:B------:R-:W-:Y:S01]  /*d9c0*/  R2UR UR6, R4.reuse ;  /* 0x00000000040672ca */ /* 0x040fe200000e0000 */
[----:B------:R-:W-:Y:S01]  /*d9d0*/  WARPGROUP.ARRIVE ;  /* 0x00000000000079c5 */ /* 0x000fe20000000000 */
[----:B------:R-:W-:Y:S01]  /*d9e0*/  VIADD R6, R4, 0x80 ;  /* 0x0000008004067836 */ /* 0x000fe20000000000 */
[----:B------:R-:W-:Y:S01]  /*d9f0*/  MOV R7, 0x40000040 ;  /* 0x4000004000077802 */ /* 0x000fe20000000f00 */
[----:B------:R-:W-:Y:S01]  /*da00*/  IMAD.MOV.U32 R43, RZ, RZ, RZ ;  /* 0x000000ffff2b7224 */ /* 0x000fe200078e00ff */
[----:B------:R-:W-:Y:S01]  /*da10*/  R2UR UR7, R5 ;  /* 0x00000000050772ca */ /* 0x000fe200000e0000 */
[----:B------:R-:W-:-:S12]  /*da20*/  IMAD.MOV.U32 R5, RZ, RZ, 0x40000040 ;  /* 0x40000040ff057424 */ /* 0x000fd800078e00ff */
        /* <DEDUP_REMOVED lines=22> */
[----:B------:R-:W-:Y:S02]  /*db90*/  R2UR UR6, R6 ;  /* 0x00000000060672ca */ /* 0x000fe400000e0000 */
[----:B------:R-:W-:Y:S01]  /*dba0*/  R2UR UR7, R7 ;  /* 0x00000000070772ca */ /* 0x000fe200000e0000 */
[----:B------:R-:W-:Y:S01]  /*dbb0*/  IMAD.MOV.U32 R7, RZ, RZ, 0x40000040 ;  /* 0x40000040ff077424 */ /* 0x000fe200078e00ff */
[----:B------:R-:W-:Y:S01]  /*dbc0*/  IADD3 R6, R4, 0x280, RZ ;  /* 0x0000028004067810 */ /* 0x000fe20007ffe0ff */
        /* <DEDUP_REMOVED lines=13> */
[----:B------:R-:W0:Y:S04]  /*dca0*/  SHFL.BFLY PT, R6, R3, 0x2, 0x1f ;  /* 0x0c401f0003067f89 */ /* 0x000e2800000e0000 */
[----:B------:R-:W1:Y:S01]  /*dcb0*/  SHFL.BFLY PT, R7, R0, 0x2, 0x1f ;  /* 0x0c401f0000077f89 */ /* 0x000e6200000e0000 */
[----:B0-----:R-:W-:Y:S01]  /*dcc0*/  FADD.FTZ R6, R6, R3 ;  /* 0x0000000306067221 */ /* 0x001fe20000010000 */
[----:B------:R-:W-:-:S02]  /*dcd0*/  IMAD.MOV.U32 R3, RZ, RZ, -0x800000 ;  /* 0xff800000ff037424 */ /* 0x000fc400078e00ff */
[----:B-1----:R-:W-:Y:S01]  /*dce0*/  FADD.FTZ R7, R7, R0 ;  /* 0x0000000007077221 */ /* 0x002fe20000010000 */
[----:B------:R-:W-:Y:S01]  /*dcf0*/  IMAD.MOV.U32 R0, RZ, RZ, -0x800000 ;  /* 0xff800000ff007424 */ /* 0x000fe200078e00ff */
[----:B------:R-:W-:Y:S02]  /*dd00*/  WARPGROUP.DEPBAR.LE gsb0, 0x0 ;  /* 0x00008000000079c5 */ /* 0x000fe40000010000 */
[----:B------:R-:W-:-:S06]  /*dd10*/  WARPGROUP.ARRIVE ;  /* 0x00000000000079c5 */ /* 0x000fcc0000000000 */
[----:B------:R-:W-:Y:S01]  /*dd20*/  HGMMA.64x64x16.F32.BF16 R88, R140, gdesc[UR4].tnspB, R88, gsb0 ;  /* 0x40e000048c587df0 */ /* 0x000fe20008001858 */
[----:B------:R-:W-:Y:S02]  /*dd30*/  R2UR UR6, R4 ;  /* 0x00000000040672ca */ /* 0x000fe400000e0000 */
[----:B------:R-:W-:Y:S01]  /*dd40*/  R2UR UR7, R5 ;  /* 0x00000000050772ca */ /* 0x000fe200000e0000 */
[----:B------:R-:W0:Y:S04]  /*dd50*/  SHFL.BFLY PT, R4, R7, 0x1, 0x1f ;  /* 0x0c201f0007047f89 */ /* 0x000e2800000e0000 */
[----:B------:R-:W1:Y:S01]  /*dd60*/  SHFL.BFLY PT, R5, R6, 0x1, 0x1f ;  /* 0x0c201f0006057f89 */ /* 0x000e6200000e0000 */
[----:B0-----:R-:W-:Y:S01]  /*dd70*/  FADD.FTZ R10, R7, R4 ;  /* 0x00000004070a7221 */ /* 0x001fe20000010000 */
[----:B------:R-:W-:Y:S01]  /*dd80*/  MOV R7, RZ ;  /* 0x000000ff00077202 */ /* 0x000fe20000000f00 */
[----:B------:R-:W-:-:S02]  /*dd90*/  IMAD.U32 R4, RZ, RZ, UR4 ;  /* 0x00000004ff047e24 */ /* 0x000fc4000f8e00ff */
[----:B-1----:R-:W-:Y:S01]  /*dda0*/  FADD.FTZ R12, R6, R5 ;  /* 0x00000005060c7221 */ /* 0x002fe20000010000 */
[----:B------:R-:W-:Y:S01]  /*ddb0*/  FSETP.NE.FTZ.AND P1, PT, R10, RZ, PT ;  /* 0x000000ff0a00720b */ /* 0x000fe20003f35000 */
[----:B------:R-:W-:-:S03]  /*ddc0*/  IMAD.U32 R6, RZ, RZ, UR4 ;  /* 0x00000004ff067e24 */ /* 0x000fc6000f8e00ff */
[----:B------:R-:W-:-:S09]  /*ddd0*/  FSETP.NE.FTZ.AND P2, PT, R12, RZ, PT ;  /* 0x000000ff0c00720b */ /* 0x000fd20003f55000 */
[----:B------:R-:W0:Y:S01]  /*dde0*/  @P1 MUFU.LG2 R5, R10 ;  /* 0x0000000a00051308 */ /* 0x000e220000000c00 */
[----:B------:R-:W-:-:S03]  /*ddf0*/  @P1 FMUL.FTZ R4, R4, 0.69314718246459960938 ;  /* 0x3f31721804041820 */ /* 0x000fc60000410000 */
[----:B------:R-:W-:-:S04]  /*de00*/  @P2 FMUL.FTZ R6, R6, 0.69314718246459960938 ;  /* 0x3f31721806062820 */ /* 0x000fc80000410000 */
[----:B------:R-:W1:Y:S08]  /*de10*/  @P2 MUFU.LG2 R8, R12 ;  /* 0x0000000c00082308 */ /* 0x000e700000000c00 */
[----:B------:R2:W3:Y:S01]  /*de20*/  @P1 MUFU.RCP R43, R10 ;  /* 0x0000000a002b1308 */ /* 0x0004e20000001000 */
[----:B0-----:R-:W-:-:S04]  /*de30*/  @P1 FMUL.FTZ R5, R5, 0.69314718246459960938 ;  /* 0x3f31721805051820 */ /* 0x001fc80000410000 */
[----:B------:R-:W-:-:S03]  /*de40*/  @P1 FFMA.FTZ R3, R4, R31, R5 ;  /* 0x0000001f04031223 */ /* 0x000fc60000010005 */
[----:B------:R2:W0:Y:S01]  /*de50*/  @P2 MUFU.RCP R7, R12 ;  /* 0x0000000c00072308 */ /* 0x0004220000001000 */
[----:B-1----:R-:W-:-:S04]  /*de60*/  @P2 FMUL.FTZ R9, R8, 0.69314718246459960938 ;  /* 0x3f31721808092820 */ /* 0x002fc80000410000 */
[----:B------:R-:W-:Y:S01]  /*de70*/  @P2 FFMA.FTZ R0, R6, R38, R9 ;  /* 0x0000002606002223 */ /* 0x000fe20000010009 */
[----:B------:R-:W-:Y:S02]  /*de80*/  WARPGROUP.DEPBAR.LE gsb0, 0x0 ;  /* 0x00008000000079c5 */ /* 0x000fe40000010000 */
[----:B------:R-:W-:-:S06]  /*de90*/  WARPGROUP.ARRIVE ;  /* 0x00000000000079c5 */ /* 0x000fcc0000000000 */
[----:B------:R-:W-:Y:S03]  /*dea0*/  HGMMA.64x64x16.F32.BF16 R88, R144, gdesc[UR4].tnspB, R88, gsb0 ;  /* 0x40e0000490587df0 */ /* 0x000fe60008001858 */
[----:B------:R-:W-:Y:S02]  /*deb0*/  WARPGROUP.DEPBAR.LE gsb0, 0x0 ;  /* 0x00008000000079c5 */ /* 0x000fe40000010000 */
[----:B--23--:R-:W-:Y:S05]  /*dec0*/  @!P0 BRA `(.L_x_602) ;  /* 0x0000000000048947 */ /* 0x00cfea0003800000 */
[----:B------:R-:W-:Y:S01]  /*ded0*/  BPT.TRAP 0x1 ;  /* 0x000000040000795c */ /* 0x000fe20000300000 */
.L_x_602:
[----:B------:R-:W2:Y:S01]  /*dee0*/  LDL.LU R6, [R1+0x4] ;  /* 0x0000040001067983 */ /* 0x000ea20000300800 */
[----:B------:R-:W-:Y:S01]  /*def0*/  VIADD R4, R11, 0x16860 ;  /* 0x000168600b047836 */ /* 0x000fe20000000000 */
[----:B------:R-:W-:Y:S01]  /*df00*/  IADD3 R156, R156, 0x1, RZ ;  /* 0x000000019c9c7810 */ /* 0x000fe20007ffe0ff */
[----:B------:R-:W-:Y:S02]  /*df10*/  IMAD.U32 R5, RZ, RZ, UR38 ;  /* 0x00000026ff057e24 */ /* 0x000fe4000f8e00ff */
[-C--:B------:R-:W-:Y:S01]  /*df20*/  FMUL.FTZ R20, R88, R43.reuse ;  /* 0x0000002b58147220 */ /* 0x080fe20000410000 */
[-C--:B------:R-:W-:Y:S01]  /*df30*/  FMUL.FTZ R21, R89, R43.reuse ;  /* 0x0000002b59157220 */ /* 0x080fe20000410000 */
[----:B------:R-:W-:Y:S01]  /*df40*/  ISETP.NE.AND P1, PT, R156, 0x2, PT ;  /* 0x000000029c00780c */ /* 0x000fe20003f25270 */
[-C--:B------:R-:W-:Y:S01]  /*df50*/  FMUL.FTZ R26, R92, R43.reuse ;  /* 0x0000002b5c1a7220 */ /* 0x080fe20000410000 */
[----:B------:R-:W-:Y:S01]  /*df60*/  PRMT R4, R5, 0x654, R4 ;  /* 0x0000065405047816 */ /* 0x000fe20000000004 */
[-C--:B------:R-:W-:Y:S01]  /*df70*/  FMUL.FTZ R27, R93, R43.reuse ;  /* 0x0000002b5d1b7220 */ /* 0x080fe20000410000 */
[-C--:B------:R-:W-:Y:S01]  /*df80*/  FMUL.FTZ R28, R96, R43.reuse ;  /* 0x0000002b601c7220 */ /* 0x080fe20000410000 */
[-C--:B------:R-:W-:Y:S01]  /*df90*/  FMUL.FTZ R29, R97, R43.reuse ;  /* 0x0000002b611d7220 */ /* 0x080fe20000410000 */
[----:B------:R1:W-:Y:S01]  /*dfa0*/  SYNCS.ARRIVE.TRANS64.RED.A1T0 RZ, [R4+URZ], RZ ;  /* 0x000000ff04ff79a7 */ /* 0x0003e2000810043f */
[-C--:B------:R-:W-:Y:S01]  /*dfb0*/  FMUL.FTZ R30, R100, R43.reuse ;  /* 0x0000002b641e7220 */ /* 0x080fe20000410000 */
[-C--:B------:R-:W-:Y:S01]  /*dfc0*/  FMUL.FTZ R31, R101, R43.reuse ;  /* 0x0000002b651f7220 */ /* 0x080fe20000410000 */
[-C--:B------:R-:W-:Y:S01]  /*dfd0*/  FMUL.FTZ R36, R104, R43.reuse ;  /* 0x0000002b68247220 */ /* 0x080fe20000410000 */
[-C--:B------:R-:W-:Y:S01]  /*dfe0*/  FMUL.FTZ R37, R105, R43.reuse ;  /* 0x0000002b69257220 */ /* 0x080fe20000410000 */
[-C--:B------:R-:W-:Y:S01]  /*dff0*/  FMUL.FTZ R38, R108, R43.reuse ;  /* 0x0000002b6c267220 */ /* 0x080fe20000410000 */
[-C--:B------:R-:W-:Y:S01]  /*e000*/  FMUL.FTZ R39, R109, R43.reuse ;  /* 0x0000002b6d277220 */ /* 0x080fe20000410000 */
[-C--:B------:R-:W-:Y:S01]  /*e010*/  FMUL.FTZ R40, R112, R43.reuse ;  /* 0x0000002b70287220 */ /* 0x080fe20000410000 */
[----:B-1----:R-:W-:Y:S01]  /*e020*/  SEL R4, RZ, 0x1, P1 ;  /* 0x00000001ff047807 */ /* 0x002fe20000800000 */
[-C--:B------:R-:W-:Y:S01]  /*e030*/  FMUL.FTZ R41, R113, R43.reuse ;  /* 0x0000002b71297220 */ /* 0x080fe20000410000 */
[-C--:B------:R-:W-:Y:S01]  /*e040*/  FMUL.FTZ R42, R116, R43.reuse ;  /* 0x0000002b742a7220 */ /* 0x080fe20000410000 */
[----:B------:R-:W-:Y:S01]  /*e050*/  FMUL.FTZ R43, R117, R43 ;  /* 0x0000002b752b7220 */ /* 0x000fe20000410000 */
[----:B------:R-:W-:Y:S01]  /*e060*/  PLOP3.LUT P0, PT, PT, PT, PT, 0x8, 0x0 ;  /* 0x000000000000781c */ /* 0x000fe20003f0e170 */
[-C--:B0-----:R-:W-:Y:S01]  /*e070*/  FMUL.FTZ R44, R90, R7.reuse ;  /* 0x000000075a2c7220 */ /* 0x081fe20000410000 */
        /* <DEDUP_REMOVED lines=15> */
[----:B------:R-:W-:Y:S01]  /*e170*/  SEL R156, R156, RZ, P1 ;  /* 0x000000ff9c9c7207 */ /* 0x000fe20000800000 */
[----:B------:R-:W-:Y:S01]  /*e180*/  UIADD3 UR37, UR37, 0x1, URZ ;  /* 0x0000000125257890 */ /* 0x000fe2000fffe03f */
[----:B--2---:R-:W-:-:S05]  /*e190*/  LOP3.LUT R6, R6, R4, RZ, 0x3c, !PT ;  /* 0x0000000406067212 */ /* 0x004fca00078e3cff */
[----:B------:R0:W-:Y:S06]  /*e1a0*/  STL [R1+0x4], R6 ;  /* 0x0000040601007387 */ /* 0x0001ec0000100800 */
.L_x_548:
[----:B------:R-:W3:Y:S01]  /*e1b0*/  S2R R4, SR_TID.X ;  /* 0x0000000000047919 */ /* 0x000ee20000002100 */
[----:B------:R-:W-:Y:S05]  /*e1c0*/  WARPSYNC.ALL ;  /* 0x0000000000007948 */ /* 0x000fea0003800000 */
[----:B---3--:R-:W-:-:S05]  /*e1d0*/  VIADD R72, R4, 0xffffff80 ;  /* 0xffffff8004487836 */ /* 0x008fca0000000000 */
[----:B------:R-:W-:-:S04]  /*e1e0*/  SHF.R.S32.HI R74, RZ, 0x1f, R72 ;  /* 0x0000001fff4a7819 */ /* 0x000fc80000011448 */
[----:B------:R-:W-:-:S04]  /*e1f0*/  LEA.HI R74, R74, R72, RZ, 0x3 ;  /* 0x000000484a4a7211 */ /* 0x000fc800078f18ff */
[----:B------:R-:W-:-:S05]  /*e200*/  LOP3.LUT R74, R74, 0xfffffff8, RZ, 0xc0, !PT ;  /* 0xfffffff84a4a7812 */ /* 0x000fca00078ec0ff */
[----:B------:R-:W-:-:S04]  /*e210*/  IMAD.IADD R74, R72, 0x1, -R74 ;  /* 0x00000001484a7824 */ /* 0x000fc800078e0a4a */
[----:B------:R-:W-:-:S05]  /*e220*/  IMAD.SHL.U32 R59, R74, 0x8, RZ ;  /* 0x000000084a3b7824 */ /* 0x000fca00078e00ff */
[----:B------:R-:W-:Y:S01]  /*e230*/  SHF.R.S32.HI R58, RZ, 0x1f, R59 ;  /* 0x0000001fff3a7819 */ /* 0x000fe2000001143b */
[----:B------:R-:W3:Y:S08]  /*e240*/  S2UR UR38, SR_CgaCtaId ;  /* 0x00000000002679c3 */ /* 0x000ef00000008800 */
[----:B------:R-:W-:Y:S06]  /*e250*/  BAR.SYNC.DEFER_BLOCKING 0x5, 0x200 ;  /* 0x0148000000007b1d */ /* 0x000fec0000010000 */
[----:B------:R-:W-:Y:S01]  /*e260*/  UMOV UR4, 0x400 ;  /* 0x0000040000047882 */ /* 0x000fe20000000000 */
[----:B------:R-:W-:Y:S01]  /*e270*/  BSSY B0, `(.L_x_603) ;  /* 0x000023f000007945 */ /* 0x000fe20003800000 */
[----:B---3--:R-:W-:-:S06]  /*e280*/  ULEA UR4, UR38, UR4, 0x18 ;  /* 0x0000000426047291 */ /* 0x008fcc000f8ec03f */
[----:B------:R-:W-:-:S05]  /*e290*/  IMAD.U32 R18, RZ, RZ, UR4 ;  /* 0x00000004ff127e24 */ /* 0x000fca000f8e00ff */
[----:B-1----:R1:W3:Y:S01]  /*e2a0*/  LDS.128 R32, [R18+0x168d0] ;  /* 0x0168d00012207984 */ /* 0x0022e20000000c00 */
[----:B------:R-:W-:Y:S06]  /*e2b0*/  BAR.ARV 0x4, 0x200 ;  /* 0x0108000000007b1d */ /* 0x000fec0000002000 */
[----:B------:R-:W-:Y:S05]  /*e2c0*/  @P0 BRA `(.L_x_604) ;  /* 0x0000001800440947 */ /* 0x000fea0003800000 */
[----:B------:R-:W4:Y:S01]  /*e2d0*/  LDL R4, [R1+0x64] ;  /* 0x0000640001047983 */ /* 0x000f220000100800 */
[----:B------:R-:W-:-:S03]  /*e2e0*/  ULDC UR4, c[0x0][0xad4] ;  /* 0x0002b50000047ab9 */ /* 0x000fc60000000800 */
[----:B------:R-:W2:Y:S04]  /*e2f0*/  LDL.LU R60, [R1+0x30] ;  /* 0x00003000013c7983 */ /* 0x000ea80000300800 */
[----:B------:R-:W2:Y:S04]  /*e300*/  LDL.LU R62, [R1+0x3c] ;  /* 0x00003c00013e7983 */ /* 0x000ea80000300800 */
[----:B------:R-:W2:Y:S01]  /*e310*/  LDL.LU R68, [R1+0x40] ;  /* 0x0000400001447983 */ /* 0x000ea20000300800 */
[----:B------:R-:W0:Y:S01]  /*e320*/  S2R R5, SR_SWINHI ;  /* 0x0000000000057919 */ /* 0x000e220000002f00 */
[----:B------:R-:W-:-:S02]  /*e330*/  MOV R24, R18 ;  /* 0x0000001200187202 */ /* 0x000fc40000000f00 */
[----:B0----5:R-:W-:Y:S02]  /*e340*/  MOV R25, R5 ;  /* 0x0000000500197202 */ /* 0x021fe40000000f00 */
[----:B------:R-:W-:Y:S01]  /*e350*/  F2FP.BF16.F32.PACK_AB R14, R27, R26 ;  /* 0x0000001a1b0e723e */ /* 0x000fe200000010ff */
[----:B---3--:R-:W-:Y:S02]  /*e360*/  IMAD.MOV.U32 R32, RZ, RZ, RZ ;  /* 0x000000ffff207224 */ /* 0x008fe400078e00ff */
[----:B----4-:R-:W-:-:S03]  /*e370*/  IMAD.WIDE R10, R4, 0x2, R24 ;  /* 0x00000002040a7825 */ /* 0x010fc600078e0218 */
[----:B------:R-:W-:-:S05]  /*e380*/  IADD3 R61, P0, R10, 0x60, RZ ;  /* 0x000000600a3d7810 */ /* 0x000fca0007f1e0ff */
[----:B------:R-:W-:Y:S01]  /*e390*/  IMAD.X R5, RZ, RZ, R11, P0 ;  /* 0x000000ffff057224 */ /* 0x000fe200000e060b */
[----:B--2---:R-:W-:-:S04]  /*e3a0*/  ISETP.NE.AND P0, PT, R60, RZ, PT ;  /* 0x000000ff3c00720c */ /* 0x004fc80003f05270 */
[----:B------:R-:W-:Y:S01]  /*e3b0*/  SEL R67, R60, UR4, P0 ;  /* 0x000000043c437c07 */ /* 0x000fe20008000000 */
[----:B------:R-:W-:Y:S05]  /*e3c0*/  WARPSYNC.ALL ;  /* 0x0000000000007948 */ /* 0x000fea0003800000 */
[----:B------:R-:W-:Y:S01]  /*e3d0*/  BAR.SYNC.DEFER_BLOCKING 0x1, 0x180 ;  /* 0x0046000000007b1d */ /* 0x000fe20000010000 */
[C---:B------:R-:W-:Y:S02]  /*e3e0*/  IADD3 R13, P2, R10.reuse, 0x20, RZ ;  /* 0x000000200a0d7810 */ /* 0x040fe40007f5e0ff */
[C---:B------:R-:W-:Y:S02]  /*e3f0*/  IADD3 R15, P1, R10.reuse, 0x40, RZ ;  /* 0x000000400a0f7810 */ /* 0x040fe40007f3e0ff */
[----:B------:R-:W-:Y:S01]  /*e400*/  LOP3.LUT R9, R10, 0x380, RZ, 0xc0, !PT ;  /* 0x000003800a097812 */ /* 0x000fe200078ec0ff */
[----:B------:R-:W-:Y:S01]  /*e410*/  ULDC.64 UR6, c[0x0][0xc08] ;  /* 0x0003020000067ab9 */ /* 0x000fe20000000a00 */
[----:B------:R-:W-:Y:S01]  /*e420*/  LOP3.LUT R4, R13, 0x380, RZ, 0xc0, !PT ;  /* 0x000003800d047812 */ /* 0x000fe200078ec0ff */
[----:B------:R-:W-:Y:S01]  /*e430*/  ULDC.64 UR4, c[0x0][0xc00] ;  /* 0x0003000000047ab9 */ /* 0x000fe20000000a00 */
[----:B------:R-:W-:-:S02]  /*e440*/  LOP3.LUT R6, R15, 0x380, RZ, 0xc0, !PT ;  /* 0x000003800f067812 */ /* 0x000fc400078ec0ff */
[----:B------:R-:W-:Y:S02]  /*e450*/  LOP3.LUT R12, R61, 0x380, RZ, 0xc0, !PT ;  /* 0x000003803d0c7812 */ /* 0x000fe400078ec0ff */
[----:B------:R-:W-:Y:S02]  /*e460*/  SHF.R.U64 R9, R9, 0x3, RZ ;  /* 0x0000000309097819 */ /* 0x000fe400000012ff */
[----:B------:R-:W-:Y:S02]  /*e470*/  SHF.R.U64 R4, R4, 0x3, RZ ;  /* 0x0000000304047819 */ /* 0x000fe400000012ff */
[----:B------:R-:W-:Y:S02]  /*e480*/  SHF.R.U64 R6, R6, 0x3, RZ ;  /* 0x0000000306067819 */ /* 0x000fe400000012ff */
[----:B------:R-:W-:Y:S02]  /*e490*/  SHF.R.U64 R12, R12, 0x3, RZ ;  /* 0x000000030c0c7819 */ /* 0x000fe400000012ff */
[----:B------:R-:W-:Y:S01]  /*e4a0*/  LOP3.LUT R10, R9, R10, RZ, 0x3c, !PT ;  /* 0x0000000a090a7212 */ /* 0x000fe200078e3cff */
[----:B------:R-:W-:Y:S01]  /*e4b0*/  IMAD.X R7, RZ, RZ, R11, P1 ;  /* 0x000000ffff077224 */ /* 0x000fe200008e060b */
[----:B------:R-:W-:-:S02]  /*e4c0*/  LOP3.LUT R8, R4, R13, RZ, 0x3c, !PT ;  /* 0x0000000d04087212 */ /* 0x000fc400078e3cff */
[----:B------:R-:W-:Y:S02]  /*e4d0*/  LOP3.LUT R6, R6, R15, RZ, 0x3c, !PT ;  /* 0x0000000f06067212 */ /* 0x000fe400078e3cff */
[----:B------:R-:W-:Y:S02]  /*e4e0*/  LOP3.LUT R4, R12, R61, RZ, 0x3c, !PT ;  /* 0x0000003d0c047212 */ /* 0x000fe400078e3cff */
[----:B------:R-:W-:Y:S02]  /*e4f0*/  MOV R10, R10 ;  /* 0x0000000a000a7202 */ /* 0x000fe40000000f00 */
[----:B------:R-:W-:Y:S02]  /*e500*/  F2FP.BF16.F32.PACK_AB R12, R21, R20 ;  /* 0x00000014150c723e */ /* 0x000fe400000010ff */
[----:B------:R-:W-:Y:S02]  /*e510*/  F2FP.BF16.F32.PACK_AB R13, R45, R44 ;  /* 0x0000002c2d0d723e */ /* 0x000fe400000010ff */
[----:B------:R-:W-:-:S02]  /*e520*/  F2FP.BF16.F32.PACK_AB R15, R47, R46 ;  /* 0x0000002e2f0f723e */ /* 0x000fc400000010ff */
[----:B------:R-:W-:Y:S02]  /*e530*/  IADD3.X R9, RZ, R11, RZ, P2, !PT ;  /* 0x0000000bff097210 */ /* 0x000fe400017fe4ff */
[----:B------:R-:W-:Y:S01]  /*e540*/  MOV R66, R6 ;  /* 0x0000000600427202 */ /* 0x000fe20000000f00 */
[----:B------:R0:W-:Y:S01]  /*e550*/  STSM.16.M88.4 [R10], R12 ;  /* 0x0000000c0a007844 */ /* 0x0001e20000000200 */
[----:B------:R-:W-:Y:S02]  /*e560*/  MOV R64, R4 ;  /* 0x0000000400407202 */ /* 0x000fe40000000f00 */
[----:B------:R-:W-:Y:S02]  /*e570*/  MOV R65, R8 ;  /* 0x0000000800417202 */ /* 0x000fe40000000f00 */
[----:B------:R-:W-:Y:S02]  /*e580*/  F2FP.BF16.F32.PACK_AB R4, R29, R28 ;  /* 0x0000001c1d04723e */ /* 0x000fe400000010ff */
[----:B------:R-:W-:-:S02]  /*e590*/  F2FP.BF16.F32.PACK_AB R5, R49, R48 ;  /* 0x000000303105723e */ /* 0x000fc400000010ff */
[----:B------:R-:W-:Y:S02]  /*e5a0*/  F2FP.BF16.F32.PACK_AB R6, R31, R30 ;  /* 0x0000001e1f06723e */ /* 0x000fe400000010ff */
[----:B------:R-:W-:Y:S02]  /*e5b0*/  F2FP.BF16.F32.PACK_AB R7, R51, R50 ;  /* 0x000000323307723e */ /* 0x000fe400000010ff */
[----:B------:R-:W-:Y:S02]  /*e5c0*/  F2FP.BF16.F32.PACK_AB R8, R37, R36 ;  /* 0x000000242508723e */ /* 0x000fe400000010ff */
[----:B------:R-:W-:Y:S02]  /*e5d0*/  F2FP.BF16.F32.PACK_AB R9, R53, R52 ;  /* 0x000000343509723e */ /* 0x000fe400000010ff */
[----:B0-----:R-:W-:Y:S02]  /*e5e0*/  F2FP.BF16.F32.PACK_AB R10, R39, R38 ;  /* 0x00000026270a723e */ /* 0x001fe400000010ff */
[----:B------:R-:W-:-:S02]  /*e5f0*/  F2FP.BF16.F32.PACK_AB R11, R55, R54 ;  /* 0x00000036370b723e */ /* 0x000fc400000010ff */
[----:B------:R-:W-:Y:S02]  /*e600*/  F2FP.BF16.F32.PACK_AB R12, R41, R40 ;  /* 0x00000028290c723e */ /* 0x000fe400000010ff */
[----:B------:R-:W-:Y:S02]  /*e610*/  F2FP.BF16.F32.PACK_AB R13, R57, R56 ;  /* 0x00000038390d723e */ /* 0x000fe400000010ff */
[----:B------:R-:W-:Y:S02]  /*e620*/  F2FP.BF16.F32.PACK_AB R14, R43, R42 ;  /* 0x0000002a2b0e723e */ /* 0x000fe400000010ff */
[----:B------:R-:W-:Y:S01]  /*e630*/  F2FP.BF16.F32.PACK_AB R15, R119, R118 ;  /* 0x00000076770f723e */ /* 0x000fe200000010ff */
[----:B------:R0:W-:Y:S01]  /*e640*/  STSM.16.M88.4 [R65], R4 ;  /* 0x0000000441007844 */ /* 0x0001e20000000200 */
[----:B------:R-:W-:-:S03]  /*e650*/  ISETP.NE.U32.AND P3, PT, RZ, UR6, PT ;  /* 0x00000006ff007c0c */ /* 0x000fc6000bf65070 */
[----:B------:R2:W-:Y:S01]  /*e660*/  STSM.16.M88.4 [R66], R8 ;  /* 0x0000000842007844 */ /* 0x0005e20000000200 */
[----:B------:R-:W-:-:S03]  /*e670*/  ISETP.NE.AND.EX P3, PT, RZ, UR7, PT, P3 ;  /* 0x00000007ff007c0c */ /* 0x000fc6000bf65330 */
[----:B------:R3:W-:Y:S01]  /*e680*/  STSM.16.M88.4 [R64], R12 ;  /* 0x0000000c40007844 */ /* 0x0007e20000000200 */
[----:B------:R-:W-:Y:S01]  /*e690*/  BAR.SYNC.DEFER_BLOCKING 0x1, 0x180 ;  /* 0x0046000000007b1d */ /* 0x000fe20000010000 */
[----:B------:R-:W-:Y:S02]  /*e6a0*/  ISETP.NE.U32.AND P0, PT, RZ, UR4, PT ;  /* 0x00000004ff007c0c */ /* 0x000fe4000bf05070 */
[----:B------:R-:W-:Y:S02]  /*e6b0*/  IADD3 R60, P1, R62, UR4, RZ ;  /* 0x000000043e3c7c10 */ /* 0x000fe4000ff3e0ff */
[----:B------:R-:W-:Y:S02]  /*e6c0*/  ISETP.NE.AND.EX P0, PT, RZ, UR5, PT, P0 ;  /* 0x00000005ff007c0c */ /* 0x000fe4000bf05300 */
[----:B------:R-:W-:Y:S01]  /*e6d0*/  IADD3.X R61, R68, UR5, RZ, P1, !PT ;  /* 0x00000005443d7c10 */ /* 0x000fe20008ffe4ff */
[----:B0-----:R-:W-:Y:S01]  /*e6e0*/  IMAD.MOV.U32 R6, RZ, RZ, 0x9b8 ;  /* 0x000009b8ff067424 */ /* 0x001fe200078e00ff */
[----:B------:R-:W-:Y:S01]  /*e6f0*/  @P3 IADD3 R62, P1, R62, UR6, RZ ;  /* 0x000000063e3e3c10 */ /* 0x000fe2000ff3e0ff */
[----:B------:R-:W-:Y:S01]  /*e700*/  ULDC UR6, c[0x0][0xa88] ;  /* 0x0002a20000067ab9 */ /* 0x000fe20000000800 */
[----:B------:R-:W-:Y:S01]  /*e710*/  ISETP.GT.AND P2, PT, R67, 0x1, PT ;  /* 0x000000014300780c */ /* 0x000fe20003f44270 */
[----:B------:R-:W-:Y:S01]  /*e720*/  IMAD.U32 R65, RZ, RZ, UR6 ;  /* 0x00000006ff417e24 */ /* 0x000fe2000f8e00ff */
[----:B------:R-:W-:Y:S01]  /*e730*/  @P3 IADD3.X R63, R68, UR7, RZ, P1, !PT ;  /* 0x00000007443f3c10 */ /* 0x000fe20008ffe4ff */
[----:B--2---:R-:W0:Y:S04]  /*e740*/  LDC R8, c[0x0][0xbe8] ;  /* 0x0002fa00ff087b82 */ /* 0x004e280000000800 */
[----:B------:R2:W5:Y:S04]  /*e750*/  @P0 LDG.E R32, desc[UR42][R60.64] ;  /* 0x0000002a3c200981 */ /* 0x000568000c1e1900 */
[----:B------:R2:W5:Y:S01]  /*e760*/  @P3 LDG.E R65, desc[UR42][R62.64] ;  /* 0x0000002a3e413981 */ /* 0x000562000c1e1900 */
[----:B------:R-:W-:-:S04]  /*e770*/  SEL R6, R6, 0x978, P2 ;  /* 0x0000097806067807 */ /* 0x000fc80001000000 */
[----:B---3--:R2:W3:Y:S08]  /*e780*/  LDC.64 R12, c[0x0][R6+0x220] ;  /* 0x00008800060c7b82 */ /* 0x0084f00000000a00 */
[----:B------:R2:W4:Y:S08]  /*e790*/  LDC.64 R14, c[0x0][R6+0x218] ;  /* 0x00008600060e7b82 */ /* 0x0005300000000a00 */
[----:B------:R2:W1:Y:S01]  /*e7a0*/  LDC.64 R10, c[0x0][R6+0x228] ;  /* 0x00008a00060a7b82 */ /* 0x0004620000000a00 */
[----:B0-----:R-:W-:Y:S01]  /*e7b0*/  ISETP.NE.AND P1, PT, R8, 0x1, PT ;  /* 0x000000010800780c */ /* 0x001fe20003f25270 */
[----:B--2---:R-:W-:-:S12]  /*e7c0*/  @P3 BRA `(.L_x_605) ;  /* 0x0000000000103947 */ /* 0x004fd80003800000 */
[----:B------:R-:W-:Y:S05]  /*e7d0*/  @!P0 BRA `(.L_x_605) ;  /* 0x00000000000c8947 */ /* 0x000fea0003800000 */
[----:B------:R-:W2:Y:S04]  /*e7e0*/  LDG.E R4, desc[UR42][R60.64] ;  /* 0x0000002a3c047981 */ /* 0x000ea8000c1e1900 */
[----:B-----5:R-:W2:Y:S02]  /*e7f0*/  LDG.E R65, desc[UR42][R60.64+0x4] ;  /* 0x0000042a3c417981 */ /* 0x020ea4000c1e1900 */
[----:B--2---:R-:W-:-:S07]  /*e800*/  IMAD.IADD R65, R65, 0x1, -R4 ;  /* 0x0000000141417824 */ /* 0x004fce00078e0a04 */
.L_x_605:
[----:B------:R-:W2:Y:S01]  /*e810*/  LDL.LU R4, [R1+0x34] ;  /* 0x0000340001047983 */ /* 0x000ea20000300800 */
[----:B------:R-:W0:Y:S03]  /*e820*/  LDC.64 R6, c[0x0][R6+0x210] ;  /* 0x0000840006067b82 */ /* 0x000e260000000a00 */
[----:B------:R-:W3:Y:S04]  /*e830*/  LDL.LU R61, [R1+0x4c] ;  /* 0x00004c00013d7983 */ /* 0x000ee80000300800 */
[----:B------:R-:W3:Y:S01]  /*e840*/  LDL R60, [R1+0x60] ;  /* 0x00006000013c7983 */ /* 0x000ee20000100800 */
[----:B------:R-:W-:Y:S01]  /*e850*/  ISETP.NE.U32.AND P0, PT, RZ, UR4, PT ;  /* 0x00000004ff007c0c */ /* 0x000fe2000bf05070 */
[----:B------:R-:W1:Y:S02]  /*e860*/  @P1 LDC R62, c[0x0][0xbec] ;  /* 0x0002fb00ff3e1b82 */ /* 0x000e640000000800 */
[----:B------:R-:W3:Y:S04]  /*e870*/  LDL R68, [R1+0x44] ;  /* 0x0000440001447983 */ /* 0x000ee80000100800 */
[----:B------:R-:W3:Y:S01]  /*e880*/  LDL R66, [R1+0x48] ;  /* 0x0000480001427983 */ /* 0x000ee20000100800 */
[----:B------:R-:W-:Y:S01]  /*e890*/  ISETP.NE.AND.EX P0, PT, RZ, UR5, PT, P0 ;  /* 0x00000005ff007c0c */ /* 0x000fe2000bf05300 */
[----:B------:R-:W0:Y:S01]  /*e8a0*/  @P1 LDC R69, c[0x0][0xbf0] ;  /* 0x0002fc00ff451b82 */ /* 0x000e220000000800 */
[-C--:B----4-:R-:W-:Y:S01]  /*e8b0*/  IMAD R63, R15, R152.reuse, RZ ;  /* 0x000000980f3f7224 */ /* 0x090fe200078e02ff */
[----:B------:R-:W4:Y:S01]  /*e8c0*/  LDL R73, [R1+0x5c] ;  /* 0x00005c0001497983 */ /* 0x000f220000100800 */
[----:B------:R-:W-:Y:S01]  /*e8d0*/  IMAD.WIDE.U32 R14, R14, R152, RZ ;  /* 0x000000980e0e7225 */ /* 0x000fe200078e00ff */
[----:B------:R-:W1:Y:S03]  /*e8e0*/  S2R R70, SR_TID.X ;  /* 0x0000000000467919 */ /* 0x000e660000002100 */
[----:B------:R-:W-:-:S02]  /*e8f0*/  IMAD.IADD R64, R15, 0x1, R63 ;  /* 0x000000010f407824 */ /* 0x000fc400078e023f */
[----:B-1----:R-:W-:-:S05]  /*e900*/  VIADD R75, R70, 0xffffff80 ;  /* 0xffffff80464b7836 */ /* 0x002fca0000000000 */
[----:B------:R-:W-:-:S04]  /*e910*/  SHF.R.S32.HI R70, RZ, 0x1f, R75 ;  /* 0x0000001fff467819 */ /* 0x000fc8000001144b */
[----:B------:R-:W-:-:S04]  /*e920*/  LEA.HI R70, R70, R75, RZ, 0x7 ;  /* 0x0000004b46467211 */ /* 0x000fc800078f38ff */
[----:B------:R-:W-:-:S05]  /*e930*/  LOP3.LUT R70, R70, 0xffffff80, RZ, 0xc0, !PT ;  /* 0xffffff8046467812 */ /* 0x000fca00078ec0ff */
[----:B------:R-:W-:Y:S01]  /*e940*/  IMAD.IADD R70, R75, 0x1, -R70 ;  /* 0x000000014b467824 */ /* 0x000fe200078e0a46 */
[----:B--2---:R-:W-:Y:S02]  /*e950*/  SEL R9, R4, RZ, !P0 ;  /* 0x000000ff04097207 */ /* 0x004fe40004000000 */
[----:B------:R-:W1:Y:S01]  /*e960*/  LDC.64 R4, c[0x0][0xba8] ;  /* 0x0002ea00ff047b82 */ /* 0x000e620000000a00 */
[----:B---3--:R-:W-:Y:S02]  /*e970*/  SEL R61, R61, RZ, !P0 ;  /* 0x000000ff3d3d7207 */ /* 0x008fe40004000000 */
[----:B------:R-:W-:-:S04]  /*e980*/  IMAD R13, R13, R9, RZ ;  /* 0x000000090d0d7224 */ /* 0x000fc800078e02ff */
[C---:B------:R-:W-:Y:S02]  /*e990*/  IMAD R67, R12.reuse, R61, R13 ;  /* 0x0000003d0c437224 */ /* 0x040fe400078e020d */
[----:B------:R-:W-:-:S04]  /*e9a0*/  IMAD.WIDE.U32 R12, R12, R9, RZ ;  /* 0x000000090c0c7225 */ /* 0x000fc800078e00ff */
[----:B------:R-:W-:Y:S01]  /*e9b0*/  IMAD R71, R68, 0xc0, R60 ;  /* 0x000000c044477824 */ /* 0x000fe200078e023c */
[----:B------:R-:W-:Y:S02]  /*e9c0*/  SEL R61, R66, RZ, P2 ;  /* 0x000000ff423d7207 */ /* 0x000fe40001000000 */
[----:B-----5:R-:W-:Y:S01]  /*e9d0*/  IADD3 R60, P0, P3, R12, R14, R32 ;  /* 0x0000000e0c3c7210 */ /* 0x020fe20007b1e020 */
[----:B------:R-:W-:Y:S01]  /*e9e0*/  @P1 IMAD.HI.U32 R14, R71, R62, RZ ;  /* 0x0000003e470e1227 */ /* 0x000fe200078e00ff */
[----:B------:R-:W-:-:S03]  /*e9f0*/  MOV R15, R71 ;  /* 0x00000047000f7202 */ /* 0x000fc60000000f00 */
[----:B------:R-:W-:Y:S01]  /*ea00*/  IMAD.IADD R67, R13, 0x1, R67 ;  /* 0x000000010d437824 */ /* 0x000fe200078e0243 */
[----:B0-----:R-:W-:Y:S01]  /*ea10*/  @P1 SHF.R.U32.HI R15, RZ, R69, R14 ;  /* 0x00000045ff0f1219 */ /* 0x001fe2000001160e */
[-C--:B------:R-:W-:Y:S01]  /*ea20*/  IMAD R63, R11, R61.reuse, RZ ;  /* 0x0000003d0b3f7224 */ /* 0x080fe200078e02ff */
[----:B------:R-:W-:Y:S01]  /*ea30*/  SHF.R.S32.HI R11, RZ, 0x1f, R32 ;  /* 0x0000001fff0b7819 */ /* 0x000fe20000011420 */
[----:B-1----:R-:W0:Y:S01]  /*ea40*/  @!P2 LDC R4, c[0x0][0xb50] ;  /* 0x0002d400ff04ab82 */ /* 0x002e220000000800 */
[----:B------:R-:W-:Y:S02]  /*ea50*/  IMAD.WIDE.U32 R12, R10, R61, RZ ;  /* 0x0000003d0a0c7225 */ /* 0x000fe400078e00ff */
[----:B------:R-:W-:Y:S02]  /*ea60*/  IADD3.X R61, R67, R64, R11, P0, P3 ;  /* 0x00000040433d7210 */ /* 0x000fe400007e640b */
[----:B------:R-:W-:-:S03]  /*ea70*/  IMAD.MOV R67, RZ, RZ, -R15 ;  /* 0x000000ffff437224 */ /* 0x000fc600078e0a0f */
[----:B------:R-:W1:Y:S01]  /*ea80*/  @!P2 LDC R5, c[0x0][0xb54] ;  /* 0x0002d500ff05ab82 */ /* 0x000e620000000800 */
[----:B------:R-:W-:Y:S01]  /*ea90*/  IMAD.IADD R63, R13, 0x1, R63 ;  /* 0x000000010d3f7824 */ /* 0x000fe200078e023f */
[----:B------:R-:W-:Y:S02]  /*eaa0*/  IADD3 R12, P0, P3, R15, R60, R12 ;  /* 0x0000003c0f0c7210 */ /* 0x000fe40007b1e00c */
[----:B------:R-:W-:Y:S01]  /*eab0*/  SHF.R.S32.HI R10, RZ, 0x1f, R15 ;  /* 0x0000001fff0a7819 */ /* 0x000fe2000001140f */
[----:B------:R-:W-:-:S03]  /*eac0*/  IMAD R15, R8, R67, R71 ;  /* 0x00000043080f7224 */ /* 0x000fc600078e0247 */
[----:B------:R-:W-:Y:S01]  /*ead0*/  IADD3.X R13, R10, R61, R63, P0, P3 ;  /* 0x0000003d0a0d7210 */ /* 0x000fe200007e643f */
[----:B------:R-:W-:Y:S01]  /*eae0*/  IMAD R7, R7, R15, RZ ;  /* 0x0000000f07077224 */ /* 0x000fe200078e02ff */
[----:B------:R-:W-:-:S05]  /*eaf0*/  SHF.R.S32.HI R61, RZ, 0x1f, R15 ;  /* 0x0000001fff3d7819 */ /* 0x000fca000001140f */
[C---:B------:R-:W-:Y:S02]  /*eb00*/  IMAD R61, R6.reuse, R61, R7 ;  /* 0x0000003d063d7224 */ /* 0x040fe400078e0207 */
[----:B------:R-:W-:-:S04]  /*eb10*/  IMAD.WIDE.U32 R6, R6, R15, R12 ;  /* 0x0000000f06067225 */ /* 0x000fc800078e000c */
[----:B------:R-:W-:Y:S01]  /*eb20*/  IMAD.IADD R7, R7, 0x1, R61 ;  /* 0x0000000107077824 */ /* 0x000fe200078e023d */
[----:B0-----:R-:W-:-:S04]  /*eb30*/  LEA R10, P0, R6, R4, 0x2 ;  /* 0x00000004060a7211 */ /* 0x001fc800078010ff */
[----:B-1----:R-:W-:Y:S01]  /*eb40*/  LEA.HI.X R7, R6, R5, R7, 0x2, P0 ;  /* 0x0000000506077211 */ /* 0x002fe200000f1407 */
[----:B------:R-:W-:Y:S01]  /*eb50*/  SHFL.IDX PT, R4, R10, RZ, 0x1c1f ;  /* 0x001c1fff0a047589 */ /* 0x000fe200000e0000 */
[----:B----4-:R-:W-:-:S03]  /*eb60*/  IMAD R60, R68, 0xc0, R73 ;  /* 0x000000c0443c7824 */ /* 0x010fc600078e0249 */
[----:B------:R-:W0:Y:S04]  /*eb70*/  SHFL.IDX PT, R5, R7, RZ, 0x1c1f ;  /* 0x001c1fff07057589 */ /* 0x000e2800000e0000 */
[----:B------:R-:W-:Y:S04]  /*eb80*/  SHFL.IDX PT, R12, R10, 0x1, 0x1c1f ;  /* 0x003c1f000a0c7f89 */ /* 0x000fe800000e0000 */
[----:B------:R-:W1:Y:S01]  /*eb90*/  SHFL.IDX PT, R13, R7, 0x1, 0x1c1f ;  /* 0x003c1f00070d7f89 */ /* 0x000e6200000e0000 */
[----:B------:R-:W-:Y:S01]  /*eba0*/  IMAD R61, R65, R8, RZ ;  /* 0x00000008413d7224 */ /* 0x000fe200078e02ff */
[----:B------:R-:W-:Y:S01]  /*ebb0*/  LOP3.LUT P0, RZ, R70, 0x3, RZ, 0xc0, !PT ;  /* 0x0000000346ff7812 */ /* 0x000fe2000780c0ff */
[----:B------:R-:W-:-:S03]  /*ebc0*/  VIADD R6, R60, 0x8 ;  /* 0x000000083c067836 */ /* 0x000fc60000000000 */
[-C--:B------:R-:W-:Y:S02]  /*ebd0*/  ISETP.GE.OR P3, PT, R60, R61.reuse, P0 ;  /* 0x0000003d3c00720c */ /* 0x080fe40000766670 */
[----:B------:R-:W-:-:S11]  /*ebe0*/  ISETP.GE.OR P0, PT, R6, R61, P0 ;  /* 0x0000003d0600720c */ /* 0x000fd60000706670 */
[----:B0-----:R0:W-:Y:S04]  /*ebf0*/  @!P3 ST.E desc[UR42][R4.64], R3 ;  /* 0x000000030400b985 */ /* 0x0011e8000c10192a */
[----:B-1----:R0:W-:Y:S01]  /*ec00*/  @!P0 ST.E desc[UR42][R12.64], R0 ;  /* 0x000000000c008985 */ /* 0x0021e2000c10192a */
[----:B------:R-:W-:Y:S05]  /*ec10*/  @P2 BRA `(.L_x_606) ;  /* 0x0000000400c42947 */ /* 0x000fea0003800000 */
[----:B------:R-:W-:Y:S01]  /*ec20*/  SHF.R.S32.HI R70, RZ, 0x1f, R72 ;  /* 0x0000001fff467819 */ /* 0x000fe20000011448 */
[----:B0-----:R-:W0:Y:S01]  /*ec30*/  @P1 LDC R13, c[0x0][0xbec] ;  /* 0x0002fb00ff0d1b82 */ /* 0x001e220000000800 */
[----:B------:R-:W-:Y:S02]  /*ec40*/  ULDC.64 UR4, c[0x0][0xaa0] ;  /* 0x0002a80000047ab9 */ /* 0x000fe40000000a00 */
[----:B------:R-:W-:-:S04]  /*ec50*/  LEA.HI R70, R70, R72, RZ, 0x3 ;  /* 0x0000004846467211 */ /* 0x000fc800078f18ff */
[----:B------:R-:W-:Y:S01]  /*ec60*/  SHF.R.S32.HI R70, RZ, 0x3, R70 ;  /* 0x00000003ff467819 */ /* 0x000fe20000011446 */
[----:B------:R-:W1:Y:S03]  /*ec70*/  @P1 LDC R15, c[0x0][0xbf0] ;  /* 0x0002fc00ff0f1b82 */ /* 0x000e660000000800 */
[----:B------:R-:W-:-:S05]  /*ec80*/  LEA R3, R70, R59, 0x6 ;  /* 0x0000003b46037211 */ /* 0x000fca00078e30ff */
[----:B------:R-:W-:-:S03]  /*ec90*/  IMAD.WIDE R24, R3, 0x2, R24 ;  /* 0x0000000203187825 */ /* 0x000fc600078e0218 */
[C---:B------:R-:W-:Y:S02]  /*eca0*/  IADD3 R27, P0, R24.reuse, 0x1800, RZ ;  /* 0x00001800181b7810 */ /* 0x040fe40007f1e0ff */
[C---:B------:R-:W-:Y:S02]  /*ecb0*/  IADD3 R29, P2, R24.reuse, 0x3000, RZ ;  /* 0x00003000181d7810 */ /* 0x040fe40007f5e0ff */
[----:B------:R-:W-:Y:S02]  /*ecc0*/  IADD3 R37, P3, R24, 0x4800, RZ ;  /* 0x0000480018257810 */ /* 0x000fe40007f7e0ff */
[----:B------:R-:W-:Y:S02]  /*ecd0*/  LOP3.LUT R26, R27, 0x380, RZ, 0xc0, !PT ;  /* 0x000003801b1a7812 */ /* 0x000fe400078ec0ff */
[----:B------:R-:W-:Y:S02]  /*ece0*/  LOP3.LUT R28, R29, 0x380, RZ, 0xc0, !PT ;  /* 0x000003801d1c7812 */ /* 0x000fe400078ec0ff */
[----:B------:R-:W-:-:S02]  /*ecf0*/  LOP3.LUT R36, R37, 0x380, RZ, 0xc0, !PT ;  /* 0x0000038025247812 */ /* 0x000fc400078ec0ff */
[----:B------:R-:W-:Y:S01]  /*ed00*/  LOP3.LUT R5, R24, 0x380, RZ, 0xc0, !PT ;  /* 0x0000038018057812 */ /* 0x000fe200078ec0ff */
[----:B------:R-:W-:Y:S01]  /*ed10*/  IMAD R11, R11, UR4, RZ ;  /* 0x000000040b0b7c24 */ /* 0x000fe2000f8e02ff */
[----:B------:R-:W-:Y:S02]  /*ed20*/  SHF.R.U64 R26, R26, 0x3, RZ ;  /* 0x000000031a1a7819 */ /* 0x000fe400000012ff */
[----:B------:R-:W-:Y:S02]  /*ed30*/  SHF.R.U64 R28, R28, 0x3, RZ ;  /* 0x000000031c1c7819 */ /* 0x000fe400000012ff */
[----:B------:R-:W-:Y:S02]  /*ed40*/  SHF.R.U64 R36, R36, 0x3, RZ ;  /* 0x0000000324247819 */ /* 0x000fe400000012ff */
[----:B------:R-:W-:Y:S01]  /*ed50*/  SHF.R.U64 R5, R5, 0x3, RZ ;  /* 0x0000000305057819 */ /* 0x000fe200000012ff */
[----:B------:R-:W-:Y:S01]  /*ed60*/  IMAD R3, R32, UR5, R11 ;  /* 0x0000000520037c24 */ /* 0x000fe2000f8e020b */
[----:B------:R-:W-:Y:S01]  /*ed70*/  LOP3.LUT R26, R26, R27, RZ, 0x3c, !PT ;  /* 0x0000001b1a1a7212 */ /* 0x000fe200078e3cff */
[----:B------:R-:W-:Y:S01]  /*ed80*/  IMAD.WIDE.U32 R10, R32, UR4, RZ ;  /* 0x00000004200a7c25 */ /* 0x000fe2000f8e00ff */
[----:B------:R-:W-:Y:S01]  /*ed90*/  LOP3.LUT R28, R28, R29, RZ, 0x3c, !PT ;  /* 0x0000001d1c1c7212 */ /* 0x000fe200078e3cff */
[----:B------:R-:W-:Y:S01]  /*eda0*/  ULDC.64 UR4, c[0x0][0xae8] ;  /* 0x0002ba0000047ab9 */ /* 0x000fe20000000a00 */
[----:B------:R-:W-:Y:S01]  /*edb0*/  LOP3.LUT R36, R36, R37, RZ, 0x3c, !PT ;  /* 0x0000002524247212 */ /* 0x000fe200078e3cff */
[--C-:B------:R-:W-:Y:S01]  /*edc0*/  IMAD.X R27, RZ, RZ, R25.reuse, P0 ;  /* 0x000000ffff1b7224 */ /* 0x100fe200000e0619 */
[----:B------:R-:W-:Y:S01]  /*edd0*/  LOP3.LUT R4, R5, R24, RZ, 0x3c, !PT ;  /* 0x0000001805047212 */ /* 0x000fe200078e3cff */
[----:B------:R-:W-:-:S02]  /*ede0*/  IMAD.X R29, RZ, RZ, R25, P2 ;  /* 0x000000ffff1d7224 */ /* 0x000fc400010e0619 */
[--C-:B------:R-:W-:Y:S02]  /*edf0*/  IMAD.X R37, RZ, RZ, R25.reuse, P3 ;  /* 0x000000ffff257224 */ /* 0x100fe400018e0619 */
[----:B------:R-:W-:Y:S02]  /*ee00*/  IMAD.MOV.U32 R5, RZ, RZ, R25 ;  /* 0x000000ffff057224 */ /* 0x000fe400078e0019 */
[----:B------:R-:W-:Y:S01]  /*ee10*/  IMAD.IADD R11, R11, 0x1, R3 ;  /* 0x000000010b0b7824 */ /* 0x000fe200078e0203 */
[----:B------:R-:W5:Y:S01]  /*ee20*/  LD.E.128 R24, desc[UR42][R26.64] ;  /* 0x0000002a1a187980 */ /* 0x000f62000c101d00 */
[----:B------:R-:W-:Y:S02]  /*ee30*/  IMAD R0, R74, 0x30, R70 ;  /* 0x000000304a007824 */ /* 0x000fe400078e0246 */
[----:B------:R-:W-:Y:S01]  /*ee40*/  IMAD.WIDE.U32 R10, R152, UR4, R10 ;  /* 0x00000004980a7c25 */ /* 0x000fe2000f8e000a */
[----:B------:R-:W5:Y:S01]  /*ee50*/  LD.E.128 R4, desc[UR42][R4.64] ;  /* 0x0000002a04047980 */ /* 0x000f62000c101d00 */
[----:B------:R-:W-:-:S03]  /*ee60*/  SHF.R.S32.HI R12, RZ, 0x1f, R9 ;  /* 0x0000001fff0c7819 */ /* 0x000fc60000011409 */
[----:B------:R-:W5:Y:S01]  /*ee70*/  LD.E.128 R28, desc[UR42][R28.64] ;  /* 0x0000002a1c1c7980 */ /* 0x000f62000c101d00 */
[----:B------:R-:W-:-:S03]  /*ee80*/  IMAD R14, R68, 0xc0, R0 ;  /* 0x000000c0440e7824 */ /* 0x000fc600078e0200 */
[----:B------:R-:W5:Y:S01]  /*ee90*/  LD.E.128 R36, desc[UR42][R36.64] ;  /* 0x0000002a24247980 */ /* 0x000f62000c101d00 */
[----:B------:R-:W-:Y:S01]  /*eea0*/  IMAD R11, R152, UR5, R11 ;  /* 0x00000005980b7c24 */ /* 0x000fe2000f8e020b */
[----:B------:R-:W-:Y:S01]  /*eeb0*/  ULDC.64 UR4, c[0x0][0xaf0] ;  /* 0x0002bc0000047ab9 */ /* 0x000fe20000000a00 */
[----:B------:R-:W-:Y:S01]  /*eec0*/  @!PT LDS RZ, [RZ] ;  /* 0x00000000fffff984 */ /* 0x000fe20000000800 */
[----:B------:R-:W-:Y:S01]  /*eed0*/  @!PT LDS RZ, [RZ] ;  /* 0x00000000fffff984 */ /* 0x000fe20000000800 */
[----:B------:R-:W-:Y:S01]  /*eee0*/  @!PT LDS RZ, [RZ] ;  /* 0x00000000fffff984 */ /* 0x000fe20000000800 */
[----:B------:R-:W-:Y:S01]  /*eef0*/  @!PT LDS RZ, [RZ] ;  /* 0x00000000fffff984 */ /* 0x000fe20000000800 */
[----:B------:R2:W-:Y:S06]  /*ef00*/  MEMBAR.ALL.CTA ;  /* 0x0000000000007992 */ /* 0x0005ec0000008000 */
[----:B--2---:R-:W2:Y:S01]  /*ef10*/  FENCE.VIEW.ASYNC.S ;  /* 0x00000000000073c6 */ /* 0x004ea20000000000 */
[----:B------:R-:W-:-:S02]  /*ef20*/  IMAD R12, R12, UR4, RZ ;  /* 0x000000040c0c7c24 */ /* 0x000fc4000f8e02ff */
[----:B0-----:R-:W-:-:S04]  /*ef30*/  @P1 IMAD.HI.U32 R0, R14, R13, RZ ;  /* 0x0000000d0e001227 */ /* 0x001fc800078e00ff */
[----:B------:R-:W-:Y:S01]  /*ef40*/  IMAD.MOV.U32 R3, RZ, RZ, R14 ;  /* 0x000000ffff037224 */ /* 0x000fe200078e000e */
[----:B-1----:R-:W-:Y:S01]  /*ef50*/  @P1 SHF.R.U32.HI R3, RZ, R15, R0 ;  /* 0x0000000fff031219 */ /* 0x002fe20000011600 */
[C---:B------:R-:W-:Y:S02]  /*ef60*/  IMAD R13, R9.reuse, UR5, R12 ;  /* 0x00000005090d7c24 */ /* 0x040fe4000f8e020c */
[----:B------:R-:W-:Y:S01]  /*ef70*/  IMAD.WIDE.U32 R10, R9, UR4, R10 ;  /* 0x00000004090a7c25 */ /* 0x000fe2000f8e000a */
[--C-:B------:R-:W-:Y:S01]  /*ef80*/  SHF.R.S32.HI R9, RZ, 0x1f, R3.reuse ;  /* 0x0000001fff097819 */ /* 0x100fe20000011403 */
[----:B------:R-:W-:Y:S02]  /*ef90*/  ULDC.64 UR4, c[0x0][0xae0] ;  /* 0x0002b80000047ab9 */ /* 0x000fe40000000a00 */
[----:B------:R-:W-:Y:S01]  /*efa0*/  VIADD R0, R18, 0x16820 ;  /* 0x0001682012007836 */ /* 0x000fe20000000000 */
[----:B------:R-:W-:Y:S01]  /*efb0*/  IADD3 R11, R11, R13, RZ ;  /* 0x0000000d0b0b7210 */ /* 0x000fe20007ffe0ff */
[----:B------:R-:W-:-:S03]  /*efc0*/  IMAD.MOV R13, RZ, RZ, -R3 ;  /* 0x000000ffff0d7224 */ /* 0x000fc600078e0a03 */
[----:B------:R-:W-:Y:S01]  /*efd0*/  PRMT R0, RZ, 0x654, R0 ;  /* 0x00000654ff007816 */ /* 0x000fe20000000000 */
[----:B------:R-:W-:Y:S02]  /*efe0*/  IMAD R13, R8, R13, R14 ;  /* 0x0000000d080d7224 */ /* 0x000fe400078e020e */
[----:B------:R-:W-:Y:S01]  /*eff0*/  IMAD R12, R9, UR4, RZ ;  /* 0x00000004090c7c24 */ /* 0x000fe2000f8e02ff */
[----:B--2---:R0:W-:Y:S01]  /*f000*/  SYNCS.ARRIVE.TRANS64.RED.A1T0 RZ, [R0+URZ], RZ ;  /* 0x000000ff00ff79a7 */ /* 0x0041e2000810043f */
[----:B------:R-:W-:-:S04]  /*f010*/  IMAD.WIDE.U32 R8, R3, UR4, R10 ;  /* 0x0000000403087c25 */ /* 0x000fc8000f8e000a */
[----:B------:R-:W-:Y:S01]  /*f020*/  IMAD R15, R3, UR5, R12 ;  /* 0x00000005030f7c24 */ /* 0x000fe2000f8e020c */
[----:B------:R-:W-:Y:S01]  /*f030*/  ULDC.64 UR4, c[0x0][0xad8] ;  /* 0x0002b60000047ab9 */ /* 0x000fe20000000a00 */
[----:B0-----:R-:W-:Y:S02]  /*f040*/  SHF.R.S32.HI R0, RZ, 0x1f, R13 ;  /* 0x0000001fff007819 */ /* 0x001fe4000001140d */
[----:B------:R-:W-:-:S03]  /*f050*/  IMAD.IADD R9, R9, 0x1, R15 ;  /* 0x0000000109097824 */ /* 0x000fc600078e020f */
[----:B------:R-:W-:Y:S02]  /*f060*/  IMAD R0, R0, UR4, RZ ;  /* 0x0000000400007c24 */ /* 0x000fe4000f8e02ff */
[----:B------:R-:W-:-:S04]  /*f070*/  IMAD.WIDE.U32 R8, R13, UR4, R8 ;  /* 0x000000040d087c25 */ /* 0x000fc8000f8e0008 */
[----:B------:R-:W-:Y:S01]  /*f080*/  IMAD R41, R13, UR5, R0 ;  /* 0x000000050d297c24 */ /* 0x000fe2000f8e0200 */
[----:B------:R-:W-:Y:S02]  /*f090*/  ULDC.64 UR4, c[0x0][0xa80] ;  /* 0x0002a00000047ab9 */ /* 0x000fe40000000a00 */
[----:B------:R-:W-:Y:S01]  /*f0a0*/  LEA R40, P0, R8, UR4, 0x1 ;  /* 0x0000000408287c11 */ /* 0x000fe2000f8008ff */
[----:B------:R-:W-:Y:S01]  /*f0b0*/  IMAD.IADD R41, R9, 0x1, R41 ;  /* 0x0000000109297824 */ /* 0x000fe200078e0229 */
[----:B------:R-:W-:-:S04]  /*f0c0*/  UMOV UR4, 0xffffffff ;  /* 0xffffffff00047882 */ /* 0x000fc80000000000 */
[----:B------:R-:W-:Y:S01]  /*f0d0*/  LEA.HI.X R41, R8, UR5, R41, 0x1, P0 ;  /* 0x0000000508297c11 */ /* 0x000fe200080f0c29 */
[----:B------:R-:W-:Y:S06]  /*f0e0*/  BRA.DIV UR4, `(.L_x_607) ;  /* 0x0000009204ec7947 */ /* 0x000fec000b800000 */
[----:B------:R-:W0:Y:S01]  /*f0f0*/  SHFL.IDX PT, R3, R40, RZ, 0x181f ;  /* 0x00181fff28037589 */ /* 0x000e2200000e0000 */
[----:B------:R-:W-:Y:S01]  /*f100*/  ULDC UR4, c[0x0][0xac8] ;  /* 0x0002b20000047ab9 */ /* 0x000fe20000000800 */
[----:B------:R-:W-:Y:S01]  /*f110*/  IMAD R42, R68, 0xc0, R70 ;  /* 0x000000c0442a7824 */ /* 0x000fe200078e0246 */
[----:B------:R-:W-:Y:S01]  /*f120*/  ISETP.GE.AND P0, PT, R59, UR4, PT ;  /* 0x000000043b007c0c */ /* 0x000fe2000bf06270 */
[----:B------:R-:W1:Y:S02]  /*f130*/  SHFL.IDX PT, R9, R40, 0x1, 0x181f ;  /* 0x00381f0028097f89 */ /* 0x000e6400000e0000 */
[C---:B------:R-:W-:Y:S01]  /*f140*/  VIADD R12, R42.reuse, 0x30 ;  /* 0x000000302a0c7836 */ /* 0x040fe20000000000 */
[CC--:B------:R-:W-:Y:S01]  /*f150*/  ISETP.GE.OR P2, PT, R42.reuse, R61.reuse, P0 ;  /* 0x0000003d2a00720c */ /* 0x0c0fe20000746670 */
[----:B------:R-:W2:Y:S01]  /*f160*/  SHFL.IDX PT, R0, R41, RZ, 0x181f ;  /* 0x00181fff29007589 */ /* 0x000ea200000e0000 */
[----:B------:R-:W-:Y:S02]  /*f170*/  VIADD R20, R42, 0x60 ;  /* 0x000000602a147836 */ /* 0x000fe40000000000 */
[-C--:B------:R-:W-:Y:S01]  /*f180*/  ISETP.GE.OR P3, PT, R12, R61.reuse, P0 ;  /* 0x0000003d0c00720c */ /* 0x080fe20000766670 */
[----:B------:R-:W3:Y:S02]  /*f190*/  SHFL.IDX PT, R14, R40, 0x2, 0x181f ;  /* 0x00581f00280e7f89 */ /* 0x000ee400000e0000 */
[----:B------:R-:W-:-:S02]  /*f1a0*/  ISETP.GE.OR P4, PT, R20, R61, P0 ;  /* 0x0000003d1400720c */ /* 0x000fc40000786670 */
[----:B------:R-:W4:Y:S04]  /*f1b0*/  SHFL.IDX PT, R8, R41, 0x1, 0x181f ;  /* 0x00381f0029087f89 */ /* 0x000f2800000e0000 */
[----:B------:R-:W4:Y:S01]  /*f1c0*/  SHFL.IDX PT, R10, R41, 0x2, 0x181f ;  /* 0x00581f00290a7f89 */ /* 0x000f2200000e0000 */
[----:B0-----:R-:W-:-:S03]  /*f1d0*/  @!P2 LEA R32, P5, R59, R3, 0x1 ;  /* 0x000000033b20a211 */ /* 0x001fc600078a08ff */
[C---:B-1----:R-:W-:Y:S02]  /*f1e0*/  @!P3 LEA R20, P1, R59.reuse, R9, 0x1 ;  /* 0x000000093b14b211 */ /* 0x042fe400078208ff */
[C-C-:B--2---:R-:W-:Y:S02]  /*f1f0*/  @!P2 LEA.HI.X R3, R59.reuse, R0, R58.reuse, 0x1, P5 ;  /* 0x000000003b03a211 */ /* 0x144fe400028f0c3a */
[----:B------:R-:W0:Y:S01]  /*f200*/  SHFL.IDX PT, R0, R41, 0x3, 0x181f ;  /* 0x00781f0029007f89 */ /* 0x000e2200000e0000 */
[C---:B---3--:R-:W-:Y:S02]  /*f210*/  @!P4 LEA R43, P5, R59.reuse, R14, 0x1 ;  /* 0x0000000e3b2bc211 */ /* 0x048fe400078a08ff */
[----:B------:R-:W-:Y:S01]  /*f220*/  @!P2 IMAD.MOV.U32 R9, RZ, RZ, R3 ;  /* 0x000000ffff09a224 */ /* 0x000fe200078e0003 */
[----:B------:R-:W1:Y:S01]  /*f230*/  SHFL.IDX PT, R14, R40, 0x3, 0x181f ;  /* 0x00781f00280e7f89 */ /* 0x000e6200000e0000 */
[----:B----4-:R-:W-:Y:S02]  /*f240*/  @!P3 LEA.HI.X R21, R59, R8, R58, 0x1, P1 ;  /* 0x000000083b15b211 */ /* 0x010fe400008f0c3a */
[----:B------:R-:W-:-:S02]  /*f250*/  @!P2 MOV R8, R32 ;  /* 0x000000200008a202 */ /* 0x000fc40000000f00 */
[----:B------:R-:W-:-:S03]  /*f260*/  @!P4 LEA.HI.X R10, R59, R10, R58, 0x1, P5 ;  /* 0x0000000a3b0ac211 */ /* 0x000fc600028f0c3a */
[----:B-----5:R2:W-:Y:S04]  /*f270*/  @!P2 ST.E.128 desc[UR42][R8.64], R4 ;  /* 0x000000040800a985 */ /* 0x0205e8000c101d2a */
[----:B------:R3:W-:Y:S01]  /*f280*/  @!P3 ST.E.128 desc[UR42][R20.64], R24 ;  /* 0x000000181400b985 */ /* 0x0007e2000c101d2a */
[----:B--2---:R-:W-:Y:S02]  /*f290*/  @!P4 IMAD.MOV.U32 R4, RZ, RZ, R43 ;  /* 0x000000ffff04c224 */ /* 0x004fe400078e002b */
[----:B------:R-:W-:-:S05]  /*f2a0*/  @!P4 IMAD.MOV.U32 R5, RZ, RZ, R10 ;  /* 0x000000ffff05c224 */ /* 0x000fca00078e000a */
[----:B01----:R3:W-:Y:S02]  /*f2b0*/  @!P4 ST.E.128 desc[UR42][R4.64], R28 ;  /* 0x0000001c0400c985 */ /* 0x0037e4000c101d2a */
.L_x_785:
[----:B------:R-:W-:-:S05]  /*f2c0*/  VIADD R42, R42, 0x90 ;  /* 0x000000902a2a7836 */ /* 0x000fca0000000000 */
[----:B------:R-:W-:-:S13]  /*f2d0*/  ISETP.GE.OR P0, PT, R42, R61, P0 ;  /* 0x0000003d2a00720c */ /* 0x000fda0000706670 */
[----:B------:R-:W-:Y:S05]  /*f2e0*/  @P0 BRA `(.L_x_608) ;  /* 0x0000001000dc0947 */ /* 0x000fea0003800000 */
[----:B------:R-:W-:-:S04]  /*f2f0*/  LEA R14, P0, R59, R14, 0x1 ;  /* 0x0000000e3b0e7211 */ /* 0x000fc800078008ff */
[----:B------:R-:W-:-:S05]  /*f300*/  LEA.HI.X R15, R59, R0, R58, 0x1, P0 ;  /* 0x000000003b0f7211 */ /* 0x000fca00000f0c3a */
[----:B------:R4:W-:Y:S01]  /*f310*/  ST.E.128 desc[UR42][R14.64], R36 ;  /* 0x000000240e007985 */ /* 0x0009e2000c101d2a */
[----:B------:R-:W-:Y:S05]  /*f320*/  BRA `(.L_x_608) ;  /* 0x0000001000cc7947 */ /* 0x000fea0003800000 */
.L_x_606:
[----:B------:R-:W2:Y:S01]  /*f330*/  LDL R74, [R1+0x28] ;  /* 0x00002800014a7983 */ /* 0x000ea20000100800 */
[----:B------:R-:W1:Y:S01]  /*f340*/  @P1 LDC R10, c[0x0][0xbec] ;  /* 0x0002fb00ff0a1b82 */ /* 0x000e620000000800 */
[----:B------:R-:W-:Y:S01]  /*f350*/  ULDC.64 UR4, c[0x0][0xb08] ;  /* 0x0002c20000047ab9 */ /* 0x000fe20000000a00 */
[----:B0-----:R-:W-:Y:S01]  /*f360*/  SHF.R.S32.HI R0, RZ, 0x1f, R9 ;  /* 0x0000001fff007819 */ /* 0x001fe20000011409 */
[----:B------:R-:W-:Y:S01]  /*f370*/  IMAD R11, R11, UR4, RZ ;  /* 0x000000040b0b7c24 */ /* 0x000fe2000f8e02ff */
[----:B------:R-:W-:Y:S01]  /*f380*/  ULDC.64 UR6, c[0x0][0xb30] ;  /* 0x0002cc0000067ab9 */ /* 0x000fe20000000a00 */
[----:B------:R-:W-:-:S03]  /*f390*/  IMAD.WIDE.U32 R4, R32, UR4, RZ ;  /* 0x0000000420047c25 */ /* 0x000fc6000f8e00ff */
[----:B------:R-:W0:Y:S01]  /*f3a0*/  @P1 LDC R13, c[0x0][0xbf0] ;  /* 0x0002fc00ff0d1b82 */ /* 0x000e220000000800 */
[----:B------:R-:W-:Y:S01]  /*f3b0*/  IMAD R11, R32, UR5, R11 ;  /* 0x00000005200b7c24 */ /* 0x000fe2000f8e020b */
[----:B------:R-:W-:Y:S01]  /*f3c0*/  ULDC.64 UR4, c[0x0][0xb38] ;  /* 0x0002ce0000047ab9 */ /* 0x000fe20000000a00 */
[----:B------:R-:W-:Y:S02]  /*f3d0*/  IMAD.MOV.U32 R3, RZ, RZ, R71 ;  /* 0x000000ffff037224 */ /* 0x000fe400078e0047 */
[----:B------:R-:W-:Y:S02]  /*f3e0*/  IMAD.IADD R5, R5, 0x1, R11 ;  /* 0x0000000105057824 */ /* 0x000fe400078e020b */
[----:B------:R-:W-:-:S04]  /*f3f0*/  IMAD.WIDE.U32 R4, R152, UR4, R4 ;  /* 0x0000000498047c25 */ /* 0x000fc8000f8e0004 */
[----:B------:R-:W-:Y:S01]  /*f400*/  IMAD R5, R152, UR5, R5 ;  /* 0x0000000598057c24 */ /* 0x000fe2000f8e0205 */
[----:B------:R-:W-:Y:S02]  /*f410*/  ULDC.64 UR4, c[0x0][0xb40] ;  /* 0x0002d00000047ab9 */ /* 0x000fe40000000a00 */
[----:B------:R-:W-:Y:S02]  /*f420*/  IMAD R0, R0, UR4, RZ ;  /* 0x0000000400007c24 */ /* 0x000fe4000f8e02ff */
[----:B-1----:R-:W-:-:S04]  /*f430*/  @P1 IMAD.HI.U32 R10, R71, R10, RZ ;  /* 0x0000000a470a1227 */ /* 0x002fc800078e00ff */
[C---:B------:R-:W-:Y:S02]  /*f440*/  IMAD R7, R9.reuse, UR5, R0 ;  /* 0x0000000509077c24 */ /* 0x040fe4000f8e0200 */
[----:B------:R-:W-:Y:S01]  /*f450*/  IMAD.WIDE.U32 R4, R9, UR4, R4 ;  /* 0x0000000409047c25 */ /* 0x000fe2000f8e0004 */
[----:B0-----:R-:W-:Y:S01]  /*f460*/  @P1 SHF.R.U32.HI R3, RZ, R13, R10 ;  /* 0x0000000dff031219 */ /* 0x001fe2000001160a */
[----:B------:R-:W-:-:S03]  /*f470*/  ULDC.64 UR4, c[0x0][0xb48] ;  /* 0x0002d20000047ab9 */ /* 0x000fc60000000a00 */
[----:B------:R-:W-:Y:S01]  /*f480*/  IADD3 R5, R5, R7, RZ ;  /* 0x0000000705057210 */ /* 0x000fe20007ffe0ff */
[--C-:B------:R-:W-:Y:S01]  /*f490*/  IMAD.MOV R7, RZ, RZ, -R3.reuse ;  /* 0x000000ffff077224 */ /* 0x100fe200078e0a03 */
[----:B------:R-:W-:Y:S01]  /*f4a0*/  SHF.R.S32.HI R0, RZ, 0x1f, R3 ;  /* 0x0000001fff007819 */ /* 0x000fe20000011403 */
        /* <DEDUP_REMOVED lines=8> */
[----:B------:R-:W-:Y:S02]  /*f530*/  VIADD R3, R18, 0x16820 ;  /* 0x0001682012037836 */ /* 0x000fe40000000000 */
[----:B------:R-:W-:Y:S02]  /*f540*/  IMAD R0, R0, UR4, RZ ;  /* 0x0000000400007c24 */ /* 0x000fe4000f8e02ff */
[----:B------:R-:W-:Y:S01]  /*f550*/  IMAD.IADD R5, R5, 0x1, R9 ;  /* 0x0000000105057824 */ /* 0x000fe200078e0209 */
[----:B------:R-:W-:Y:S01]  /*f560*/  PRMT R8, RZ, 0x654, R3 ;  /* 0x00000654ff087816 */ /* 0x000fe20000000003 */
[C---:B------:R-:W-:Y:S02]  /*f570*/  IMAD R3, R7.reuse, UR5, R0 ;  /* 0x0000000507037c24 */ /* 0x040fe4000f8e0200 */
[----:B------:R-:W-:Y:S01]  /*f580*/  IMAD.WIDE.U32 R4, R7, UR4, R4 ;  /* 0x0000000407047c25 */ /* 0x000fe2000f8e0004 */
[----:B------:R-:W-:Y:S01]  /*f590*/  ULDC.64 UR4, c[0x0][0xb00] ;  /* 0x0002c00000047ab9 */ /* 0x000fe20000000a00 */
[----:B------:R0:W-:Y:S02]  /*f5a0*/  SYNCS.ARRIVE.TRANS64.RED.A1T0 RZ, [R8+URZ], RZ ;  /* 0x000000ff08ff79a7 */ /* 0x0001e4000810043f */
[----:B------:R-:W-:Y:S01]  /*f5b0*/  IMAD.IADD R3, R5, 0x1, R3 ;  /* 0x0000000105037824 */ /* 0x000fe200078e0203 */
[----:B------:R-:W-:Y:S01]  /*f5c0*/  LEA R0, P0, R4, UR4, 0x2 ;  /* 0x0000000404007c11 */ /* 0x000fe2000f8010ff */
[----:B------:R-:W-:-:S03]  /*f5d0*/  UMOV UR4, 0xffffffff ;  /* 0xffffffff00047882 */ /* 0x000fc60000000000 */
[----:B------:R-:W-:Y:S01]  /*f5e0*/  LEA.HI.X R4, R4, UR5, R3, 0x2, P0 ;  /* 0x0000000504047c11 */ /* 0x000fe200080f1403 */
[C---:B--2---:R-:W-:Y:S01]  /*f5f0*/  VIADD R7, R74.reuse, 0x8 ;  /* 0x000000084a077836 */ /* 0x044fe20000000000 */
[C---:B------:R-:W-:Y:S01]  /*f600*/  IADD3 R64, R74.reuse, 0x18, RZ ;  /* 0x000000184a407810 */ /* 0x040fe20007ffe0ff */
[C---:B------:R-:W-:Y:S02]  /*f610*/  VIADD R62, R74.reuse, 0x10 ;  /* 0x000000104a3e7836 */ /* 0x040fe40000000000 */
[C---:B------:R-:W-:Y:S01]  /*f620*/  VIADD R66, R74.reuse, 0x20 ;  /* 0x000000204a427836 */ /* 0x040fe20000000000 */
[----:B------:R-:W-:Y:S01]  /*f630*/  SHF.R.S32.HI R32, RZ, 0x1f, R7 ;  /* 0x0000001fff207819 */ /* 0x000fe20000011407 */
[C---:B------:R-:W-:Y:S01]  /*f640*/  VIADD R68, R74.reuse, 0x28 ;  /* 0x000000284a447836 */ /* 0x040fe20000000000 */
[----:B------:R-:W-:Y:S01]  /*f650*/  SHF.R.S32.HI R63, RZ, 0x1f, R62 ;  /* 0x0000001fff3f7819 */ /* 0x000fe2000001143e */
[C---:B------:R-:W-:Y:S01]  /*f660*/  VIADD R70, R74.reuse, 0x30 ;  /* 0x000000304a467836 */ /* 0x040fe20000000000 */
[----:B------:R-:W-:Y:S01]  /*f670*/  SHF.R.S32.HI R65, RZ, 0x1f, R64 ;  /* 0x0000001fff417819 */ /* 0x000fe20000011440 */
[----:B------:R-:W-:Y:S01]  /*f680*/  VIADD R72, R74, 0x38 ;  /* 0x000000384a487836 */ /* 0x000fe20000000000 */
[----:B------:R-:W-:-:S02]  /*f690*/  SHF.R.S32.HI R67, RZ, 0x1f, R66 ;  /* 0x0000001fff437819 */ /* 0x000fc40000011442 */
[----:B------:R-:W-:Y:S02]  /*f6a0*/  SHF.R.S32.HI R69, RZ, 0x1f, R68 ;  /* 0x0000001fff457819 */ /* 0x000fe40000011444 */
[----:B------:R-:W-:Y:S02]  /*f6b0*/  SHF.R.S32.HI R71, RZ, 0x1f, R70 ;  /* 0x0000001fff477819 */ /* 0x000fe40000011446 */
[----:B------:R-:W-:Y:S01]  /*f6c0*/  SHF.R.S32.HI R73, RZ, 0x1f, R72 ;  /* 0x0000001fff497819 */ /* 0x000fe20000011448 */
[----:B0-----:R-:W-:Y:S06]  /*f6d0*/  BRA.DIV UR4, `(.L_x_609) ;  /* 0x0000009204787947 */ /* 0x001fec000b800000 */
[----:B------:R0:W1:Y:S04]  /*f6e0*/  SHFL.IDX PT, R3, R4, RZ, 0x1c1f ;  /* 0x001c1fff04037589 */ /* 0x00006800000e0000 */
[----:B------:R0:W2:Y:S02]  /*f6f0*/  SHFL.IDX PT, R14, R0, RZ, 0x1c1f ;  /* 0x001c1fff000e7589 */ /* 0x0000a400000e0000 */
.L_x_788:
[----:B------:R-:W-:Y:S01]  /*f700*/  ISETP.GE.AND P0, PT, R60, R61, PT ;  /* 0x0000003d3c00720c */ /* 0x000fe20003f06270 */
[----:B------:R-:W-:-:S12]  /*f710*/  BSSY B1, `(.L_x_610) ;  /* 0x0000023000017945 */ /* 0x000fd80003800000 */
[----:B------:R-:W-:Y:S05]  /*f720*/  @P0 BRA `(.L_x_611) ;  /* 0x0000000000840947 */ /* 0x000fea0003800000 */
[----:B------:R-:W-:Y:S02]  /*f730*/  ULDC UR4, c[0x0][0xac8] ;  /* 0x0002b20000047ab9 */ /* 0x000fe40000000800 */
[----:B------:R-:W-:Y:S02]  /*f740*/  ISETP.GE.AND P3, PT, R74, UR4, PT ;  /* 0x000000044a007c0c */ /* 0x000fe4000bf66270 */
[----:B------:R-:W-:Y:S02]  /*f750*/  ISETP.GE.AND P1, PT, R7, UR4, PT ;  /* 0x0000000407007c0c */ /* 0x000fe4000bf26270 */
[----:B------:R-:W-:Y:S02]  /*f760*/  ISETP.GE.AND P0, PT, R62, UR4, PT ;  /* 0x000000043e007c0c */ /* 0x000fe4000bf06270 */
[----:B------:R-:W-:-:S07]  /*f770*/  ISETP.GE.AND P4, PT, R64, UR4, PT ;  /* 0x0000000440007c0c */ /* 0x000fce000bf86270 */
[----:B-1----:R-:W-:Y:S02]  /*f780*/  @!P3 IMAD.MOV.U32 R15, RZ, RZ, R3 ;  /* 0x000000ffff0fb224 */ /* 0x002fe400078e0003 */
[CC--:B--2---:R-:W-:Y:S01]  /*f790*/  @!P1 LEA R10, P5, R7.reuse, R14.reuse, 0x2 ;  /* 0x0000000e070a9211 */ /* 0x0c4fe200078a10ff */
[----:B------:R-:W-:Y:S01]  /*f7a0*/  @!P3 IMAD.WIDE R8, R74, 0x4, R14 ;  /* 0x000000044a08b825 */ /* 0x000fe200078e020e */
[----:B------:R-:W-:Y:S02]  /*f7b0*/  @!P0 LEA R12, P2, R62, R14, 0x2 ;  /* 0x0000000e3e0c8211 */ /* 0x000fe400078410ff */
[-C--:B------:R-:W-:Y:S02]  /*f7c0*/  @!P1 LEA.HI.X R11, R7, R3.reuse, R32, 0x2, P5 ;  /* 0x00000003070b9211 */ /* 0x080fe400028f1420 */
[----:B------:R1:W-:Y:S01]  /*f7d0*/  @!P3 ST.E.64 desc[UR42][R8.64], R20 ;  /* 0x000000140800b985 */ /* 0x0003e2000c101b2a */
        /* <DEDUP_REMOVED lines=11> */
[-C--:B-1----:R-:W-:Y:S02]  /*f890*/  @!P2 LEA R8, P4, R68, R14.reuse, 0x2 ;  /* 0x0000000e4408a211 */ /* 0x082fe400078810ff */
[-C--:B------:R-:W-:Y:S02]  /*f8a0*/  @!P3 LEA.HI.X R59, R66, R3.reuse, R67, 0x2, P5 ;  /* 0x00000003423bb211 */ /* 0x080fe400028f1443 */
[-C--:B--2---:R-:W-:Y:S02]  /*f8b0*/  @!P1 LEA R10, P5, R70, R14.reuse, 0x2 ;  /* 0x0000000e460a9211 */ /* 0x084fe400078a10ff */
[-C--:B------:R-:W-:Y:S01]  /*f8c0*/  @!P2 LEA.HI.X R9, R68, R3.reuse, R69, 0x2, P4 ;  /* 0x000000034409a211 */ /* 0x080fe200020f1445 */
[----:B------:R3:W-:Y:S01]  /*f8d0*/  @!P3 ST.E.64 desc[UR42][R58.64], R36 ;  /* 0x000000243a00b985 */ /* 0x0007e2000c101b2a */
[----:B------:R-:W-:Y:S02]  /*f8e0*/  @!P0 LEA R14, P4, R72, R14, 0x2 ;  /* 0x0000000e480e8211 */ /* 0x000fe400078810ff */
[-C--:B------:R-:W-:Y:S01]  /*f8f0*/  @!P1 LEA.HI.X R11, R70, R3.reuse, R71, 0x2, P5 ;  /* 0x00000003460b9211 */ /* 0x080fe200028f1447 */
[----:B------:R3:W-:Y:S01]  /*f900*/  @!P2 ST.E.64 desc[UR42][R8.64], R38 ;  /* 0x000000260800a985 */ /* 0x0007e2000c101b2a */
[----:B------:R-:W-:-:S03]  /*f910*/  @!P0 LEA.HI.X R15, R72, R3, R73, 0x2, P4 ;  /* 0x00000003480f8211 */ /* 0x000fc600020f1449 */
[----:B------:R3:W-:Y:S04]  /*f920*/  @!P1 ST.E.64 desc[UR42][R10.64], R40 ;  /* 0x000000280a009985 */ /* 0x0007e8000c101b2a */
[----:B------:R3:W-:Y:S02]  /*f930*/  @!P0 ST.E.64 desc[UR42][R14.64], R42 ;  /* 0x0000002a0e008985 */ /* 0x0007e4000c101b2a */
.L_x_611:
[----:B------:R-:W-:Y:S05]  /*f940*/  BSYNC B1 ;  /* 0x0000000000017941 */ /* 0x000fea0003800000 */
.L_x_610:
[----:B------:R-:W-:-:S03]  /*f950*/  UMOV UR4, 0xffffffff ;  /* 0xffffffff00047882 */ /* 0x000fc60000000000 */
[----:B------:R-:W-:Y:S05]  /*f960*/  BRA.DIV UR4, `(.L_x_612) ;  /* 0x0000009204087947 */ /* 0x000fea000b800000 */
[----:B-1----:R1:W4:Y:S04]  /*f970*/  SHFL.IDX PT, R3, R4, 0x1, 0x1c1f ;  /* 0x003c1f0004037f89 */ /* 0x00232800000e0000 */
[----:B--23--:R1:W2:Y:S02]  /*f980*/  SHFL.IDX PT, R14, R0, 0x1, 0x1c1f ;  /* 0x003c1f00000e7f89 */ /* 0x00c2a400000e0000 */
.L_x_792:
[----:B------:R-:W-:-:S13]  /*f990*/  ISETP.GE.AND P0, PT, R6, R61, PT ;  /* 0x0000003d0600720c */ /* 0x000fda0003f06270 */
[----:B------:R-:W-:Y:S05]  /*f9a0*/  @P0 BRA `(.L_x_608) ;  /* 0x0000000c002c0947 */ /* 0x000fea0003800000 */
[----:B------:R-:W-:Y:S02]  /*f9b0*/  ULDC UR4, c[0x0][0xac8] ;  /* 0x0002b20000047ab9 */ /* 0x000fe40000000800 */
[----:B------:R-:W-:Y:S02]  /*f9c0*/  ISETP.GE.AND P4, PT, R74, UR4, PT ;  /* 0x000000044a007c0c */ /* 0x000fe4000bf86270 */
[----:B------:R-:W-:Y:S02]  /*f9d0*/  ISETP.GE.AND P5, PT, R7, UR4, PT ;  /* 0x0000000407007c0c */ /* 0x000fe4000bfa6270 */
[----:B------:R-:W-:Y:S02]  /*f9e0*/  ISETP.GE.AND P0, PT, R62, UR4, PT ;  /* 0x000000043e007c0c */ /* 0x000fe4000bf06270 */
[----:B------:R-:W-:Y:S02]  /*f9f0*/  ISETP.GE.AND P1, PT, R64, UR4, PT ;  /* 0x0000000440007c0c */ /* 0x000fe4000bf26270 */
[----:B------:R-:W-:-:S05]  /*fa00*/  ISETP.GE.AND P2, PT, R66, UR4, PT ;  /* 0x0000000442007c0c */ /* 0x000fca000bf46270 */
[----:B----4-:R-:W-:Y:S02]  /*fa10*/  @!P4 IMAD.MOV.U32 R15, RZ, RZ, R3 ;  /* 0x000000ffff0fc224 */ /* 0x010fe400078e0003 */
[----:B--2---:R-:W-:Y:S01]  /*fa20*/  @!P5 LEA R6, P3, R7, R14, 0x2 ;  /* 0x0000000e0706d211 */ /* 0x004fe200078610ff */
[----:B01----:R-:W-:-:S03]  /*fa30*/  @!P4 IMAD.WIDE R4, R74, 0x4, R14 ;  /* 0x000000044a04c825 */ /* 0x003fc600078e020e */
[----:B------:R-:W-:Y:S02]  /*fa40*/  @!P5 LEA.HI.X R7, R7, R3, R32, 0x2, P3 ;  /* 0x000000030707d211 */ /* 0x000fe400018f1420 */
[----:B------:R-:W-:Y:S01]  /*fa50*/  ISETP.GE.AND P3, PT, R68, UR4, PT ;  /* 0x0000000444007c0c */ /* 0x000fe2000bf66270 */
[----:B------:R0:W-:Y:S01]  /*fa60*/  @!P4 ST.E.64 desc[UR42][R4.64], R44 ;  /* 0x0000002c0400c985 */ /* 0x0001e2000c101b2a */
[----:B------:R-:W-:-:S03]  /*fa70*/  @!P0 LEA R8, P4, R62, R14, 0x2 ;  /* 0x0000000e3e088211 */ /* 0x000fc600078810ff */
[----:B------:R1:W-:Y:S01]  /*fa80*/  @!P5 ST.E.64 desc[UR42][R6.64], R46 ;  /* 0x0000002e0600d985 */ /* 0x0003e2000c101b2a */
[-C--:B------:R-:W-:Y:S02]  /*fa90*/  @!P1 LEA R10, P5, R64, R14.reuse, 0x2 ;  /* 0x0000000e400a9211 */ /* 0x080fe400078a10ff */
[-C--:B------:R-:W-:Y:S02]  /*faa0*/  @!P0 LEA.HI.X R9, R62, R3.reuse, R63, 0x2, P4 ;  /* 0x000000033e098211 */ /* 0x080fe400020f143f */
[----:B------:R-:W-:Y:S02]  /*fab0*/  ISETP.GE.AND P4, PT, R70, UR4, PT ;  /* 0x0000000446007c0c */ /* 0x000fe4000bf86270 */
[-C--:B------:R-:W-:Y:S01]  /*fac0*/  @!P1 LEA.HI.X R11, R64, R3.reuse, R65, 0x2, P5 ;  /* 0x00000003400b9211 */ /* 0x080fe200028f1441 */
[----:B------:R1:W-:Y:S01]  /*fad0*/  @!P0 ST.E.64 desc[UR42][R8.64], R48 ;  /* 0x0000003008008985 */ /* 0x0003e2000c101b2a */
[----:B------:R-:W-:Y:S02]  /*fae0*/  @!P2 LEA R12, P5, R66, R14, 0x2 ;  /* 0x0000000e420ca211 */ /* 0x000fe400078a10ff */
[----:B------:R-:W-:Y:S01]  /*faf0*/  ISETP.GE.AND P0, PT, R72, UR4, PT ;  /* 0x0000000448007c0c */ /* 0x000fe2000bf06270 */
[----:B------:R1:W-:Y:S01]  /*fb00*/  @!P1 ST.E.64 desc[UR42][R10.64], R50 ;  /* 0x000000320a009985 */ /* 0x0003e2000c101b2a */
[----:B------:R-:W-:-:S02]  /*fb10*/  @!P2 LEA.HI.X R13, R66, R3, R67, 0x2, P5 ;  /* 0x00000003420da211 */ /* 0x000fc400028f1443 */
[----:B------:R-:W-:-:S03]  /*fb20*/  @!P3 LEA R20, P5, R68, R14, 0x2 ;  /* 0x0000000e4414b211 */ /* 0x000fc600078a10ff */
[----:B------:R1:W-:Y:S01]  /*fb30*/  @!P2 ST.E.64 desc[UR42][R12.64], R52 ;  /* 0x000000340c00a985 */ /* 0x0003e2000c101b2a */
[----:B------:R-:W-:Y:S02]  /*fb40*/  @!P3 LEA.HI.X R21, R68, R3, R69, 0x2, P5 ;  /* 0x000000034415b211 */ /* 0x000fe400028f1445 */
[----:B0-----:R-:W-:-:S03]  /*fb50*/  @!P4 LEA R4, P5, R70, R14, 0x2 ;  /* 0x0000000e4604c211 */ /* 0x001fc600078a10ff */
[----:B------:R1:W-:Y:S01]  /*fb60*/  @!P3 ST.E.64 desc[UR42][R20.64], R54 ;  /* 0x000000361400b985 */ /* 0x0003e2000c101b2a */
[----:B------:R-:W-:-:S05]  /*fb70*/  @!P4 LEA.HI.X R5, R70, R3, R71, 0x2, P5 ;  /* 0x000000034605c211 */ /* 0x000fca00028f1447 */
[----:B------:R1:W-:Y:S01]  /*fb80*/  @!P4 ST.E.64 desc[UR42][R4.64], R56 ;  /* 0x000000380400c985 */ /* 0x0003e2000c101b2a */
[----:B------:R-:W-:Y:S05]  /*fb90*/  @P0 BRA `(.L_x_608) ;  /* 0x0000000800b00947 */ /* 0x000fea0003800000 */
[----:B------:R-:W-:-:S04]  /*fba0*/  LEA R14, P0, R72, R14, 0x2 ;  /* 0x0000000e480e7211 */ /* 0x000fc800078010ff */
[----:B------:R-:W-:-:S05]  /*fbb0*/  LEA.HI.X R15, R72, R3, R73, 0x2, P0 ;  /* 0x00000003480f7211 */ /* 0x000fca00000f1449 */
[----:B------:R0:W-:Y:S01]  /*fbc0*/  ST.E.64 desc[UR42][R14.64], R118 ;  /* 0x000000760e007985 */ /* 0x0001e2000c101b2a */
[----:B------:R-:W-:Y:S05]  /*fbd0*/  BRA `(.L_x_608) ;  /* 0x0000000800a07947 */ /* 0x000fea0003800000 */
.L_x_604:
[----:B0-----:R-:W4:Y:S01]  /*fbe0*/  LDL.LU R6, [R1+0x3c] ;  /* 0x00003c0001067983 */ /* 0x001f220000300800 */
[----:B------:R-:W-:Y:S01]  /*fbf0*/  ULDC.64 UR6, c[0x0][0xc08] ;  /* 0x0003020000067ab9 */ /* 0x000fe20000000a00 */
[----:B------:R-:W-:Y:S02]  /*fc00*/  ULDC.64 UR4, c[0x0][0xc00] ;  /* 0x0003000000047ab9 */ /* 0x000fe40000000a00 */
[----:B------:R-:W2:Y:S04]  /*fc10*/  LDL.LU R0, [R1+0x40] ;  /* 0x0000400001007983 */ /* 0x000ea80000300800 */
[----:B------:R-:W3:Y:S01]  /*fc20*/  LDL R8, [R1+0x30] ;  /* 0x0000300001087983 */ /* 0x000ee20000100800 */
[----:B------:R-:W-:Y:S02]  /*fc30*/  ISETP.NE.U32.AND P1, PT, RZ, UR6, PT ;  /* 0x00000006ff007c0c */ /* 0x000fe4000bf25070 */
[----:B------:R-:W-:-:S02]  /*fc40*/  ISETP.NE.U32.AND P0, PT, RZ, UR4, PT ;  /* 0x00000004ff007c0c */ /* 0x000fc4000bf05070 */
[----:B------:R-:W-:Y:S02]  /*fc50*/  ISETP.NE.AND.EX P1, PT, RZ, UR7, PT, P1 ;  /* 0x00000007ff007c0c */ /* 0x000fe4000bf25310 */
[----:B------:R-:W-:Y:S02]  /*fc60*/  ISETP.NE.AND.EX P0, PT, RZ, UR5, PT, P0 ;  /* 0x00000005ff007c0c */ /* 0x000fe4000bf05300 */
[----:B------:R-:W-:Y:S01]  /*fc70*/  MOV R3, RZ ;  /* 0x000000ff00037202 */ /* 0x000fe20000000f00 */
[----:B------:R-:W0:Y:S01]  /*fc80*/  S2R R9, SR_TID.X ;  /* 0x0000000000097919 */ /* 0x000e220000002100 */
[----:B----4-:R-:W-:Y:S01]  /*fc90*/  IADD3 R4, P2, R6, UR4, RZ ;  /* 0x0000000406047c10 */ /* 0x010fe2000ff5e0ff */
[----:B------:R-:W-:-:S03]  /*fca0*/  ULDC UR4, c[0x0][0xa88] ;  /* 0x0002a20000047ab9 */ /* 0x000fc60000000800 */
[----:B--2---:R-:W-:-:S03]  /*fcb0*/  IADD3.X R5, R0, UR5, RZ, P2, !PT ;  /* 0x0000000500057c10 */ /* 0x004fc600097fe4ff */
[----:B------:R-:W-:Y:S01]  /*fcc0*/  @P1 IADD3 R6, P2, R6, UR6, RZ ;  /* 0x0000000606061c10 */ /* 0x000fe2000ff5e0ff */
[----:B-----5:R-:W-:Y:S01]  /*fcd0*/  IMAD.U32 R25, RZ, RZ, UR4 ;  /* 0x00000004ff197e24 */ /* 0x020fe2000f8e00ff */
[----:B------:R2:W5:Y:S02]  /*fce0*/  @P0 LDG.E R3, desc[UR42][R4.64] ;  /* 0x0000002a04030981 */ /* 0x000564000c1e1900 */
[----:B------:R-:W-:Y:S01]  /*fcf0*/  @P1 IADD3.X R7, R0, UR7, RZ, P2, !PT ;  /* 0x0000000700071c10 */ /* 0x000fe200097fe4ff */
[----:B0-----:R-:W-:-:S04]  /*fd00*/  VIADD R30, R9, 0xffffff80 ;  /* 0xffffff80091e7836 */ /* 0x001fc80000000000 */
[----:B------:R2:W5:Y:S01]  /*fd10*/  @P1 LDG.E R25, desc[UR42][R6.64] ;  /* 0x0000002a06191981 */ /* 0x000562000c1e1900 */
[----:B---3--:R-:W-:Y:S02]  /*fd20*/  ISETP.NE.AND P2, PT, R8, RZ, PT ;  /* 0x000000ff0800720c */ /* 0x008fe40003f45270 */
[----:B------:R-:W-:-:S11]  /*fd30*/  ISETP.GT.AND P3, PT, R30, 0xbf, PT ;  /* 0x000000bf1e00780c */ /* 0x000fd60003f64270 */
[----:B------:R-:W0:Y:S02]  /*fd40*/  @!P2 LDC R8, c[0x0][0xad4] ;  /* 0x0002b500ff08ab82 */ /* 0x000e240000000800 */
[----:B0-----:R2:W-:Y:S01]  /*fd50*/  @!P2 STL [R1+0x30], R8 ;  /* 0x000030080100a387 */ /* 0x0015e20000100800 */
[----:B------:R-:W-:Y:S01]  /*fd60*/  ISETP.GT.AND P2, PT, R8, 0x1, PT ;  /* 0x000000010800780c */ /* 0x000fe20003f44270 */
[----:B------:R-:W-:-:S12]  /*fd70*/  @P1 BRA `(.L_x_613) ;  /* 0x0000000000101947 */ /* 0x000fd80003800000 */
[----:B------:R-:W-:Y:S05]  /*fd80*/  @!P0 BRA `(.L_x_613) ;  /* 0x00000000000c8947 */ /* 0x000fea0003800000 */
[----:B------:R-:W3:Y:S04]  /*fd90*/  LDG.E R0, desc[UR42][R4.64] ;  /* 0x0000002a04007981 */ /* 0x000ee8000c1e1900 */
[----:B-----5:R-:W3:Y:S02]  /*fda0*/  LDG.E R25, desc[UR42][R4.64+0x4] ;  /* 0x0000042a04197981 */ /* 0x020ee4000c1e1900 */
[----:B---3--:R-:W-:-:S07]  /*fdb0*/  IMAD.IADD R25, R25, 0x1, -R0 ;  /* 0x0000000119197824 */ /* 0x008fce00078e0a00 */
.L_x_613:
[----:B------:R-:W3:Y:S04]  /*fdc0*/  LDL.LU R0, [R1+0x4c] ;  /* 0x00004c0001007983 */ /* 0x000ee80000300800 */
[----:B--2---:R-:W2:Y:S01]  /*fdd0*/  LDL.LU R4, [R1+0x34] ;  /* 0x0000340001047983 */ /* 0x004ea20000300800 */
[----:B------:R-:W-:Y:S01]  /*fde0*/  BSSY B1, `(.L_x_614) ;  /* 0x0000038000017945 */ /* 0x000fe20003800000 */
[----:B-----5:R-:W-:Y:S02]  /*fdf0*/  SHF.R.S32.HI R24, RZ, 0x1f, R3 ;  /* 0x0000001fff187819 */ /* 0x020fe40000011403 */
[----:B---3--:R-:W-:Y:S02]  /*fe00*/  SEL R26, R0, RZ, !P0 ;  /* 0x000000ff001a7207 */ /* 0x008fe40004000000 */
[----:B--2---:R-:W-:Y:S01]  /*fe10*/  SEL R31, R4, RZ, !P0 ;  /* 0x000000ff041f7207 */ /* 0x004fe20004000000 */
[----:B------:R-:W-:Y:S06]  /*fe20*/  @P3 BRA `(.L_x_615) ;  /* 0x0000000000cc3947 */ /* 0x000fec0003800000 */
[----:B------:R-:W2:Y:S01]  /*fe30*/  LDL R0, [R1+0x44] ;  /* 0x0000440001007983 */ /* 0x000ea20000100800 */
[----:B------:R-:W0:Y:S02]  /*fe40*/  LDC R28, c[0x0][0xbe8] ;  /* 0x0002fa00ff1c7b82 */ /* 0x000e240000000800 */
[----:B0-----:R-:W-:Y:S02]  /*fe50*/  IMAD R4, R25, R28, RZ ;  /* 0x0000001c19047224 */ /* 0x001fe400078e02ff */
[----:B--2---:R-:W-:-:S04]  /*fe60*/  IMAD R0, R0, 0xc0, R9 ;  /* 0x000000c000007824 */ /* 0x004fc800078e0209 */
[----:B------:R-:W-:-:S05]  /*fe70*/  VIADD R37, R0, 0xffffff80 ;  /* 0xffffff8000257836 */ /* 0x000fca0000000000 */
[----:B------:R-:W-:-:S13]  /*fe80*/  ISETP.GE.AND P0, PT, R37, R4, PT ;  /* 0x000000042500720c */ /* 0x000fda0003f06270 */
[----:B------:R-:W-:Y:S05]  /*fe90*/  @P0 BRA `(.L_x_615) ;  /* 0x0000000000b00947 */ /* 0x000fea0003800000 */
[----:B------:R-:W2:Y:S01]  /*fea0*/  LDL.LU R32, [R1+0x48] ;  /* 0x0000480001207983 */ /* 0x000ea20000300800 */
[----:B------:R-:W-:Y:S01]  /*feb0*/  IMAD.MOV.U32 R20, RZ, RZ, 0x9b8 ;  /* 0x000009b8ff147424 */ /* 0x000fe200078e00ff */
[----:B------:R-:W-:Y:S01]  /*fec0*/  ISETP.GT.AND P0, PT, R8, 0x1, PT ;  /* 0x000000010800780c */ /* 0x000fe20003f04270 */
[----:B------:R-:W0:Y:S01]  /*fed0*/  LDC.64 R4, c[0x0][0xba8] ;  /* 0x0002ea00ff047b82 */ /* 0x000e220000000a00 */
[----:B------:R-:W-:Y:S01]  /*fee0*/  ISETP.NE.AND P1, PT, R28, 0x1, PT ;  /* 0x000000011c00780c */ /* 0x000fe20003f25270 */
[----:B------:R-:W-:Y:S01]  /*fef0*/  IMAD.MOV.U32 R21, RZ, RZ, R37 ;  /* 0x000000ffff157224 */ /* 0x000fe200078e0025 */
[----:B------:R-:W-:-:S05]  /*ff00*/  SEL R20, R20, 0x978, P0 ;  /* 0x0000097814147807 */ /* 0x000fca0000000000 */
[----:B------:R-:W3:Y:S08]  /*ff10*/  LDC.64 R8, c[0x0][R20+0x220] ;  /* 0x0000880014087b82 */ /* 0x000ef00000000a00 */
[----:B------:R-:W4:Y:S08]  /*ff20*/  LDC.64 R6, c[0x0][R20+0x218] ;  /* 0x0000860014067b82 */ /* 0x000f300000000a00 */
[----:B------:R-:W5:Y:S08]  /*ff30*/  LDC.64 R10, c[0x0][R20+0x228] ;  /* 0x00008a00140a7b82 */ /* 0x000f700000000a00 */
[----:B------:R-:W1:Y:S08]  /*ff40*/  @P1 LDC R0, c[0x0][0xbec] ;  /* 0x0002fb00ff001b82 */ /* 0x000e700000000800 */
[----:B------:R-:W5:Y:S08]  /*ff50*/  LDC.64 R12, c[0x0][R20+0x210] ;  /* 0x00008400140c7b82 */ /* 0x000f700000000a00 */
[----:B------:R-:W5:Y:S01]  /*ff60*/  @P1 LDC R29, c[0x0][0xbf0] ;  /* 0x0002fc00ff1d1b82 */ /* 0x000f620000000800 */
[----:B-1----:R-:W-:-:S07]  /*ff70*/  @P1 IMAD.HI.U32 R0, R37, R0, RZ ;  /* 0x0000000025001227 */ /* 0x002fce00078e00ff */
[----:B0-----:R-:W0:Y:S01]  /*ff80*/  @!P0 LDC R4, c[0x0][0xb50] ;  /* 0x0002d400ff048b82 */ /* 0x001e220000000800 */
[-C--:B---3--:R-:W-:Y:S02]  /*ff90*/  IMAD R9, R9, R31.reuse, RZ ;  /* 0x0000001f09097224 */ /* 0x088fe400078e02ff */
[----:B------:R-:W-:-:S05]  /*ffa0*/  IMAD.WIDE.U32 R14, R8, R31, RZ ;  /* 0x0000001f080e7225 */ /* 0x000fca00078e00ff */
[----:B------:R-:W1:Y:S01]  /*ffb0*/  @!P0 LDC R5, c[0x0][0xb54] ;  /* 0x0002d500ff058b82 */ /* 0x000e620000000800 */
[-C--:B----4-:R-:W-:Y:S02]  /*ffc0*/  IMAD R27, R7, R152.reuse, RZ ;  /* 0x00000098071b7224 */ /* 0x090fe400078e02ff */
[----:B------:R-:W-:Y:S01]  /*ffd0*/  IMAD.WIDE.U32 R6, R6, R152, RZ ;  /* 0x0000009806067225 */ /* 0x000fe200078e00ff */
[----:B-----5:R-:W-:-:S03]  /*ffe0*/  @P1 SHF.R.U32.HI R21, RZ, R29, R0 ;  /* 0x0000001dff151219 */ /* 0x020fc60000011600 */
[----:B------:R-:W-:Y:S01]  /*fff0*/  IMAD R29, R8, R26, R9 ;  /* 0x0000001a081d7224 */ /* 0x000fe200078e0209 */
[----:B------:R-:W-:Y:S02]  /*10000*/  IADD3 R27, R7, R27, RZ ;  /* 0x0000001b071b7210 */ /* 0x000fe40007ffe0ff */
[----:B------:R-:W-:Y:S01]  /*10010*/  IADD3 R0, P1, P3, R14, R6, R3 ;  /* 0x000000060e007210 */ /* 0x000fe20007b3e003 */
[----:B------:R-:W-:Y:S02]  /*10020*/  IMAD.MOV R8, RZ, RZ, -R21 ;  /* 0x000000ffff087224 */ /* 0x000fe400078e0a15 */
[----:B------:R-:W-:Y:S01]  /*10030*/  IMAD.IADD R29, R15, 0x1, R29 ;  /* 0x000000010f1d7824 */ /* 0x000fe200078e021d */
[----:B--2---:R-:W-:-:S05]  /*10040*/  SEL R9, R32, RZ, P0 ;  /* 0x000000ff20097207 */ /* 0x004fca0000000000 */
[----:B------:R-:W-:-:S04]  /*10050*/  IMAD.WIDE.U32 R6, R10, R9, RZ ;  /* 0x000000090a067225 */ /* 0x000fc800078e00ff */
[----:B------:R-:W-:Y:S02]  /*10060*/  IMAD R11, R11, R9, RZ ;  /* 0x000000090b0b7224 */ /* 0x000fe400078e02ff */
[----:B------:R-:W-:Y:S01]  /*10070*/  IMAD R9, R28, R8, R37 ;  /* 0x000000081c097224 */ /* 0x000fe200078e0225 */
[----:B------:R-:W-:Y:S01]  /*10080*/  IADD3.X R8, R29, R27, R24, P1, P3 ;  /* 0x0000001b1d087210 */ /* 0x000fe20000fe6418 */
[----:B------:R-:W-:Y:S01]  /*10090*/  IMAD.IADD R11, R7, 0x1, R11 ;  /* 0x00000001070b7824 */ /* 0x000fe200078e020b */
[----:B------:R-:W-:Y:S01]  /*100a0*/  IADD3 R6, P0, P1, R21, R0, R6 ;  /* 0x0000000015067210 */ /* 0x000fe2000791e006 */
[----:B------:R-:W-:Y:S01]  /*100b0*/  IMAD R0, R13, R9, RZ ;  /* 0x000000090d007224 */ /* 0x000fe200078e02ff */
[----:B------:R-:W-:-:S04]  /*100c0*/  SHF.R.S32.HI R21, RZ, 0x1f, R21 ;  /* 0x0000001fff157819 */ /* 0x000fc80000011415 */
[----:B------:R-:W-:Y:S02]  /*100d0*/  IADD3.X R7, R21, R8, R11, P0, P1 ;  /* 0x0000000815077210 */ /* 0x000fe400007e240b */
[----:B------:R-:W-:Y:S01]  /*100e0*/  SHF.R.S32.HI R11, RZ, 0x1f, R9 ;  /* 0x0000001fff0b7819 */ /* 0x000fe20000011409 */
[----:B------:R-:W-:-:S04]  /*100f0*/  IMAD.WIDE.U32 R6, R12, R9, R6 ;  /* 0x000000090c067225 */ /* 0x000fc800078e0006 */
[----:B------:R-:W-:Y:S01]  /*10100*/  IMAD R11, R12, R11, R0 ;  /* 0x0000000b0c0b7224 */ /* 0x000fe200078e0200 */
[----:B0-----:R-:W-:-:S03]  /*10110*/  LEA R4, P0, R6, R4, 0x2 ;  /* 0x0000000406047211 */ /* 0x001fc600078010ff */
[----:B------:R-:W-:Y:S02]  /*10120*/  IMAD.IADD R0, R7, 0x1, R11 ;  /* 0x0000000107007824 */ /* 0x000fe400078e020b */
[----:B------:R-:W-:-:S03]  /*10130*/  IMAD.MOV.U32 R7, RZ, RZ, -0x800000 ;  /* 0xff800000ff077424 */ /* 0x000fc600078e00ff */
[----:B-1----:R-:W-:-:S05]  /*10140*/  LEA.HI.X R5, R6, R5, R0, 0x2, P0 ;  /* 0x0000000506057211 */ /* 0x002fca00000f1400 */
[----:B------:R0:W-:Y:S02]  /*10150*/  STG.E desc[UR42][R4.64], R7 ;  /* 0x0000000704007986 */ /* 0x0001e4000c10192a */
.L_x_615:
[----:B------:R-:W-:Y:S05]  /*10160*/  BSYNC B1 ;  /* 0x0000000000017941 */ /* 0x000fea0003800000 */
.L_x_614:
[----:B------:R-:W-:Y:S05]  /*10170*/  @P2 BRA `(.L_x_608) ;  /* 0x0000000400382947 */ /* 0x000fea0003800000 */
[----:B------:R-:W2:Y:S01]  /*10180*/  LDL R27, [R1+0x44] ;  /* 0x00004400011b7983 */ /* 0x000ea20000100800 */
[----:B------:R-:W3:Y:S01]  /*10190*/  LDC R8, c[0x0][0xbe8] ;  /* 0x0002fa00ff087b82 */ /* 0x000ee20000000800 */
[----:B------:R-:W-:Y:S01]  /*101a0*/  SHF.R.S32.HI R28, RZ, 0x1f, R30 ;  /* 0x0000001fff1c7819 */ /* 0x000fe2000001141e */
[----:B------:R-:W-:Y:S01]  /*101b0*/  ULDC.64 UR4, c[0x0][0xaa0] ;  /* 0x0002a80000047ab9 */ /* 0x000fe20000000a00 */
[----:B------:R-:W-:Y:S01]  /*101c0*/  ULDC.64 UR6, c[0x0][0xaf0] ;  /* 0x0002bc0000067ab9 */ /* 0x000fe20000000a00 */
[----:B------:R-:W-:Y:S01]  /*101d0*/  IMAD R0, R24, UR4, RZ ;  /* 0x0000000418007c24 */ /* 0x000fe2000f8e02ff */
[----:B------:R-:W-:Y:S01]  /*101e0*/  LEA.HI R28, R28, R30, RZ, 0x3 ;  /* 0x0000001e1c1c7211 */ /* 0x000fe200078f18ff */
[----:B0-----:R-:W-:-:S03]  /*101f0*/  IMAD.WIDE.U32 R4, R3, UR4, RZ ;  /* 0x0000000403047c25 */ /* 0x001fc6000f8e00ff */
[----:B------:R-:W-:Y:S01]  /*10200*/  SHF.R.S32.HI R28, RZ, 0x3, R28 ;  /* 0x00000003ff1c7819 */ /* 0x000fe2000001141c */
[----:B------:R-:W-:Y:S01]  /*10210*/  IMAD R7, R3, UR5, R0 ;  /* 0x0000000503077c24 */ /* 0x000fe2000f8e0200 */
[----:B------:R-:W-:-:S03]  /*10220*/  ULDC.64 UR4, c[0x0][0xae8] ;  /* 0x0002ba0000047ab9 */ /* 0x000fc60000000a00 */
[----:B------:R-:W-:Y:S02]  /*10230*/  IMAD R0, R74, 0x30, R28 ;  /* 0x000000304a007824 */ /* 0x000fe400078e021c */
[----:B------:R-:W-:Y:S02]  /*10240*/  IMAD.IADD R5, R5, 0x1, R7 ;  /* 0x0000000105057824 */ /* 0x000fe400078e0207 */
[----:B------:R-:W-:Y:S01]  /*10250*/  IMAD.WIDE.U32 R4, R152, UR4, R4 ;  /* 0x0000000498047c25 */ /* 0x000fe2000f8e0004 */
[----:B---3--:R-:W-:-:S03]  /*10260*/  ISETP.NE.AND P0, PT, R8, 0x1, PT ;  /* 0x000000010800780c */ /* 0x008fc60003f05270 */
[----:B------:R-:W-:Y:S01]  /*10270*/  IMAD R5, R152, UR5, R5 ;  /* 0x0000000598057c24 */ /* 0x000fe2000f8e0205 */
[----:B------:R-:W-:Y:S01]  /*10280*/  ULDC.64 UR4, c[0x0][0xae0] ;  /* 0x0002b80000047ab9 */ /* 0x000fe20000000a00 */
[----:B------:R-:W-:-:S08]  /*10290*/  IMAD.WIDE.U32 R4, R31, UR6, R4 ;  /* 0x000000061f047c25 */ /* 0x000fd0000f8e0004 */
[----:B------:R-:W0:Y:S08]  /*102a0*/  @P0 LDC R6, c[0x0][0xbec] ;  /* 0x0002fb00ff060b82 */ /* 0x000e300000000800 */
[----:B------:R-:W3:Y:S01]  /*102b0*/  @P0 LDC R11, c[0x0][0xbf0] ;  /* 0x0002fc00ff0b0b82 */ /* 0x000ee20000000800 */
[----:B--2---:R-:W-:-:S04]  /*102c0*/  IMAD R9, R27, 0xc0, R0 ;  /* 0x000000c01b097824 */ /* 0x004fc800078e0200 */
[----:B0-----:R-:W-:Y:S01]  /*102d0*/  @P0 IMAD.HI.U32 R0, R9, R6, RZ ;  /* 0x0000000609000227 */ /* 0x001fe200078e00ff */
[----:B------:R-:W-:-:S03]  /*102e0*/  MOV R3, R9 ;  /* 0x0000000900037202 */ /* 0x000fc60000000f00 */
[----:B------:R-:W-:Y:S01]  /*102f0*/  IMAD R6, R26, UR6, RZ ;  /* 0x000000061a067c24 */ /* 0x000fe2000f8e02ff */
[----:B---3--:R-:W-:-:S03]  /*10300*/  @P0 SHF.R.U32.HI R3, RZ, R11, R0 ;  /* 0x0000000bff030219 */ /* 0x008fc60000011600 */
[----:B------:R-:W-:Y:S01]  /*10310*/  IMAD R7, R31, UR7, R6 ;  /* 0x000000071f077c24 */ /* 0x000fe2000f8e0206 */
[--C-:B------:R-:W-:Y:S01]  /*10320*/  SHF.R.S32.HI R0, RZ, 0x1f, R3.reuse ;  /* 0x0000001fff007819 */ /* 0x100fe20000011403 */
[----:B------:R-:W-:Y:S01]  /*10330*/  IMAD.MOV R6, RZ, RZ, -R3 ;  /* 0x000000ffff067224 */ /* 0x000fe200078e0a03 */
[----:B------:R-:W-:Y:S01]  /*10340*/  ULDC.64 UR6, c[0x0][0xa80] ;  /* 0x0002a00000067ab9 */ /* 0x000fe20000000a00 */
[----:B------:R-:W-:Y:S02]  /*10350*/  IMAD.IADD R5, R5, 0x1, R7 ;  /* 0x0000000105057824 */ /* 0x000fe400078e0207 */
[----:B------:R-:W-:Y:S02]  /*10360*/  IMAD R0, R0, UR4, RZ ;  /* 0x0000000400007c24 */ /* 0x000fe4000f8e02ff */
[----:B------:R-:W-:Y:S02]  /*10370*/  IMAD R7, R8, R6, R9 ;  /* 0x0000000608077224 */ /* 0x000fe400078e0209 */
[----:B------:R-:W-:-:S02]  /*10380*/  IMAD R9, R3, UR5, R0 ;  /* 0x0000000503097c24 */ /* 0x000fc4000f8e0200 */
[----:B------:R-:W-:Y:S01]  /*10390*/  IMAD.WIDE.U32 R4, R3, UR4, R4 ;  /* 0x0000000403047c25 */ /* 0x000fe2000f8e0004 */
[----:B------:R-:W-:Y:S01]  /*103a0*/  SHF.R.S32.HI R0, RZ, 0x1f, R7 ;  /* 0x0000001fff007819 */ /* 0x000fe20000011407 */
[----:B------:R-:W-:Y:S02]  /*103b0*/  ULDC.64 UR4, c[0x0][0xad8] ;  /* 0x0002b60000047ab9 */ /* 0x000fe40000000a00 */
[----:B------:R-:W-:Y:S02]  /*103c0*/  IMAD.IADD R5, R5, 0x1, R9 ;  /* 0x0000000105057824 */ /* 0x000fe400078e0209 */
[----:B------:R-:W-:Y:S02]  /*103d0*/  IMAD R0, R0, UR4, RZ ;  /* 0x0000000400007c24 */ /* 0x000fe4000f8e02ff */
[----:B------:R-:W-:Y:S01]  /*103e0*/  IMAD.WIDE.U32 R20, R7, UR4, R4 ;  /* 0x0000000407147c25 */ /* 0x000fe2000f8e0004 */
[----:B------:R-:W-:Y:S02]  /*103f0*/  ULDC UR4, c[0x0][0xac8] ;  /* 0x0002b20000047ab9 */ /* 0x000fe40000000800 */
[----:B------:R-:W-:Y:S01]  /*10400*/  ISETP.GE.AND P0, PT, R59, UR4, PT ;  /* 0x000000043b007c0c */ /* 0x000fe2000bf06270 */
[----:B------:R-:W-:Y:S01]  /*10410*/  IMAD R3, R7, UR5, R0 ;  /* 0x0000000507037c24 */ /* 0x000fe2000f8e0200 */
[----:B------:R-:W-:Y:S01]  /*10420*/  LEA R7, P1, R20, UR6, 0x1 ;  /* 0x0000000614077c11 */ /* 0x000fe2000f8208ff */
[----:B------:R-:W-:-:S02]  /*10430*/  UMOV UR4, 0xffffffff ;  /* 0xffffffff00047882 */ /* 0x000fc40000000000 */
[----:B------:R-:W-:-:S05]  /*10440*/  IMAD.IADD R3, R21, 0x1, R3 ;  /* 0x0000000115037824 */ /* 0x000fca00078e0203 */
[----:B------:R-:W-:Y:S01]  /*10450*/  LEA.HI.X R20, R20, UR7, R3, 0x1, P1 ;  /* 0x0000000714147c11 */ /* 0x000fe200088f0c03 */
[----:B------:R-:W-:Y:S06]  /*10460*/  BRA.DIV UR4, `(.L_x_616) ;  /* 0x0000008604907947 */ /* 0x000fec000b800000 */
[----:B------:R-:W0:Y:S01]  /*10470*/  SHFL.IDX PT, R3, R7, RZ, 0x181f ;  /* 0x00181fff07037589 */ /* 0x000e2200000e0000 */
[----:B------:R-:W-:Y:S02]  /*10480*/  IMAD R21, R25, R8, RZ ;  /* 0x0000000819157224 */ /* 0x000fe400078e02ff */
[----:B------:R-:W-:Y:S01]  /*10490*/  IMAD R24, R27, 0xc0, R28 ;  /* 0x000000c01b187824 */ /* 0x000fe200078e021c */
[----:B------:R-:W2:Y:S03]  /*104a0*/  SHFL.IDX PT, R0, R20, RZ, 0x181f ;  /* 0x00181fff14007589 */ /* 0x000ea600000e0000 */
[C---:B------:R-:W-:Y:S01]  /*104b0*/  VIADD R8, R24.reuse, 0x30 ;  /* 0x0000003018087836 */ /* 0x040fe20000000000 */
[----:B------:R-:W3:Y:S01]  /*104c0*/  SHFL.IDX PT, R5, R7, 0x1, 0x181f ;  /* 0x00381f0007057f89 */ /* 0x000ee200000e0000 */
[C---:B------:R-:W-:Y:S01]  /*104d0*/  ISETP.GE.OR P2, PT, R24.reuse, R21, P0 ;  /* 0x000000151800720c */ /* 0x040fe20000746670 */
[----:B------:R-:W-:-:S02]  /*104e0*/  VIADD R10, R24, 0x60 ;  /* 0x00000060180a7836 */ /* 0x000fc40000000000 */
[----:B------:R-:W4:Y:S01]  /*104f0*/  SHFL.IDX PT, R14, R7, 0x2, 0x181f ;  /* 0x00581f00070e7f89 */ /* 0x000f2200000e0000 */
[-C--:B------:R-:W-:Y:S02]  /*10500*/  ISETP.GE.OR P3, PT, R8, R21.reuse, P0 ;  /* 0x000000150800720c */ /* 0x080fe40000766670 */
[----:B------:R-:W-:Y:S01]  /*10510*/  ISETP.GE.OR P4, PT, R10, R21, P0 ;  /* 0x000000150a00720c */ /* 0x000fe20000786670 */
[----:B------:R-:W5:Y:S04]  /*10520*/  SHFL.IDX PT, R4, R20, 0x1, 0x181f ;  /* 0x00381f0014047f89 */ /* 0x000f6800000e0000 */
[----:B------:R-:W1:Y:S02]  /*10530*/  SHFL.IDX PT, R6, R20, 0x2, 0x181f ;  /* 0x00581f0014067f89 */ /* 0x000e6400000e0000 */
[----:B0-----:R-:W-:-:S04]  /*10540*/  @!P2 LEA R10, P5, R59, R3, 0x1 ;  /* 0x000000033b0aa211 */ /* 0x001fc800078a08ff */
[C-C-:B--2---:R-:W-:Y:S02]  /*10550*/  @!P2 LEA.HI.X R3, R59.reuse, R0, R58.reuse, 0x1, P5 ;  /* 0x000000003b03a211 */ /* 0x144fe400028f0c3a */
[----:B------:R0:W2:Y:S01]  /*10560*/  SHFL.IDX PT, R0, R20, 0x3, 0x181f ;  /* 0x00781f0014007f89 */ /* 0x0000a200000e0000 */
[C---:B---3--:R-:W-:Y:S02]  /*10570*/  @!P3 LEA R8, P1, R59.reuse, R5, 0x1 ;  /* 0x000000053b08b211 */ /* 0x048fe400078208ff */
[----:B------:R-:W-:Y:S02]  /*10580*/  @!P2 MOV R11, R3 ;  /* 0x00000003000ba202 */ /* 0x000fe40000000f00 */
[C---:B----4-:R-:W-:Y:S02]  /*10590*/  @!P4 LEA R25, P5, R59.reuse, R14, 0x1 ;  /* 0x0000000e3b19c211 */ /* 0x050fe400078a08ff */
[----:B------:R0:W3:Y:S01]  /*105a0*/  SHFL.IDX PT, R14, R7, 0x3, 0x181f ;  /* 0x00781f00070e7f89 */ /* 0x0000e200000e0000 */
[----:B-----5:R-:W-:-:S02]  /*105b0*/  @!P3 LEA.HI.X R9, R59, R4, R58, 0x1, P1 ;  /* 0x000000043b09b211 */ /* 0x020fc400008f0c3a */
[----:B------:R-:W-:Y:S01]  /*105c0*/  @!P4 IMAD.MOV.U32 R4, RZ, RZ, R25 ;  /* 0x000000ffff04c224 */ /* 0x000fe200078e0019 */
[----:B------:R0:W-:Y:S01]  /*105d0*/  @!P2 ST.E.128 desc[UR42][R10.64], RZ ;  /* 0x000000ff0a00a985 */ /* 0x0001e2000c101d2a */
[----:B-1----:R-:W-:-:S03]  /*105e0*/  @!P4 LEA.HI.X R5, R59, R6, R58, 0x1, P5 ;  /* 0x000000063b05c211 */ /* 0x002fc600028f0c3a */
[----:B------:R0:W-:Y:S04]  /*105f0*/  @!P3 ST.E.128 desc[UR42][R8.64], RZ ;  /* 0x000000ff0800b985 */ /* 0x0001e8000c101d2a */
[----:B------:R0:W-:Y:S02]  /*10600*/  @!P4 ST.E.128 desc[UR42][R4.64], RZ ;  /* 0x000000ff0400c985 */ /* 0x0001e4000c101d2a */
.L_x_801:
[----:B------:R-:W-:-:S05]  /*10610*/  VIADD R24, R24, 0x90 ;  /* 0x0000009018187836 */ /* 0x000fca0000000000 */
[----:B------:R-:W-:-:S13]  /*10620*/  ISETP.GE.OR P0, PT, R24, R21, P0 ;  /* 0x000000151800720c */ /* 0x000fda0000706670 */
[----:B---3--:R-:W-:-:S04]  /*10630*/  @!P0 LEA R14, P1, R59, R14, 0x1 ;  /* 0x0000000e3b0e8211 */ /* 0x008fc800078208ff */
[----:B--2---:R-:W-:-:S05]  /*10640*/  @!P0 LEA.HI.X R15, R59, R0, R58, 0x1, P1 ;  /* 0x000000003b0f8211 */ /* 0x004fca00008f0c3a */
[----:B------:R2:W-:Y:S04]  /*10650*/  @!P0 ST.E.128 desc[UR42][R14.64], RZ ;  /* 0x000000ff0e008985 */ /* 0x0005e8000c101d2a */
.L_x_608:
[----:B------:R-:W-:Y:S05]  /*10660*/  BSYNC B0 ;  /* 0x0000000000007941 */ /* 0x000fea0003800000 */
.L_x_603:
[----:B------:R-:W-:Y:S02]  /*10670*/  ULDC UR4, c[0x0][0xc3c] ;  /* 0x00030f0000047ab9 */ /* 0x000fe40000000800 */
[----:B------:R-:W-:-:S13]  /*10680*/  ISETP.GE.AND P0, PT, R35, UR4, PT ;  /* 0x0000000423007c0c */ /* 0x000fda000bf06270 */
[----:B------:R-:W-:Y:S05]  /*10690*/  @!P0 BRA `(.L_x_617) ;  /* 0xffffff0800708947 */ /* 0x000fea000383ffff */
[----:B------:R-:W-:Y:S05]  /*106a0*/  BRA `(.L_x_478) ;  /* 0x0000006c00cc7947 */ /* 0x000fea0003800000 */
.L_x_476:
[----:B------:R-:W-:-:S08]  /*106b0*/  NOP ;  /* 0x0000000000007918 */ /* 0x000fd00000000000 */
[----:B------:R-:W0:-:S00]  /*106c0*/  USETMAXREG.DEALLOC.CTAPOOL 0x20 ;  /* 0x00000020000079c8 */ /* 0x000e0000080e0500 */
[----:B0-----:R-:W2:Y:S01]  /*106d0*/  LDL.LU R2, [R1] ;  /* 0x0000000001027983 */ /* 0x001ea20000300800 */
[----:B------:R-:W-:-:S06]  /*106e0*/  LOP3.LUT R0, R0, 0x3, RZ, 0xc0, !PT ;  /* 0x0000000300007812 */ /* 0x000fcc00078ec0ff */
[----:B------:R-:W0:Y:S02]  /*106f0*/  SHFL.IDX PT, R0, R0, RZ, 0x1f ;  /* 0x00001fff00007589 */ /* 0x000e2400000e0000 */
[----:B0-----:R-:W-:Y:S01]  /*10700*/  ISETP.NE.AND P0, PT, R0, RZ, PT ;  /* 0x000000ff0000720c */ /* 0x001fe20003f05270 */
[----:B------:R-:W-:Y:S01]  /*10710*/  IMAD.MOV.U32 R0, RZ, RZ, RZ ;  /* 0x000000ffff007224 */ /* 0x000fe200078e00ff */
[----:B--2---:R-:W-:-:S11]  /*10720*/  LOP3.LUT R2, R2, 0xfffffffb, RZ, 0xc0, !PT ;  /* 0xfffffffb02027812 */ /* 0x004fd600078ec0ff */
[----:B------:R-:W-:-:S05]  /*10730*/  @P0 LOP3.LUT R2, R2, 0x4, RZ, 0xfc, !PT ;  /* 0x0000000402020812 */ /* 0x000fca00078efcff */
[----:B------:R0:W-:Y:S01]  /*10740*/  STL [R1], R2 ;  /* 0x0000000201007387 */ /* 0x0001e20000100800 */
        /* <DEDUP_REMOVED lines=8> */
.L_x_618:
        /* <DEDUP_REMOVED lines=41> */
[----:B------:R-:W-:Y:S01]  /*10a60*/  IMAD.MOV.U32 R6, RZ, RZ, R3 ;  /* 0x000000ffff067224 */ /* 0x000fe200078e0003 */
[----:B------:R-:W-:Y:S01]  /*10a70*/  UMOV UR4, URZ ;  /* 0x0000003f00047c82 */ /* 0x000fe20008000000 */
[----:B------:R-:W-:-:S05]  /*10a80*/  ULDC UR5, c[0x0][0xc38] ;  /* 0x00030e0000057ab9 */ /* 0x000fca0000000800 */
.L_x_622:
[----:B------:R-:W0:Y:S01]  /*10a90*/  LDC R0, c[0x0][0xc3c] ;  /* 0x00030f00ff007b82 */ /* 0x000e220000000800 */
[----:B------:R-:W-:Y:S01]  /*10aa0*/  UIADD3 UR4, UR4, 0x1f, URZ ;  /* 0x0000001f04047890 */ /* 0x000fe2000fffe03f */
[----:B------:R-:W-:Y:S02]  /*10ab0*/  ULDC UR7, c[0x0][0xc3c] ;  /* 0x00030f0000077ab9 */ /* 0x000fe40000000800 */
[----:B------:R-:W-:-:S03]  /*10ac0*/  IMAD.U32 R27, RZ, RZ, UR7 ;  /* 0x00000007ff1b7e24 */ /* 0x000fc6000f8e00ff */
[----:B0-----:R-:W-:-:S13]  /*10ad0*/  ISETP.LE.AND P6, PT, R0, UR4, PT ;  /* 0x0000000400007c0c */ /* 0x001fda000bfc3270 */
[----:B------:R-:W-:Y:S05]  /*10ae0*/  @P6 BRA `(.L_x_621) ;  /* 0x0000000400a46947 */ /* 0x000fea0003800000 */
[----:B------:R-:W-:-:S05]  /*10af0*/  VIADD R9, R7, UR4 ;  /* 0x0000000407097c36 */ /* 0x000fca0008000000 */
[----:B------:R-:W-:Y:S02]  /*10b00*/  ISETP.GE.OR P6, PT, R9, R0, !P0 ;  /* 0x000000000900720c */ /* 0x000fe400047c6670 */
[----:B------:R-:W-:-:S11]  /*10b10*/  MOV R0, RZ ;  /* 0x000000ff00007202 */ /* 0x000fd60000000f00 */
        /* <DEDUP_REMOVED lines=25> */
[----:B------:R-:W-:-:S04]  /*10cb0*/  IADD3 R6, R3, R6, RZ ;  /* 0x0000000603067210 */ /* 0x000fc80007ffe0ff */
[----:B------:R-:W-:-:S13]  /*10cc0*/  ISETP.GT.AND P6, PT, R6, UR6, PT ;  /* 0x0000000606007c0c */ /* 0x000fda000bfc4270 */
[----:B------:R-:W-:Y:S05]  /*10cd0*/  @!P6 BRA `(.L_x_622) ;  /* 0xfffffffc006ce947 */ /* 0x000fea000383ffff */
.L_x_620:
        /* <DEDUP_REMOVED lines=15> */
[----:B0-----:R-:W-:Y:S01]  /*10dd0*/  IMAD.MOV R13, RZ, RZ, -R3 ;  /* 0x000000ffff0d7224 */ /* 0x001fe200078e0a03 */
[----:B------:R-:W-:Y:S06]  /*10de0*/  @!P0 BRA `(.L_x_623) ;  /* 0x0000000000088947 */ /* 0x000fec0003800000 */
[----:B------:R-:W-:-:S05]  /*10df0*/  VIADD R5, R27, 0xffffffff ;  /* 0xffffffff1b057836 */ /* 0x000fca0000000000 */
[----:B------:R0:W1:Y:S02]  /*10e00*/  SHFL.IDX PT, R24, R2, R5, 0x1f ;  /* 0x00001f0502187589 */ /* 0x00006400000e0000 */
.L_x_623:
[----:B-1----:R-:W-:Y:S01]  /*10e10*/  IMAD R24, R24, UR5, R11 ;  /* 0x0000000518187c24 */ /* 0x002fe2000f8e020b */
[----:B0-----:R-:W-:Y:S01]  /*10e20*/  MOV R2, RZ ;  /* 0x000000ff00027202 */ /* 0x001fe20000000f00 */
[----:B------:R-:W-:Y:S02]  /*10e30*/  IMAD R11, R13, R4, RZ ;  /* 0x000000040d0b7224 */ /* 0x000fe400078e02ff */
[----:B------:R-:W-:Y:S01]  /*10e40*/  IMAD.MOV.U32 R5, RZ, RZ, R8 ;  /* 0x000000ffff057224 */ /* 0x000fe200078e0008 */
[----:B------:R-:W-:Y:S01]  /*10e50*/  IADD3 R25, -R24, UR6, RZ ;  /* 0x0000000618197c10 */ /* 0x000fe2000fffe1ff */
[----:B------:R-:W-:Y:S01]  /*10e60*/  IMAD.HI.U32 R2, R3, R11, R2 ;  /* 0x0000000b03027227 */ /* 0x000fe200078e0002 */
[----:B------:R-:W-:Y:S01]  /*10e70*/  IABS R8, R0 ;  /* 0x0000000000087213 */ /* 0x000fe20000000000 */
[----:B------:R-:W0:Y:S01]  /*10e80*/  I2F.RP R6, R5 ;  /* 0x0000000500067306 */ /* 0x000e220000209400 */
[----:B------:R-:W-:Y:S01]  /*10e90*/  IABS R3, R25 ;  /* 0x0000001900037213 */ /* 0x000fe20000000000 */
[----:B------:R-:W-:-:S02]  /*10ea0*/  VIADD R27, R27, UR4 ;  /* 0x000000041b1b7c36 */ /* 0x000fc40008000000 */
[----:B------:R-:W-:Y:S02]  /*10eb0*/  IMAD.MOV R8, RZ, RZ, -R8 ;  /* 0x000000ffff087224 */ /* 0x000fe400078e0a08 */
[----:B------:R-:W-:-:S04]  /*10ec0*/  IMAD.HI.U32 R2, R2, R3, RZ ;  /* 0x0000000302027227 */ /* 0x000fc800078e00ff */
[----:B------:R-:W-:-:S05]  /*10ed0*/  IMAD R3, R2, R8, R3 ;  /* 0x0000000802037224 */ /* 0x000fca00078e0203 */
[----:B------:R-:W-:Y:S01]  /*10ee0*/  ISETP.GT.U32.AND P1, PT, R4, R3, PT ;  /* 0x000000030400720c */ /* 0x000fe20003f24070 */
[----:B0-----:R-:W0:-:S12]  /*10ef0*/  MUFU.RCP R6, R6 ;  /* 0x0000000600067308 */ /* 0x001e180000001000 */
[----:B------:R-:W-:Y:S02]  /*10f00*/  @!P1 IMAD.IADD R3, R3, 0x1, -R4 ;  /* 0x0000000103039824 */ /* 0x000fe400078e0a04 */
[----:B------:R-:W-:Y:S01]  /*10f10*/  @!P1 VIADD R2, R2, 0x1 ;  /* 0x0000000102029836 */ /* 0x000fe20000000000 */
[----:B------:R-:W-:Y:S01]  /*10f20*/  ISETP.NE.AND P1, PT, R0, RZ, PT ;  /* 0x000000ff0000720c */ /* 0x000fe20003f25270 */
[----:B0-----:R-:W-:Y:S01]  /*10f30*/  VIADD R8, R6, 0xffffffe ;  /* 0x0ffffffe06087836 */ /* 0x001fe20000000000 */
[----:B------:R-:W-:Y:S02]  /*10f40*/  ISETP.GE.U32.AND P0, PT, R3, R4, PT ;  /* 0x000000040300720c */ /* 0x000fe40003f06070 */
[----:B------:R-:W-:Y:S01]  /*10f50*/  LOP3.LUT R4, R25, R0, RZ, 0x3c, !PT ;  /* 0x0000000019047212 */ /* 0x000fe200078e3cff */
[----:B------:R0:W1:Y:S03]  /*10f60*/  F2I.FTZ.U32.TRUNC.NTZ R3, R8 ;  /* 0x0000000800037305 */ /* 0x000066000021f000 */
[----:B------:R-:W-:-:S02]  /*10f70*/  ISETP.GE.AND P2, PT, R4, RZ, PT ;  /* 0x000000ff0400720c */ /* 0x000fc40003f46270 */
[----:B0-----:R-:W-:-:S05]  /*10f80*/  IABS R8, R9 ;  /* 0x0000000900087213 */ /* 0x001fca0000000000 */
[----:B------:R-:W-:-:S04]  /*10f90*/  @P0 VIADD R2, R2, 0x1 ;  /* 0x0000000102020836 */ /* 0x000fc80000000000 */
[----:B------:R-:W-:Y:S01]  /*10fa0*/  IMAD.MOV.U32 R6, RZ, RZ, R2 ;  /* 0x000000ffff067224 */ /* 0x000fe200078e0002 */
[----:B-1----:R-:W-:Y:S01]  /*10fb0*/  IADD3 R2, RZ, -R3, RZ ;  /* 0x80000003ff027210 */ /* 0x002fe20007ffe0ff */
[----:B------:R-:W-:Y:S02]  /*10fc0*/  IMAD.MOV R8, RZ, RZ, -R8 ;  /* 0x000000ffff087224 */ /* 0x000fe400078e0a08 */
[----:B------:R-:W-:Y:S01]  /*10fd0*/  @!P2 IMAD.MOV R6, RZ, RZ, -R6 ;  /* 0x000000ffff06a224 */ /* 0x000fe200078e0a06 */
        /* <DEDUP_REMOVED lines=23> */
[----:B------:R-:W-:-:S05]  /*11150*/  IMAD R9, R9, 0x1000000, R2 ;  /* 0x0100000009097824 */ /* 0x000fca00078e0202 */
[----:B------:R-:W-:Y:S01]  /*11160*/  LEA R26, R26, R9, 0x10 ;  /* 0x000000091a1a7211 */ /* 0x000fe200078e80ff */
[----:B------:R-:W-:Y:S06]  /*11170*/  BRA `(.L_x_624) ;  /* 0x00000000000c7947 */ /* 0x000fec0003800000 */
.L_x_621:
[----:B------:R-:W-:Y:S02]  /*11180*/  IMAD.MOV.U32 R25, RZ, RZ, RZ ;  /* 0x000000ffff197224 */ /* 0x000fe400078e00ff */
[----:B------:R-:W-:Y:S02]  /*11190*/  IMAD.U32 R24, RZ, RZ, UR6 ;  /* 0x00000006ff187e24 */ /* 0x000fe4000f8e00ff */
[----:B------:R-:W-:-:S07]  /*111a0*/  IMAD.MOV.U32 R26, RZ, RZ, RZ ;  /* 0x000000ffff1a7224 */ /* 0x000fce00078e00ff */
.L_x_624:
[----:B------:R-:W-:-:S13]  /*111b0*/  ISETP.NE.AND P0, PT, R7, RZ, PT ;  /* 0x000000ff0700720c */ /* 0x000fda0003f05270 */
[----:B------:R-:W0:Y:S01]  /*111c0*/  @!P0 S2R R3, SR_CgaCtaId ;  /* 0x0000000000038919 */ /* 0x000e220000008800 */
[----:B------:R-:W-:-:S04]  /*111d0*/  @!P0 MOV R0, 0x400 ;  /* 0x0000040000008802 */ /* 0x000fc80000000f00 */
[----:B0-----:R-:W-:-:S05]  /*111e0*/  @!P0 LEA R0, R3, R0, 0x18 ;  /* 0x0000000003008211 */ /* 0x001fca00078ec0ff */
[----:B------:R0:W-:Y:S01]  /*111f0*/  @!P0 STS.128 [R0+0x168d0], R24 ;  /* 0x0168d01800008388 */ /* 0x0001e20000000c00 */
[----:B------:R-:W-:Y:S06]  /*11200*/  BAR.ARV 0x5, 0x200 ;  /* 0x0148000000007b1d */ /* 0x000fec0000002000 */
.L_x_619:
[----:B------:R2:W-:Y:S01]  /*11210*/  STL [R1+0x44], RZ ;  /* 0x000044ff01007387 */ /* 0x0005e20000100800 */
[----:B------:R-:W-:Y:S01]  /*11220*/  ULDC UR4, c[0x0][0xc3c] ;  /* 0x00030f0000047ab9 */ /* 0x000fe20000000800 */
[----:B------:R-:W-:Y:S01]  /*11230*/  IMAD.MOV.U32 R29, RZ, RZ, 0x1 ;  /* 0x00000001ff1d7424 */ /* 0x000fe200078e00ff */
[----:B-1----:R-:W-:Y:S01]  /*11240*/  ISETP.GE.AND P0, PT, R27, UR4, PT ;  /* 0x000000041b007c0c */ /* 0x002fe2000bf06270 */
[----:B------:R-:W-:-:S12]  /*11250*/  IMAD.MOV.U32 R22, RZ, RZ, RZ ;  /* 0x000000ffff167224 */ /* 0x000fd800078e00ff */
[----:B--2---:R-:W-:Y:S05]  /*11260*/  @P0 BRA `(.L_x_625) ;  /* 0x0000006000000947 */ /* 0x004fea0003800000 */
[----:B------:R-:W1:Y:S01]  /*11270*/  S2R R6, SR_TID.X ;  /* 0x0000000000067919 */ /* 0x000e620000002100 */
[----:B------:R-:W2:Y:S01]  /*11280*/  S2UR UR5, SR_CgaCtaId ;  /* 0x00000000000579c3 */ /* 0x000ea20000008800 */
[----:B------:R-:W-:Y:S01]  /*11290*/  UMOV UR4, 0x400 ;  /* 0x0000040000047882 */ /* 0x000fe20000000000 */
[----:B------:R-:W-:Y:S01]  /*112a0*/  BSSY B8, `(.L_x_625) ;  /* 0x00005fc000087945 */ /* 0x000fe20003800000 */
[----:B------:R-:W-:Y:S01]  /*112b0*/  STL [R1+0x44], RZ ;  /* 0x000044ff01007387 */ /* 0x000fe20000100800 */
[----:B------:R-:W-:Y:S01]  /*112c0*/  IMAD.MOV.U32 R28, RZ, RZ, RZ ;  /* 0x000000ffff1c7224 */ /* 0x000fe200078e00ff */
[----:B------:R-:W-:Y:S01]  /*112d0*/  ULDC.64 UR40, c[0x0][0x198] ;  /* 0x0000660000287ab9 */ /* 0x000fe20000000a00 */
[----:B------:R-:W-:Y:S01]  /*112e0*/  IMAD.MOV.U32 R22, RZ, RZ, RZ ;  /* 0x000000ffff167224 */ /* 0x000fe200078e00ff */
[----:B------:R-:W-:Y:S01]  /*112f0*/  ULOP3.LUT UR38, UR36, 0x2, URZ, 0xfc, !UPT ;  /* 0x0000000224267892 */ /* 0x000fe2000f8efc3f */
[----:B------:R-:W-:Y:S01]  /*11300*/  IMAD.MOV.U32 R29, RZ, RZ, 0x1 ;  /* 0x00000001ff1d7424 */ /* 0x000fe200078e00ff */
[----:B------:R-:W-:Y:S01]  /*11310*/  ULDC UR37, c[0x0][0xc] ;  /* 0x0000030000257ab9 */ /* 0x000fe20000000800 */
[----:B--2---:R-:W-:-:S06]  /*11320*/  ULEA UR4, UR5, UR4, 0x18 ;  /* 0x0000000405047291 */ /* 0x004fcc000f8ec03f */
[----:B------:R-:W-:Y:S01]  /*11330*/  IMAD.U32 R16, RZ, RZ, UR4 ;  /* 0x00000004ff107e24 */ /* 0x000fe2000f8e00ff */
[C---:B-1----:R-:W-:Y:S01]  /*11340*/  LOP3.LUT R5, R6.reuse, 0x7f, RZ, 0xc0, !PT ;  /* 0x0000007f06057812 */ /* 0x042fe200078ec0ff */
[----:B0-----:R-:W-:-:S03]  /*11350*/  IMAD.SHL.U32 R0, R6, 0x8, RZ ;  /* 0x0000000806007824 */ /* 0x001fc600078e00ff */
[----:B------:R-:W-:Y:S02]  /*11360*/  SHF.L.U32 R3, R5, 0x3, RZ ;  /* 0x0000000305037819 */ /* 0x000fe400000006ff */
[----:B------:R-:W-:Y:S01]  /*11370*/  LOP3.LUT R2, R0, 0x1f8, RZ, 0xc0, !PT ;  /* 0x000001f800027812 */ /* 0x000fe200078ec0ff */
[----:B------:R-:W-:-:S03]  /*11380*/  IMAD.MOV.U32 R0, RZ, RZ, 0x1 ;  /* 0x00000001ff007424 */ /* 0x000fc600078e00ff */
[----:B------:R-:W-:Y:S02]  /*11390*/  LOP3.LUT R2, R2, 0x38, R6, 0x78, !PT ;  /* 0x0000003802027812 */ /* 0x000fe400078e7806 */
[----:B------:R0:W-:Y:S02]  /*113a0*/  STL [R1+0x4], R0 ;  /* 0x0000040001007387 */ /* 0x0001e40000100800 */
[----:B------:R-:W-:Y:S01]  /*113b0*/  LOP3.LUT R4, R2, 0x200, R3, 0xf8, !PT ;  /* 0x0000020002047812 */ /* 0x000fe200078ef803 */
[----:B------:R-:W-:Y:S01]  /*113c0*/  IMAD.SHL.U32 R2, R6, 0x10, RZ ;  /* 0x0000001006027824 */ /* 0x000fe200078e00ff */
[----:B------:R-:W-:-:S04]  /*113d0*/  SHF.R.U32.HI R3, RZ, 0x3, R5 ;  /* 0x00000003ff037819 */ /* 0x000fc80000011605 */
[----:B------:R-:W-:Y:S02]  /*113e0*/  LOP3.LUT R2, R2, 0x70, RZ, 0xc0, !PT ;  /* 0x0000007002027812 */ /* 0x000fe400078ec0ff */
[----:B0-----:R-:W-:Y:S02]  /*113f0*/  LEA R0, R4, R16, 0x1 ;  /* 0x0000001004007211 */ /* 0x001fe400078e08ff */
[----:B------:R-:W-:-:S03]  /*11400*/  LOP3.LUT R2, R3, R2, RZ, 0xfc, !PT ;  /* 0x0000000203027212 */ /* 0x000fc600078efcff */
[----:B------:R0:W-:Y:S04]  /*11410*/  STL [R1+0x24], R0 ;  /* 0x0000240001007387 */ /* 0x0001e80000100800 */
.L_x_720:
[----:B-1----:R-:W1:Y:S02]  /*11420*/  LDC.64 R2, c[0x0][0xc88] ;  /* 0x00032200ff027b82 */ /* 0x002e640000000a00 */
[----:B-1----:R-:W-:-:S05]  /*11430*/  IMAD.WIDE R2, R27, 0x4, R2 ;  /* 0x000000041b027825 */ /* 0x002fca00078e0202 */
[----:B0-----:R-:W0:Y:S01]  /*11440*/  LDG.E R10, desc[UR42][R2.64] ;  /* 0x0000002a020a7981 */ /* 0x001e22000c1e1900 */
[----:B------:R-:W-:Y:S05]  /*11450*/  YIELD ;  /* 0x0000000000007946 */ /* 0x000fea0003800000 */
[----:B------:R-:W-:Y:S01]  /*11460*/  ULDC.64 UR4, c[0x0][0xa28] ;  /* 0x00028a0000047ab9 */ /* 0x000fe20000000a00 */
[----:B------:R-:W-:Y:S01]  /*11470*/  IMAD.MOV.U32 R9, RZ, RZ, RZ ;  /* 0x000000ffff097224 */ /* 0x000fe200078e00ff */
[----:B------:R-:W-:Y:S01]  /*11480*/  ISETP.NE.U32.AND P0, PT, RZ, UR4, PT ;  /* 0x00000004ff007c0c */ /* 0x000fe2000bf05070 */
[----:B------:R-:W-:Y:S01]  /*11490*/  IMAD.MOV.U32 R6, RZ, RZ, RZ ;  /* 0x000000ffff067224 */ /* 0x000fe200078e00ff */
[----:B------:R-:W-:Y:S01]  /*114a0*/  ULDC.64 UR8, c[0x0][0xa18] ;  /* 0x0002860000087ab9 */ /* 0x000fe20000000a00 */
[----:B------:R-:W-:Y:S01]  /*114b0*/  ULDC.64 UR6, c[0x0][0xa10] ;  /* 0x0002840000067ab9 */ /* 0x000fe20000000a00 */
[----:B------:R-:W-:-:S02]  /*114c0*/  ISETP.NE.AND.EX P0, PT, RZ, UR5, PT, P0 ;  /* 0x00000005ff007c0c */ /* 0x000fc4000bf05300 */
[----:B0-----:R-:W-:Y:S01]  /*114d0*/  SHF.R.S32.HI R0, RZ, 0x1f, R10 ;  /* 0x0000001fff007819 */ /* 0x001fe2000001140a */
[----:B------:R-:W-:-:S10]  /*114e0*/  IMAD.SHL.U32 R18, R10, 0x4, RZ ;  /* 0x000000040a127824 */ /* 0x000fd400078e00ff */
[C---:B------:R-:W-:Y:S01]  /*114f0*/  @P0 LEA R2, P1, R10.reuse, UR4, 0x2 ;  /* 0x000000040a020c11 */ /* 0x040fe2000f8210ff */
[----:B------:R-:W-:Y:S03]  /*11500*/  STL [R1+0x20], R10 ;  /* 0x0000200a01007387 */ /* 0x000fe60000100800 */
[C-C-:B------:R-:W-:Y:S01]  /*11510*/  @P0 LEA.HI.X R3, R10.reuse, UR5, R0.reuse, 0x2, P1 ;  /* 0x000000050a030c11 */ /* 0x140fe200088f1400 */
[----:B------:R-:W-:Y:S01]  /*11520*/  ULDC.64 UR4, c[0x0][0xa00] ;  /* 0x0002800000047ab9 */ /* 0x000fe20000000a00 */
[----:B------:R-:W-:Y:S01]  /*11530*/  SHF.L.U64.HI R19, R10, 0x2, R0 ;  /* 0x000000020a137819 */ /* 0x000fe20000010200 */
[----:B------:R0:W-:Y:S04]  /*11540*/  STL [R1+0x38], R0 ;  /* 0x0000380001007387 */ /* 0x0001e80000100800 */
[----:B--2---:R1:W2:Y:S01]  /*11550*/  @P0 LDG.E R9, desc[UR42][R2.64] ;  /* 0x0000002a02090981 */ /* 0x0042a2000c1e1900 */
[----:B------:R-:W-:-:S02]  /*11560*/  ISETP.NE.U32.AND P0, PT, RZ, UR4, PT ;  /* 0x00000004ff007c0c */ /* 0x000fc4000bf05070 */
[----:B------:R-:W-:Y:S02]  /*11570*/  ISETP.NE.U32.AND P1, PT, RZ, UR8, PT ;  /* 0x00000008ff007c0c */ /* 0x000fe4000bf25070 */
[----:B------:R-:W-:Y:S01]  /*11580*/  ISETP.NE.AND.EX P0, PT, RZ, UR5, PT, P0 ;  /* 0x00000005ff007c0c */ /* 0x000fe2000bf05300 */
[----:B0-----:R-:W-:Y:S01]  /*11590*/  IMAD.MOV.U32 R0, RZ, RZ, RZ ;  /* 0x000000ffff007224 */ /* 0x001fe200078e00ff */
[----:B------:R-:W-:Y:S02]  /*115a0*/  ISETP.NE.AND.EX P1, PT, RZ, UR9, PT, P1 ;  /* 0x00000009ff007c0c */ /* 0x000fe4000bf25310 */
[----:B------:R-:W-:Y:S02]  /*115b0*/  ISETP.NE.U32.AND P2, PT, RZ, UR6, PT ;  /* 0x00000006ff007c0c */ /* 0x000fe4000bf45070 */
[----:B-1----:R-:W-:Y:S02]  /*115c0*/  IADD3 R2, P3, R18, UR4, RZ ;  /* 0x0000000412027c10 */ /* 0x002fe4000ff7e0ff */
[----:B------:R-:W-:-:S02]  /*115d0*/  ISETP.NE.AND.EX P2, PT, RZ, UR7, PT, P2 ;  /* 0x00000007ff007c0c */ /* 0x000fc4000bf45320 */
[----:B------:R-:W-:Y:S02]  /*115e0*/  IADD3.X R3, R19, UR5, RZ, P3, !PT ;  /* 0x0000000513037c10 */ /* 0x000fe40009ffe4ff */
[----:B------:R-:W-:-:S03]  /*115f0*/  IADD3 R4, P4, R18, UR6, RZ ;  /* 0x0000000612047c10 */ /* 0x000fc6000ff9e0ff */
[----:B------:R-:W3:Y:S01]  /*11600*/  @P0 LDG.E R6, desc[UR42][R2.64] ;  /* 0x0000002a02060981 */ /* 0x000ee2000c1e1900 */
[----:B------:R-:W-:Y:S01]  /*11610*/  ULDC UR4, c[0x0][0x288] ;  /* 0x0000a20000047ab9 */ /* 0x000fe20000000800 */
[----:B------:R-:W-:Y:S01]  /*11620*/  IADD3.X R5, R19, UR7, RZ, P4, !PT ;  /* 0x0000000713057c10 */ /* 0x000fe2000a7fe4ff */
[----:B------:R-:W-:Y:S01]  /*11630*/  IMAD.U32 R8, RZ, RZ, UR4 ;  /* 0x00000004ff087e24 */ /* 0x000fe2000f8e00ff */
[----:B------:R-:W-:-:S03]  /*11640*/  ULDC.64 UR4, c[0x0][0x418] ;  /* 0x0001060000047ab9 */ /* 0x000fc60000000a00 */
[----:B------:R-:W5:Y:S04]  /*11650*/  @P2 LDG.E R0, desc[UR42][R4.64] ;  /* 0x0000002a04002981 */ /* 0x000f68000c1e1900 */
[----:B---3--:R0:W-:Y:S02]  /*11660*/  STL [R1+0x28], R6 ;  /* 0x0000280601007387 */ /* 0x0081e40000100800 */
[----:B0-----:R-:W-:-:S04]  /*11670*/  @P1 IADD3 R6, P3, R18, UR8, RZ ;  /* 0x0000000812061c10 */ /* 0x001fc8000ff7e0ff */
[----:B------:R-:W-:-:S05]  /*11680*/  @P1 IADD3.X R7, R19, UR9, RZ, P3, !PT ;  /* 0x0000000913071c10 */ /* 0x000fca0009ffe4ff */
[----:B------:R0:W3:Y:S01]  /*11690*/  @P1 LDG.E R8, desc[UR42][R6.64] ;  /* 0x0000002a06081981 */ /* 0x0000e2000c1e1900 */
[----:B------:R-:W-:-:S03]  /*116a0*/  UISETP.NE.U32.AND UP0, UPT, UR4, URZ, UPT ;  /* 0x0000003f0400728c */ /* 0x000fc6000bf05070 */
[----:B------:R-:W-:Y:S01]  /*116b0*/  ULDC UR4, c[0x0][0x424] ;  /* 0x0001090000047ab9 */ /* 0x000fe20000000800 */
[----:B------:R-:W-:-:S03]  /*116c0*/  UISETP.NE.AND.EX UP0, UPT, UR5, URZ, UPT, UP0 ;  /* 0x0000003f0500728c */ /* 0x000fc6000bf05300 */
[----:B------:R-:W-:Y:S01]  /*116d0*/  ULDC UR5, c[0x0][0x2f0] ;  /* 0x0000bc0000057ab9 */ /* 0x000fe20000000800 */
[----:B------:R-:W-:-:S04]  /*116e0*/  USEL UR4, UR4, 0x1, UP0 ;  /* 0x0000000104047887 */ /* 0x000fc80008000000 */
[----:B------:R-:W-:Y:S01]  /*116f0*/  UIMAD UR4, UR4, UR5, URZ ;  /* 0x00000005040472a4 */ /* 0x000fe2000f8e023f */
[----:B--2---:R-:W-:Y:S02]  /*11700*/  STL [R1+0x18], R9 ;  /* 0x0000180901007387 */ /* 0x004fe40000100800 */
[----:B------:R-:W-:Y:S02]  /*11710*/  ULDC UR5, c[0x0][0x348] ;  /* 0x0000d20000057ab9 */ /* 0x000fe40000000800 */
[----:B0-----:R-:W-:Y:S01]  /*11720*/  IMAD.U32 R6, RZ, RZ, UR5 ;  /* 0x00000005ff067e24 */ /* 0x001fe2000f8e00ff */
[----:B---3--:R0:W-:Y:S02]  /*11730*/  STL [R1+0x40], R8 ;  /* 0x0000400801007387 */ /* 0x0081e40000100800 */
[----:B0-----:R-:W-:Y:S01]  /*11740*/  MOV R8, UR4 ;  /* 0x0000000400087c02 */ /* 0x001fe20008000f00 */
[----:B----4-:R-:W-:Y:S06]  /*11750*/  @P1 BRA `(.L_x_626) ;  /* 0x0000000000141947 */ /* 0x010fec0003800000 */
[----:B------:R-:W-:Y:S05]  /*11760*/  @!P0 BRA `(.L_x_626) ;  /* 0x0000000000108947 */ /* 0x000fea0003800000 */
[----:B------:R-:W2:Y:S04]  /*11770*/  LDG.E R7, desc[UR42][R2.64] ;  /* 0x0000002a02077981 */ /* 0x000ea8000c1e1900 */
[----:B------:R-:W2:Y:S02]  /*11780*/  LDG.E R2, desc[UR42][R2.64+0x4] ;  /* 0x0000042a02027981 */ /* 0x000ea4000c1e1900 */
[----:B--2---:R-:W-:-:S05]  /*11790*/  IMAD.IADD R2, R2, 0x1, -R7 ;  /* 0x0000000102027824 */ /* 0x004fca00078e0a07 */
[----:B------:R0:W-:Y:S02]  /*117a0*/  STL [R1+0x40], R2 ;  /* 0x0000400201007387 */ /* 0x0001e40000100800 */
.L_x_626:
[----:B------:R-:W-:Y:S01]  /*117b0*/  IMAD.MOV.U32 R11, RZ, RZ, R10 ;  /* 0x000000ffff0b7224 */ /* 0x000fe200078e000a */
[----:B------:R-:W-:Y:S01]  /*117c0*/  ULDC.64 UR4, c[0x0][0xa20] ;  /* 0x0002880000047ab9 */ /* 0x000fe20000000a00 */
[C---:B------:R-:W-:Y:S02]  /*117d0*/  LOP3.LUT R7, R26.reuse, 0xff000000, RZ, 0xc0, !PT ;  /* 0xff0000001a077812 */ /* 0x040fe400078ec0ff */
[----:B------:R-:W-:Y:S01]  /*117e0*/  ISETP.NE.U32.AND P0, PT, RZ, UR4, PT ;  /* 0x00000004ff007c0c */ /* 0x000fe2000bf05070 */
[----:B------:R1:W-:Y:S01]  /*117f0*/  STL [R1+0xc], R11 ;  /* 0x00000c0b01007387 */ /* 0x0003e20000100800 */
[----:B------:R-:W-:Y:S02]  /*11800*/  SHF.R.U32.HI R7, RZ, 0x8, R7 ;  /* 0x00000008ff077819 */ /* 0x000fe40000011607 */
[----:B------:R-:W-:Y:S02]  /*11810*/  ISETP.NE.AND.EX P0, PT, RZ, UR5, PT, P0 ;  /* 0x00000005ff007c0c */ /* 0x000fe4000bf05300 */
[----:B0-----:R-:W-:-:S02]  /*11820*/  LOP3.LUT R2, R26, 0xff0000, RZ, 0xc0, !PT ;  /* 0x00ff00001a027812 */ /* 0x001fc400078ec0ff */
[----:B------:R-:W-:Y:S02]  /*11830*/  LOP3.LUT R17, R26, 0xffff, RZ, 0xc0, !PT ;  /* 0x0000ffff1a117812 */ /* 0x000fe400078ec0ff */
[----:B------:R-:W-:-:S07]  /*11840*/  LEA.HI R7, R2, R7, RZ, 0x10 ;  /* 0x0000000702077211 */ /* 0x000fce00078f80ff */
[----:B-1----:R-:W-:Y:S05]  /*11850*/  @!P0 BRA `(.L_x_627) ;  /* 0x0000000000108947 */ /* 0x002fea0003800000 */
[----:B------:R-:W-:-:S04]  /*11860*/  IADD3 R2, P0, R18, UR4, RZ ;  /* 0x0000000412027c10 */ /* 0x000fc8000ff1e0ff */
[----:B------:R-:W-:-:S05]  /*11870*/  IADD3.X R3, R19, UR5, RZ, P0, !PT ;  /* 0x0000000513037c10 */ /* 0x000fca00087fe4ff */
[----:B------:R0:W5:Y:S01]  /*11880*/  LDG.E R8, desc[UR42][R2.64] ;  /* 0x0000002a02087981 */ /* 0x000162000c1e1900 */
[----:B------:R-:W-:Y:S05]  /*11890*/  BRA `(.L_x_628) ;  /* 0x0000000000247947 */ /* 0x000fea0003800000 */
.L_x_627:
[----:B------:R-:W-:Y:S02]  /*118a0*/  ULDC.64 UR4, c[0x0][0xa08] ;  /* 0x0002820000047ab9 */ /* 0x000fe40000000a00 */
[----:B------:R-:W-:-:S04]  /*118b0*/  ISETP.NE.U32.AND P0, PT, RZ, UR4, PT ;  /* 0x00000004ff007c0c */ /* 0x000fc8000bf05070 */
[----:B------:R-:W-:-:S13]  /*118c0*/  ISETP.NE.AND.EX P0, PT, RZ, UR5, PT, P0 ;  /* 0x00000005ff007c0c */ /* 0x000fda000bf05300 */
[----:B------:R-:W-:Y:S05]  /*118d0*/  @!P0 BRA `(.L_x_628) ;  /* 0x0000000000148947 */ /* 0x000fea0003800000 */
[----:B------:R-:W0:Y:S02]  /*118e0*/  LDC.64 R2, c[0x0][0xa08] ;  /* 0x00028200ff027b82 */ /* 0x000e240000000a00 */
[----:B0-----:R-:W-:-:S05]  /*118f0*/  IMAD.WIDE R2, R11, 0x4, R2 ;  /* 0x000000040b027825 */ /* 0x001fca00078e0202 */
[----:B------:R-:W2:Y:S04]  /*11900*/  LDG.E R8, desc[UR42][R2.64] ;  /* 0x0000002a02087981 */ /* 0x000ea8000c1e1900 */
[----:B------:R-:W2:Y:S02]  /*11910*/  LDG.E R2, desc[UR42][R2.64+0x4] ;  /* 0x0000042a02027981 */ /* 0x000ea4000c1e1900 */
[----:B--2---:R-:W-:-:S07]  /*11920*/  IMAD.IADD R8, R2, 0x1, -R8 ;  /* 0x0000000102087824 */ /* 0x004fce00078e0a08 */
.L_x_628:
[----:B0-----:R-:W2:Y:S04]  /*11930*/  @P2 LDG.E R2, desc[UR42][R4.64] ;  /* 0x0000002a04022981 */ /* 0x001ea8000c1e1900 */
[----:B------:R0:W2:Y:S01]  /*11940*/  @P2 LDG.E R4, desc[UR42][R4.64+0x4] ;  /* 0x0000042a04042981 */ /* 0x0000a2000c1e1900 */
[----:B------:R-:W-:Y:S01]  /*11950*/  BSSY B0, `(.L_x_629) ;  /* 0x000002c000007945 */ /* 0x000fe20003800000 */
[----:B------:R-:W-:Y:S01]  /*11960*/  LOP3.LUT R21, R7, 0xff, RZ, 0xc0, !PT ;  /* 0x000000ff07157812 */ /* 0x000fe200078ec0ff */
[----:B------:R-:W-:Y:S02]  /*11970*/  IMAD.MOV.U32 R3, RZ, RZ, RZ ;  /* 0x000000ffff037224 */ /* 0x000fe400078e00ff */
[----:B0----5:R-:W-:Y:S02]  /*11980*/  IMAD.IADD R5, R8, 0x1, -R9 ;  /* 0x0000000108057824 */ /* 0x021fe400078e0a09 */
[----:B--2---:R-:W-:Y:S01]  /*11990*/  @P2 IMAD.IADD R6, R4, 0x1, -R2 ;  /* 0x0000000104062824 */ /* 0x004fe200078e0a02 */
[----:B------:R-:W-:-:S03]  /*119a0*/  SHF.R.U32.HI R4, RZ, 0x10, R7 ;  /* 0x00000010ff047819 */ /* 0x000fc60000011607 */
[----:B------:R-:W-:-:S05]  /*119b0*/  IMAD.IADD R2, R5, 0x1, R6 ;  /* 0x0000000105027824 */ /* 0x000fca00078e0206 */
[C---:B------:R-:W-:Y:S01]  /*119c0*/  ISETP.GE.AND P1, PT, R2.reuse, 0x1, PT ;  /* 0x000000010200780c */ /* 0x040fe20003f26270 */
[----:B------:R0:W-:Y:S01]  /*119d0*/  STL [R1+0x10], R2 ;  /* 0x0000100201007387 */ /* 0x0001e20000100800 */
[----:B------:R-:W-:-:S04]  /*119e0*/  IADD3 R20, R2, 0x7f, RZ ;  /* 0x0000007f02147810 */ /* 0x000fc80007ffe0ff */
[----:B0-----:R-:W-:-:S04]  /*119f0*/  SHF.R.S32.HI R2, RZ, 0x1f, R20 ;  /* 0x0000001fff027819 */ /* 0x001fc80000011414 */
[----:B------:R-:W-:-:S04]  /*11a00*/  LEA.HI R20, R2, R20, RZ, 0x7 ;  /* 0x0000001402147211 */ /* 0x000fc800078f38ff */
[----:B------:R-:W-:Y:S01]  /*11a10*/  SHF.R.S32.HI R20, RZ, 0x7, R20 ;  /* 0x00000007ff147819 */ /* 0x000fe20000011414 */
[----:B------:R-:W-:Y:S06]  /*11a20*/  @!P1 BRA `(.L_x_630) ;  /* 0x0000000000789947 */ /* 0x000fec0003800000 */
[----:B------:R-:W-:Y:S01]  /*11a30*/  ISETP.NE.AND P0, PT, R4, RZ, PT ;  /* 0x000000ff0400720c */ /* 0x000fe20003f05270 */
[----:B------:R-:W-:-:S03]  /*11a40*/  ULDC UR4, c[0x0][0x9f0] ;  /* 0x00027c0000047ab9 */ /* 0x000fc60000000800 */
[----:B------:R-:W-:-:S04]  /*11a50*/  SEL R7, R4, UR4, P0 ;  /* 0x0000000404077c07 */ /* 0x000fc80008000000 */
[----:B------:R-:W-:Y:S02]  /*11a60*/  IABS R8, R7 ;  /* 0x0000000700087213 */ /* 0x000fe40000000000 */
        /* <DEDUP_REMOVED lines=13> */
[----:B------:R-:W-:-:S04]  /*11b40*/  IMAD.MOV R2, RZ, RZ, -R2 ;  /* 0x000000ffff027224 */ /* 0x000fc800078e0a02 */
[----:B------:R-:W-:Y:S02]  /*11b50*/  IMAD.MOV.U32 R9, RZ, RZ, R2 ;  /* 0x000000ffff097224 */ /* 0x000fe400078e0002 */
        /* <DEDUP_REMOVED lines=8> */
[----:B------:R-:W-:Y:S01]  /*11be0*/  @!P4 IMAD.MOV R2, RZ, RZ, -R2 ;  /* 0x000000ffff02c224 */ /* 0x000fe200078e0a02 */
[----:B------:R-:W-:-:S05]  /*11bf0*/  @!P3 LOP3.LUT R2, RZ, R7, RZ, 0x33, !PT ;  /* 0x00000007ff02b212 */ /* 0x000fca00078e33ff */
[----:B------:R-:W-:-:S07]  /*11c00*/  IMAD.MOV.U32 R3, RZ, RZ, R2 ;  /* 0x000000ffff037224 */ /* 0x000fce00078e0002 */
.L_x_630:
[----:B------:R-:W-:Y:S05]  /*11c10*/  BSYNC B0 ;  /* 0x0000000000007941 */ /* 0x000fea0003800000 */
.L_x_629:
[-C--:B------:R-:W-:Y:S01]  /*11c20*/  IMAD R2, R21, R3.reuse, RZ ;  /* 0x0000000315027224 */ /* 0x080fe200078e02ff */
[----:B------:R-:W-:Y:S04]  /*11c30*/  BSSY B0, `(.L_x_631) ;  /* 0x00000dc000007945 */ /* 0x000fe80003800000 */
[C---:B------:R-:W-:Y:S01]  /*11c40*/  VIADDMNMX R3, R2.reuse, R3, R20, PT ;  /* 0x0000000302037246 */ /* 0x040fe20003800114 */
[----:B------:R-:W-:-:S04]  /*11c50*/  IMAD R2, R2, 0x80, -R5 ;  /* 0x0000008002027824 */ /* 0x000fc800078e0a05 */
[----:B------:R-:W-:Y:S01]  /*11c60*/  IMAD R3, R3, 0x80, -R5 ;  /* 0x0000008003037824 */ /* 0x000fe200078e0a05 */
[----:B------:R-:W-:-:S04]  /*11c70*/  VIMNMX R5, RZ, R2, !PT ;  /* 0x00000002ff057248 */ /* 0x000fc80007fe0100 */
[----:B------:R-:W-:-:S04]  /*11c80*/  VIMNMX R3, R3, R6, PT ;  /* 0x0000000603037248 */ /* 0x000fc80003fe0100 */
[----:B------:R-:W-:-:S13]  /*11c90*/  ISETP.GT.AND P0, PT, R3, R5, PT ;  /* 0x000000050300720c */ /* 0x000fda0003f04270 */
[----:B------:R-:W-:Y:S02]  /*11ca0*/  @P0 IADD3 R2, R3, 0x7f, RZ ;  /* 0x0000007f03020810 */ /* 0x000fe40007ffe0ff */
[----:B------:R-:W-:Y:S02]  /*11cb0*/  SHF.R.U32.HI R3, RZ, 0x7, R5 ;  /* 0x00000007ff037819 */ /* 0x000fe40000011605 */
[----:B------:R-:W-:-:S04]  /*11cc0*/  @P0 SHF.R.S32.HI R5, RZ, 0x1f, R2 ;  /* 0x0000001fff050819 */ /* 0x000fc80000011402 */
[----:B------:R-:W-:Y:S01]  /*11cd0*/  @P0 LEA.HI R2, R5, R2, RZ, 0x7 ;  /* 0x0000000205020211 */ /* 0x000fe200078f38ff */
[----:B------:R-:W-:-:S03]  /*11ce0*/  IMAD.MOV.U32 R5, RZ, RZ, R3 ;  /* 0x000000ffff057224 */ /* 0x000fc600078e0003 */
[----:B------:R-:W-:Y:S02]  /*11cf0*/  @P0 SHF.R.S32.HI R5, RZ, 0x7, R2 ;  /* 0x00000007ff050819 */ /* 0x000fe40000011402 */
[----:B------:R-:W-:Y:S02]  /*11d00*/  PLOP3.LUT P0, PT, PT, PT, PT, 0x80, 0x0 ;  /* 0x000000000000781c */ /* 0x000fe40003f0f070 */
[----:B------:R-:W-:-:S13]  /*11d10*/  ISETP.GT.AND P3, PT, R5, R3, PT ;  /* 0x000000030500720c */ /* 0x000fda0003f64270 */
[----:B------:R-:W-:Y:S05]  /*11d20*/  @!P3 BRA `(.L_x_632) ;  /* 0x0000000c0030b947 */ /* 0x000fea0003800000 */
[----:B------:R-:W-:Y:S01]  /*11d30*/  UMOV UR4, 0xffffffff ;  /* 0xffffffff00047882 */ /* 0x000fe20000000000 */
[----:B------:R-:W-:Y:S02]  /*11d40*/  SEL R2, R11, RZ, !P2 ;  /* 0x000000ff0b027207 */ /* 0x000fe40005000000 */
[----:B------:R-:W-:Y:S05]  /*11d50*/  BRA.DIV UR4, `(.L_x_633) ;  /* 0x0000007204547947 */ /* 0x000fea000b800000 */
[----:B------:R-:W0:Y:S02]  /*11d60*/  S2R R6, SR_TID.X ;  /* 0x0000000000067919 */ /* 0x000e240000002100 */
[----:B0-----:R-:W-:-:S04]  /*11d70*/  SHF.R.U32.HI R6, RZ, 0x5, R6 ;  /* 0x00000005ff067819 */ /* 0x001fc80000011606 */
[----:B------:R-:W-:-:S05]  /*11d80*/  LOP3.LUT R6, R6, 0x3, RZ, 0xc0, !PT ;  /* 0x0000000306067812 */ /* 0x000fca00078ec0ff */
[----:B------:R0:W1:Y:S02]  /*11d90*/  SHFL.IDX PT, R14, R6, RZ, 0x1f ;  /* 0x00001fff060e7589 */ /* 0x00006400000e0000 */
.L_x_804:
[----:B-1----:R-:W-:Y:S02]  /*11da0*/  ISETP.NE.AND P0, PT, R14, RZ, PT ;  /* 0x000000ff0e00720c */ /* 0x002fe40003f05270 */
[----:B------:R-:W-:-:S11]  /*11db0*/  PLOP3.LUT P6, PT, PT, PT, PT, 0x8, 0x0 ;  /* 0x000000000000781c */ /* 0x000fd60003fce170 */
[----:B------:R-:W-:Y:S05]  /*11dc0*/  @P0 BRA `(.L_x_634) ;  /* 0x00000000000c0947 */ /* 0x000fea0003800000 */
[----:B------:R-:W-:-:S03]  /*11dd0*/  UMOV UR4, 0xffffffff ;  /* 0xffffffff00047882 */ /* 0x000fc60000000000 */
[----:B------:R-:W-:Y:S05]  /*11de0*/  BRA.DIV UR4, `(.L_x_635) ;  /* 0x0000007204647947 */ /* 0x000fea000b800000 */
[----:B------:R-:W-:-:S13]  /*11df0*/  ELECT P6, URZ, PT ;  /* 0x00000000003f782f */ /* 0x000fda00038c0000 */
.L_x_634:
[----:B0-----:R-:W2:Y:S01]  /*11e00*/  LDL R6, [R1+0x44] ;  /* 0x0000440001067983 */ /* 0x001ea20000100800 */
[----:B------:R-:W-:Y:S01]  /*11e10*/  BSSY B1, `(.L_x_636) ;  /* 0x0000008000017945 */ /* 0x000fe20003800000 */
[----:B--2---:R-:W-:-:S05]  /*11e20*/  VIADD R6, R6, 0x1 ;  /* 0x0000000106067836 */ /* 0x004fca0000000000 */
[----:B------:R-:W-:-:S04]  /*11e30*/  LEA.HI R7, R6, R6, RZ, 0x1 ;  /* 0x0000000606077211 */ /* 0x000fc800078f08ff */
[----:B------:R-:W-:-:S05]  /*11e40*/  LOP3.LUT R7, R7, 0xfffffffe, RZ, 0xc0, !PT ;  /* 0xfffffffe07077812 */ /* 0x000fca00078ec0ff */
[----:B------:R-:W-:-:S05]  /*11e50*/  IMAD.IADD R6, R6, 0x1, -R7 ;  /* 0x0000000106067824 */ /* 0x000fca00078e0a07 */
[----:B------:R-:W-:-:S04]  /*11e60*/  SHF.L.U32 R6, R6, 0x1f, RZ ;  /* 0x0000001f06067819 */ /* 0x000fc800000006ff */
[----:B------:R-:W0:Y:S02]  /*11e70*/  SYNCS.PHASECHK.TRANS64.TRYWAIT P0, [R16+URZ+0x16820], R6 ;  /* 0x01682006100075a7 */ /* 0x000e24000800017f */
[----:B0-----:R-:W-:Y:S05]  /*11e80*/  @!P0 BRA `(.L_x_637) ;  /* 0x00000070005c8947 */ /* 0x001fea0003800000 */
.L_x_807:
[----:B------:R-:W-:Y:S05]  /*11e90*/  BSYNC B1 ;  /* 0x0000000000017941 */ /* 0x000fea0003800000 */
.L_x_636:
[----:B------:R-:W-:Y:S04]  /*11ea0*/  BSSY B1, `(.L_x_638) ;  /* 0x0000050000017945 */ /* 0x000fe80003800000 */
[----:B------:R-:W-:Y:S05]  /*11eb0*/  @!P6 BRA `(.L_x_639) ;  /* 0x000000040038e947 */ /* 0x000fea0003800000 */
[----:B------:R-:W2:Y:S01]  /*11ec0*/  LDL R8, [R1+0x4] ;  /* 0x0000040001087983 */ /* 0x000ea20000100800 */
[----:B0-----:R-:W-:Y:S01]  /*11ed0*/  IMAD R6, R28, 0x8, R16 ;  /* 0x000000081c067824 */ /* 0x001fe200078e0210 */
[----:B------:R-:W0:Y:S01]  /*11ee0*/  S2R R7, SR_TID.X ;  /* 0x0000000000077919 */ /* 0x000e220000002100 */
[----:B------:R-:W-:Y:S01]  /*11ef0*/  BSSY B2, `(.L_x_640) ;  /* 0x0000006000027945 */ /* 0x000fe20003800000 */
[----:B0-----:R-:W-:-:S04]  /*11f00*/  LOP3.LUT R7, R7, 0x7f, RZ, 0xc0, !PT ;  /* 0x0000007f07077812 */ /* 0x001fc800078ec0ff */
[----:B------:R-:W-:Y:S02]  /*11f10*/  ISETP.NE.AND P2, PT, R7, RZ, PT ;  /* 0x000000ff0700720c */ /* 0x000fe40003f45270 */
[----:B--2---:R-:W-:-:S04]  /*11f20*/  SHF.L.U32 R10, R8, 0x1f, RZ ;  /* 0x0000001f080a7819 */ /* 0x004fc800000006ff */
[----:B------:R-:W0:Y:S02]  /*11f30*/  SYNCS.PHASECHK.TRANS64.TRYWAIT P0, [R6+URZ+0x168a0], R10 ;  /* 0x0168a00a060075a7 */ /* 0x000e24000800017f */
[----:B0-----:R-:W-:Y:S05]  /*11f40*/  @!P0 BRA `(.L_x_641) ;  /* 0x0000007000408947 */ /* 0x001fea0003800000 */
.L_x_808:
[----:B------:R-:W-:Y:S05]  /*11f50*/  BSYNC B2 ;  /* 0x0000000000027941 */ /* 0x000fea0003800000 */
.L_x_640:
[----:B------:R-:W-:Y:S04]  /*11f60*/  BSSY B2, `(.L_x_642) ;  /* 0x0000009000027945 */ /* 0x000fe80003800000 */
[----:B------:R-:W-:Y:S05]  /*11f70*/  @P2 BRA `(.L_x_643) ;  /* 0x00000000001c2947 */ /* 0x000fea0003800000 */
[----:B------:R-:W1:Y:S02]  /*11f80*/  S2R R7, SR_TID.X ;  /* 0x0000000000077919 */ /* 0x000e640000002100 */
[----:B-1----:R-:W-:Y:S01]  /*11f90*/  LOP3.LUT R8, R7, 0x1f, RZ, 0xc0, !PT ;  /* 0x0000001f07087812 */ /* 0x002fe200078ec0ff */
[----:B------:R-:W-:-:S03]  /*11fa0*/  IMAD.MOV.U32 R7, RZ, RZ, 0x4000 ;  /* 0x00004000ff077424 */ /* 0x000fc600078e00ff */
[----:B------:R-:W-:Y:S01]  /*11fb0*/  ISETP.NE.AND P0, PT, R8, RZ, PT ;  /* 0x000000ff0800720c */ /* 0x000fe20003f05270 */
[----:B------:R1:W-:-:S12]  /*11fc0*/  SYNCS.ARRIVE.TRANS64 RZ, [R6+URZ+0x16890], R7 ;  /* 0x0168900706ff79a7 */ /* 0x0003d8000800003f */
[----:B-1----:R-:W-:Y:S05]  /*11fd0*/  @!P0 BRA `(.L_x_643) ;  /* 0x0000000000048947 */ /* 0x002fea0003800000 */
[----:B------:R-:W-:Y:S01]  /*11fe0*/  BPT.TRAP 0x1 ;  /* 0x000000040000795c */ /* 0x000fe20000300000 */
.L_x_643:
[----:B------:R-:W-:Y:S05]  /*11ff0*/  BSYNC B2 ;  /* 0x0000000000027941 */ /* 0x000fea0003800000 */
.L_x_642:
[----:B------:R-:W-:Y:S01]  /*12000*/  IMAD.MOV.U32 R12, RZ, RZ, RZ ;  /* 0x000000ffff0c7224 */ /* 0x000fe200078e00ff */
[----:B------:R-:W-:Y:S01]  /*12010*/  LEA R7, R5, R0, 0x7 ;  /* 0x0000000005077211 */ /* 0x000fe200078e38ff */
[C---:B------:R-:W-:Y:S01]  /*12020*/  IMAD R8, R28.reuse, 0x4000, R16 ;  /* 0x000040001c087824 */ /* 0x040fe200078e0210 */
[----:B------:R-:W-:Y:S01]  /*12030*/  UIADD3 UR4, UP0, UR40, 0x570, URZ ;  /* 0x0000057028047890 */ /* 0x000fe2000ff1e03f */
[----:B------:R-:W-:Y:S01]  /*12040*/  PLOP3.LUT P0, PT, PT, PT, PT, 0x80, 0x0 ;  /* 0x000000000000781c */ /* 0x000fe20003f0f070 */
[----:B------:R-:W-:Y:S01]  /*12050*/  IMAD.SHL.U32 R11, R28, 0x2000, RZ ;  /* 0x000020001c0b7824 */ /* 0x000fe200078e00ff */
[----:B------:R-:W-:Y:S01]  /*12060*/  R2UR UR10, R12 ;  /* 0x000000000c0a72ca */ /* 0x000fe200000e0000 */
[----:B------:R-:W-:Y:S01]  /*12070*/  VIADD R7, R7, 0xffffff80 ;  /* 0xffffff8007077836 */ /* 0x000fe20000000000 */
[----:B------:R-:W-:Y:S01]  /*12080*/  UIADD3.X UR5, URZ, UR41, URZ, UP0, !UPT ;  /* 0x000000293f057290 */ /* 0x000fe200087fe43f */
[----:B------:R-:W-:Y:S01]  /*12090*/  VIADD R8, R8, 0xe400 ;  /* 0x0000e40008087836 */ /* 0x000fe20000000000 */
[----:B------:R-:W-:Y:S01]  /*120a0*/  UMOV UR6, 0x0 ;  /* 0x0000000000067882 */ /* 0x000fe20000000000 */
[----:B------:R-:W-:Y:S01]  /*120b0*/  VIADD R9, R6, 0x16890 ;  /* 0x0001689006097836 */ /* 0x000fe20000000000 */
[----:B------:R-:W-:-:S09]  /*120c0*/  UMOV UR7, 0x12f00000 ;  /* 0x12f0000000077882 */ /* 0x000fd20000000000 */
.L_x_644:
[----:B------:R-:W-:-:S13]  /*120d0*/  @P0 ELECT P3, URZ, PT ;  /* 0x00000000003f082f */ /* 0x000fda0003860000 */
[----:B------:R-:W-:Y:S02]  /*120e0*/  @P3 R2UR UR13, R2 ;  /* 0x00000000020d32ca */ /* 0x000fe400000e0000 */
[----:B------:R-:W-:Y:S02]  /*120f0*/  @P3 R2UR UR12, R17 ;  /* 0x00000000110c32ca */ /* 0x000fe400000e0000 */
[----:B------:R-:W-:Y:S02]  /*12100*/  @P3 R2UR UR11, R7 ;  /* 0x00000000070b32ca */ /* 0x000fe400000e0000 */
[----:B------:R-:W-:Y:S02]  /*12110*/  @P3 R2UR UR9, R9 ;  /* 0x00000000090932ca */ /* 0x000fe400000e0000 */
[----:B------:R-:W-:Y:S02]  /*12120*/  @P3 R2UR UR8, R8 ;  /* 0x00000000080832ca */ /* 0x000fe400000e0000 */
[----:B------:R-:W-:-:S02]  /*12130*/  @P3 PLOP3.LUT P0, PT, P3, PT, PT, 0x8, 0x0 ;  /* 0x000000000000381c */ /* 0x000fc40001f0e170 */
[----:B------:R-:W-:-:S09]  /*12140*/  PLOP3.LUT P3, PT, PT, PT, PT, 0x8, 0x0 ;  /* 0x000000000000781c */ /* 0x000fd20003f6e170 */
[----:B------:R1:W-:Y:S02]  /*12150*/  UTMALDG.4D [UR8], [UR4], desc[UR6] ;  /* 0x00000608040075b4 */ /* 0x0003e40008019000 */
[----:B-1----:R-:W-:Y:S05]  /*12160*/  @P0 BRA.U.ANY `(.L_x_644) ;  /* 0xfffffffd00d80947 */ /* 0x002fea000393ffff */
[----:B------:R-:W1:Y:S01]  /*12170*/  SYNCS.PHASECHK.TRANS64.TRYWAIT P0, [R6+URZ+0x168c0], R10 ;  /* 0x0168c00a060075a7 */ /* 0x000e62000800017f */
[----:B------:R-:W-:Y:S04]  /*12180*/  BSSY B2, `(.L_x_645) ;  /* 0x0000002000027945 */ /* 0x000fe80003800000 */
[----:B-1----:R-:W-:Y:S05]  /*12190*/  @!P0 BRA `(.L_x_646) ;  /* 0x0000006c00c08947 */ /* 0x002fea0003800000 */
.L_x_809:
[----:B------:R-:W-:Y:S05]  /*121a0*/  BSYNC B2 ;  /* 0x0000000000027941 */ /* 0x000fea0003800000 */
.L_x_645:
[----:B------:R-:W-:Y:S01]  /*121b0*/  BSSY B2, `(.L_x_647) ;  /* 0x000000b000027945 */ /* 0x000fe20003800000 */
[----:B------:R-:W-:Y:S01]  /*121c0*/  IMAD.MOV.U32 R8, RZ, RZ, 0x0 ;  /* 0x00000000ff087424 */ /* 0x000fe200078e00ff */
[----:B------:R-:W-:Y:S02]  /*121d0*/  MOV R9, 0x12f00000 ;  /* 0x12f0000000097802 */ /* 0x000fe40000000f00 */
[----:B------:R-:W-:Y:S05]  /*121e0*/  @P2 BRA `(.L_x_648) ;  /* 0x00000000001c2947 */ /* 0x000fea0003800000 */
[----:B------:R-:W2:Y:S01]  /*121f0*/  S2R R13, SR_TID.X ;  /* 0x00000000000d7919 */ /* 0x000ea20000002100 */
[----:B01----:R-:W-:-:S04]  /*12200*/  IMAD.MOV.U32 R10, RZ, RZ, 0x4000 ;  /* 0x00004000ff0a7424 */ /* 0x003fc800078e00ff */
[----:B------:R3:W-:Y:S01]  /*12210*/  SYNCS.ARRIVE.TRANS64 RZ, [R6+URZ+0x168b0], R10 ;  /* 0x0168b00a06ff79a7 */ /* 0x0007e2000800003f */
[----:B--2---:R-:W-:-:S04]  /*12220*/  LOP3.LUT R13, R13, 0x1f, RZ, 0xc0, !PT ;  /* 0x0000001f0d0d7812 */ /* 0x004fc800078ec0ff */
[----:B------:R-:W-:-:S13]  /*12230*/  ISETP.NE.AND P0, PT, R13, RZ, PT ;  /* 0x000000ff0d00720c */ /* 0x000fda0003f05270 */
[----:B---3--:R-:W-:Y:S05]  /*12240*/  @!P0 BRA `(.L_x_648) ;  /* 0x0000000000048947 */ /* 0x008fea0003800000 */
[----:B------:R-:W-:Y:S01]  /*12250*/  BPT.TRAP 0x1 ;  /* 0x000000040000795c */ /* 0x000fe20000300000 */
.L_x_648:
[----:B------:R-:W-:Y:S05]  /*12260*/  BSYNC B2 ;  /* 0x0000000000027941 */ /* 0x000fea0003800000 */
.L_x_647:
[----:B------:R-:W-:Y:S01]  /*12270*/  R2UR UR10, R12 ;  /* 0x000000000c0a72ca */ /* 0x000fe200000e0000 */
[----:B------:R-:W-:Y:S01]  /*12280*/  UIADD3 UR4, UP0, UR40, 0x670, URZ ;  /* 0x0000067028047890 */ /* 0x000fe2000ff1e03f */
[----:B------:R-:W-:Y:S01]  /*12290*/  R2UR UR7, R9 ;  /* 0x00000000090772ca */ /* 0x000fe200000e0000 */
[----:B01----:R-:W-:Y:S01]  /*122a0*/  VIADD R6, R6, 0x168b0 ;  /* 0x000168b006067836 */ /* 0x003fe20000000000 */
[----:B------:R-:W-:Y:S01]  /*122b0*/  R2UR UR6, R8 ;  /* 0x00000000080672ca */ /* 0x000fe200000e0000 */
[----:B------:R-:W-:Y:S01]  /*122c0*/  IMAD R8, R11, 0x2, R16 ;  /* 0x000000020b087824 */ /* 0x000fe200078e0210 */
[----:B------:R-:W-:Y:S01]  /*122d0*/  PLOP3.LUT P0, PT, PT, PT, PT, 0x80, 0x0 ;  /* 0x000000000000781c */ /* 0x000fe20003f0f070 */
[----:B------:R-:W-:Y:S02]  /*122e0*/  UIADD3.X UR5, URZ, UR41, URZ, UP0, !UPT ;  /* 0x000000293f057290 */ /* 0x000fe400087fe43f */
[----:B------:R-:W-:-:S10]  /*122f0*/  VIADD R8, R8, 0x400 ;  /* 0x0000040008087836 */ /* 0x000fd40000000000 */
.L_x_649:
        /* <DEDUP_REMOVED lines=10> */
.L_x_639:
[----:B------:R-:W-:Y:S05]  /*123a0*/  BSYNC B1 ;  /* 0x0000000000017941 */ /* 0x000fea0003800000 */
.L_x_638:
[----:B------:R-:W2:Y:S01]  /*123b0*/  LDL.LU R9, [R1+0x4] ;  /* 0x0000040001097983 */ /* 0x000ea20000300800 */
[----:B------:R-:W-:Y:S01]  /*123c0*/  VIADD R28, R28, 0x1 ;  /* 0x000000011c1c7836 */ /* 0x000fe20000000000 */
[----:B------:R-:W-:Y:S01]  /*123d0*/  PLOP3.LUT P0, PT, PT, PT, PT, 0x8, 0x0 ;  /* 0x000000000000781c */ /* 0x000fe20003f0e170 */
[----:B------:R-:W-:-:S03]  /*123e0*/  VIADD R5, R5, 0xfffffffe ;  /* 0xfffffffe05057836 */ /* 0x000fc60000000000 */
[C---:B------:R-:W-:Y:S02]  /*123f0*/  ISETP.NE.AND P2, PT, R28.reuse, 0x2, PT ;  /* 0x000000021c00780c */ /* 0x040fe40003f45270 */
[----:B------:R-:W-:Y:S02]  /*12400*/  ISETP.GE.AND P3, PT, R5, R3, PT ;  /* 0x000000030500720c */ /* 0x000fe40003f66270 */
[----:B0-----:R-:W-:Y:S02]  /*12410*/  SEL R6, RZ, 0x1, P2 ;  /* 0x00000001ff067807 */ /* 0x001fe40001000000 */
[----:B------:R-:W-:Y:S02]  /*12420*/  SEL R28, R28, RZ, P2 ;  /* 0x000000ff1c1c7207 */ /* 0x000fe40001000000 */
[----:B--2---:R-:W-:-:S05]  /*12430*/  LOP3.LUT R9, R9, R6, RZ, 0x3c, !PT ;  /* 0x0000000609097212 */ /* 0x004fca00078e3cff */
[----:B------:R0:W-:Y:S02]  /*12440*/  STL [R1+0x4], R9 ;  /* 0x0000040901007387 */ /* 0x0001e40000100800 */
[----:B------:R-:W-:Y:S05]  /*12450*/  @!P3 BRA `(.L_x_632) ;  /* 0x000000040064b947 */ /* 0x000fea0003800000 */
.L_x_662:
[----:B------:R-:W-:Y:S05]  /*12460*/  YIELD ;  /* 0x0000000000007946 */ /* 0x000fea0003800000 */
[----:B------:R-:W-:Y:S04]  /*12470*/  BSSY B1, `(.L_x_650) ;  /* 0x000004d000017945 */ /* 0x000fe80003800000 */
[----:B-1----:R-:W-:Y:S05]  /*12480*/  @!P6 BRA `(.L_x_651) ;  /* 0x00000004002ce947 */ /* 0x002fea0003800000 */
[----:B------:R-:W2:Y:S01]  /*12490*/  LDL R7, [R1+0x4] ;  /* 0x0000040001077983 */ /* 0x000ea20000100800 */
[----:B------:R-:W1:Y:S02]  /*124a0*/  S2R R6, SR_TID.X ;  /* 0x0000000000067919 */ /* 0x000e640000002100 */
[----:B-1----:R-:W-:Y:S02]  /*124b0*/  LOP3.LUT R8, R6, 0x7f, RZ, 0xc0, !PT ;  /* 0x0000007f06087812 */ /* 0x002fe400078ec0ff */
[----:B------:R-:W-:Y:S01]  /*124c0*/  LEA R6, R28, R16, 0x3 ;  /* 0x000000101c067211 */ /* 0x000fe200078e18ff */
[----:B------:R-:W-:Y:S01]  /*124d0*/  BSSY B2, `(.L_x_652) ;  /* 0x0000005000027945 */ /* 0x000fe20003800000 */
[----:B------:R-:W-:Y:S02]  /*124e0*/  ISETP.NE.AND P3, PT, R8, RZ, PT ;  /* 0x000000ff0800720c */ /* 0x000fe40003f65270 */
[----:B--2---:R-:W-:-:S04]  /*124f0*/  SHF.L.U32 R7, R7, 0x1f, RZ ;  /* 0x0000001f07077819 */ /* 0x004fc800000006ff */
[----:B------:R-:W1:Y:S02]  /*12500*/  SYNCS.PHASECHK.TRANS64.TRYWAIT P2, [R6+URZ+0x168a0], R7 ;  /* 0x0168a007060075a7 */ /* 0x000e64000804017f */
[----:B-1----:R-:W-:Y:S05]  /*12510*/  @!P2 BRA `(.L_x_653) ;  /* 0x0000006800f4a947 */ /* 0x002fea0003800000 */
.L_x_810:
[----:B------:R-:W-:Y:S05]  /*12520*/  BSYNC B2 ;  /* 0x0000000000027941 */ /* 0x000fea0003800000 */
.L_x_652:
[----:B------:R-:W-:Y:S04]  /*12530*/  BSSY B2, `(.L_x_654) ;  /* 0x0000009000027945 */ /* 0x000fe80003800000 */
[----:B------:R-:W-:Y:S05]  /*12540*/  @P3 BRA `(.L_x_655) ;  /* 0x00000000001c3947 */ /* 0x000fea0003800000 */
[----:B------:R-:W0:Y:S02]  /*12550*/  S2R R8, SR_TID.X ;  /* 0x0000000000087919 */ /* 0x000e240000002100 */
[----:B0-----:R-:W-:Y:S01]  /*12560*/  LOP3.LUT R9, R8, 0x1f, RZ, 0xc0, !PT ;  /* 0x0000001f08097812 */ /* 0x001fe200078ec0ff */
[----:B------:R-:W-:-:S03]  /*12570*/  IMAD.MOV.U32 R8, RZ, RZ, 0x4000 ;  /* 0x00004000ff087424 */ /* 0x000fc600078e00ff */
[----:B------:R-:W-:Y:S01]  /*12580*/  ISETP.NE.AND P2, PT, R9, RZ, PT ;  /* 0x000000ff0900720c */ /* 0x000fe20003f45270 */
[----:B------:R2:W-:-:S12]  /*12590*/  SYNCS.ARRIVE.TRANS64 RZ, [R6+URZ+0x16890], R8 ;  /* 0x0168900806ff79a7 */ /* 0x0005d8000800003f */
[----:B--2---:R-:W-:Y:S05]  /*125a0*/  @!P2 BRA `(.L_x_655) ;  /* 0x000000000004a947 */ /* 0x004fea0003800000 */
[----:B------:R-:W-:Y:S01]  /*125b0*/  BPT.TRAP 0x1 ;  /* 0x000000040000795c */ /* 0x000fe20000300000 */
.L_x_655:
[----:B------:R-:W-:Y:S05]  /*125c0*/  BSYNC B2 ;  /* 0x0000000000027941 */ /* 0x000fea0003800000 */
.L_x_654:
[----:B------:R-:W-:Y:S01]  /*125d0*/  IMAD.MOV.U32 R12, RZ, RZ, RZ ;  /* 0x000000ffff0c7224 */ /* 0x000fe200078e00ff */
[----:B------:R-:W-:Y:S01]  /*125e0*/  UIADD3 UR4, UP0, UR40, 0x570, URZ ;  /* 0x0000057028047890 */ /* 0x000fe2000ff1e03f */
[----:B------:R-:W-:Y:S01]  /*125f0*/  IMAD R8, R28, 0x4000, R16 ;  /* 0x000040001c087824 */ /* 0x000fe200078e0210 */
[----:B------:R-:W-:Y:S01]  /*12600*/  PLOP3.LUT P2, PT, PT, PT, PT, 0x80, 0x0 ;  /* 0x000000000000781c */ /* 0x000fe20003f4f070 */
[----:B0-----:R-:W-:Y:S01]  /*12610*/  IMAD R9, R5, 0x80, R0 ;  /* 0x0000008005097824 */ /* 0x001fe200078e0200 */
[----:B------:R-:W-:Y:S01]  /*12620*/  R2UR UR10, R12 ;  /* 0x000000000c0a72ca */ /* 0x000fe200000e0000 */
[----:B------:R-:W-:Y:S01]  /*12630*/  VIADD R10, R6, 0x16890 ;  /* 0x00016890060a7836 */ /* 0x000fe20000000000 */
[----:B------:R-:W-:Y:S01]  /*12640*/  UIADD3.X UR5, URZ, UR41, URZ, UP0, !UPT ;  /* 0x000000293f057290 */ /* 0x000fe200087fe43f */
[----:B------:R-:W-:Y:S01]  /*12650*/  VIADD R11, R8, 0xe400 ;  /* 0x0000e400080b7836 */ /* 0x000fe20000000000 */
[----:B------:R-:W-:Y:S01]  /*12660*/  UMOV UR6, 0x0 ;  /* 0x0000000000067882 */ /* 0x000fe20000000000 */
[----:B------:R-:W-:-:S10]  /*12670*/  UMOV UR7, 0x12f00000 ;  /* 0x12f0000000077882 */ /* 0x000fd40000000000 */
.L_x_656:
        /* <DEDUP_REMOVED lines=9> */
[----:B0-----:R-:W-:Y:S05]  /*12710*/  @P2 BRA.U.ANY `(.L_x_656) ;  /* 0xfffffffd00d82947 */ /* 0x001fea000393ffff */
[----:B------:R-:W0:Y:S01]  /*12720*/  SYNCS.PHASECHK.TRANS64.TRYWAIT P2, [R6+URZ+0x168c0], R7 ;  /* 0x0168c007060075a7 */ /* 0x000e22000804017f */
[----:B------:R-:W-:Y:S04]  /*12730*/  BSSY B2, `(.L_x_657) ;  /* 0x0000002000027945 */ /* 0x000fe80003800000 */
[----:B0-----:R-:W-:Y:S05]  /*12740*/  @!P2 BRA `(.L_x_658) ;  /* 0x00000068007ca947 */ /* 0x001fea0003800000 */
.L_x_811:
[----:B------:R-:W-:Y:S05]  /*12750*/  BSYNC B2 ;  /* 0x0000000000027941 */ /* 0x000fea0003800000 */
.L_x_657:
[----:B------:R-:W-:Y:S01]  /*12760*/  BSSY B2, `(.L_x_659) ;  /* 0x000000b000027945 */ /* 0x000fe20003800000 */
[----:B------:R-:W-:Y:S01]  /*12770*/  MOV R10, 0x0 ;  /* 0x00000000000a7802 */ /* 0x000fe20000000f00 */
[----:B------:R-:W-:Y:S02]  /*12780*/  IMAD.MOV.U32 R11, RZ, RZ, 0x12f00000 ;  /* 0x12f00000ff0b7424 */ /* 0x000fe400078e00ff */
        /* <DEDUP_REMOVED lines=8> */
.L_x_660:
[----:B------:R-:W-:Y:S05]  /*12810*/  BSYNC B2 ;  /* 0x0000000000027941 */ /* 0x000fea0003800000 */
.L_x_659:
[----:B------:R-:W-:Y:S01]  /*12820*/  R2UR UR10, R12 ;  /* 0x000000000c0a72ca */ /* 0x000fe200000e0000 */
[----:B------:R-:W-:Y:S01]  /*12830*/  UIADD3 UR4, UP0, UR40, 0x670, URZ ;  /* 0x0000067028047890 */ /* 0x000fe2000ff1e03f */
[----:B------:R-:W-:Y:S01]  /*12840*/  R2UR UR6, R10 ;  /* 0x000000000a0672ca */ /* 0x000fe200000e0000 */
[----:B------:R-:W-:Y:S01]  /*12850*/  VIADD R8, R8, 0x400 ;  /* 0x0000040008087836 */ /* 0x000fe20000000000 */
[----:B------:R-:W-:Y:S01]  /*12860*/  R2UR UR7, R11 ;  /* 0x000000000b0772ca */ /* 0x000fe200000e0000 */
[----:B01----:R-:W-:Y:S01]  /*12870*/  VIADD R6, R6, 0x168b0 ;  /* 0x000168b006067836 */ /* 0x003fe20000000000 */
[----:B------:R-:W-:Y:S01]  /*12880*/  PLOP3.LUT P2, PT, PT, PT, PT, 0x80, 0x0 ;  /* 0x000000000000781c */ /* 0x000fe20003f4f070 */
[----:B------:R-:W-:-:S12]  /*12890*/  UIADD3.X UR5, URZ, UR41, URZ, UP0, !UPT ;  /* 0x000000293f057290 */ /* 0x000fd800087fe43f */
.L_x_661:
        /* <DEDUP_REMOVED lines=10> */
.L_x_651:
[----:B------:R-:W-:Y:S05]  /*12940*/  BSYNC B1 ;  /* 0x0000000000017941 */ /* 0x000fea0003800000 */
.L_x_650:
[----:B------:R-:W2:Y:S01]  /*12950*/  LDL.LU R7, [R1+0x4] ;  /* 0x0000040001077983 */ /* 0x000ea20000300800 */
[----:B------:R-:W-:Y:S01]  /*12960*/  VIADD R28, R28, 0x1 ;  /* 0x000000011c1c7836 */ /* 0x000fe20000000000 */
[C---:B------:R-:W-:Y:S01]  /*12970*/  ISETP.GT.AND P3, PT, R5.reuse, R3, PT ;  /* 0x000000030500720c */ /* 0x040fe20003f64270 */
[----:B------:R-:W-:-:S03]  /*12980*/  VIADD R5, R5, 0xffffffff ;  /* 0xffffffff05057836 */ /* 0x000fc60000000000 */
[----:B------:R-:W-:-:S04]  /*12990*/  ISETP.NE.AND P2, PT, R28, 0x2, PT ;  /* 0x000000021c00780c */ /* 0x000fc80003f45270 */
[----:B------:R-:W-:Y:S02]  /*129a0*/  SEL R6, RZ, 0x1, P2 ;  /* 0x00000001ff067807 */ /* 0x000fe40001000000 */
[----:B------:R-:W-:Y:S02]  /*129b0*/  SEL R28, R28, RZ, P2 ;  /* 0x000000ff1c1c7207 */ /* 0x000fe40001000000 */
[----:B--2---:R-:W-:-:S05]  /*129c0*/  LOP3.LUT R7, R7, R6, RZ, 0x3c, !PT ;  /* 0x0000000607077212 */ /* 0x004fca00078e3cff */
[----:B------:R1:W-:Y:S01]  /*129d0*/  STL [R1+0x4], R7 ;  /* 0x0000040701007387 */ /* 0x0003e20000100800 */
[----:B------:R-:W-:Y:S05]  /*129e0*/  @P3 BRA `(.L_x_662) ;  /* 0xfffffff8009c3947 */ /* 0x000fea000383ffff */
.L_x_632:
[----:B------:R-:W-:Y:S05]  /*129f0*/  BSYNC B0 ;  /* 0x0000000000007941 */ /* 0x000fea0003800000 */
.L_x_631:
[----:B------:R-:W-:Y:S05]  /*12a00*/  @!P0 WARPSYNC.ALL ;  /* 0x0000000000008948 */ /* 0x000fea0003800000 */
[----:B------:R-:W-:Y:S01]  /*12a10*/  @!P0 BAR.SYNC.DEFER_BLOCKING 0xc, 0x200 ;  /* 0x0308000000008b1d */ /* 0x000fe20000010000 */
[----:B------:R-:W-:-:S05]  /*12a20*/  MOV R0, RZ ;  /* 0x000000ff00007202 */ /* 0x000fca0000000f00 */
[----:B------:R-:W-:Y:S04]  /*12a30*/  BSSY B0, `(.L_x_663) ;  /* 0x000001e000007945 */ /* 0x000fe80003800000 */
[----:B------:R-:W-:Y:S05]  /*12a40*/  @!P1 BRA `(.L_x_664) ;  /* 0x0000000000709947 */ /* 0x000fea0003800000 */
[----:B------:R-:W-:-:S13]  /*12a50*/  ISETP.NE.AND P0, PT, R4, RZ, PT ;  /* 0x000000ff0400720c */ /* 0x000fda0003f05270 */
[----:B------:R-:W2:Y:S02]  /*12a60*/  @!P0 LDC R4, c[0x0][0x9f0] ;  /* 0x00027c00ff048b82 */ /* 0x000ea40000000800 */
[-C--:B--2---:R-:W-:Y:S02]  /*12a70*/  IABS R0, R4.reuse ;  /* 0x0000000400007213 */ /* 0x084fe40000000000 */
[----:B------:R-:W-:Y:S02]  /*12a80*/  IABS R6, R4 ;  /* 0x0000000400067213 */ /* 0x000fe40000000000 */
[----:B------:R-:W2:Y:S03]  /*12a90*/  I2F.RP R2, R0 ;  /* 0x0000000000027306 */ /* 0x000ea60000209400 */
[----:B------:R-:W-:-:S05]  /*12aa0*/  IMAD.MOV R6, RZ, RZ, -R6 ;  /* 0x000000ffff067224 */ /* 0x000fca00078e0a06 */
[----:B--2---:R-:W2:Y:S02]  /*12ab0*/  MUFU.RCP R2, R2 ;  /* 0x0000000200027308 */ /* 0x004ea40000001000 */
[----:B--2---:R-:W-:-:S06]  /*12ac0*/  VIADD R2, R2, 0xffffffe ;  /* 0x0ffffffe02027836 */ /* 0x004fcc0000000000 */
[----:B------:R-:W2:Y:S02]  /*12ad0*/  F2I.FTZ.U32.TRUNC.NTZ R3, R2 ;  /* 0x0000000200037305 */ /* 0x000ea4000021f000 */
[----:B--2---:R-:W-:-:S04]  /*12ae0*/  IMAD.MOV R2, RZ, RZ, -R3 ;  /* 0x000000ffff027224 */ /* 0x004fc800078e0a03 */
[----:B------:R-:W-:Y:S02]  /*12af0*/  IMAD R5, R2, R0, RZ ;  /* 0x0000000002057224 */ /* 0x000fe400078e02ff */
[----:B------:R-:W-:-:S04]  /*12b00*/  IMAD.MOV.U32 R2, RZ, RZ, RZ ;  /* 0x000000ffff027224 */ /* 0x000fc800078e00ff */
[----:B------:R-:W-:Y:S01]  /*12b10*/  IMAD.HI.U32 R5, R3, R5, R2 ;  /* 0x0000000503057227 */ /* 0x000fe200078e0002 */
[----:B------:R-:W-:-:S04]  /*12b20*/  IADD3 R3, R20, -0x1, R4 ;  /* 0xffffffff14037810 */ /* 0x000fc80007ffe004 */
[----:B------:R-:W-:Y:S02]  /*12b30*/  IABS R2, R3 ;  /* 0x0000000300027213 */ /* 0x000fe40000000000 */
[----:B------:R-:W-:-:S03]  /*12b40*/  LOP3.LUT R3, R3, R4, RZ, 0x3c, !PT ;  /* 0x0000000403037212 */ /* 0x000fc600078e3cff */
[----:B------:R-:W-:Y:S01]  /*12b50*/  IMAD.HI.U32 R5, R5, R2, RZ ;  /* 0x0000000205057227 */ /* 0x000fe200078e00ff */
[----:B------:R-:W-:-:S03]  /*12b60*/  ISETP.GE.AND P2, PT, R3, RZ, PT ;  /* 0x000000ff0300720c */ /* 0x000fc60003f46270 */
[----:B------:R-:W-:-:S05]  /*12b70*/  IMAD R2, R5, R6, R2 ;  /* 0x0000000605027224 */ /* 0x000fca00078e0202 */
[----:B------:R-:W-:-:S13]  /*12b80*/  ISETP.GT.U32.AND P1, PT, R0, R2, PT ;  /* 0x000000020000720c */ /* 0x000fda0003f24070 */
[----:B------:R-:W-:Y:S02]  /*12b90*/  @!P1 IMAD.IADD R2, R2, 0x1, -R0 ;  /* 0x0000000102029824 */ /* 0x000fe400078e0a00 */
[----:B------:R-:W-:Y:S01]  /*12ba0*/  @!P1 VIADD R5, R5, 0x1 ;  /* 0x0000000105059836 */ /* 0x000fe20000000000 */
[----:B------:R-:W-:Y:S02]  /*12bb0*/  ISETP.NE.AND P1, PT, R4, RZ, PT ;  /* 0x000000ff0400720c */ /* 0x000fe40003f25270 */
[----:B------:R-:W-:-:S13]  /*12bc0*/  ISETP.GE.U32.AND P0, PT, R2, R0, PT ;  /* 0x000000000200720c */ /* 0x000fda0003f06070 */
[----:B------:R-:W-:-:S05]  /*12bd0*/  @P0 IADD3 R5, R5, 0x1, RZ ;  /* 0x0000000105050810 */ /* 0x000fca0007ffe0ff */
[----:B------:R-:W-:-:S04]  /*12be0*/  IMAD.MOV.U32 R0, RZ, RZ, R5 ;  /* 0x000000ffff007224 */ /* 0x000fc800078e0005 */
[----:B------:R-:W-:Y:S01]  /*12bf0*/  @!P2 IMAD.MOV R0, RZ, RZ, -R0 ;  /* 0x000000ffff00a224 */ /* 0x000fe200078e0a00 */
[----:B------:R-:W-:-:S07]  /*12c00*/  @!P1 LOP3.LUT R0, RZ, R4, RZ, 0x33, !PT ;  /* 0x00000004ff009212 */ /* 0x000fce00078e33ff */
.L_x_664:
[----:B------:R-:W-:Y:S05]  /*12c10*/  BSYNC B0 ;  /* 0x0000000000007941 */ /* 0x000fea0003800000 */
.L_x_663:
[-C--:B------:R-:W-:Y:S01]  /*12c20*/  IMAD R2, R21, R0.reuse, RZ ;  /* 0x0000000015027224 */ /* 0x080fe200078e02ff */
[----:B------:R-:W-:Y:S04]  /*12c30*/  BSSY B7, `(.L_x_665) ;  /* 0x000039f000077945 */ /* 0x000fe80003800000 */
[----:B------:R-:W-:Y:S01]  /*12c40*/  VIADDMNMX R26, R2, R0, R20, PT ;  /* 0x00000000021a7246 */ /* 0x000fe20003800114 */
[----:B------:R2:W-:Y:S03]  /*12c50*/  STL [R1+0x14], R2 ;  /* 0x0000140201007387 */ /* 0x0005e60000100800 */
[----:B------:R-:W-:Y:S01]  /*12c60*/  ISETP.GT.AND P0, PT, R26, R2, PT ;  /* 0x000000021a00720c */ /* 0x000fe20003f04270 */
[----:B------:R2:W-:-:S12]  /*12c70*/  STL [R1+0x3c], R26 ;  /* 0x00003c1a01007387 */ /* 0x0005d80000100800 */
[----:B--2---:R-:W-:Y:S05]  /*12c80*/  @P0 BRA `(.L_x_666) ;  /* 0x0000000000440947 */ /* 0x004fea0003800000 */
[----:B------:R-:W2:Y:S02]  /*12c90*/  S2R R2, SR_TID.X ;  /* 0x0000000000027919 */ /* 0x000ea40000002100 */
[----:B--2---:R-:W-:-:S04]  /*12ca0*/  LOP3.LUT R2, R2, 0x7f, RZ, 0xc0, !PT ;  /* 0x0000007f02027812 */ /* 0x004fc800078ec0ff */
[----:B------:R-:W-:-:S13]  /*12cb0*/  ISETP.NE.AND P0, PT, R2, RZ, PT ;  /* 0x000000ff0200720c */ /* 0x000fda0003f05270 */
[----:B------:R-:W-:Y:S05]  /*12cc0*/  @P0 BRA `(.L_x_667) ;  /* 0x0000003800540947 */ /* 0x000fea0003800000 */
[----:B------:R-:W2:Y:S01]  /*12cd0*/  S2R R5, SR_LANEID ;  /* 0x0000000000057919 */ /* 0x000ea20000000000 */
[----:B------:R-:W-:Y:S01]  /*12ce0*/  VOTEU.ANY UR4, UPT, PT ;  /* 0x0000000000047886 */ /* 0x000fe200038e0100 */
[----:B------:R-:W3:Y:S01]  /*12cf0*/  LDC.64 R2, c[0x0][0xc60] ;  /* 0x00031800ff027b82 */ /* 0x000ee20000000a00 */
[----:B------:R-:W2:Y:S02]  /*12d00*/  FLO.U32 R0, UR4 ;  /* 0x0000000400007d00 */ /* 0x000ea400080e0000 */
[----:B--2---:R-:W-:-:S06]  /*12d10*/  ISETP.EQ.U32.AND P0, PT, R0, R5, PT ;  /* 0x000000050000720c */ /* 0x004fcc0003f02070 */
[----:B------:R-:W3:Y:S07]  /*12d20*/  POPC R5, UR4 ;  /* 0x0000000400057d09 */ /* 0x000eee0008000000 */
[----:B---3--:R-:W2:Y:S01]  /*12d30*/  @P0 ATOMG.E.ADD.STRONG.GPU PT, R3, desc[UR42][R2.64], R5 ;  /* 0x00000005020309a8 */ /* 0x008ea200081ee1ea */
[----:B------:R-:W3:Y:S02]  /*12d40*/  S2R R4, SR_LTMASK ;  /* 0x0000000000047919 */ /* 0x000ee40000003900 */
[----:B---3--:R-:W-:-:S04]  /*12d50*/  LOP3.LUT R4, R4, UR4, RZ, 0xc0, !PT ;  /* 0x0000000404047c12 */ /* 0x008fc8000f8ec0ff */
[----:B-1----:R-:W1:Y:S01]  /*12d60*/  POPC R7, R4 ;  /* 0x0000000400077309 */ /* 0x002e620000000000 */
[----:B--2---:R-:W1:Y:S02]  /*12d70*/  SHFL.IDX PT, R0, R3, R0, 0x1f ;  /* 0x00001f0003007589 */ /* 0x004e6400000e0000 */
[----:B-1----:R-:W-:Y:S01]  /*12d80*/  IADD3 R24, R0, UR37, R7 ;  /* 0x0000002500187c10 */ /* 0x002fe2000fffe007 */
[----:B------:R-:W-:Y:S06]  /*12d90*/  BRA `(.L_x_667) ;  /* 0x0000003800207947 */ /* 0x000fec0003800000 */
.L_x_666:
        /* <DEDUP_REMOVED lines=9> */
[----:B-1----:R-:W-:Y:S01]  /*12e30*/  MOV R7, UR9 ;  /* 0x0000000900077c02 */ /* 0x002fe20008000f00 */
        /* <DEDUP_REMOVED lines=10> */
.L_x_669:
[----:B------:R-:W-:Y:S05]  /*12ee0*/  BSYNC B6 ;  /* 0x0000000000067941 */ /* 0x000fea0003800000 */
.L_x_668:
        /* <DEDUP_REMOVED lines=8> */
[----:B------:R2:W3:Y:S01]  /*12f70*/  LDC.64 R2, c[0x4][R23] ;  /* 0x0100000017027b82 */ /* 0x0004e20000000a00 */
[----:B------:R-:W-:Y:S01]  /*12f80*/  MOV R4, UR6 ;  /* 0x0000000600047c02 */ /* 0x000fe20008000f00 */
[----:B------:R-:W-:Y:S01]  /*12f90*/  IMAD.U32 R5, RZ, RZ, UR7 ;  /* 0x00000007ff057e24 */ /* 0x000fe2000f8e00ff */
[----:B------:R-:W-:Y:S01]  /*12fa0*/  MOV R12, 0x1 ;  /* 0x00000001000c7802 */ /* 0x000fe20000000f00 */
[----:B------:R-:W-:Y:S02]  /*12fb0*/  IMAD.U32 R6, RZ, RZ, UR8 ;  /* 0x00000008ff067e24 */ /* 0x000fe4000f8e00ff */
[----:B-1----:R-:W-:-:S02]  /*12fc0*/  IMAD.U32 R7, RZ, RZ, UR9 ;  /* 0x00000009ff077e24 */ /* 0x002fc4000f8e00ff */
[----:B------:R-:W-:Y:S02]  /*12fd0*/  IMAD.U32 R10, RZ, RZ, UR4 ;  /* 0x00000004ff0a7e24 */ /* 0x000fe4000f8e00ff */
[----:B------:R-:W-:Y:S02]  /*12fe0*/  IMAD.U32 R11, RZ, RZ, UR5 ;  /* 0x00000005ff0b7e24 */ /* 0x000fe4000f8e00ff */
[----:B------:R-:W-:Y:S02]  /*12ff0*/  IMAD.MOV.U32 R8, RZ, RZ, 0x70 ;  /* 0x00000070ff087424 */ /* 0x000fe400078e00ff */
[----:B--2---:R-:W-:-:S07]  /*13000*/  IMAD.MOV.U32 R13, RZ, RZ, RZ ;  /* 0x000000ffff0d7224 */ /* 0x004fce00078e00ff */
[----:B------:R-:W-:-:S07]  /*13010*/  LEPC R20, `(.L_x_672) ;  /* 0x000000001014794e */ /* 0x000fce0000000000 */
[----:B0--3--:R-:W-:Y:S05]  /*13020*/  CALL.ABS.NOINC R2 ;  /* 0x0000000002007343 */ /* 0x009fea0003c00000 */
.L_x_672:
[----:B------:R0:W1:Y:S01]  /*13030*/  LDC.64 R2, c[0x4][R23] ;  /* 0x0100000017027b82 */ /* 0x0000620000000a00 */
[----:B------:R-:W-:Y:S01]  /*13040*/  ULDC.64 UR4, c[0x4][0x88] ;  /* 0x0100220000047ab9 */ /* 0x000fe20000000a00 */
[----:B------:R-:W-:Y:S01]  /*13050*/  ULDC.64 UR6, c[0x4][0x90] ;  /* 0x0100240000067ab9 */ /* 0x000fe20000000a00 */
[----:B------:R-:W-:Y:S01]  /*13060*/  ULDC.64 UR8, c[0x4][0x18] ;  /* 0x0100060000087ab9 */ /* 0x000fe20000000a00 */
        /* <DEDUP_REMOVED lines=11> */
.L_x_671:
[----:B------:R-:W-:Y:S05]  /*13120*/  BSYNC B6 ;  /* 0x0000000000067941 */ /* 0x000fea0003800000 */
.L_x_670:
[----:B------:R2:W3:Y:S01]  /*13130*/  LDL R20, [R1+0xc] ;  /* 0x00000c0001147983 */ /* 0x0004e20000100800 */
[----:B------:R-:W-:Y:S01]  /*13140*/  ULDC.64 UR4, c[0x0][0x9f8] ;  /* 0x00027e0000047ab9 */ /* 0x000fe20000000a00 */
[----:B------:R-:W-:Y:S01]  /*13150*/  IMAD.MOV.U32 R2, RZ, RZ, R26 ;  /* 0x000000ffff027224 */ /* 0x000fe200078e001a */
[----:B------:R-:W-:Y:S01]  /*13160*/  ISETP.NE.U32.AND P0, PT, RZ, UR4, PT ;  /* 0x00000004ff007c0c */ /* 0x000fe2000bf05070 */
[----:B------:R-:W4:Y:S01]  /*13170*/  LDL R26, [R1+0x10] ;  /* 0x00001000011a7983 */ /* 0x000f220000100800 */
[----:B------:R-:W1:Y:S02]  /*13180*/  LDC R6, c[0x0][0x430] ;  /* 0x00010c00ff067b82 */ /* 0x000e640000000800 */
[----:B------:R-:W-:Y:S01]  /*13190*/  ISETP.NE.AND.EX P0, PT, RZ, UR5, PT, P0 ;  /* 0x00000005ff007c0c */ /* 0x000fe2000bf05300 */
[----:B------:R-:W2:Y:S01]  /*131a0*/  LDL R21, [R1+0x18] ;  /* 0x0000180001157983 */ /* 0x000ea20000100800 */
[----:B------:R-:W3:Y:S03]  /*131b0*/  S2R R23, SR_TID.X ;  /* 0x0000000000177919 */ /* 0x000ee60000002100 */
[----:B0-----:R-:W2:Y:S08]  /*131c0*/  LDL.LU R9, [R1] ;  /* 0x0000000001097983 */ /* 0x001eb00000300800 */
[----:B------:R-:W-:-:S04]  /*131d0*/  @P0 IADD3 R18, P1, R18, UR4, RZ ;  /* 0x0000000412120c10 */ /* 0x000fc8000ff3e0ff */
[----:B------:R-:W-:Y:S02]  /*131e0*/  @P0 IADD3.X R19, R19, UR5, RZ, P1, !PT ;  /* 0x0000000513130c10 */ /* 0x000fe40008ffe4ff */
[----:B-1----:R-:W-:-:S13]  /*131f0*/  ISETP.NE.AND P1, PT, R6, 0x1, PT ;  /* 0x000000010600780c */ /* 0x002fda0003f25270 */
[----:B------:R-:W0:Y:S01]  /*13200*/  @P1 LDC R3, c[0x0][0x434] ;  /* 0x00010d00ff031b82 */ /* 0x000e220000000800 */
[----:B---3--:R-:W3:Y:S01]  /*13210*/  @P0 LDG.E R20, desc[UR42][R18.64] ;  /* 0x0000002a12140981 */ /* 0x008ee2000c1e1900 */
[C---:B------:R-:W-:Y:S01]  /*13220*/  LOP3.LUT R0, R23.reuse, 0x7f, RZ, 0xc0, !PT ;  /* 0x0000007f17007812 */ /* 0x040fe200078ec0ff */
[----:B------:R-:W-:Y:S02]  /*13230*/  IMAD.SHL.U32 R4, R23, 0x10, RZ ;  /* 0x0000001017047824 */ /* 0x000fe400078e00ff */
[----:B------:R-:W-:-:S03]  /*13240*/  VIADD R23, R2, 0xffffffff ;  /* 0xffffffff02177836 */ /* 0x000fc60000000000 */
[----:B------:R-:W1:Y:S01]  /*13250*/  @P1 LDC R2, c[0x0][0x438] ;  /* 0x00010e00ff021b82 */ /* 0x000e620000000800 */
[----:B------:R-:W-:Y:S02]  /*13260*/  SHF.R.U32.HI R0, RZ, 0x3, R0 ;  /* 0x00000003ff007819 */ /* 0x000fe40000011600 */
[----:B------:R-:W-:Y:S02]  /*13270*/  LOP3.LUT R4, R4, 0x70, RZ, 0xc0, !PT ;  /* 0x0000007004047812 */ /* 0x000fe400078ec0ff */
[----:B------:R-:W-:-:S04]  /*13280*/  SHF.L.U32 R8, R23, 0x7, RZ ;  /* 0x0000000717087819 */ /* 0x000fc800000006ff */
[----:B------:R-:W-:Y:S01]  /*13290*/  LOP3.LUT R0, R8, R0, R4, 0xfe, !PT ;  /* 0x0000000008007212 */ /* 0x000fe200078efe04 */
[----:B---3--:R-:W-:Y:S03]  /*132a0*/  @P0 STL [R1+0xc], R20 ;  /* 0x00000c1401000387 */ /* 0x008fe60000100800 */
[C---:B----4-:R-:W-:Y:S01]  /*132b0*/  ISETP.GE.AND P0, PT, R0.reuse, R26, PT ;  /* 0x0000001a0000720c */ /* 0x050fe20003f06270 */
[----:B--2---:R-:W-:-:S04]  /*132c0*/  IMAD.IADD R0, R0, 0x1, R21 ;  /* 0x0000000100007824 */ /* 0x004fc800078e0215 */
[----:B0-----:R-:W-:-:S04]  /*132d0*/  @P1 IMAD.HI.U32 R3, R0, R3, RZ ;  /* 0x0000000300031227 */ /* 0x001fc800078e00ff */
[----:B------:R-:W-:Y:S01]  /*132e0*/  IMAD.MOV.U32 R4, RZ, RZ, R0 ;  /* 0x000000ffff047224 */ /* 0x000fe200078e0000 */
[----:B-1----:R-:W-:-:S03]  /*132f0*/  @P1 SHF.R.U32.HI R4, RZ, R2, R3 ;  /* 0x00000002ff041219 */ /* 0x002fc60000011603 */
[----:B------:R-:W0:Y:S01]  /*13300*/  @!P0 LDC.64 R2, c[0x0][0x428] ;  /* 0x00010a00ff028b82 */ /* 0x000e220000000a00 */
[----:B------:R-:W-:Y:S01]  /*13310*/  SHF.R.S32.HI R7, RZ, 0x1f, R20 ;  /* 0x0000001fff077819 */ /* 0x000fe20000011414 */
[----:B------:R-:W-:-:S04]  /*13320*/  IMAD.MOV R5, RZ, RZ, -R4 ;  /* 0x000000ffff057224 */ /* 0x000fc800078e0a04 */
[----:B------:R-:W-:Y:S01]  /*13330*/  IMAD R0, R6, R5, R0 ;  /* 0x0000000506007224 */ /* 0x000fe200078e0200 */
[--C-:B------:R-:W-:Y:S01]  /*13340*/  @!P0 SHF.R.S32.HI R5, RZ, 0x1f, R4.reuse ;  /* 0x0000001fff058819 */ /* 0x100fe20000011404 */
[----:B------:R0:W-:Y:S02]  /*13350*/  STL [R1+0x1c], R7 ;  /* 0x00001c0701007387 */ /* 0x0001e40000100800 */
[-C--:B0-----:R-:W-:Y:S02]  /*13360*/  @!P0 IMAD R7, R7, R2.reuse, RZ ;  /* 0x0000000207078224 */ /* 0x081fe400078e02ff */
[----:B------:R-:W-:-:S04]  /*13370*/  @!P0 IMAD.WIDE.U32 R4, R20, R2, R4 ;  /* 0x0000000214048225 */ /* 0x000fc800078e0004 */
[----:B------:R-:W-:Y:S02]  /*13380*/  @!P0 IMAD R7, R20, R3, R7 ;  /* 0x0000000314078224 */ /* 0x000fe400078e0207 */
[----:B------:R-:W0:Y:S02]  /*13390*/  @!P0 LDC.64 R2, c[0x0][0x418] ;  /* 0x00010600ff028b82 */ /* 0x000e240000000a00 */
[----:B------:R-:W-:Y:S01]  /*133a0*/  @!P0 IMAD.IADD R7, R5, 0x1, R7 ;  /* 0x0000000105078824 */ /* 0x000fe200078e0207 */
[----:B0-----:R-:W-:Y:S01]  /*133b0*/  @!P0 LEA R6, P1, R4, R2, 0x2 ;  /* 0x0000000204068211 */ /* 0x001fe200078210ff */
[----:B------:R-:W-:-:S03]  /*133c0*/  IMAD.MOV.U32 R2, RZ, RZ, RZ ;  /* 0x000000ffff027224 */ /* 0x000fc600078e00ff */
[----:B------:R-:W-:-:S05]  /*133d0*/  @!P0 LEA.HI.X R7, R4, R3, R7, 0x2, P1 ;  /* 0x0000000304078211 */ /* 0x000fca00008f1407 */
[----:B------:R0:W5:Y:S01]  /*133e0*/  @!P0 LDG.E R2, desc[UR42][R6.64] ;  /* 0x0000002a06028981 */ /* 0x000162000c1e1900 */
[----:B------:R-:W-:-:S05]  /*133f0*/  IMAD.U32 R10, RZ, RZ, UR38 ;  /* 0x00000026ff0a7e24 */ /* 0x000fca000f8e00ff */
[----:B------:R-:W-:Y:S02]  /*13400*/  ISETP.NE.AND P2, PT, R10, 0x3, PT ;  /* 0x000000030a00780c */ /* 0x000fe40003f45270 */
[----:B------:R-:W-:-:S11]  /*13410*/  LOP3.LUT R9, R9, 0xfffffffd, RZ, 0xc0, !PT ;  /* 0xfffffffd09097812 */ /* 0x000fd600078ec0ff */
[----:B------:R-:W-:-:S05]  /*13420*/  @P2 LOP3.LUT R9, R9, 0x2, RZ, 0xfc, !PT ;  /* 0x0000000209092812 */ /* 0x000fca00078efcff */
[----:B------:R0:W-:Y:S01]  /*13430*/  STL [R1], R9 ;  /* 0x0000000901007387 */ /* 0x0001e20000100800 */
[----:B------:R-:W-:-:S03]  /*13440*/  UMOV UR4, 0xffffffff ;  /* 0xffffffff00047882 */ /* 0x000fc60000000000 */
[----:B------:R-:W-:Y:S05]  /*13450*/  BRA.DIV UR4, `(.L_x_673) ;  /* 0x0000005e044c7947 */ /* 0x000fea000b800000 */
.L_x_814:
[----:B------:R-:W-:Y:S05]  /*13460*/  @!P2 BRA `(.L_x_674) ;  /* 0x000000000004a947 */ /* 0x000fea0003800000 */
[----:B------:R-:W-:Y:S01]  /*13470*/  BPT.TRAP 0x1 ;  /* 0x000000040000795c */ /* 0x000fe20000300000 */
.L_x_674:
        /* <DEDUP_REMOVED lines=8> */
[----:B------:R-:W-:-:S04]  /*13500*/  ULDC.64 UR4, c[0x0][0x338] ;  /* 0x0000ce0000047ab9 */ /* 0x000fc80000000a00 */
[----:B------:R-:W-:Y:S01]  /*13510*/  IADD3 R5, R5, R3, RZ ;  /* 0x0000000305057210 */ /* 0x000fe20007ffe0ff */
[----:B------:R-:W-:-:S04]  /*13520*/  IMAD R3, R7, UR4, RZ ;  /* 0x0000000407037c24 */ /* 0x000fc8000f8e02ff */
[C---:B------:R-:W-:Y:S02]  /*13530*/  IMAD R3, R2.reuse, UR5, R3 ;  /* 0x0000000502037c24 */ /* 0x040fe4000f8e0203 */
[----:B------:R-:W-:Y:S01]  /*13540*/  IMAD.WIDE.U32 R4, R2, UR4, R4 ;  /* 0x0000000402047c25 */ /* 0x000fe2000f8e0004 */
[----:B------:R-:W-:-:S03]  /*13550*/  ULDC.64 UR4, c[0x0][0x330] ;  /* 0x0000cc0000047ab9 */ /* 0x000fc60000000a00 */
[----:B------:R-:W-:Y:S02]  /*13560*/  IMAD.IADD R5, R5, 0x1, R3 ;  /* 0x0000000105057824 */ /* 0x000fe400078e0203 */
        /* <DEDUP_REMOVED lines=8> */
.L_x_815:
[----:B------:R-:W-:Y:S05]  /*135f0*/  BSYNC B0 ;  /* 0x0000000000007941 */ /* 0x000fea0003800000 */
.L_x_675:
[----:B------:R-:W2:Y:S01]  /*13600*/  LDL R14, [R1+0x10] ;  /* 0x00001000010e7983 */ /* 0x000ea20000100800 */
[----:B------:R-:W-:Y:S01]  /*13610*/  ULDC.64 UR4, c[0x0][0x300] ;  /* 0x0000c00000047ab9 */ /* 0x000fe20000000a00 */
[----:B------:R-:W-:Y:S02]  /*13620*/  ULDC.64 UR6, c[0x0][0x2e8] ;  /* 0x0000ba0000067ab9 */ /* 0x000fe40000000a00 */
[----:B------:R-:W3:Y:S01]  /*13630*/  LDL.LU R10, [R1] ;  /* 0x00000000010a7983 */ /* 0x000ee20000300800 */
[----:B------:R-:W-:Y:S02]  /*13640*/  IMAD R6, R6, UR4, RZ ;  /* 0x0000000406067c24 */ /* 0x000fe4000f8e02ff */
[C---:B0-----:R-:W-:Y:S01]  /*13650*/  IMAD.WIDE.U32 R4, R0.reuse, UR4, RZ ;  /* 0x0000000400047c25 */ /* 0x041fe2000f8e00ff */
[----:B------:R-:W0:Y:S03]  /*13660*/  S2R R9, SR_TID.X ;  /* 0x0000000000097919 */ /* 0x000e260000002100 */
[----:B------:R-:W-:Y:S01]  /*13670*/  IMAD R6, R0, UR5, R6 ;  /* 0x0000000500067c24 */ /* 0x000fe2000f8e0206 */
[----:B------:R-:W1:Y:S01]  /*13680*/  S2R R13, SR_TID.X ;  /* 0x00000000000d7919 */ /* 0x000e620000002100 */
[----:B------:R-:W-:-:S02]  /*13690*/  ULDC.64 UR4, c[0x0][0x310] ;  /* 0x0000c40000047ab9 */ /* 0x000fc40000000a00 */
[----:B------:R-:W-:Y:S02]  /*136a0*/  IMAD.IADD R5, R5, 0x1, R6 ;  /* 0x0000000105057824 */ /* 0x000fe400078e0206 */
[----:B------:R-:W-:Y:S02]  /*136b0*/  IMAD R7, R7, UR4, RZ ;  /* 0x0000000407077c24 */ /* 0x000fe4000f8e02ff */
[----:B------:R-:W-:-:S04]  /*136c0*/  IMAD.WIDE.U32 R4, R2, UR4, R4 ;  /* 0x0000000402047c25 */ /* 0x000fc8000f8e0004 */
[----:B------:R-:W-:Y:S01]  /*136d0*/  IMAD R7, R2, UR5, R7 ;  /* 0x0000000502077c24 */ /* 0x000fe2000f8e0207 */
[----:B------:R-:W-:-:S03]  /*136e0*/  ULDC.64 UR4, c[0x0][0x308] ;  /* 0x0000c20000047ab9 */ /* 0x000fc60000000a00 */
[----:B------:R-:W-:Y:S02]  /*136f0*/  IMAD.IADD R5, R5, 0x1, R7 ;  /* 0x0000000105057824 */ /* 0x000fe400078e0207 */
[----:B------:R-:W-:Y:S01]  /*13700*/  IMAD.WIDE.U32 R4, R17, UR4, R4 ;  /* 0x0000000411047c25 */ /* 0x000fe2000f8e0004 */
[----:B------:R-:W-:-:S03]  /*13710*/  ULDC UR4, c[0x0][0x2f4] ;  /* 0x0000bd0000047ab9 */ /* 0x000fc60000000800 */
[----:B------:R-:W-:Y:S01]  /*13720*/  IMAD R2, R17, UR5, R5 ;  /* 0x0000000511027c24 */ /* 0x000fe2000f8e0205 */
[C---:B------:R-:W-:Y:S02]  /*13730*/  LEA R0, P0, R4.reuse, UR6, 0x1 ;  /* 0x0000000604007c11 */ /* 0x040fe4000f8008ff */
[----:B0-----:R-:W-:Y:S02]  /*13740*/  LOP3.LUT R11, R9, 0x7f, RZ, 0xc0, !PT ;  /* 0x0000007f090b7812 */ /* 0x001fe400078ec0ff */
[----:B------:R-:W-:Y:S01]  /*13750*/  LEA.HI.X R2, R4, UR7, R2, 0x1, P0 ;  /* 0x0000000704027c11 */ /* 0x000fe200080f0c02 */
[----:B-1----:R-:W-:Y:S01]  /*13760*/  IMAD.SHL.U32 R9, R13, 0x8, RZ ;  /* 0x000000080d097824 */ /* 0x002fe200078e00ff */
[----:B------:R-:W-:-:S04]  /*13770*/  SHF.R.U32.HI R12, RZ, 0x3, R11 ;  /* 0x00000003ff0c7819 */ /* 0x000fc8000001160b */
[----:B------:R-:W-:-:S04]  /*13780*/  LOP3.LUT R9, R9, 0x38, RZ, 0xc0, !PT ;  /* 0x0000003809097812 */ /* 0x000fc800078ec0ff */
[----:B------:R-:W-:Y:S01]  /*13790*/  ISETP.GE.AND P2, PT, R9, UR4, PT ;  /* 0x0000000409007c0c */ /* 0x000fe2000bf46270 */
[----:B------:R-:W-:Y:S01]  /*137a0*/  UMOV UR4, 0xffffffff ;  /* 0xffffffff00047882 */ /* 0x000fe20000000000 */
[----:B--2---:R-:W-:Y:S01]  /*137b0*/  IADD3 R4, -R12, R14, -R8 ;  /* 0x0000000e0c047210 */ /* 0x004fe20007ffe908 */
[----:B------:R-:W-:Y:S01]  /*137c0*/  IMAD.SHL.U32 R12, R11, 0x8, RZ ;  /* 0x000000080b0c7824 */ /* 0x000fe200078e00ff */
[----:B------:R-:W-:Y:S02]  /*137d0*/  SHF.L.U32 R11, R13, 0x3, RZ ;  /* 0x000000030d0b7819 */ /* 0x000fe400000006ff */
[----:B---3--:R-:W-:Y:S02]  /*137e0*/  LOP3.LUT R10, R10, 0xfffffffe, RZ, 0xc0, !PT ;  /* 0xfffffffe0a0a7812 */ /* 0x008fe400078ec0ff */
[----:B------:R-:W-:-:S05]  /*137f0*/  LOP3.LUT R11, R11, 0x1f8, RZ, 0xc0, !PT ;  /* 0x000001f80b0b7812 */ /* 0x000fca00078ec0ff */
[----:B------:R-:W-:Y:S02]  /*13800*/  @P2 LOP3.LUT R10, R10, 0x1, RZ, 0xfc, !PT ;  /* 0x000000010a0a2812 */ /* 0x000fe400078efcff */
[----:B------:R-:W-:Y:S02]  /*13810*/  LOP3.LUT R11, R11, 0x38, R13, 0x78, !PT ;  /* 0x000000380b0b7812 */ /* 0x000fe400078e780d */
[----:B------:R-:W-:Y:S01]  /*13820*/  ISETP.GE.AND P0, PT, R4, 0x1, PT ;  /* 0x000000010400780c */ /* 0x000fe20003f06270 */
[----:B------:R0:W-:Y:S01]  /*13830*/  STL [R1], R10 ;  /* 0x0000000a01007387 */ /* 0x0001e20000100800 */
[----:B------:R-:W-:-:S05]  /*13840*/  LOP3.LUT R11, R11, 0x200, R12, 0xf8, !PT ;  /* 0x000002000b0b7812 */ /* 0x000fca00078ef80c */
[----:B------:R-:W-:Y:S01]  /*13850*/  IMAD R5, R22, 0x2000, R11 ;  /* 0x0000200016057824 */ /* 0x000fe200078e020b */
[----:B------:R-:W-:Y:S06]  /*13860*/  BRA.DIV UR4, `(.L_x_677) ;  /* 0x0000005a04907947 */ /* 0x000fec000b800000 */
[----:B------:R-:W1:Y:S01]  /*13870*/  SHFL.IDX PT, R7, R0, RZ, 0x181f ;  /* 0x00181fff00077589 */ /* 0x000e6200000e0000 */
[----:B------:R-:W-:-:S03]  /*13880*/  @P0 IMAD R8, R5, 0x2, R16 ;  /* 0x0000000205080824 */ /* 0x000fc600078e0210 */
[----:B------:R-:W2:Y:S01]  /*13890*/  SHFL.IDX PT, R6, R2, RZ, 0x181f ;  /* 0x00181fff02067589 */ /* 0x000ea200000e0000 */
[----:B-1----:R-:W-:-:S05]  /*138a0*/  @P0 LEA R7, P1, R9, R7, 0x1 ;  /* 0x0000000709070211 */ /* 0x002fca00078208ff */
[----:B--2---:R-:W-:-:S05]  /*138b0*/  @P0 IMAD.X R6, RZ, RZ, R6, P1 ;  /* 0x000000ffff060224 */ /* 0x004fca00008e0606 */
[----:B------:R-:W-:-:S04]  /*138c0*/  @P0 LOP3.LUT R7, R7, R6, RZ, 0x3c, !PT ;  /* 0x0000000607070212 */ /* 0x000fc800078e3cff */
[----:B------:R-:W-:-:S04]  /*138d0*/  @P0 LOP3.LUT R6, R7, R6, RZ, 0x3c, !PT ;  /* 0x0000000607060212 */ /* 0x000fc800078e3cff */
[----:B------:R-:W-:-:S05]  /*138e0*/  @P0 LOP3.LUT R7, R7, R6, RZ, 0x3c, !PT ;  /* 0x0000000607070212 */ /* 0x000fca00078e3cff */
[----:B------:R-:W-:Y:S01]  /*138f0*/  @!PT LDS RZ, [RZ] ;  /* 0x00000000fffff984 */ /* 0x000fe20000000800 */
        /* <DEDUP_REMOVED lines=57> */
[----:B-1----:R-:W-:-:S04]  /*13c90*/  @P0 LEA R7, P1, R9, R7, 0x1 ;  /* 0x0000000709070211 */ /* 0x002fc800078208ff */
[----:B--2---:R-:W-:-:S04]  /*13ca0*/  @P0 IADD3.X R6, RZ, R6, RZ, P1, !PT ;  /* 0x00000006ff060210 */ /* 0x004fc80000ffe4ff */
[----:B------:R-:W-:-:S04]  /*13cb0*/  @P0 LOP3.LUT R7, R7, R6, RZ, 0x3c, !PT ;  /* 0x0000000607070212 */ /* 0x000fc800078e3cff */
[----:B------:R-:W-:-:S04]  /*13cc0*/  @P0 LOP3.LUT R6, R7, R6, RZ, 0x3c, !PT ;  /* 0x0000000607060212 */ /* 0x000fc800078e3cff */
[----:B------:R-:W-:-:S05]  /*13cd0*/  @P0 LOP3.LUT R7, R7, R6, RZ, 0x3c, !PT ;  /* 0x0000000607070212 */ /* 0x000fca00078e3cff */
[----:B---34-:R1:W-:Y:S02]  /*13ce0*/  @P0 LDGSTS.E.BYPASS.LTC128B.128 [R8+0x11400], desc[UR42][R6.64], !P2 ;  /* 0x1140000006080fae */ /* 0x0183e4000d101d6a */
.L_x_833:
[----:B------:R-:W-:-:S13]  /*13cf0*/  ISETP.GE.AND P0, PT, R4, 0x71, PT ;  /* 0x000000710400780c */ /* 0x000fda0003f06270 */
[----:B01----:R-:W-:Y:S01]  /*13d00*/  @P0 LEA R6, P1, R9, R0, 0x1 ;  /* 0x0000000009060211 */ /* 0x003fe200078208ff */
        /* <DEDUP_REMOVED lines=8> */
.L_x_678:
[----:B------:R-:W-:Y:S02]  /*13d90*/  PLOP3.LUT P1, PT, P1, P0, PT, 0xa2, 0x0 ;  /* 0x000000000000781c */ /* 0x000fe40000f21472 */
[----:B------:R-:W-:-:S08]  /*13da0*/  @P0 R2UR P1, UR4, R3 ;  /* 0x00000000030402ca */ /* 0x000fd00000020000 */
[----:B------:R-:W-:-:S05]  /*13db0*/  @P0 PLOP3.LUT P0, PT, P1, PT, PT, 0x80, 0x0 ;  /* 0x000000000000081c */ /* 0x000fca0000f0f070 */
[----:B------:R-:W-:Y:S01]  /*13dc0*/  @!P1 SYNCS.ARRIVE.TRANS64.RED.A0T1 RZ, [UR4+0x16830], RZ ;  /* 0x016830ffffff99a7 */ /* 0x000fe20008200404 */
[----:B------:R-:W-:Y:S07]  /*13dd0*/  @!P1 ARRIVES.LDGSTSBAR.64.TRANSCNT [UR4+0x16830] ;  /* 0x01683000ff0099b0 */ /* 0x000fee0008000a84 */
[----:B------:R-:W-:Y:S05]  /*13de0*/  @P0 BRA.U.ANY `(.L_x_678) ;  /* 0xfffffffd00e80947 */ /* 0x000fea000393ffff */
[----:B------:R-:W-:Y:S01]  /*13df0*/  NOP ;  /* 0x0000000000007918 */ /* 0x000fe20000000000 */
[----:B------:R-:W-:-:S05]  /*13e00*/  IMAD.U32 R0, RZ, RZ, UR38 ;  /* 0x00000026ff007e24 */ /* 0x000fca000f8e00ff */
[----:B------:R-:W-:-:S13]  /*13e10*/  ISETP.NE.AND P2, PT, R0, 0x3, PT ;  /* 0x000000030000780c */ /* 0x000fda0003f45270 */
[----:B------:R-:W-:Y:S05]  /*13e20*/  @!P2 BRA `(.L_x_679) ;  /* 0x000000000004a947 */ /* 0x000fea0003800000 */
[----:B------:R-:W-:Y:S01]  /*13e30*/  BPT.TRAP 0x1 ;  /* 0x000000040000795c */ /* 0x000fe20000300000 */
.L_x_679:
[----:B------:R1:W5:Y:S01]  /*13e40*/  LDL.LU R4, [R1+0x28] ;  /* 0x0000280001047983 */ /* 0x0003620000300800 */
[----:B------:R1:W-:Y:S03]  /*13e50*/  SYNCS.ARRIVE.TRANS64.A1T0 RZ, [R3+URZ+0x16830], RZ ;  /* 0x016830ff03ff79a7 */ /* 0x0003e6000810003f */
[----:B0-----:R1:W5:Y:S04]  /*13e60*/  LDL.LU R7, [R1+0x20] ;  /* 0x0000200001077983 */ /* 0x0013680000300800 */
[----:B------:R1:W5:Y:S02]  /*13e70*/  LDL.LU R6, [R1+0x38] ;  /* 0x0000380001067983 */ /* 0x0003640000300800 */
[----:B------:R-:W-:Y:S05]  /*13e80*/  WARPSYNC.ALL ;  /* 0x0000000000007948 */ /* 0x000fea0003800000 */
[----:B------:R-:W-:Y:S01]  /*13e90*/  ULDC.64 UR4, c[0x0][0x298] ;  /* 0x0000a60000047ab9 */ /* 0x000fe20000000a00 */
[----:B------:R-:W-:Y:S01]  /*13ea0*/  ULDC.64 UR6, c[0x0][0xa00] ;  /* 0x0002800000067ab9 */ /* 0x000fe20000000a00 */
[----:B------:R-:W-:Y:S01]  /*13eb0*/  VIADD R0, R16, 0x8400 ;  /* 0x0000840010007836 */ /* 0x000fe20000000000 */
[----:B------:R-:W-:Y:S01]  /*13ec0*/  BAR.SYNC.DEFER_BLOCKING 0x8, 0x200 ;  /* 0x0208000000007b1d */ /* 0x000fe20000010000 */
[----:B------:R-:W-:-:S03]  /*13ed0*/  ISETP.NE.U32.AND P0, PT, RZ, UR6, PT ;  /* 0x00000006ff007c0c */ /* 0x000fc6000bf05070 */
[----:B------:R-:W-:Y:S02]  /*13ee0*/  LOP3.LUT P1, RZ, R0, 0x3ff, RZ, 0xc0, !PT ;  /* 0x000003ff00ff7812 */ /* 0x000fe4000782c0ff */
[----:B------:R-:W-:Y:S01]  /*13ef0*/  ISETP.NE.AND.EX P0, PT, RZ, UR7, PT, P0 ;  /* 0x00000007ff007c0c */ /* 0x000fe2000bf05300 */
[----:B------:R-:W-:Y:S01]  /*13f00*/  BSSY B6, `(.L_x_680) ;  /* 0x000001c000067945 */ /* 0x000fe20003800000 */
[----:B-----5:R-:W-:Y:S02]  /*13f10*/  SHF.R.S32.HI R2, RZ, 0x1f, R4 ;  /* 0x0000001fff027819 */ /* 0x020fe40000011404 */
[----:B------:R-:W-:-:S03]  /*13f20*/  SEL R26, R7, RZ, !P0 ;  /* 0x000000ff071a7207 */ /* 0x000fc60004000000 */
[----:B------:R-:W-:-:S04]  /*13f30*/  IMAD R2, R2, UR4, RZ ;  /* 0x0000000402027c24 */ /* 0x000fc8000f8e02ff */
[----:B------:R-:W-:Y:S01]  /*13f40*/  IMAD R0, R4, UR5, R2 ;  /* 0x0000000504007c24 */ /* 0x000fe2000f8e0202 */
[----:B------:R-:W-:Y:S01]  /*13f50*/  SEL R2, R6, RZ, !P0 ;  /* 0x000000ff06027207 */ /* 0x000fe20004000000 */
[----:B------:R-:W-:-:S04]  /*13f60*/  IMAD.WIDE.U32 R4, R4, UR4, RZ ;  /* 0x0000000404047c25 */ /* 0x000fc8000f8e00ff */
[----:B------:R-:W-:Y:S01]  /*13f70*/  IMAD.IADD R0, R5, 0x1, R0 ;  /* 0x0000000105007824 */ /* 0x000fe200078e0200 */
[----:B------:R0:W-:Y:S04]  /*13f80*/  STL.64 [R1+0x30], R4 ;  /* 0x0000300401007387 */ /* 0x0001e80000100a00 */
[----:B------:R0:W-:Y:S04]  /*13f90*/  STL [R1+0x28], R2 ;  /* 0x0000280201007387 */ /* 0x0001e80000100800 */
[----:B------:R0:W-:Y:S01]  /*13fa0*/  STL [R1+0x20], R0 ;  /* 0x0000200001007387 */ /* 0x0001e20000100800 */
[----:B------:R-:W-:Y:S05]  /*13fb0*/  @!P1 BRA `(.L_x_681) ;  /* 0x0000000000409947 */ /* 0x000fea0003800000 */
[----:B0-----:R-:W-:Y:S01]  /*13fc0*/  MOV R2, 0x0 ;  /* 0x0000000000027802 */ /* 0x001fe20000000f00 */
[----:B------:R-:W-:Y:S01]  /*13fd0*/  ULDC.64 UR4, c[0x4][0x88] ;  /* 0x0100220000047ab9 */ /* 0x000fe20000000a00 */
[----:B------:R-:W-:Y:S01]  /*13fe0*/  ULDC.64 UR6, c[0x4][0x90] ;  /* 0x0100240000067ab9 */ /* 0x000fe20000000a00 */
[----:B------:R-:W-:Y:S01]  /*13ff0*/  ULDC.64 UR8, c[0x4][0x20] ;  /* 0x0100080000087ab9 */ /* 0x000fe20000000a00 */
[----:B------:R-:W-:Y:S01]  /*14000*/  MOV R4, UR4 ;  /* 0x0000000400047c02 */ /* 0x000fe20008000f00 */
[----:B------:R-:W-:Y:S01]  /*14010*/  IMAD.U32 R5, RZ, RZ, UR5 ;  /* 0x00000005ff057e24 */ /* 0x000fe2000f8e00ff */
[----:B-1----:R-:W0:Y:S01]  /*14020*/  LDC.64 R2, c[0x4][R2] ;  /* 0x0100000002027b82 */ /* 0x002e220000000a00 */
        /* <DEDUP_REMOVED lines=9> */
.L_x_681:
[----:B------:R-:W-:Y:S05]  /*140c0*/  BSYNC B6 ;  /* 0x0000000000067941 */ /* 0x000fea0003800000 */
.L_x_680:
[----:B0-----:R-:W1:Y:S01]  /*140d0*/  LDL.LU R2, [R1+0x20] ;  /* 0x0000200001027983 */ /* 0x001e620000300800 */
[----:B------:R-:W-:Y:S01]  /*140e0*/  ULDC.64 UR4, c[0x0][0x2d8] ;  /* 0x0000b60000047ab9 */ /* 0x000fe20000000a00 */
[----:B------:R-:W-:Y:S01]  /*140f0*/  ULDC.64 UR6, c[0x0][0x2e0] ;  /* 0x0000b80000067ab9 */ /* 0x000fe20000000a00 */
[----:B------:R-:W0:Y:S01]  /*14100*/  LDC R10, c[0x0][0x448] ;  /* 0x00011200ff0a7b82 */ /* 0x000e220000000800 */
[----:B------:R-:W2:Y:S01]  /*14110*/  LDL.LU.64 R20, [R1+0x30] ;  /* 0x0000300001147983 */ /* 0x000ea20000300a00 */
[----:B------:R-:W-:-:S03]  /*14120*/  ULDC.64 UR8, c[0x0][0x280] ;  /* 0x0000a00000087ab9 */ /* 0x000fc60000000a00 */
[----:B------:R-:W3:Y:S01]  /*14130*/  LDL.LU R0, [R1+0x28] ;  /* 0x0000280001007983 */ /* 0x000ee20000300800 */
[----:B0-----:R-:W-:-:S13]  /*14140*/  ISETP.NE.AND P0, PT, R10, 0x1, PT ;  /* 0x000000010a00780c */ /* 0x001fda0003f05270 */
[----:B------:R-:W0:Y:S08]  /*14150*/  @P0 LDC R7, c[0x0][0x44c] ;  /* 0x00011300ff070b82 */ /* 0x000e300000000800 */
[----:B------:R-:W4:Y:S01]  /*14160*/  @P0 LDC R8, c[0x0][0x450] ;  /* 0x00011400ff080b82 */ /* 0x000f220000000800 */
[----:B-1----:R-:W-:Y:S02]  /*14170*/  IMAD.MOV.U32 R3, RZ, RZ, R2 ;  /* 0x000000ffff037224 */ /* 0x002fe400078e0002 */
[----:B--2---:R-:W-:Y:S01]  /*14180*/  IMAD.MOV.U32 R2, RZ, RZ, R20 ;  /* 0x000000ffff027224 */ /* 0x004fe200078e0014 */
[----:B------:R-:W1:Y:S03]  /*14190*/  S2R R21, SR_TID.X ;  /* 0x0000000000157919 */ /* 0x000e660000002100 */
[C---:B------:R-:W-:Y:S01]  /*141a0*/  IMAD.WIDE.U32 R2, R17.reuse, UR4, R2 ;  /* 0x0000000411027c25 */ /* 0x040fe2000f8e0002 */
[----:B------:R-:W2:Y:S03]  /*141b0*/  S2R R20, SR_TID.X ;  /* 0x0000000000147919 */ /* 0x000ea60000002100 */
[----:B------:R-:W-:Y:S01]  /*141c0*/  IMAD R3, R17, UR5, R3 ;  /* 0x0000000511037c24 */ /* 0x000fe2000f8e0203 */
[----:B------:R-:W-:Y:S01]  /*141d0*/  ULDC.64 UR4, c[0x0][0x2d0] ;  /* 0x0000b40000047ab9 */ /* 0x000fe20000000a00 */
[----:B---3--:R-:W-:-:S02]  /*141e0*/  IMAD R0, R0, UR6, RZ ;  /* 0x0000000600007c24 */ /* 0x008fc4000f8e02ff */
[----:B------:R-:W-:-:S04]  /*141f0*/  IMAD.WIDE.U32 R2, R26, UR6, R2 ;  /* 0x000000061a027c25 */ /* 0x000fc8000f8e0002 */
[----:B------:R-:W-:Y:S01]  /*14200*/  IMAD R0, R26, UR7, R0 ;  /* 0x000000071a007c24 */ /* 0x000fe2000f8e0200 */
[----:B------:R-:W-:Y:S01]  /*14210*/  ULDC.64 UR6, c[0x0][0x2c8] ;  /* 0x0000b20000067ab9 */ /* 0x000fe20000000a00 */
[----:B------:R3:W5:Y:S01]  /*14220*/  LDL R26, [R1+0x40] ;  /* 0x00004000011a7983 */ /* 0x0007620000100800 */
[----:B------:R-:W-:Y:S02]  /*14230*/  IMAD.MOV.U32 R4, RZ, RZ, R2 ;  /* 0x000000ffff047224 */ /* 0x000fe400078e0002 */
[----:B------:R-:W-:Y:S02]  /*14240*/  IMAD.IADD R5, R3, 0x1, R0 ;  /* 0x0000000103057824 */ /* 0x000fe400078e0200 */
[----:B-1----:R-:W-:Y:S01]  /*14250*/  IMAD.SHL.U32 R21, R21, 0x10, RZ ;  /* 0x0000001015157824 */ /* 0x002fe200078e00ff */
[----:B--2---:R-:W-:-:S04]  /*14260*/  LOP3.LUT R20, R20, 0x7f, RZ, 0xc0, !PT ;  /* 0x0000007f14147812 */ /* 0x004fc800078ec0ff */
[----:B------:R-:W-:Y:S02]  /*14270*/  LOP3.LUT R21, R21, 0x70, RZ, 0xc0, !PT ;  /* 0x0000007015157812 */ /* 0x000fe400078ec0ff */
[----:B------:R-:W-:-:S04]  /*14280*/  SHF.R.U32.HI R20, RZ, 0x3, R20 ;  /* 0x00000003ff147819 */ /* 0x000fc80000011614 */
[----:B------:R-:W-:-:S05]  /*14290*/  LOP3.LUT R20, R20, R21, RZ, 0xfc, !PT ;  /* 0x0000001514147212 */ /* 0x000fca00078efcff */
[----:B------:R-:W-:Y:S02]  /*142a0*/  IMAD R6, R25, 0xc0, R20 ;  /* 0x000000c019067824 */ /* 0x000fe400078e0214 */
[----:B------:R3:W5:Y:S02]  /*142b0*/  LDL R20, [R1+0x24] ;  /* 0x0000240001147983 */ /* 0x0007640000100800 */
[----:B0-----:R-:W-:Y:S01]  /*142c0*/  @P0 IMAD.HI.U32 R7, R6, R7, RZ ;  /* 0x0000000706070227 */ /* 0x001fe200078e00ff */
[----:B------:R-:W-:-:S04]  /*142d0*/  MOV R2, R6 ;  /* 0x0000000600027202 */ /* 0x000fc80000000f00 */
[----:B----4-:R-:W-:-:S04]  /*142e0*/  @P0 SHF.R.U32.HI R2, RZ, R8, R7 ;  /* 0x00000008ff020219 */ /* 0x010fc80000011607 */
[----:B------:R-:W-:-:S05]  /*142f0*/  SHF.R.S32.HI R0, RZ, 0x1f, R2 ;  /* 0x0000001fff007819 */ /* 0x000fca0000011402 */
[----:B------:R-:W-:-:S04]  /*14300*/  IMAD R0, R0, UR4, RZ ;  /* 0x0000000400007c24 */ /* 0x000fc8000f8e02ff */
[C---:B------:R-:W-:Y:S02]  /*14310*/  IMAD R7, R2.reuse, UR5, R0 ;  /* 0x0000000502077c24 */ /* 0x040fe4000f8e0200 */
[----:B------:R-:W-:Y:S02]  /*14320*/  IMAD.MOV R0, RZ, RZ, -R2 ;  /* 0x000000ffff007224 */ /* 0x000fe400078e0a02 */
[----:B------:R-:W-:-:S04]  /*14330*/  IMAD.WIDE.U32 R2, R2, UR4, R4 ;  /* 0x0000000402027c25 */ /* 0x000fc8000f8e0004 */
[----:B------:R-:W-:Y:S02]  /*14340*/  IMAD R0, R10, R0, R6 ;  /* 0x000000000a007224 */ /* 0x000fe400078e0206 */
[----:B------:R-:W-:-:S03]  /*14350*/  IMAD.IADD R3, R3, 0x1, R7 ;  /* 0x0000000103037824 */ /* 0x000fc600078e0207 */
[----:B------:R-:W-:Y:S01]  /*14360*/  SHF.R.S32.HI R7, RZ, 0x1f, R0 ;  /* 0x0000001fff077819 */ /* 0x000fe20000011400 */
[----:B------:R-:W-:-:S04]  /*14370*/  IMAD.WIDE.U32 R8, R0, UR6, R2 ;  /* 0x0000000600087c25 */ /* 0x000fc8000f8e0002 */
[----:B------:R-:W-:-:S04]  /*14380*/  IMAD R7, R7, UR6, RZ ;  /* 0x0000000607077c24 */ /* 0x000fc8000f8e02ff */
[----:B------:R-:W-:Y:S01]  /*14390*/  IMAD R0, R0, UR7, R7 ;  /* 0x0000000700007c24 */ /* 0x000fe2000f8e0207 */
[----:B------:R-:W-:Y:S01]  /*143a0*/  LEA R2, P1, R8, UR8, 0x1 ;  /* 0x0000000808027c11 */ /* 0x000fe2000f8208ff */
[----:B------:R-:W0:Y:S02]  /*143b0*/  @P0 LDC R7, c[0x0][0x44c] ;  /* 0x00011300ff070b82 */ /* 0x000e240000000800 */
[----:B------:R-:W-:-:S05]  /*143c0*/  IMAD.IADD R0, R9, 0x1, R0 ;  /* 0x0000000109007824 */ /* 0x000fca00078e0200 */
[----:B------:R-:W-:Y:S02]  /*143d0*/  LEA.HI.X R0, R8, UR9, R0, 0x1, P1 ;  /* 0x0000000908007c11 */ /* 0x000fe400088f0c00 */
[----:B------:R-:W1:Y:S01]  /*143e0*/  @P0 LDC R8, c[0x0][0x450] ;  /* 0x00011400ff080b82 */ /* 0x000e620000000800 */
[----:B------:R-:W-:Y:S01]  /*143f0*/  VIADD R3, R6, 0x80 ;  /* 0x0000008006037836 */ /* 0x000fe20000000000 */
[----:B------:R-:W2:Y:S03]  /*14400*/  S2R R11, SR_TID.X ;  /* 0x00000000000b7919 */ /* 0x000ea60000002100 */
[----:B------:R-:W-:Y:S02]  /*14410*/  IMAD.MOV.U32 R6, RZ, RZ, R3 ;  /* 0x000000ffff067224 */ /* 0x000fe400078e0003 */
[----:B0-----:R-:W-:-:S05]  /*14420*/  @P0 IMAD.HI.U32 R7, R3, R7, RZ ;  /* 0x0000000703070227 */ /* 0x001fca00078e00ff */
[----:B-1----:R-:W-:-:S05]  /*14430*/  @P0 SHF.R.U32.HI R6, RZ, R8, R7 ;  /* 0x00000008ff060219 */ /* 0x002fca0000011607 */
[----:B------:R-:W-:-:S04]  /*14440*/  IMAD.MOV R7, RZ, RZ, -R6 ;  /* 0x000000ffff077224 */ /* 0x000fc800078e0a06 */
[----:B------:R-:W-:Y:S01]  /*14450*/  IMAD R3, R10, R7, R3 ;  /* 0x000000070a037224 */ /* 0x000fe200078e0203 */
[----:B------:R-:W-:Y:S01]  /*14460*/  SHF.R.S32.HI R7, RZ, 0x1f, R6 ;  /* 0x0000001fff077819 */ /* 0x000fe20000011406 */
[----:B------:R-:W-:-:S04]  /*14470*/  IMAD.WIDE.U32 R4, R6, UR4, R4 ;  /* 0x0000000406047c25 */ /* 0x000fc8000f8e0004 */
[----:B------:R-:W-:Y:S01]  /*14480*/  IMAD R7, R7, UR4, RZ ;  /* 0x0000000407077c24 */ /* 0x000fe2000f8e02ff */
[----:B------:R-:W-:Y:S01]  /*14490*/  SHF.R.S32.HI R8, RZ, 0x1f, R3 ;  /* 0x0000001fff087819 */ /* 0x000fe20000011403 */
[----:B--2---:R-:W-:Y:S01]  /*144a0*/  IMAD.SHL.U32 R21, R11, 0x8, RZ ;  /* 0x000000080b157824 */ /* 0x004fe200078e00ff */
[----:B------:R-:W-:Y:S01]  /*144b0*/  ULDC UR4, c[0x0][0x2b8] ;  /* 0x0000ae0000047ab9 */ /* 0x000fe20000000800 */
[----:B------:R-:W-:Y:S02]  /*144c0*/  IMAD R7, R6, UR5, R7 ;  /* 0x0000000506077c24 */ /* 0x000fe4000f8e0207 */
[----:B------:R-:W-:-:S03]  /*144d0*/  IMAD R8, R8, UR6, RZ ;  /* 0x0000000608087c24 */ /* 0x000fc6000f8e02ff */
[----:B------:R-:W-:Y:S01]  /*144e0*/  IADD3 R5, R5, R7, RZ ;  /* 0x0000000705057210 */ /* 0x000fe20007ffe0ff */
[----:B------:R-:W-:Y:S01]  /*144f0*/  IMAD R8, R3, UR7, R8 ;  /* 0x0000000703087c24 */ /* 0x000fe2000f8e0208 */
[----:B------:R-:W-:Y:S01]  /*14500*/  LOP3.LUT R21, R21, 0x38, RZ, 0xc0, !PT ;  /* 0x0000003815157812 */ /* 0x000fe200078ec0ff */
[----:B------:R-:W-:-:S03]  /*14510*/  IMAD.WIDE.U32 R6, R3, UR6, R4 ;  /* 0x0000000603067c25 */ /* 0x000fc6000f8e0004 */
[----:B------:R-:W-:Y:S01]  /*14520*/  ISETP.GE.AND P0, PT, R21, UR4, PT ;  /* 0x0000000415007c0c */ /* 0x000fe2000bf06270 */
[----:B------:R-:W-:Y:S01]  /*14530*/  IMAD.IADD R4, R7, 0x1, R8 ;  /* 0x0000000107047824 */ /* 0x000fe200078e0208 */
[C---:B------:R-:W-:Y:S01]  /*14540*/  LEA R5, P1, R6.reuse, UR8, 0x1 ;  /* 0x0000000806057c11 */ /* 0x040fe2000f8208ff */
[----:B------:R-:W-:Y:S01]  /*14550*/  UMOV UR4, 0xffffffff ;  /* 0xffffffff00047882 */ /* 0x000fe20000000000 */
[----:B------:R-:W-:Y:S02]  /*14560*/  LOP3.LUT R11, R11, 0x7f, RZ, 0xc0, !PT ;  /* 0x0000007f0b0b7812 */ /* 0x000fe400078ec0ff */
[----:B------:R-:W-:Y:S02]  /*14570*/  LEA.HI.X R4, R6, UR9, R4, 0x1, P1 ;  /* 0x0000000906047c11 */ /* 0x000fe400088f0c04 */
[----:B------:R-:W-:Y:S01]  /*14580*/  SHF.R.U32.HI R9, RZ, 0x3, R11 ;  /* 0x00000003ff097819 */ /* 0x000fe2000001160b */
[----:B---3--:R-:W-:Y:S06]  /*14590*/  BRA.DIV UR4, `(.L_x_682) ;  /* 0x0000005604f47947 */ /* 0x008fec000b800000 */
[----:B------:R-:W0:Y:S01]  /*145a0*/  SHFL.IDX PT, R7, R2, RZ, 0x181f ;  /* 0x00181fff02077589 */ /* 0x000e2200000e0000 */
[----:B-----5:R-:W-:Y:S02]  /*145b0*/  IMAD R3, R26, R10, RZ ;  /* 0x0000000a1a037224 */ /* 0x020fe400078e02ff */
[----:B------:R-:W-:Y:S01]  /*145c0*/  IMAD R25, R25, 0xc0, R9 ;  /* 0x000000c019197824 */ /* 0x000fe200078e0209 */
[----:B------:R-:W1:Y:S04]  /*145d0*/  SHFL.IDX PT, R6, R0, RZ, 0x181f ;  /* 0x00181fff00067589 */ /* 0x000e6800000e0000 */
[----:B------:R-:W-:Y:S01]  /*145e0*/  ISETP.GE.AND P1, PT, R25, R3, PT ;  /* 0x000000031900720c */ /* 0x000fe20003f26270 */
[----:B------:R-:W-:-:S12]  /*145f0*/  SHFL.IDX PT, R8, R5, RZ, 0x181f ;  /* 0x00181fff05087589 */ /* 0x000fd800000e0000 */
        /* <DEDUP_REMOVED lines=20> */
[----:B0-----:R-:W-:-:S04]  /*14740*/  @!P1 LEA R7, P2, R21, R7, 0x1 ;  /* 0x0000000715079211 */ /* 0x001fc800078408ff */
[----:B-1----:R-:W-:-:S04]  /*14750*/  @!P1 IADD3.X R6, RZ, R6, RZ, P2, !PT ;  /* 0x00000006ff069210 */ /* 0x002fc800017fe4ff */
        /* <DEDUP_REMOVED lines=46> */
[----:B0-----:R-:W-:-:S05]  /*14a40*/  VIADD R2, R25, 0x80 ;  /* 0x0000008019027836 */ /* 0x001fca0000000000 */
[----:B------:R-:W-:Y:S01]  /*14a50*/  ISETP.GE.AND P1, PT, R2, R3, PT ;  /* 0x000000030200720c */ /* 0x000fe20003f26270 */
[----:B------:R-:W-:-:S05]  /*14a60*/  VIADD R2, R25, 0x70 ;  /* 0x0000007019027836 */ /* 0x000fca0000000000 */
[----:B------:R-:W-:Y:S02]  /*14a70*/  ISETP.GE.AND P3, PT, R2, R3, PT ;  /* 0x000000030200720c */ /* 0x000fe40003f66270 */
[----:B------:R-:W0:Y:S11]  /*14a80*/  SHFL.IDX PT, R2, R4, RZ, 0x181f ;  /* 0x00181fff04027589 */ /* 0x000e3600000e0000 */
[----:B-1----:R-:W-:-:S05]  /*14a90*/  @!P3 LEA R6, P2, R21, R6, 0x1 ;  /* 0x000000061506b211 */ /* 0x002fca00078408ff */
[----:B------:R-:W-:-:S04]  /*14aa0*/  @!P3 IMAD.X R0, RZ, RZ, R0, P2 ;  /* 0x000000ffff00b224 */ /* 0x000fc800010e0600 */
[----:B------:R-:W-:Y:S02]  /*14ab0*/  @!P3 IMAD.MOV.U32 R7, RZ, RZ, R0 ;  /* 0x000000ffff07b224 */ /* 0x000fe400078e0000 */
[----:B------:R-:W-:-:S03]  /*14ac0*/  VIADD R0, R25, 0x90 ;  /* 0x0000009019007836 */ /* 0x000fc60000000000 */
[----:B------:R1:W-:Y:S02]  /*14ad0*/  @!P3 LDGSTS.E.BYPASS.LTC128B.128 [R20+0xbc00], desc[UR42][R6.64], !P0 ;  /* 0x0bc000000614bfae */ /* 0x0003e4000c101d6a */
[----:B-1----:R-:W-:-:S05]  /*14ae0*/  @!P1 LEA R6, P2, R21, R8, 0x1 ;  /* 0x0000000815069211 */ /* 0x002fca00078408ff */
[----:B0-----:R-:W-:-:S05]  /*14af0*/  @!P1 IMAD.X R2, RZ, RZ, R2, P2 ;  /* 0x000000ffff029224 */ /* 0x001fca00010e0602 */
[----:B------:R-:W-:Y:S02]  /*14b00*/  @!P1 MOV R7, R2 ;  /* 0x0000000200079202 */ /* 0x000fe40000000f00 */
[----:B------:R-:W-:Y:S04]  /*14b10*/  SHFL.IDX PT, R2, R5, 0x3, 0x181f ;  /* 0x00781f0005027f89 */ /* 0x000fe800000e0000 */
        /* <DEDUP_REMOVED lines=11> */
[----:B------:R-:W-:Y:S04]  /*14bd0*/  SHFL.IDX PT, R4, R4, 0x3, 0x181f ;  /* 0x00781f0004047f89 */ /* 0x000fe800000e0000 */
[----:B0-----:R-:W0:Y:S03]  /*14be0*/  SHFL.IDX PT, R6, R5, 0x2, 0x181f ;  /* 0x00581f0005067f89 */ /* 0x001e2600000e0000 */
[----:B0-----:R-:W-:-:S05]  /*14bf0*/  @!P1 LEA R6, P2, R21, R6, 0x1 ;  /* 0x0000000615069211 */ /* 0x001fca00078408ff */
[----:B------:R-:W-:-:S04]  /*14c00*/  @!P1 IMAD.X R0, RZ, RZ, R0, P2 ;  /* 0x000000ffff009224 */ /* 0x000fc800010e0600 */
[----:B------:R-:W-:-:S05]  /*14c10*/  @!P1 IMAD.MOV.U32 R7, RZ, RZ, R0 ;  /* 0x000000ffff079224 */ /* 0x000fca00078e0000 */
[----:B------:R0:W-:Y:S02]  /*14c20*/  @!P1 LDGSTS.E.BYPASS.LTC128B.128 [R20+0xd400], desc[UR42][R6.64], !P0 ;  /* 0x0d40000006149fae */ /* 0x0001e4000c101d6a */
.L_x_858:
[----:B------:R-:W-:-:S04]  /*14c30*/  IADD3 R25, R25, 0xb0, RZ ;  /* 0x000000b019197810 */ /* 0x000fc80007ffe0ff */
[----:B------:R-:W-:-:S13]  /*14c40*/  ISETP.GE.AND P1, PT, R25, R3, PT ;  /* 0x000000031900720c */ /* 0x000fda0003f26270 */
[----:B------:R-:W-:-:S05]  /*14c50*/  @!P1 LEA R2, P2, R21, R2, 0x1 ;  /* 0x0000000215029211 */ /* 0x000fca00078408ff */
[----:B------:R-:W-:-:S05]  /*14c60*/  @!P1 IMAD.X R3, RZ, RZ, R4, P2 ;  /* 0x000000ffff039224 */ /* 0x000fca00010e0604 */
[----:B------:R-:W-:Y:S01]  /*14c70*/  @!PT LDS RZ, [RZ] ;  /* 0x00000000fffff984 */ /* 0x000fe20000000800 */
[----:B------:R-:W-:Y:S01]  /*14c80*/  @!PT LDS RZ, [RZ] ;  /* 0x00000000fffff984 */ /* 0x000fe20000000800 */
[----:B------:R-:W-:Y:S01]  /*14c90*/  @!PT LDS RZ, [RZ] ;  /* 0x00000000fffff984 */ /* 0x000fe20000000800 */
[----:B------:R1:W-:Y:S01]  /*14ca0*/  @!P1 LDGSTS.E.BYPASS.LTC128B.128 [R20+0xdc00], desc[UR42][R2.64], !P0 ;  /* 0x0dc0000002149fae */ /* 0x0003e2000c101d6a */
[----:B------:R-:W-:Y:S01]  /*14cb0*/  PLOP3.LUT P0, PT, PT, PT, PT, 0x80, 0x0 ;  /* 0x000000000000781c */ /* 0x000fe20003f0f070 */
[----:B------:R-:W-:-:S12]  /*14cc0*/  NOP ;  /* 0x0000000000007918 */ /* 0x000fd80000000000 */
.L_x_683:
[----:B------:R-:W-:Y:S02]  /*14cd0*/  PLOP3.LUT P1, PT, P1, P0, PT, 0xa2, 0x0 ;  /* 0x000000000000781c */ /* 0x000fe40000f21472 */
[----:B------:R-:W-:-:S08]  /*14ce0*/  @P0 R2UR P1, UR4, R16 ;  /* 0x00000000100402ca */ /* 0x000fd00000020000 */
[----:B------:R-:W-:-:S05]  /*14cf0*/  @P0 PLOP3.LUT P0, PT, P1, PT, PT, 0x80, 0x0 ;  /* 0x000000000000081c */ /* 0x000fca0000f0f070 */
[----:B------:R-:W-:Y:S01]  /*14d00*/  @!P1 SYNCS.ARRIVE.TRANS64.RED.A0T1 RZ, [UR4+0x16800], RZ ;  /* 0x016800ffffff99a7 */ /* 0x000fe20008200404 */
[----:B------:R-:W-:Y:S07]  /*14d10*/  @!P1 ARRIVES.LDGSTSBAR.64.TRANSCNT [UR4+0x16800] ;  /* 0x01680000ff0099b0 */ /* 0x000fee0008000a84 */
[----:B------:R-:W-:Y:S05]  /*14d20*/  @P0 BRA.U.ANY `(.L_x_683) ;  /* 0xfffffffd00e80947 */ /* 0x000fea000393ffff */
[----:B-1----:R-:W2:Y:S02]  /*14d30*/  LDL.LU R2, [R1+0x44] ;  /* 0x0000440001027983 */ /* 0x002ea40000300800 */
        /* <DEDUP_REMOVED lines=9> */
[----:B------:R-:W2:Y:S03]  /*14dd0*/  SYNCS.PHASECHK.TRANS64.TRYWAIT P0, [R16+URZ+0x16820], R0 ;  /* 0x01682000100075a7 */ /* 0x000ea6000800017f */
[----:B-12---:R-:W-:Y:S05]  /*14de0*/  @!P0 BRA `(.L_x_685) ;  /* 0x0000005c00c48947 */ /* 0x006fea0003800000 */
.L_x_859:
[----:B------:R-:W-:Y:S05]  /*14df0*/  BSYNC B0 ;  /* 0x0000000000007941 */ /* 0x000fea0003800000 */
.L_x_684:
[----:B------:R-:W0:Y:S04]  /*14e00*/  LDL.LU R3, [R1+0x3c] ;  /* 0x00003c0001037983 */ /* 0x000e280000300800 */
[----:B------:R-:W2:Y:S01]  /*14e10*/  LDL R2, [R1+0x14] ;  /* 0x0000140001027983 */ /* 0x000ea20000100800 */
[----:B------:R-:W-:Y:S01]  /*14e20*/  BSSY B0, `(.L_x_686) ;  /* 0x0000109000007945 */ /* 0x000fe20003800000 */
[----:B0-----:R-:W-:-:S05]  /*14e30*/  VIADD R7, R3, 0xfffffffe ;  /* 0xfffffffe03077836 */ /* 0x001fca0000000000 */
[----:B--2---:R-:W-:-:S13]  /*14e40*/  ISETP.GE.AND P0, PT, R7, R2, PT ;  /* 0x000000020700720c */ /* 0x004fda0003f06270 */
[----:B------:R-:W-:Y:S05]  /*14e50*/  @!P0 BRA `(.L_x_687) ;  /* 0x0000001000148947 */ /* 0x000fea0003800000 */
[----:B------:R-:W0:Y:S01]  /*14e60*/  S2R R2, SR_TID.X ;  /* 0x0000000000027919 */ /* 0x000e220000002100 */
[----:B------:R-:W-:Y:S01]  /*14e70*/  ULDC UR4, c[0x0][0x2f4] ;  /* 0x0000bd0000047ab9 */ /* 0x000fe20000000800 */
[----:B------:R-:W-:Y:S01]  /*14e80*/  IMAD.MOV.U32 R6, RZ, RZ, R22 ;  /* 0x000000ffff067224 */ /* 0x000fe200078e0016 */
[----:B------:R-:W-:Y:S01]  /*14e90*/  MOV R20, R29 ;  /* 0x0000001d00147202 */ /* 0x000fe20000000f00 */
[----:B------:R-:W-:Y:S02]  /*14ea0*/  IMAD.MOV.U32 R26, RZ, RZ, R23 ;  /* 0x000000ffff1a7224 */ /* 0x000fe400078e0017 */
[----:B0-----:R-:W-:-:S05]  /*14eb0*/  IMAD.SHL.U32 R2, R2, 0x8, RZ ;  /* 0x0000000802027824 */ /* 0x001fca00078e00ff */
[----:B------:R-:W-:-:S04]  /*14ec0*/  LOP3.LUT R2, R2, 0x38, RZ, 0xc0, !PT ;  /* 0x0000003802027812 */ /* 0x000fc800078ec0ff */
[----:B------:R-:W-:-:S13]  /*14ed0*/  ISETP.GE.AND P1, PT, R2, UR4, PT ;  /* 0x0000000402007c0c */ /* 0x000fda000bf26270 */
.L_x_700:
[----:B------:R-:W2:Y:S01]  /*14ee0*/  LDL R10, [R1+0x18] ;  /* 0x00001800010a7983 */ /* 0x000ea20000100800 */
[----:B-1----:R-:W0:Y:S03]  /*14ef0*/  LDC R0, c[0x0][0x430] ;  /* 0x00010c00ff007b82 */ /* 0x002e260000000800 */
[----:B------:R-:W3:Y:S04]  /*14f00*/  LDL R9, [R1+0x1c] ;  /* 0x00001c0001097983 */ /* 0x000ee80000100800 */
[----:B------:R-:W4:Y:S01]  /*14f10*/  LDL R8, [R1+0xc] ;  /* 0x00000c0001087983 */ /* 0x000f220000100800 */
[----:B------:R-:W1:Y:S01]  /*14f20*/  S2R R2, SR_TID.X ;  /* 0x0000000000027919 */ /* 0x000e620000002100 */
[----:B0-----:R-:W-:-:S13]  /*14f30*/  ISETP.NE.AND P0, PT, R0, 0x1, PT ;  /* 0x000000010000780c */ /* 0x001fda0003f05270 */
[----:B------:R-:W0:Y:S01]  /*14f40*/  @P0 LDC R5, c[0x0][0x434] ;  /* 0x00010d00ff050b82 */ /* 0x000e220000000800 */
[----:B-1----:R-:W-:-:S04]  /*14f50*/  LOP3.LUT R3, R2, 0x7f, RZ, 0xc0, !PT ;  /* 0x0000007f02037812 */ /* 0x002fc800078ec0ff */
[----:B------:R-:W-:-:S03]  /*14f60*/  SHF.R.U32.HI R4, RZ, 0x3, R3 ;  /* 0x00000003ff047819 */ /* 0x000fc60000011603 */
[----:B------:R-:W1:Y:S01]  /*14f70*/  @P0 LDC R3, c[0x0][0x438] ;  /* 0x00010e00ff030b82 */ /* 0x000e620000000800 */
[----:B------:R-:W-:Y:S02]  /*14f80*/  IMAD.SHL.U32 R2, R2, 0x10, RZ ;  /* 0x0000001002027824 */ /* 0x000fe400078e00ff */
[----:B------:R-:W-:-:S03]  /*14f90*/  IMAD R4, R7, 0x80, R4 ;  /* 0x0000008007047824 */ /* 0x000fc600078e0204 */
[----:B------:R-:W-:Y:S01]  /*14fa0*/  LOP3.LUT R2, R2, 0x70, RZ, 0xc0, !PT ;  /* 0x0000007002027812 */ /* 0x000fe200078ec0ff */
[----:B------:R-:W-:Y:S05]  /*14fb0*/  YIELD ;  /* 0x0000000000007946 */ /* 0x000fea0003800000 */
[----:B------:R-:W-:Y:S01]  /*14fc0*/  ULDC.64 UR4, c[0x0][0x428] ;  /* 0x00010a0000047ab9 */ /* 0x000fe20000000a00 */
[----:B--2---:R-:W-:-:S05]  /*14fd0*/  IADD3 R4, R2, R4, R10 ;  /* 0x0000000402047210 */ /* 0x004fca0007ffe00a */
[----:B0-----:R-:W-:-:S04]  /*14fe0*/  @P0 IMAD.HI.U32 R5, R4, R5, RZ ;  /* 0x0000000504050227 */ /* 0x001fc800078e00ff */
[----:B------:R-:W-:Y:S01]  /*14ff0*/  IMAD.MOV.U32 R2, RZ, RZ, R4 ;  /* 0x000000ffff027224 */ /* 0x000fe200078e0004 */
[----:B-1----:R-:W-:-:S05]  /*15000*/  @P0 SHF.R.U32.HI R2, RZ, R3, R5 ;  /* 0x00000003ff020219 */ /* 0x002fca0000011605 */
[----:B------:R-:W-:-:S04]  /*15010*/  IMAD.MOV R3, RZ, RZ, -R2 ;  /* 0x000000ffff037224 */ /* 0x000fc800078e0a02 */
[----:B------:R-:W-:Y:S01]  /*15020*/  IMAD R0, R0, R3, R4 ;  /* 0x0000000300007224 */ /* 0x000fe200078e0204 */
[----:B------:R-:W-:Y:S01]  /*15030*/  SHF.R.S32.HI R3, RZ, 0x1f, R2 ;  /* 0x0000001fff037819 */ /* 0x000fe20000011402 */
[----:B---3--:R-:W-:-:S04]  /*15040*/  IMAD R4, R9, UR4, RZ ;  /* 0x0000000409047c24 */ /* 0x008fc8000f8e02ff */
[C---:B----4-:R-:W-:Y:S02]  /*15050*/  IMAD R4, R8.reuse, UR5, R4 ;  /* 0x0000000508047c24 */ /* 0x050fe4000f8e0204 */
[----:B------:R-:W-:Y:S01]  /*15060*/  IMAD.WIDE.U32 R2, R8, UR4, R2 ;  /* 0x0000000408027c25 */ /* 0x000fe2000f8e0002 */
[----:B------:R-:W-:-:S03]  /*15070*/  ULDC.64 UR4, c[0x0][0x418] ;  /* 0x0001060000047ab9 */ /* 0x000fc60000000a00 */
[----:B------:R-:W-:Y:S01]  /*15080*/  IMAD.IADD R3, R4, 0x1, R3 ;  /* 0x0000000104037824 */ /* 0x000fe200078e0203 */
[----:B------:R-:W-:-:S04]  /*15090*/  LEA R4, P0, R2, UR4, 0x2 ;  /* 0x0000000402047c11 */ /* 0x000fc8000f8010ff */
[----:B------:R-:W-:-:S05]  /*150a0*/  LEA.HI.X R5, R2, UR5, R3, 0x2, P0 ;  /* 0x0000000502057c11 */ /* 0x000fca00080f1403 */
[----:B------:R-:W2:Y:S01]  /*150b0*/  LDG.E R4, desc[UR42][R4.64] ;  /* 0x0000002a04047981 */ /* 0x000ea2000c1e1900 */
[----:B------:R-:W-:Y:S01]  /*150c0*/  IMAD.U32 R8, RZ, RZ, UR38 ;  /* 0x00000026ff087e24 */ /* 0x000fe2000f8e00ff */
[----:B------:R-:W-:-:S04]  /*150d0*/  IADD3 R22, R6, 0x1, RZ ;  /* 0x0000000106167810 */ /* 0x000fc80007ffe0ff */
[----:B------:R-:W-:Y:S02]  /*150e0*/  ISETP.NE.AND P2, PT, R8, 0x3, PT ;  /* 0x000000030800780c */ /* 0x000fe40003f45270 */
        /* <DEDUP_REMOVED lines=8> */
.L_x_688:
[----:B------:R-:W-:Y:S01]  /*15170*/  IMAD R5, R22, 0x8, R16 ;  /* 0x0000000816057824 */ /* 0x000fe200078e0210 */
[----:B------:R-:W-:Y:S01]  /*15180*/  SHF.L.U32 R2, R29, 0x1f, RZ ;  /* 0x0000001f1d027819 */ /* 0x000fe200000006ff */
[----:B------:R-:W-:Y:S03]  /*15190*/  BSSY B1, `(.L_x_689) ;  /* 0x0000003000017945 */ /* 0x000fe60003800000 */
[----:B------:R-:W0:Y:S02]  /*151a0*/  SYNCS.PHASECHK.TRANS64.TRYWAIT P0, [R5+URZ+0x16840], R2 ;  /* 0x01684002050075a7 */ /* 0x000e24000800017f */
[----:B0-----:R-:W-:Y:S05]  /*151b0*/  @!P0 BRA `(.L_x_690) ;  /* 0x0000005800e48947 */ /* 0x001fea0003800000 */
.L_x_860:
[----:B------:R-:W-:Y:S05]  /*151c0*/  BSYNC B1 ;  /* 0x0000000000017941 */ /* 0x000fea0003800000 */
.L_x_689:
[----:B------:R-:W2:Y:S01]  /*151d0*/  LDL R3, [R1] ;  /* 0x0000000001037983 */ /* 0x000ea20000100800 */
[----:B------:R-:W-:Y:S01]  /*151e0*/  SHF.R.S32.HI R21, RZ, 0x1f, R0 ;  /* 0x0000001fff157819 */ /* 0x000fe20000011400 */
[----:B------:R-:W-:Y:S01]  /*151f0*/  ULDC.64 UR4, c[0x0][0x300] ;  /* 0x0000c00000047ab9 */ /* 0x000fe20000000a00 */
[----:B------:R-:W-:Y:S01]  /*15200*/  ULDC.64 UR6, c[0x0][0x2e8] ;  /* 0x0000ba0000067ab9 */ /* 0x000fe20000000a00 */
[----:B------:R-:W1:Y:S02]  /*15210*/  S2R R8, SR_TID.X ;  /* 0x0000000000087919 */ /* 0x000e640000002100 */
[----:B------:R-:W-:Y:S01]  /*15220*/  IMAD R7, R21, UR4, RZ ;  /* 0x0000000415077c24 */ /* 0x000fe2000f8e02ff */
[----:B------:R-:W3:Y:S03]  /*15230*/  S2R R9, SR_TID.X ;  /* 0x0000000000097919 */ /* 0x000ee60000002100 */
[----:B------:R-:W-:Y:S01]  /*15240*/  IMAD R7, R0, UR5, R7 ;  /* 0x0000000500077c24 */ /* 0x000fe2000f8e0207 */
[----:B-1----:R-:W-:-:S05]  /*15250*/  LOP3.LUT R8, R8, 0x7f, RZ, 0xc0, !PT ;  /* 0x0000007f08087812 */ /* 0x002fca00078ec0ff */
[----:B------:R-:W-:Y:S01]  /*15260*/  IMAD.SHL.U32 R11, R8, 0x8, RZ ;  /* 0x00000008080b7824 */ /* 0x000fe200078e00ff */
[----:B---3--:R-:W-:-:S04]  /*15270*/  SHF.L.U32 R8, R9, 0x3, RZ ;  /* 0x0000000309087819 */ /* 0x008fc800000006ff */
        /* <DEDUP_REMOVED lines=19> */
[----:B------:R-:W0:Y:S01]  /*153b0*/  S2R R3, SR_TID.X ;  /* 0x0000000000037919 */ /* 0x000e220000002100 */
[----:B------:R-:W-:Y:S01]  /*153c0*/  IMAD R8, R8, 0x2, R16 ;  /* 0x0000000208087824 */ /* 0x000fe200078e0210 */
[----:B------:R-:W1:Y:S01]  /*153d0*/  SHFL.IDX PT, R2, R9, RZ, 0x181f ;  /* 0x00181fff09027589 */ /* 0x000e6200000e0000 */
[----:B0-----:R-:W-:-:S03]  /*153e0*/  IMAD.SHL.U32 R11, R3, 0x8, RZ ;  /* 0x00000008030b7824 */ /* 0x001fc600078e00ff */
[----:B------:R-:W0:Y:S02]  /*153f0*/  SHFL.IDX PT, R3, R10, RZ, 0x181f ;  /* 0x00181fff0a037589 */ /* 0x000e2400000e0000 */
[----:B------:R-:W-:-:S05]  /*15400*/  LOP3.LUT R11, R11, 0x38, RZ, 0xc0, !PT ;  /* 0x000000380b0b7812 */ /* 0x000fca00078ec0ff */
[----:B------:R-:W-:-:S05]  /*15410*/  IMAD.SHL.U32 R7, R11, 0x2, RZ ;  /* 0x000000020b077824 */ /* 0x000fca00078e00ff */
[----:B-1----:R-:W-:-:S05]  /*15420*/  IADD3 R2, P0, R2, R7, RZ ;  /* 0x0000000702027210 */ /* 0x002fca0007f1e0ff */
[----:B0-----:R-:W-:-:S05]  /*15430*/  IMAD.X R3, RZ, RZ, R3, P0 ;  /* 0x000000ffff037224 */ /* 0x001fca00000e0603 */
[----:B------:R-:W-:Y:S01]  /*15440*/  @!PT LDS RZ, [RZ] ;  /* 0x00000000fffff984 */ /* 0x000fe20000000800 */
        /* <DEDUP_REMOVED lines=33> */
.L_x_878:
[----:B-1----:R-:W-:-:S05]  /*15660*/  IADD3 R2, P0, R2, R7, RZ ;  /* 0x0000000702027210 */ /* 0x002fca0007f1e0ff */
[----:B------:R-:W-:Y:S01]  /*15670*/  IMAD.X R3, RZ, RZ, R10, P0 ;  /* 0x000000ffff037224 */ /* 0x000fe200000e060a */
[----:B------:R-:W-:-:S04]  /*15680*/  PLOP3.LUT P0, PT, PT, PT, PT, 0x80, 0x0 ;  /* 0x000000000000781c */ /* 0x000fc80003f0f070 */
[----:B------:R-:W-:Y:S01]  /*15690*/  @!PT LDS RZ, [RZ] ;  /* 0x00000000fffff984 */ /* 0x000fe20000000800 */
[----:B------:R-:W-:Y:S01]  /*156a0*/  @!PT LDS RZ, [RZ] ;  /* 0x00000000fffff984 */ /* 0x000fe20000000800 */
[----:B------:R-:W-:Y:S01]  /*156b0*/  @!PT LDS RZ, [RZ] ;  /* 0x00000000fffff984 */ /* 0x000fe20000000800 */
[----:B------:R1:W-:Y:S01]  /*156c0*/  LDGSTS.E.BYPASS.LTC128B.128 [R8+0x11c00], desc[UR42][R2.64], !P2 ;  /* 0x11c0000002087fae */ /* 0x0003e2000d101d6a */
[----:B------:R-:W-:-:S08]  /*156d0*/  NOP ;  /* 0x0000000000007918 */ /* 0x000fd00000000000 */
.L_x_692:
[----:B------:R-:W-:Y:S02]  /*156e0*/  PLOP3.LUT P2, PT, P2, P0, PT, 0xa2, 0x0 ;  /* 0x000000000000781c */ /* 0x000fe40001741472 */
[----:B------:R-:W-:-:S08]  /*156f0*/  @P0 R2UR P2, UR4, R5 ;  /* 0x00000000050402ca */ /* 0x000fd00000040000 */
[----:B------:R-:W-:-:S05]  /*15700*/  @P0 PLOP3.LUT P0, PT, P2, PT, PT, 0x80, 0x0 ;  /* 0x000000000000081c */ /* 0x000fca000170f070 */
[----:B------:R-:W-:Y:S01]  /*15710*/  @!P2 SYNCS.ARRIVE.TRANS64.RED.A0T1 RZ, [UR4+0x16830], RZ ;  /* 0x016830ffffffa9a7 */ /* 0x000fe20008200404 */
[----:B------:R-:W-:Y:S07]  /*15720*/  @!P2 ARRIVES.LDGSTSBAR.64.TRANSCNT [UR4+0x16830] ;  /* 0x01683000ff00a9b0 */ /* 0x000fee0008000a84 */
[----:B------:R-:W-:Y:S05]  /*15730*/  @P0 BRA.U.ANY `(.L_x_692) ;  /* 0xfffffffd00e80947 */ /* 0x000fea000393ffff */
[----:B------:R-:W-:Y:S01]  /*15740*/  NOP ;  /* 0x0000000000007918 */ /* 0x000fe20000000000 */
[----:B-1----:R-:W-:-:S05]  /*15750*/  IMAD.U32 R2, RZ, RZ, UR38 ;  /* 0x00000026ff027e24 */ /* 0x002fca000f8e00ff */
[----:B------:R-:W-:-:S13]  /*15760*/  ISETP.NE.AND P3, PT, R2, 0x3, PT ;  /* 0x000000030200780c */ /* 0x000fda0003f65270 */
[----:B------:R-:W-:Y:S05]  /*15770*/  @!P3 BRA `(.L_x_693) ;  /* 0x000000000004b947 */ /* 0x000fea0003800000 */
[----:B------:R-:W-:Y:S01]  /*15780*/  BPT.TRAP 0x1 ;  /* 0x000000040000795c */ /* 0x000fe20000300000 */
.L_x_693:
[----:B------:R1:W-:Y:S01]  /*15790*/  SYNCS.ARRIVE.TRANS64.A1T0 RZ, [R5+URZ+0x16830], RZ ;  /* 0x016830ff05ff79a7 */ /* 0x0003e2000810003f */
[----:B------:R-:W-:Y:S05]  /*157a0*/  @!P3 BRA `(.L_x_694) ;  /* 0x000000000004b947 */ /* 0x000fea0003800000 */
[----:B------:R-:W-:Y:S01]  /*157b0*/  BPT.TRAP 0x1 ;  /* 0x000000040000795c */ /* 0x000fe20000300000 */
.L_x_694:
[----:B------:R-:W-:Y:S01]  /*157c0*/  SHF.L.U32 R2, R20, 0x1f, RZ ;  /* 0x0000001f14027819 */ /* 0x000fe200000006ff */
[----:B------:R-:W-:Y:S01]  /*157d0*/  BSSY B1, `(.L_x_695) ;  /* 0x0000004000017945 */ /* 0x000fe20003800000 */
[----:B-1----:R-:W-:-:S04]  /*157e0*/  LEA R5, R6, R16, 0x3 ;  /* 0x0000001006057211 */ /* 0x002fc800078e18ff */
[----:B------:R-:W1:Y:S02]  /*157f0*/  SYNCS.PHASECHK.TRANS64.TRYWAIT P0, [R5+URZ+0x16860], R2 ;  /* 0x01686002050075a7 */ /* 0x000e64000800017f */
[----:B-1----:R-:W-:Y:S05]  /*15800*/  @!P0 BRA `(.L_x_696) ;  /* 0x0000005c00a08947 */ /* 0x002fea0003800000 */
.L_x_879:
[----:B------:R-:W-:Y:S05]  /*15810*/  BSYNC B1 ;  /* 0x0000000000017941 */ /* 0x000fea0003800000 */
.L_x_695:
[----:B------:R-:W2:Y:S01]  /*15820*/  LDL R8, [R1+0x10] ;  /* 0x0000100001087983 */ /* 0x000ea20000100800 */
[----:B------:R-:W0:Y:S01]  /*15830*/  S2R R11, SR_TID.X ;  /* 0x00000000000b7919 */ /* 0x000e220000002100 */
[----:B------:R-:W-:Y:S01]  /*15840*/  UMOV UR4, 0xffffffff ;  /* 0xffffffff00047882 */ /* 0x000fe20000000000 */
[C---:B0-----:R-:W-:Y:S01]  /*15850*/  IMAD.SHL.U32 R9, R11.reuse, 0x8, RZ ;  /* 0x000000080b097824 */ /* 0x041fe200078e00ff */
[----:B------:R-:W-:-:S04]  /*15860*/  LOP3.LUT R3, R11, 0x7f, RZ, 0xc0, !PT ;  /* 0x0000007f0b037812 */ /* 0x000fc800078ec0ff */
[----:B------:R-:W-:Y:S01]  /*15870*/  LOP3.LUT R9, R9, 0x1f8, RZ, 0xc0, !PT ;  /* 0x000001f809097812 */ /* 0x000fe200078ec0ff */
[----:B------:R-:W-:-:S03]  /*15880*/  IMAD.SHL.U32 R10, R3, 0x8, RZ ;  /* 0x00000008030a7824 */ /* 0x000fc600078e00ff */
        /* <DEDUP_REMOVED lines=11> */
[----:B0-----:R-:W-:-:S05]  /*15940*/  IADD3 R2, P2, R2, R7, RZ ;  /* 0x0000000702027210 */ /* 0x001fca0007f5e0ff */
[----:B-1----:R-:W-:-:S05]  /*15950*/  IMAD.X R3, RZ, RZ, R3, P2 ;  /* 0x000000ffff037224 */ /* 0x002fca00010e0603 */
[----:B------:R-:W-:Y:S01]  /*15960*/  @!PT LDS RZ, [RZ] ;  /* 0x00000000fffff984 */ /* 0x000fe20000000800 */
        /* <DEDUP_REMOVED lines=39> */
.L_x_897:
        /* <DEDUP_REMOVED lines=14> */
[----:B------:R-:W-:-:S03]  /*15cc0*/  NOP ;  /* 0x0000000000007918 */ /* 0x000fc60000000000 */
[----:B------:R-:W-:-:S03]  /*15cd0*/  IADD3 R3, R3, R6, RZ ;  /* 0x0000000603037210 */ /* 0x000fc60007ffe0ff */
        /* <DEDUP_REMOVED lines=9> */
.L_x_698:
[----:B------:R-:W-:Y:S02]  /*15d70*/  PLOP3.LUT P2, PT, P2, P0, PT, 0xa2, 0x0 ;  /* 0x000000000000781c */ /* 0x000fe40001741472 */
[----:B------:R-:W-:-:S08]  /*15d80*/  @P0 R2UR P2, UR4, R5 ;  /* 0x00000000050402ca */ /* 0x000fd00000040000 */
[----:B------:R-:W-:-:S05]  /*15d90*/  @P0 PLOP3.LUT P0, PT, P2, PT, PT, 0x80, 0x0 ;  /* 0x000000000000081c */ /* 0x000fca000170f070 */
[----:B------:R-:W-:Y:S01]  /*15da0*/  @!P2 SYNCS.ARRIVE.TRANS64.RED.A0T1 RZ, [UR4+0x16850], RZ ;  /* 0x016850ffffffa9a7 */ /* 0x000fe20008200404 */
[----:B------:R-:W-:Y:S07]  /*15db0*/  @!P2 ARRIVES.LDGSTSBAR.64.TRANSCNT [UR4+0x16850] ;  /* 0x01685000ff00a9b0 */ /* 0x000fee0008000a84 */
[----:B------:R-:W-:Y:S05]  /*15dc0*/  @P0 BRA.U.ANY `(.L_x_698) ;  /* 0xfffffffd00e80947 */ /* 0x000fea000393ffff */
[----:B------:R-:W-:Y:S01]  /*15dd0*/  NOP ;  /* 0x0000000000007918 */ /* 0x000fe20000000000 */
[----:B------:R-:W-:Y:S02]  /*15de0*/  IMAD.U32 R2, RZ, RZ, UR38 ;  /* 0x00000026ff027e24 */ /* 0x000fe4000f8e00ff */
[----:B------:R-:W-:-:S03]  /*15df0*/  IMAD.MOV.U32 R19, RZ, RZ, R0 ;  /* 0x000000ffff137224 */ /* 0x000fc600078e0000 */
[----:B------:R-:W-:-:S13]  /*15e00*/  ISETP.NE.AND P3, PT, R2, 0x3, PT ;  /* 0x000000030200780c */ /* 0x000fda0003f65270 */
[----:B------:R-:W-:Y:S05]  /*15e10*/  @!P3 BRA `(.L_x_699) ;  /* 0x000000000004b947 */ /* 0x000fea0003800000 */
[----:B------:R-:W-:Y:S01]  /*15e20*/  BPT.TRAP 0x1 ;  /* 0x000000040000795c */ /* 0x000fe20000300000 */
.L_x_699:
[----:B------:R-:W2:Y:S01]  /*15e30*/  LDL R0, [R1+0x14] ;  /* 0x0000140001007983 */ /* 0x000ea20000100800 */
[----:B------:R0:W-:Y:S01]  /*15e40*/  SYNCS.ARRIVE.TRANS64.A1T0 RZ, [R5+URZ+0x16850], RZ ;  /* 0x016850ff05ff79a7 */ /* 0x0001e2000810003f */
[C---:B------:R-:W-:Y:S01]  /*15e50*/  VIADD R7, R23.reuse, 0xffffffff ;  /* 0xffffffff17077836 */ /* 0x040fe20000000000 */
[----:B------:R-:W-:Y:S01]  /*15e60*/  MOV R26, R23 ;  /* 0x00000017001a7202 */ /* 0x000fe20000000f00 */
[----:B------:R-:W-:Y:S02]  /*15e70*/  IMAD.MOV.U32 R6, RZ, RZ, R22 ;  /* 0x000000ffff067224 */ /* 0x000fe400078e0016 */
[----:B------:R-:W-:Y:S01]  /*15e80*/  IMAD.MOV.U32 R20, RZ, RZ, R29 ;  /* 0x000000ffff147224 */ /* 0x000fe200078e001d */
[----:B--2---:R-:W-:-:S13]  /*15e90*/  ISETP.GT.AND P0, PT, R23, R0, PT ;  /* 0x000000001700720c */ /* 0x004fda0003f04270 */
[----:B0-----:R-:W-:Y:S05]  /*15ea0*/  @P0 BRA `(.L_x_700) ;  /* 0xfffffff0000c0947 */ /* 0x001fea000383ffff */
.L_x_687:
[----:B------:R-:W-:Y:S05]  /*15eb0*/  BSYNC B0 ;  /* 0x0000000000007941 */ /* 0x000fea0003800000 */
.L_x_686:
[----:B-1----:R-:W0:Y:S01]  /*15ec0*/  S2R R0, SR_TID.X ;  /* 0x0000000000007919 */ /* 0x002e220000002100 */
        /* <DEDUP_REMOVED lines=16> */
.L_x_702:
[----:B------:R-:W-:Y:S05]  /*15fd0*/  BSYNC B0 ;  /* 0x0000000000007941 */ /* 0x000fea0003800000 */
.L_x_701:
[----:B------:R-:W-:-:S05]  /*15fe0*/  IMAD.U32 R0, RZ, RZ, UR38 ;  /* 0x00000026ff007e24 */ /* 0x000fca000f8e00ff */
[----:B------:R-:W-:-:S13]  /*15ff0*/  ISETP.NE.AND P0, PT, R0, 0x3, PT ;  /* 0x000000030000780c */ /* 0x000fda0003f05270 */
[----:B------:R-:W-:Y:S05]  /*16000*/  @!P0 BRA `(.L_x_703) ;  /* 0x0000000000048947 */ /* 0x000fea0003800000 */
[----:B------:R-:W-:Y:S01]  /*16010*/  BPT.TRAP 0x1 ;  /* 0x000000040000795c */ /* 0x000fe20000300000 */
.L_x_703:
[----:B------:R-:W2:Y:S01]  /*16020*/  LDL.LU R2, [R1+0x10] ;  /* 0x0000100001027983 */ /* 0x000ea20000300800 */
[----:B------:R-:W-:Y:S01]  /*16030*/  IMAD R0, R22, 0x8, R16 ;  /* 0x0000000816007824 */ /* 0x000fe200078e0210 */
[----:B------:R-:W-:Y:S01]  /*16040*/  SHF.L.U32 R3, R29, 0x1f, RZ ;  /* 0x0000001f1d037819 */ /* 0x000fe200000006ff */
[----:B------:R-:W-:Y:S03]  /*16050*/  BSSY B0, `(.L_x_704) ;  /* 0x0000004000007945 */ /* 0x000fe60003800000 */
[----:B------:R-:W0:Y:S01]  /*16060*/  SYNCS.PHASECHK.TRANS64.TRYWAIT P0, [R0+URZ+0x16860], R3 ;  /* 0x01686003000075a7 */ /* 0x000e22000800017f */
[----:B--2---:R-:W-:Y:S01]  /*16070*/  IMAD R6, R23, -0x80, R2 ;  /* 0xffffff8017067824 */ /* 0x004fe200078e0202 */
[----:B0-----:R-:W-:Y:S06]  /*16080*/  @!P0 BRA `(.L_x_705) ;  /* 0x0000005c00dc8947 */ /* 0x001fec0003800000 */
.L_x_898:
[----:B------:R-:W-:Y:S05]  /*16090*/  BSYNC B0 ;  /* 0x0000000000007941 */ /* 0x000fea0003800000 */
.L_x_704:
[----:B------:R-:W1:Y:S01]  /*160a0*/  S2R R8, SR_TID.X ;  /* 0x0000000000087919 */ /* 0x000e620000002100 */
[----:B------:R-:W-:Y:S01]  /*160b0*/  ULDC UR4, c[0x0][0x2f4] ;  /* 0x0000bd0000047ab9 */ /* 0x000fe20000000800 */
[C---:B-1----:R-:W-:Y:S01]  /*160c0*/  IMAD.SHL.U32 R2, R8.reuse, 0x8, RZ ;  /* 0x0000000808027824 */ /* 0x042fe200078e00ff */
[C---:B------:R-:W-:Y:S01]  /*160d0*/  LOP3.LUT R5, R8.reuse, 0x7f, RZ, 0xc0, !PT ;  /* 0x0000007f08057812 */ /* 0x040fe200078ec0ff */
[----:B------:R-:W-:-:S03]  /*160e0*/  IMAD.SHL.U32 R7, R8, 0x8, RZ ;  /* 0x0000000808077824 */ /* 0x000fc600078e00ff */
[----:B------:R-:W-:Y:S01]  /*160f0*/  LOP3.LUT R2, R2, 0x1f8, RZ, 0xc0, !PT ;  /* 0x000001f802027812 */ /* 0x000fe200078ec0ff */
[----:B------:R-:W-:Y:S01]  /*16100*/  IMAD.SHL.U32 R4, R5, 0x8, RZ ;  /* 0x0000000805047824 */ /* 0x000fe200078e00ff */
[----:B------:R-:W-:Y:S02]  /*16110*/  LOP3.LUT R7, R7, 0x38, RZ, 0xc0, !PT ;  /* 0x0000003807077812 */ /* 0x000fe400078ec0ff */
[----:B------:R-:W-:Y:S02]  /*16120*/  LOP3.LUT R2, R2, 0x38, R8, 0x78, !PT ;  /* 0x0000003802027812 */ /* 0x000fe400078e7808 */
[----:B------:R-:W-:Y:S01]  /*16130*/  ISETP.GE.AND P0, PT, R7, UR4, PT ;  /* 0x0000000407007c0c */ /* 0x000fe2000bf06270 */
[----:B------:R-:W-:Y:S01]  /*16140*/  UMOV UR4, 0xffffffff ;  /* 0xffffffff00047882 */ /* 0x000fe20000000000 */
[----:B------:R-:W-:Y:S02]  /*16150*/  SHF.R.U32.HI R5, RZ, 0x3, R5 ;  /* 0x00000003ff057819 */ /* 0x000fe40000011605 */
[----:B------:R-:W-:-:S03]  /*16160*/  LOP3.LUT R2, R2, 0x200, R4, 0xf8, !PT ;  /* 0x0000020002027812 */ /* 0x000fc600078ef804 */
[----:B------:R-:W-:Y:S01]  /*16170*/  IMAD.IADD R6, R6, 0x1, -R5 ;  /* 0x0000000106067824 */ /* 0x000fe200078e0a05 */
[----:B------:R-:W-:Y:S01]  /*16180*/  LEA R4, R22, R2, 0xd ;  /* 0x0000000216047211 */ /* 0x000fe200078e68ff */
        /* <DEDUP_REMOVED lines=47> */
.L_x_916:
[----:B------:R-:W-:Y:S02]  /*16480*/  ISETP.LT.OR P0, PT, R6, 0x71, P0 ;  /* 0x000000710600780c */ /* 0x000fe40000701670 */
[----:B--23--:R-:W-:-:S05]  /*16490*/  IADD3 R2, P1, R14, R5, RZ ;  /* 0x000000050e027210 */ /* 0x00cfca0007f3e0ff */
[----:B------:R-:W-:-:S06]  /*164a0*/  IMAD.X R3, RZ, RZ, R19, P1 ;  /* 0x000000ffff037224 */ /* 0x000fcc00008e0613 */
[----:B------:R-:W-:Y:S01]  /*164b0*/  @!PT LDS RZ, [RZ] ;  /* 0x00000000fffff984 */ /* 0x000fe20000000800 */
[----:B------:R-:W-:Y:S01]  /*164c0*/  @!PT LDS RZ, [RZ] ;  /* 0x00000000fffff984 */ /* 0x000fe20000000800 */
[----:B------:R-:W-:Y:S01]  /*164d0*/  @!PT LDS RZ, [RZ] ;  /* 0x00000000fffff984 */ /* 0x000fe20000000800 */
[----:B------:R0:W-:Y:S01]  /*164e0*/  LDGSTS.E.BYPASS.LTC128B.128 [R4+0x3c00], desc[UR42][R2.64], !P0 ;  /* 0x03c0000002047fae */ /* 0x0001e2000c101d6a */
[----:B------:R-:W-:Y:S01]  /*164f0*/  PLOP3.LUT P0, PT, PT, PT, PT, 0x80, 0x0 ;  /* 0x000000000000781c */ /* 0x000fe20003f0f070 */
[----:B------:R-:W-:-:S12]  /*16500*/  NOP ;  /* 0x0000000000007918 */ /* 0x000fd80000000000 */
.L_x_707:
[----:B------:R-:W-:Y:S02]  /*16510*/  PLOP3.LUT P1, PT, P1, P0, PT, 0xa2, 0x0 ;  /* 0x000000000000781c */ /* 0x000fe40000f21472 */
[----:B------:R-:W-:-:S08]  /*16520*/  @P0 R2UR P1, UR4, R0 ;  /* 0x00000000000402ca */ /* 0x000fd00000020000 */
[----:B------:R-:W-:-:S05]  /*16530*/  @P0 PLOP3.LUT P0, PT, P1, PT, PT, 0x80, 0x0 ;  /* 0x000000000000081c */ /* 0x000fca0000f0f070 */
[----:B------:R-:W-:Y:S01]  /*16540*/  @!P1 SYNCS.ARRIVE.TRANS64.RED.A0T1 RZ, [UR4+0x16850], RZ ;  /* 0x016850ffffff99a7 */ /* 0x000fe20008200404 */
[----:B------:R-:W-:Y:S07]  /*16550*/  @!P1 ARRIVES.LDGSTSBAR.64.TRANSCNT [UR4+0x16850] ;  /* 0x01685000ff0099b0 */ /* 0x000fee0008000a84 */
[----:B------:R-:W-:Y:S05]  /*16560*/  @P0 BRA.U.ANY `(.L_x_707) ;  /* 0xfffffffd00e80947 */ /* 0x000fea000393ffff */
[----:B------:R-:W-:Y:S01]  /*16570*/  NOP ;  /* 0x0000000000007918 */ /* 0x000fe20000000000 */
[----:B0-----:R-:W-:-:S05]  /*16580*/  IMAD.U32 R2, RZ, RZ, UR38 ;  /* 0x00000026ff027e24 */ /* 0x001fca000f8e00ff */
[----:B------:R-:W-:-:S13]  /*16590*/  ISETP.NE.AND P2, PT, R2, 0x3, PT ;  /* 0x000000030200780c */ /* 0x000fda0003f45270 */
[----:B------:R-:W-:Y:S05]  /*165a0*/  @!P2 BRA `(.L_x_708) ;  /* 0x000000000004a947 */ /* 0x000fea0003800000 */
[----:B------:R-:W-:Y:S01]  /*165b0*/  BPT.TRAP 0x1 ;  /* 0x000000040000795c */ /* 0x000fe20000300000 */
.L_x_708:
[----:B------:R-:W-:Y:S01]  /*165c0*/  VIADD R22, R22, 0x1 ;  /* 0x0000000116167836 */ /* 0x000fe20000000000 */
[----:B------:R0:W-:Y:S04]  /*165d0*/  SYNCS.ARRIVE.TRANS64.A1T0 RZ, [R0+URZ+0x16850], RZ ;  /* 0x016850ff00ff79a7 */ /* 0x0001e8000810003f */
[----:B------:R-:W-:-:S04]  /*165e0*/  ISETP.NE.AND P0, PT, R22, 0x2, PT ;  /* 0x000000021600780c */ /* 0x000fc80003f05270 */
[----:B0-----:R-:W-:Y:S02]  /*165f0*/  SEL R0, RZ, 0x1, P0 ;  /* 0x00000001ff007807 */ /* 0x001fe40000000000 */
[----:B------:R-:W-:Y:S02]  /*16600*/  SEL R22, R22, RZ, P0 ;  /* 0x000000ff16167207 */ /* 0x000fe40000000000 */
[----:B------:R-:W-:-:S07]  /*16610*/  LOP3.LUT R29, R29, R0, RZ, 0x3c, !PT ;  /* 0x000000001d1d7212 */ /* 0x000fce00078e3cff */
.L_x_667:
[----:B------:R-:W-:Y:S05]  /*16620*/  BSYNC B7 ;  /* 0x0000000000077941 */ /* 0x000fea0003800000 */
.L_x_665:
[----:B------:R-:W2:Y:S02]  /*16630*/  LDL R0, [R1] ;  /* 0x0000000001007983 */ /* 0x000ea40000100800 */
[----:B--2---:R-:W-:-:S13]  /*16640*/  LOP3.LUT P0, RZ, R0, 0x4, RZ, 0xc0, !PT ;  /* 0x0000000400ff7812 */ /* 0x004fda000780c0ff */
[----:B------:R-:W-:Y:S05]  /*16650*/  @!P0 BRA `(.L_x_709) ;  /* 0x0000000000248947 */ /* 0x000fea0003800000 */
[----:B------:R-:W-:Y:S05]  /*16660*/  WARPSYNC.ALL ;  /* 0x0000000000007948 */ /* 0x000fea0003800000 */
[----:B------:R-:W2:Y:S08]  /*16670*/  S2UR UR5, SR_CgaCtaId ;  /* 0x00000000000579c3 */ /* 0x000eb00000008800 */
[----:B------:R-:W-:Y:S06]  /*16680*/  BAR.SYNC.DEFER_BLOCKING 0x5, 0x200 ;  /* 0x0148000000007b1d */ /* 0x000fec0000010000 */
[----:B------:R-:W-:-:S02]  /*16690*/  UMOV UR4, 0x400 ;  /* 0x0000040000047882 */ /* 0x000fc40000000000 */
[----:B--2---:R-:W-:-:S06]  /*166a0*/  ULEA UR4, UR5, UR4, 0x18 ;  /* 0x0000000405047291 */ /* 0x004fcc000f8ec03f */
[----:B------:R-:W-:-:S05]  /*166b0*/  IMAD.U32 R16, RZ, RZ, UR4 ;  /* 0x00000004ff107e24 */ /* 0x000fca000f8e00ff */
[----:B------:R2:W3:Y:S01]  /*166c0*/  LDS.128 R24, [R16+0x168d0] ;  /* 0x0168d00010187984 */ /* 0x0004e20000000c00 */
[----:B------:R-:W-:Y:S06]  /*166d0*/  BAR.ARV 0x4, 0x200 ;  /* 0x0108000000007b1d */ /* 0x000fec0000002000 */
[----:B------:R-:W-:Y:S05]  /*166e0*/  BRA `(.L_x_710) ;  /* 0x0000000800d07947 */ /* 0x000fea0003800000 */
.L_x_709:
[----:B------:R-:W0:Y:S01]  /*166f0*/  S2R R0, SR_TID.X ;  /* 0x0000000000007919 */ /* 0x000e220000002100 */
[----:B------:R-:W-:Y:S01]  /*16700*/  UMOV UR4, 0xffffffff ;  /* 0xffffffff00047882 */ /* 0x000fe20000000000 */
[----:B0-----:R-:W-:-:S04]  /*16710*/  LOP3.LUT R9, R0, 0x1f, RZ, 0xc0, !PT ;  /* 0x0000001f00097812 */ /* 0x001fc800078ec0ff */
[----:B------:R-:W-:Y:S01]  /*16720*/  ISETP.NE.AND P0, PT, R9, 0x1f, PT ;  /* 0x0000001f0900780c */ /* 0x000fe20003f05270 */
[----:B------:R-:W-:-:S12]  /*16730*/  BRA.DIV UR4, `(.L_x_711) ;  /* 0x0000006204707947 */ /* 0x000fd8000b800000 */
[----:B-1----:R-:W-:Y:S01]  /*16740*/  IADD3 R7, R27, R9, RZ ;  /* 0x000000091b077210 */ /* 0x002fe20007ffe0ff */
[----:B------:R-:W-:-:S03]  /*16750*/  ULDC UR4, c[0x0][0xc3c] ;  /* 0x00030f0000047ab9 */ /* 0x000fc60000000800 */
        /* <DEDUP_REMOVED lines=8> */
[C---:B------:R-:W-:Y:S01]  /*167e0*/  ISETP.GE.U32.AND P2, PT, R9.reuse, 0x2, PT ;  /* 0x000000020900780c */ /* 0x040fe20003f46070 */
[----:B------:R-:W-:Y:S01]  /*167f0*/  IMAD.MOV.U32 R4, RZ, RZ, RZ ;  /* 0x000000ffff047224 */ /* 0x000fe200078e00ff */
[C---:B------:R-:W-:Y:S01]  /*16800*/  ISETP.GE.U32.AND P3, PT, R9.reuse, 0x4, PT ;  /* 0x000000040900780c */ /* 0x040fe20003f66070 */
[----:B------:R-:W-:Y:S01]  /*16810*/  SHFL.IDX PT, R0, R24, RZ, 0x1f ;  /* 0x00001fff18007589 */ /* 0x000fe200000e0000 */
[C---:B------:R-:W-:Y:S02]  /*16820*/  ISETP.GE.U32.AND P4, PT, R9.reuse, 0x8, PT ;  /* 0x000000080900780c */ /* 0x040fe40003f86070 */
[----:B------:R-:W-:Y:S01]  /*16830*/  ISETP.GE.U32.AND P5, PT, R9, 0x10, PT ;  /* 0x000000100900780c */ /* 0x000fe20003fa6070 */
[----:B------:R0:W-:Y:S02]  /*16840*/  SHFL.IDX PT, R6, R24, 0x1, 0x1f ;  /* 0x00201f0018067f89 */ /* 0x0001e400000e0000 */
        /* <DEDUP_REMOVED lines=20> */
[----:B------:R0:W1:Y:S02]  /*16990*/  SHFL.IDX PT, R14, R3, 0x1f, 0x1f ;  /* 0x03e01f00030e7f89 */ /* 0x00006400000e0000 */
.L_x_926:
[----:B------:R-:W-:Y:S02]  /*169a0*/  ULDC UR4, c[0x0][0xc38] ;  /* 0x00030e0000047ab9 */ /* 0x000fe40000000800 */
[----:B------:R-:W-:-:S04]  /*169b0*/  IMAD.U32 R2, RZ, RZ, UR4 ;  /* 0x00000004ff027e24 */ /* 0x000fc8000f8e00ff */
[----:B-1----:R-:W-:-:S04]  /*169c0*/  IMAD R5, R14, R2, RZ ;  /* 0x000000020e057224 */ /* 0x002fc800078e02ff */
[----:B------:R-:W-:-:S05]  /*169d0*/  IMAD.IADD R6, R6, 0x1, R5 ;  /* 0x0000000106067824 */ /* 0x000fca00078e0205 */
[----:B------:R-:W-:-:S13]  /*169e0*/  ISETP.GT.AND P6, PT, R6, R0, PT ;  /* 0x000000000600720c */ /* 0x000fda0003fc4270 */
[----:B------:R-:W-:Y:S05]  /*169f0*/  @P6 BRA `(.L_x_712) ;  /* 0x0000000000a46947 */ /* 0x000fea0003800000 */
.L_x_715:
[----:B------:R-:W1:Y:S01]  /*16a00*/  LDC R2, c[0x0][0xc3c] ;  /* 0x00030f00ff027b82 */ /* 0x000e620000000800 */
[----:B------:R-:W-:-:S05]  /*16a10*/  VIADD R27, R27, 0x1f ;  /* 0x0000001f1b1b7836 */ /* 0x000fca0000000000 */
[----:B-1----:R-:W-:-:S13]  /*16a20*/  ISETP.GE.AND P6, PT, R27, R2, PT ;  /* 0x000000021b00720c */ /* 0x002fda0003fc6270 */
[----:B------:R-:W-:Y:S05]  /*16a30*/  @P6 BRA `(.L_x_713) ;  /* 0x0000000400b86947 */ /* 0x000fea0003800000 */
[----:B0-----:R-:W0:Y:S01]  /*16a40*/  S2R R3, SR_TID.X ;  /* 0x0000000000037919 */ /* 0x001e220000002100 */
[----:B------:R-:W-:Y:S01]  /*16a50*/  IMAD.MOV.U32 R7, RZ, RZ, RZ ;  /* 0x000000ffff077224 */ /* 0x000fe200078e00ff */
[----:B0-----:R-:W-:-:S04]  /*16a60*/  LOP3.LUT R3, R3, 0x1f, RZ, 0xc0, !PT ;  /* 0x0000001f03037812 */ /* 0x001fc800078ec0ff */
[----:B------:R-:W-:-:S04]  /*16a70*/  IADD3 R9, R27, R3, RZ ;  /* 0x000000031b097210 */ /* 0x000fc80007ffe0ff */
        /* <DEDUP_REMOVED lines=27> */
.L_x_934:
[----:B------:R-:W-:Y:S02]  /*16c30*/  ULDC UR4, c[0x0][0xc38] ;  /* 0x00030e0000047ab9 */ /* 0x000fe40000000800 */
[----:B------:R-:W-:-:S04]  /*16c40*/  IMAD.U32 R2, RZ, RZ, UR4 ;  /* 0x00000004ff027e24 */ /* 0x000fc8000f8e00ff */
[----:B-1----:R-:W-:-:S04]  /*16c50*/  IMAD R5, R14, R2, RZ ;  /* 0x000000020e057224 */ /* 0x002fc800078e02ff */
[----:B------:R-:W-:-:S05]  /*16c60*/  IMAD.IADD R6, R5, 0x1, R6 ;  /* 0x0000000105067824 */ /* 0x000fca00078e0206 */
[----:B------:R-:W-:-:S13]  /*16c70*/  ISETP.GT.AND P6, PT, R6, R0, PT ;  /* 0x000000000600720c */ /* 0x000fda0003fc4270 */
[----:B------:R-:W-:Y:S05]  /*16c80*/  @!P6 BRA `(.L_x_715) ;  /* 0xfffffffc005ce947 */ /* 0x000fea000383ffff */
.L_x_712:
        /* <DEDUP_REMOVED lines=9> */
.L_x_939:
[----:B------:R-:W-:-:S13]  /*16d20*/  ISETP.NE.AND P0, PT, R8, RZ, PT ;  /* 0x000000ff0800720c */ /* 0x000fda0003f05270 */
[----:B------:R-:W-:Y:S05]  /*16d30*/  @!P0 BRA `(.L_x_717) ;  /* 0x0000000000108947 */ /* 0x000fea0003800000 */
[----:B------:R-:W-:Y:S01]  /*16d40*/  UMOV UR4, 0xffffffff ;  /* 0xffffffff00047882 */ /* 0x000fe20000000000 */
[----:B------:R-:W-:Y:S02]  /*16d50*/  VIADD R12, R5, 0xffffffff ;  /* 0xffffffff050c7836 */ /* 0x000fe40000000000 */
[----:B------:R-:W-:Y:S05]  /*16d60*/  BRA.DIV UR4, `(.L_x_718) ;  /* 0x0000006604347947 */ /* 0x000fea000b800000 */
[----:B------:R4:W0:Y:S02]  /*16d70*/  SHFL.IDX PT, R24, R3, R12, 0x1f ;  /* 0x00001f0c03187589 */ /* 0x00082400000e0000 */
.L_x_717:
[-C--:B--2---:R-:W-:Y:S01]  /*16d80*/  IABS R8, R7.reuse ;  /* 0x0000000700087213 */ /* 0x084fe20000000000 */
[----:B0-----:R-:W-:Y:S01]  /*16d90*/  IMAD R24, R24, R2, R6 ;  /* 0x0000000218187224 */ /* 0x001fe200078e0206 */
[----:B------:R-:W-:Y:S01]  /*16da0*/  MOV R2, RZ ;  /* 0x000000ff00027202 */ /* 0x000fe20000000f00 */
[----:B------:R-:W-:Y:S01]  /*16db0*/  IMAD.IADD R27, R5, 0x1, R27 ;  /* 0x00000001051b7824 */ /* 0x000fe200078e021b */
[----:B------:R-:W0:Y:S01]  /*16dc0*/  I2F.RP R9, R8 ;  /* 0x0000000800097306 */ /* 0x000e220000209400 */
[----:B------:R-:W-:Y:S01]  /*16dd0*/  IMAD.IADD R0, R0, 0x1, -R24 ;  /* 0x0000000100007824 */ /* 0x000fe200078e0a18 */
[----:B------:R-:W-:-:S05]  /*16de0*/  IABS R6, R7 ;  /* 0x0000000700067213 */ /* 0x000fca0000000000 */
[----:B------:R-:W-:Y:S01]  /*16df0*/  IMAD.MOV R10, RZ, RZ, -R6 ;  /* 0x000000ffff0a7224 */ /* 0x000fe200078e0a06 */
[----:B---3--:R-:W-:Y:S01]  /*16e00*/  IABS R6, R4 ;  /* 0x0000000400067213 */ /* 0x008fe20000000000 */
[----:B0-----:R-:W4:Y:S02]  /*16e10*/  MUFU.RCP R9, R9 ;  /* 0x0000000900097308 */ /* 0x001f240000001000 */
[----:B----4-:R-:W-:-:S06]  /*16e20*/  VIADD R3, R9, 0xffffffe ;  /* 0x0ffffffe09037836 */ /* 0x010fcc0000000000 */
[----:B------:R-:W0:Y:S02]  /*16e30*/  F2I.FTZ.U32.TRUNC.NTZ R3, R3 ;  /* 0x0000000300037305 */ /* 0x000e24000021f000 */
[----:B0-----:R-:W-:-:S04]  /*16e40*/  IMAD.MOV R11, RZ, RZ, -R3 ;  /* 0x000000ffff0b7224 */ /* 0x001fc800078e0a03 */
        /* <DEDUP_REMOVED lines=9> */
[----:B------:R-:W-:Y:S01]  /*16ee0*/  @!P1 IMAD.IADD R11, R11, 0x1, -R8 ;  /* 0x000000010b0b9824 */ /* 0x000fe200078e0a08 */
[----:B------:R-:W-:Y:S02]  /*16ef0*/  @!P1 IADD3 R9, R9, 0x1, RZ ;  /* 0x0000000109099810 */ /* 0x000fe40007ffe0ff */
[----:B------:R-:W-:-:S02]  /*16f00*/  ISETP.NE.AND P1, PT, R7, RZ, PT ;  /* 0x000000ff0700720c */ /* 0x000fc40003f25270 */
[----:B------:R-:W-:Y:S02]  /*16f10*/  ISETP.GE.U32.AND P0, PT, R11, R8, PT ;  /* 0x000000080b00720c */ /* 0x000fe40003f06070 */
[----:B------:R-:W-:-:S05]  /*16f20*/  IABS R8, R4 ;  /* 0x0000000400087213 */ /* 0x000fca0000000000 */
[----:B------:R-:W-:Y:S02]  /*16f30*/  IMAD.MOV R8, RZ, RZ, -R8 ;  /* 0x000000ffff087224 */ /* 0x000fe400078e0a08 */
[----:B0-----:R-:W-:-:S04]  /*16f40*/  VIADD R12, R10, 0xffffffe ;  /* 0x0ffffffe0a0c7836 */ /* 0x001fc80000000000 */
[----:B------:R-:W-:Y:S01]  /*16f50*/  @P0 VIADD R9, R9, 0x1 ;  /* 0x0000000109090836 */ /* 0x000fe20000000000 */
[----:B------:R-:W0:Y:S02]  /*16f60*/  F2I.FTZ.U32.TRUNC.NTZ R3, R12 ;  /* 0x0000000c00037305 */ /* 0x000e24000021f000 */
[----:B0-----:R-:W-:-:S04]  /*16f70*/  IMAD.MOV R11, RZ, RZ, -R3 ;  /* 0x000000ffff0b7224 */ /* 0x001fc800078e0a03 */
        /* <DEDUP_REMOVED lines=12> */
[----:B------:R-:W-:Y:S02]  /*17040*/  @!P1 IMAD.IADD R3, R3, 0x1, -R6 ;  /* 0x0000000103039824 */ /* 0x000fe400078e0a06 */
[----:B------:R-:W-:Y:S01]  /*17050*/  @!P1 VIADD R2, R2, 0x1 ;  /* 0x0000000102029836 */ /* 0x000fe20000000000 */
[----:B------:R-:W-:Y:S02]  /*17060*/  ISETP.NE.AND P1, PT, R4, RZ, PT ;  /* 0x000000ff0400720c */ /* 0x000fe40003f25270 */
[----:B------:R-:W-:Y:S02]  /*17070*/  ISETP.GE.U32.AND P0, PT, R3, R6, PT ;  /* 0x000000060300720c */ /* 0x000fe40003f06070 */
[----:B------:R-:W-:-:S04]  /*17080*/  LOP3.LUT R3, R9, R4, RZ, 0x3c, !PT ;  /* 0x0000000409037212 */ /* 0x000fc800078e3cff */
[----:B------:R-:W-:-:S07]  /*17090*/  ISETP.GE.AND P2, PT, R3, RZ, PT ;  /* 0x000000ff0300720c */ /* 0x000fce0003f46270 */
[----:B------:R-:W-:-:S06]  /*170a0*/  @P0 VIADD R2, R2, 0x1 ;  /* 0x0000000102020836 */ /* 0x000fcc0000000000 */
[----:B------:R-:W-:Y:S02]  /*170b0*/  @!P2 IADD3 R2, -R2, RZ, RZ ;  /* 0x000000ff0202a210 */ /* 0x000fe40007ffe1ff */
[----:B------:R-:W-:-:S05]  /*170c0*/  @!P1 LOP3.LUT R2, RZ, R4, RZ, 0x33, !PT ;  /* 0x00000004ff029212 */ /* 0x000fca00078e33ff */
[--C-:B------:R-:W-:Y:S02]  /*170d0*/  IMAD.MOV R3, RZ, RZ, -R2.reuse ;  /* 0x000000ffff037224 */ /* 0x100fe400078e0a02 */
[C---:B------:R-:W-:Y:S02]  /*170e0*/  IMAD R2, R4.reuse, 0x1000000, R2 ;  /* 0x0100000004027824 */ /* 0x040fe400078e0202 */
[----:B------:R-:W-:-:S04]  /*170f0*/  IMAD R9, R4, R3, R9 ;  /* 0x0000000304097224 */ /* 0x000fc800078e0209 */
[----:B------:R-:W-:Y:S01]  /*17100*/  IMAD R26, R9, 0x10000, R2 ;  /* 0x00010000091a7824 */ /* 0x000fe200078e0202 */
[----:B------:R-:W-:Y:S06]  /*17110*/  BRA `(.L_x_719) ;  /* 0x00000000001c7947 */ /* 0x000fec0003800000 */
.L_x_713:
[----:B------:R-:W-:Y:S01]  /*17120*/  UMOV UR4, URZ ;  /* 0x0000003f00047c82 */ /* 0x000fe20008000000 */
[----:B------:R-:W-:Y:S01]  /*17130*/  UMOV UR5, URZ ;  /* 0x0000003f00057c82 */ /* 0x000fe20008000000 */
[----:B------:R-:W-:Y:S01]  /*17140*/  ULDC UR6, c[0x0][0xc3c] ;  /* 0x00030f0000067ab9 */ /* 0x000fe20000000800 */
[----:B------:R-:W-:Y:S01]  /*17150*/  IMAD.MOV.U32 R24, RZ, RZ, R0 ;  /* 0x000000ffff187224 */ /* 0x000fe200078e0000 */
[----:B------:R-:W-:Y:S01]  /*17160*/  MOV R25, UR4 ;  /* 0x0000000400197c02 */ /* 0x000fe20008000f00 */
[----:B------:R-:W-:Y:S02]  /*17170*/  IMAD.U32 R26, RZ, RZ, UR5 ;  /* 0x00000005ff1a7e24 */ /* 0x000fe4000f8e00ff */
[----:B------:R-:W-:-:S07]  /*17180*/  IMAD.U32 R27, RZ, RZ, UR6 ;  /* 0x00000006ff1b7e24 */ /* 0x000fce000f8e00ff */
.L_x_719:
        /* <DEDUP_REMOVED lines=10> */
.L_x_710:
[----:B------:R-:W-:Y:S02]  /*17230*/  ULDC UR4, c[0x0][0xc3c] ;  /* 0x00030f0000047ab9 */ /* 0x000fe40000000800 */
[----:B---3--:R-:W-:-:S13]  /*17240*/  ISETP.GE.AND P0, PT, R27, UR4, PT ;  /* 0x000000041b007c0c */ /* 0x008fda000bf06270 */
[----:B------:R-:W-:Y:S05]  /*17250*/  @!P0 BRA `(.L_x_720) ;  /* 0xffffffa000708947 */ /* 0x000fea000383ffff */
[----:B------:R-:W-:Y:S05]  /*17260*/  BSYNC B8 ;  /* 0x0000000000087941 */ /* 0x000fea0003800000 */
.L_x_625:
[----:B0-----:R-:W3:Y:S01]  /*17270*/  LDL.LU R0, [R1+0x44] ;  /* 0x0000440001007983 */ /* 0x001ee20000300800 */
[----:B------:R-:W-:Y:S01]  /*17280*/  BSSY B0, `(.L_x_721) ;  /* 0x000000b000007945 */ /* 0x000fe20003800000 */
[----:B-1----:R-:W0:Y:S01]  /*17290*/  S2R R5, SR_CgaCtaId ;  /* 0x0000000000057919 */ /* 0x002e220000008800 */
        /* <DEDUP_REMOVED lines=9> */
.L_x_942:
[----:B------:R-:W-:Y:S05]  /*17330*/  BSYNC B0 ;  /* 0x0000000000007941 */ /* 0x000fea0003800000 */
.L_x_721:
[----:B------:R-:W-:-:S03]  /*17340*/  UMOV UR4, 0xffffffff ;  /* 0xffffffff00047882 */ /* 0x000fc60000000000 */
[----:B------:R-:W-:Y:S05]  /*17350*/  BRA.DIV UR4, `(.L_x_723) ;  /* 0x0000005e04f47947 */ /* 0x000fea000b800000 */
[----:B0-----:R-:W0:Y:S02]  /*17360*/  S2R R0, SR_TID.X ;  /* 0x0000000000007919 */ /* 0x001e240000002100 */
[----:B0-----:R-:W-:-:S04]  /*17370*/  SHF.R.U32.HI R0, RZ, 0x5, R0 ;  /* 0x00000005ff007819 */ /* 0x001fc80000011600 */
[----:B------:R-:W-:-:S05]  /*17380*/  LOP3.LUT R0, R0, 0x3, RZ, 0xc0, !PT ;  /* 0x0000000300007812 */ /* 0x000fca00078ec0ff */
[----:B------:R0:W1:Y:S02]  /*17390*/  SHFL.IDX PT, R14, R0, RZ, 0x1f ;  /* 0x00001fff000e7589 */ /* 0x00006400000e0000 */
.L_x_945:
[----:B-1----:R-:W-:-:S13]  /*173a0*/  ISETP.NE.AND P0, PT, R14, RZ, PT ;  /* 0x000000ff0e00720c */ /* 0x002fda0003f05270 */
[----:B------:R-:W-:Y:S05]  /*173b0*/  @P0 BRA `(.L_x_478) ;  /* 0x0000000000880947 */ /* 0x000fea0003800000 */
[----:B------:R-:W-:-:S03]  /*173c0*/  UMOV UR4, 0xffffffff ;  /* 0xffffffff00047882 */ /* 0x000fc60000000000 */
[----:B------:R-:W-:Y:S05]  /*173d0*/  BRA.DIV UR4, `(.L_x_724) ;  /* 0x0000006204087947 */ /* 0x000fea000b800000 */
[----:B------:R-:W-:-:S13]  /*173e0*/  ELECT P6, URZ, PT ;  /* 0x00000000003f782f */ /* 0x000fda00038c0000 */
.L_x_948:
[----:B------:R-:W-:Y:S05]  /*173f0*/  @!P6 BRA `(.L_x_478) ;  /* 0x000000000078e947 */ /* 0x000fea0003800000 */
[----:B------:R-:W-:-:S06]  /*17400*/  ULOP3.LUT UR4, UR36, 0x2, URZ, 0xfc, !UPT ;  /* 0x0000000224047892 */ /* 0x000fcc000f8efc3f */
[----:B0-----:R-:W-:-:S05]  /*17410*/  IMAD.U32 R0, RZ, RZ, UR4 ;  /* 0x00000004ff007e24 */ /* 0x001fca000f8e00ff */
[----:B------:R-:W-:-:S13]  /*17420*/  ISETP.NE.AND P0, PT, R0, 0x3, PT ;  /* 0x000000030000780c */ /* 0x000fda0003f05270 */
[----:B------:R-:W-:Y:S05]  /*17430*/  @!P0 BRA `(.L_x_725) ;  /* 0x0000000000048947 */ /* 0x000fea0003800000 */
[----:B------:R-:W-:Y:S01]  /*17440*/  BPT.TRAP 0x1 ;  /* 0x000000040000795c */ /* 0x000fe20000300000 */
.L_x_725:
[C---:B------:R-:W-:Y:S01]  /*17450*/  IMAD R3, R22.reuse, 0x8, R5 ;  /* 0x0000000816037824 */ /* 0x040fe200078e0205 */
[----:B------:R-:W-:Y:S02]  /*17460*/  SHF.L.U32 R2, R29, 0x1f, RZ ;  /* 0x0000001f1d027819 */ /* 0x000fe400000006ff */
[----:B------:R-:W-:Y:S02]  /*17470*/  IADD3 R22, R22, 0x1, RZ ;  /* 0x0000000116167810 */ /* 0x000fe40007ffe0ff */
[----:B------:R-:W0:Y:S02]  /*17480*/  SYNCS.PHASECHK.TRANS64.TRYWAIT P1, [R3+URZ+0x16840], R2 ;  /* 0x01684002030075a7 */ /* 0x000e24000802017f */
[----:B------:R-:W-:-:S04]  /*17490*/  ISETP.NE.AND P2, PT, R22, 0x2, PT ;  /* 0x000000021600780c */ /* 0x000fc80003f45270 */
[----:B------:R-:W-:Y:S01]  /*174a0*/  SEL R0, RZ, 0x1, P2 ;  /* 0x00000001ff007807 */ /* 0x000fe20001000000 */
[----:B0-----:R-:W-:Y:S08]  /*174b0*/  @!P1 BRA `(.L_x_726) ;  /* 0x0000005c00f09947 */ /* 0x001ff00003800000 */
.L_x_949:
[----:B------:R-:W-:Y:S02]  /*174c0*/  SEL R22, R22, RZ, P2 ;  /* 0x000000ff16167207 */ /* 0x000fe40001000000 */
[----:B------:R-:W-:Y:S01]  /*174d0*/  LOP3.LUT R0, R29, R0, RZ, 0x3c, !PT ;  /* 0x000000001d007212 */ /* 0x000fe200078e3cff */
[----:B------:R-:W-:Y:S06]  /*174e0*/  @!P0 BRA `(.L_x_727) ;  /* 0x0000000000048947 */ /* 0x000fec0003800000 */
[----:B------:R-:W-:Y:S01]  /*174f0*/  BPT.TRAP 0x1 ;  /* 0x000000040000795c */ /* 0x000fe20000300000 */
.L_x_727:
[----:B------:R-:W-:Y:S01]  /*17500*/  IMAD R5, R22, 0x8, R5 ;  /* 0x0000000816057824 */ /* 0x000fe200078e0205 */
[----:B------:R-:W-:-:S04]  /*17510*/  SHF.L.U32 R0, R0, 0x1f, RZ ;  /* 0x0000001f00007819 */ /* 0x000fc800000006ff */
[----:B------:R-:W1:Y:S02]  /*17520*/  SYNCS.PHASECHK.TRANS64.TRYWAIT P1, [R5+URZ+0x16840], R0 ;  /* 0x01684000050075a7 */ /* 0x000e64000802017f */
[----:B-1----:R-:W-:Y:S05]  /*17530*/  @!P1 BRA `(.L_x_728) ;  /* 0x0000005c00e49947 */ /* 0x002fea0003800000 */
.L_x_950:
[----:B------:R-:W-:Y:S05]  /*17540*/  @!P0 BRA `(.L_x_729) ;  /* 0x0000000000048947 */ /* 0x000fea0003800000 */
[----:B------:R-:W-:Y:S01]  /*17550*/  BPT.TRAP 0x1 ;  /* 0x000000040000795c */ /* 0x000fe20000300000 */
.L_x_729:
[----:B------:R-:W3:Y:S02]  /*17560*/  SYNCS.PHASECHK.TRANS64.TRYWAIT P1, [R3+URZ+0x16860], R2 ;  /* 0x01686002030075a7 */ /* 0x000ee4000802017f */
[----:B---3--:R-:W-:Y:S05]  /*17570*/  @!P1 BRA `(.L_x_730) ;  /* 0x0000005c00e89947 */ /* 0x008fea0003800000 */
.L_x_951:
[----:B------:R-:W-:Y:S05]  /*17580*/  @!P0 BRA `(.L_x_731) ;  /* 0x0000000000048947 */ /* 0x000fea0003800000 */
[----:B------:R-:W-:Y:S01]  /*17590*/  BPT.TRAP 0x1 ;  /* 0x000000040000795c */ /* 0x000fe20000300000 */
.L_x_731:
[----:B------:R0:W0:Y:S02]  /*175a0*/  SYNCS.PHASECHK.TRANS64.TRYWAIT P0, [R5+URZ+0x16860], R0 ;  /* 0x01686000050075a7 */ /* 0x000024000800017f */
[----:B0-----:R-:W-:Y:S05]  /*175b0*/  @!P0 NANOSLEEP.SYNCS 0x989680 ;  /* 0x009896800000895d */ /* 0x001fea0003900000 */
[----:B------:R-:W0:Y:S02]  /*175c0*/  @!P0 SYNCS.PHASECHK.TRANS64 P0, [R5+URZ+0x16860], R0 ;  /* 0x01686000050085a7 */ /* 0x000e24000800007f */
[----:B0-----:R-:W-:Y:S05]  /*175d0*/  @!P0 BRA `(.L_x_731) ;  /* 0xfffffffc00f08947 */ /* 0x001fea000383ffff */
.L_x_478:
[----:B------:R-:W-:Y:S05]  /*175e0*/  BSYNC B9 ;  /* 0x0000000000097941 */ /* 0x000fea0003800000 */
.L_x_475:
[----:B------:R-:W-:Y:S05]  /*175f0*/  EXIT ;  /* 0x000000000000794d */ /* 0x000fea0003800000 */
.L_x_498:
[----:B0-----:R0:W1:Y:S02]  /*17600*/  SYNCS.PHASECHK.TRANS64.TRYWAIT P6, [R70+URZ+0x16890], R78 ;  /* 0x0168904e460075a7 */ /* 0x00106400080c017f */
[----:B-1----:R-:W-:Y:S05]  /*17610*/  @!P6 NANOSLEEP.SYNCS 0x989680 ;  /* 0x009896800000e95d */ /* 0x002fea0003900000 */
[----:B------:R-:W1:Y:S02]  /*17620*/  @!P6 SYNCS.PHASECHK.TRANS64 P6, [R70+URZ+0x16890], R78 ;  /* 0x0168904e4600e5a7 */ /* 0x000e6400080c007f */
[----:B-1----:R-:W-:Y:S05]  /*17630*/  @!P6 BRA `(.L_x_498) ;  /* 0xfffffffc00f0e947 */ /* 0x002fea000383ffff */
[----:B------:R-:W-:Y:S05]  /*17640*/  BRA `(.L_x_732) ;  /* 0xfffffeb400cc7947 */ /* 0x000fea000383ffff */
.L_x_499:
        /* <DEDUP_REMOVED lines=8> */
.L_x_734:
[----:B------:R-:W-:Y:S05]  /*176d0*/  BSYNC B1 ;  /* 0x0000000000017941 */ /* 0x000fea0003800000 */
.L_x_733:
[----:B------:R-:W-:Y:S01]  /*176e0*/  MOV R13, R79 ;  /* 0x0000004f000d7202 */ /* 0x000fe20000000f00 */
[----:B------:R-:W-:Y:S02]  /*176f0*/  IMAD.MOV.U32 R12, RZ, RZ, RZ ;  /* 0x000000ffff0c7224 */ /* 0x000fe400078e00ff */
[----:B------:R-:W-:Y:S02]  /*17700*/  IMAD.MOV.U32 R11, RZ, RZ, 0x1c1f ;  /* 0x00001c1fff0b7424 */ /* 0x000fe400078e00ff */
[----:B------:R-:W-:Y:S02]  /*17710*/  IMAD.MOV.U32 R15, RZ, RZ, -0x1 ;  /* 0xffffffffff0f7424 */ /* 0x000fe400078e00ff */
[----:B------:R-:W-:-:S07]  /*17720*/  IMAD.MOV.U32 R81, RZ, RZ, R14 ;  /* 0x000000ffff517224 */ /* 0x000fce00078e000e */
[----:B------:R-:W-:Y:S05]  /*17730*/  WARPSYNC.COLLECTIVE R15, `(.L_x_735) ;  /* 0x000000000f087348 */ /* 0x000fea0003c00000 */
[----:B------:R0:W1:Y:S02]  /*17740*/  SHFL.IDX P6, R14, R13, R12, R11 ;  /* 0x0000000c0d0e7389 */ /* 0x00006400000c000b */
[----:B01----:R-:W-:Y:S01]  /*17750*/  ENDCOLLECTIVE ;  /* 0x000000000000791b */ /* 0x003fe20003800000 */
.L_x_735:
[----:B------:R-:W-:Y:S05]  /*17760*/  BRA `(.L_x_736) ;  /* 0xfffffeb400987947 */ /* 0x000fea000383ffff */
.L_x_508:
[----:B------:R-:W-:Y:S01]  /*17770*/  BSSY B1, `(.L_x_737) ;  /* 0x0000008000017945 */ /* 0x000fe20003800000 */
[----:B0---4-:R-:W-:Y:S01]  /*17780*/  IMAD.MOV.U32 R13, RZ, RZ, R84 ;  /* 0x000000ffff0d7224 */ /* 0x011fe200078e0054 */
[----:B------:R-:W-:Y:S01]  /*17790*/  MOV R15, 0xffffffff ;  /* 0xffffffff000f7802 */ /* 0x000fe20000000f00 */
[----:B------:R-:W-:Y:S02]  /*177a0*/  IMAD.MOV.U32 R12, RZ, RZ, 0x1 ;  /* 0x00000001ff0c7424 */ /* 0x000fe400078e00ff */
[----:B------:R-:W-:-:S07]  /*177b0*/  IMAD.MOV.U32 R11, RZ, RZ, 0x1c1f ;  /* 0x00001c1fff0b7424 */ /* 0x000fce00078e00ff */
[----:B-123--:R-:W-:Y:S05]  /*177c0*/  WARPSYNC.COLLECTIVE R15, `(.L_x_738) ;  /* 0x000000000f087348 */ /* 0x00efea0003c00000 */
[----:B---3--:R0:W3:Y:S02]  /*177d0*/  SHFL.IDX P6, R14, R13, R12, R11 ;  /* 0x0000000c0d0e7389 */ /* 0x0080e400000c000b */
[----:B0123--:R-:W-:Y:S01]  /*177e0*/  ENDCOLLECTIVE ;  /* 0x000000000000791b */ /* 0x00ffe20003800000 */
.L_x_738:
[----:B------:R-:W-:Y:S05]  /*177f0*/  BSYNC B1 ;  /* 0x0000000000017941 */ /* 0x000fea0003800000 */
.L_x_737:
[----:B------:R-:W-:Y:S02]  /*17800*/  IMAD.MOV.U32 R13, RZ, RZ, R79 ;  /* 0x000000ffff0d7224 */ /* 0x000fe400078e004f */
[----:B------:R-:W-:Y:S02]  /*17810*/  IMAD.MOV.U32 R12, RZ, RZ, 0x1 ;  /* 0x00000001ff0c7424 */ /* 0x000fe400078e00ff */
[----:B------:R-:W-:Y:S02]  /*17820*/  IMAD.MOV.U32 R11, RZ, RZ, 0x1c1f ;  /* 0x00001c1fff0b7424 */ /* 0x000fe400078e00ff */
[----:B------:R-:W-:Y:S02]  /*17830*/  IMAD.MOV.U32 R15, RZ, RZ, -0x1 ;  /* 0xffffffffff0f7424 */ /* 0x000fe400078e00ff */
[----:B------:R-:W-:-:S07]  /*17840*/  IMAD.MOV.U32 R45, RZ, RZ, R14 ;  /* 0x000000ffff2d7224 */ /* 0x000fce00078e000e */
[----:B------:R-:W-:Y:S05]  /*17850*/  WARPSYNC.COLLECTIVE R15, `(.L_x_739) ;  /* 0x000000000f087348 */ /* 0x000fea0003c00000 */
[----:B------:R0:W1:Y:S02]  /*17860*/  SHFL.IDX P6, R14, R13, R12, R11 ;  /* 0x0000000c0d0e7389 */ /* 0x00006400000c000b */
[----:B01----:R-:W-:Y:S01]  /*17870*/  ENDCOLLECTIVE ;  /* 0x000000000000791b */ /* 0x003fe20003800000 */
.L_x_739:
[----:B------:R-:W-:Y:S05]  /*17880*/  BRA `(.L_x_740) ;  /* 0xfffffebc00287947 */ /* 0x000fea000383ffff */
.L_x_520:
[----:B-1----:R1:W2:Y:S02]  /*17890*/  SYNCS.PHASECHK.TRANS64.TRYWAIT P4, [R70+URZ+0x16890], R78 ;  /* 0x0168904e460075a7 */ /* 0x0022a4000808017f */
[----:B--2---:R-:W-:Y:S05]  /*178a0*/  @!P4 NANOSLEEP.SYNCS 0x989680 ;  /* 0x009896800000c95d */ /* 0x004fea0003900000 */
[----:B------:R-:W2:Y:S02]  /*178b0*/  @!P4 SYNCS.PHASECHK.TRANS64 P4, [R70+URZ+0x16890], R78 ;  /* 0x0168904e4600c5a7 */ /* 0x000ea4000808007f */
[----:B--2---:R-:W-:Y:S05]  /*178c0*/  @!P4 BRA `(.L_x_520) ;  /* 0xfffffffc00f0c947 */ /* 0x004fea000383ffff */
[----:B------:R-:W-:Y:S05]  /*178d0*/  BRA `(.L_x_741) ;  /* 0xfffffec800487947 */ /* 0x000fea000383ffff */
.L_x_521:
        /* <DEDUP_REMOVED lines=8> */
.L_x_743:
[----:B------:R-:W-:Y:S05]  /*17960*/  BSYNC B1 ;  /* 0x0000000000017941 */ /* 0x000fea0003800000 */
.L_x_742:
[----:B------:R-:W-:Y:S01]  /*17970*/  IMAD.MOV.U32 R13, RZ, RZ, R79 ;  /* 0x000000ffff0d7224 */ /* 0x000fe200078e004f */
[----:B------:R-:W-:Y:S01]  /*17980*/  MOV R15, 0xffffffff ;  /* 0xffffffff000f7802 */ /* 0x000fe20000000f00 */
[----:B------:R-:W-:Y:S02]  /*17990*/  IMAD.MOV.U32 R12, RZ, RZ, RZ ;  /* 0x000000ffff0c7224 */ /* 0x000fe400078e00ff */
[----:B------:R-:W-:Y:S02]  /*179a0*/  IMAD.MOV.U32 R11, RZ, RZ, 0x1c1f ;  /* 0x00001c1fff0b7424 */ /* 0x000fe400078e00ff */
[----:B------:R-:W-:-:S07]  /*179b0*/  IMAD.MOV.U32 R83, RZ, RZ, R14 ;  /* 0x000000ffff537224 */ /* 0x000fce00078e000e */
[----:B------:R-:W-:Y:S05]  /*179c0*/  WARPSYNC.COLLECTIVE R15, `(.L_x_744) ;  /* 0x000000000f087348 */ /* 0x000fea0003c00000 */
[----:B------:R0:W1:Y:S02]  /*179d0*/  SHFL.IDX P6, R14, R13, R12, R11 ;  /* 0x0000000c0d0e7389 */ /* 0x00006400000c000b */
[----:B01----:R-:W-:Y:S01]  /*179e0*/  ENDCOLLECTIVE ;  /* 0x000000000000791b */ /* 0x003fe20003800000 */
.L_x_744:
[----:B------:R-:W-:Y:S01]  /*179f0*/  IMAD.MOV.U32 R82, RZ, RZ, R14 ;  /* 0x000000ffff527224 */ /* 0x000fe200078e000e */
[----:B------:R-:W-:Y:S06]  /*17a00*/  BRA `(.L_x_745) ;  /* 0xfffffec800147947 */ /* 0x000fec000383ffff */
.L_x_526:
[----:B------:R-:W-:Y:S01]  /*17a10*/  BSSY B1, `(.L_x_746) ;  /* 0x0000008000017945 */ /* 0x000fe20003800000 */
[----:B----4-:R-:W-:Y:S02]  /*17a20*/  IMAD.MOV.U32 R13, RZ, RZ, R84 ;  /* 0x000000ffff0d7224 */ /* 0x010fe400078e0054 */
[----:B------:R-:W-:Y:S02]  /*17a30*/  IMAD.MOV.U32 R12, RZ, RZ, 0x1 ;  /* 0x00000001ff0c7424 */ /* 0x000fe400078e00ff */
[----:B------:R-:W-:Y:S02]  /*17a40*/  IMAD.MOV.U32 R11, RZ, RZ, 0x1c1f ;  /* 0x00001c1fff0b7424 */ /* 0x000fe400078e00ff */
[----:B------:R-:W-:-:S07]  /*17a50*/  IMAD.MOV.U32 R15, RZ, RZ, -0x1 ;  /* 0xffffffffff0f7424 */ /* 0x000fce00078e00ff */
[----:B0123--:R-:W-:Y:S05]  /*17a60*/  WARPSYNC.COLLECTIVE R15, `(.L_x_747) ;  /* 0x000000000f087348 */ /* 0x00ffea0003c00000 */
[----:B------:R4:W0:Y:S02]  /*17a70*/  SHFL.IDX P6, R14, R13, R12, R11 ;  /* 0x0000000c0d0e7389 */ /* 0x00082400000c000b */
[----:B01234-:R-:W-:Y:S01]  /*17a80*/  ENDCOLLECTIVE ;  /* 0x000000000000791b */ /* 0x01ffe20003800000 */
.L_x_747:
[----:B------:R-:W-:Y:S05]  /*17a90*/  BSYNC B1 ;  /* 0x0000000000017941 */ /* 0x000fea0003800000 */
.L_x_746:
[----:B------:R-:W-:Y:S01]  /*17aa0*/  MOV R13, R79 ;  /* 0x0000004f000d7202 */ /* 0x000fe20000000f00 */
[----:B------:R-:W-:Y:S02]  /*17ab0*/  IMAD.MOV.U32 R12, RZ, RZ, 0x1 ;  /* 0x00000001ff0c7424 */ /* 0x000fe400078e00ff */
[----:B------:R-:W-:Y:S02]  /*17ac0*/  IMAD.MOV.U32 R11, RZ, RZ, 0x1c1f ;  /* 0x00001c1fff0b7424 */ /* 0x000fe400078e00ff */
[----:B------:R-:W-:Y:S02]  /*17ad0*/  IMAD.MOV.U32 R15, RZ, RZ, -0x1 ;  /* 0xffffffffff0f7424 */ /* 0x000fe400078e00ff */
[----:B------:R-:W-:-:S07]  /*17ae0*/  IMAD.MOV.U32 R39, RZ, RZ, R14 ;  /* 0x000000ffff277224 */ /* 0x000fce00078e000e */
[----:B------:R-:W-:Y:S05]  /*17af0*/  WARPSYNC.COLLECTIVE R15, `(.L_x_748) ;  /* 0x000000000f087348 */ /* 0x000fea0003c00000 */
[----:B------:R0:W1:Y:S02]  /*17b00*/  SHFL.IDX P6, R14, R13, R12, R11 ;  /* 0x0000000c0d0e7389 */ /* 0x00006400000c000b */
[----:B01----:R-:W-:Y:S01]  /*17b10*/  ENDCOLLECTIVE ;  /* 0x000000000000791b */ /* 0x003fe20003800000 */
.L_x_748:
[----:B------:R-:W-:Y:S01]  /*17b20*/  IMAD.MOV.U32 R38, RZ, RZ, R14 ;  /* 0x000000ffff267224 */ /* 0x000fe200078e000e */
[----:B------:R-:W-:Y:S06]  /*17b30*/  BRA `(.L_x_749) ;  /* 0xfffffecc00c87947 */ /* 0x000fec000383ffff */
.L_x_531:
[----:B0-----:R0:W1:Y:S02]  /*17b40*/  SYNCS.PHASECHK.TRANS64.TRYWAIT P3, [R70+URZ+0x16890], R78 ;  /* 0x0168904e460075a7 */ /* 0x001064000806017f */
[----:B-1----:R-:W-:Y:S05]  /*17b50*/  @!P3 NANOSLEEP.SYNCS 0x989680 ;  /* 0x009896800000b95d */ /* 0x002fea0003900000 */
[----:B------:R-:W1:Y:S02]  /*17b60*/  @!P3 SYNCS.PHASECHK.TRANS64 P3, [R70+URZ+0x16890], R78 ;  /* 0x0168904e4600b5a7 */ /* 0x000e64000806007f */
[----:B-1----:R-:W-:Y:S05]  /*17b70*/  @!P3 BRA `(.L_x_531) ;  /* 0xfffffffc00f0b947 */ /* 0x002fea000383ffff */
[----:B------:R-:W-:Y:S05]  /*17b80*/  BRA `(.L_x_750) ;  /* 0xfffffed400ec7947 */ /* 0x000fea000383ffff */
.L_x_532:
        /* <DEDUP_REMOVED lines=8> */
.L_x_752:
[----:B------:R-:W-:Y:S05]  /*17c10*/  BSYNC B1 ;  /* 0x0000000000017941 */ /* 0x000fea0003800000 */
.L_x_751:
[----:B------:R-:W-:Y:S02]  /*17c20*/  IMAD.MOV.U32 R13, RZ, RZ, R36 ;  /* 0x000000ffff0d7224 */ /* 0x000fe400078e0024 */
[----:B------:R-:W-:Y:S02]  /*17c30*/  IMAD.MOV.U32 R12, RZ, RZ, RZ ;  /* 0x000000ffff0c7224 */ /* 0x000fe400078e00ff */
[----:B------:R-:W-:Y:S02]  /*17c40*/  IMAD.MOV.U32 R11, RZ, RZ, 0x1c1f ;  /* 0x00001c1fff0b7424 */ /* 0x000fe400078e00ff */
[----:B------:R-:W-:Y:S02]  /*17c50*/  IMAD.MOV.U32 R15, RZ, RZ, -0x1 ;  /* 0xffffffffff0f7424 */ /* 0x000fe400078e00ff */
[----:B------:R-:W-:-:S07]  /*17c60*/  IMAD.MOV.U32 R9, RZ, RZ, R14 ;  /* 0x000000ffff097224 */ /* 0x000fce00078e000e */
[----:B------:R-:W-:Y:S05]  /*17c70*/  WARPSYNC.COLLECTIVE R15, `(.L_x_753) ;  /* 0x000000000f087348 */ /* 0x000fea0003c00000 */
[----:B------:R0:W1:Y:S02]  /*17c80*/  SHFL.IDX P6, R14, R13, R12, R11 ;  /* 0x0000000c0d0e7389 */ /* 0x00006400000c000b */
[----:B01----:R-:W-:Y:S01]  /*17c90*/  ENDCOLLECTIVE ;  /* 0x000000000000791b */ /* 0x003fe20003800000 */
.L_x_753:
[----:B------:R-:W-:Y:S01]  /*17ca0*/  MOV R37, R14 ;  /* 0x0000000e00257202 */ /* 0x000fe20000000f00 */
[----:B------:R-:W-:Y:S06]  /*17cb0*/  BRA `(.L_x_754) ;  /* 0xfffffed800087947 */ /* 0x000fec000383ffff */
.L_x_535:
        /* <DEDUP_REMOVED lines=8> */
.L_x_756:
[----:B------:R-:W-:Y:S05]  /*17d40*/  BSYNC B1 ;  /* 0x0000000000017941 */ /* 0x000fea0003800000 */
.L_x_755:
[----:B------:R-:W-:Y:S01]  /*17d50*/  IMAD.MOV.U32 R13, RZ, RZ, R36 ;  /* 0x000000ffff0d7224 */ /* 0x000fe200078e0024 */
[----:B------:R-:W-:Y:S01]  /*17d60*/  MOV R12, 0x1 ;  /* 0x00000001000c7802 */ /* 0x000fe20000000f00 */
[----:B------:R-:W-:Y:S02]  /*17d70*/  IMAD.MOV.U32 R11, RZ, RZ, 0x1c1f ;  /* 0x00001c1fff0b7424 */ /* 0x000fe400078e00ff */
[----:B------:R-:W-:Y:S02]  /*17d80*/  IMAD.MOV.U32 R15, RZ, RZ, -0x1 ;  /* 0xffffffffff0f7424 */ /* 0x000fe400078e00ff */
[----:B------:R-:W-:-:S07]  /*17d90*/  IMAD.MOV.U32 R9, RZ, RZ, R14 ;  /* 0x000000ffff097224 */ /* 0x000fce00078e000e */
[----:B------:R-:W-:Y:S05]  /*17da0*/  WARPSYNC.COLLECTIVE R15, `(.L_x_757) ;  /* 0x000000000f087348 */ /* 0x000fea0003c00000 */
[----:B------:R0:W1:Y:S02]  /*17db0*/  SHFL.IDX P6, R14, R13, R12, R11 ;  /* 0x0000000c0d0e7389 */ /* 0x00006400000c000b */
[----:B01----:R-:W-:Y:S01]  /*17dc0*/  ENDCOLLECTIVE ;  /* 0x000000000000791b */ /* 0x003fe20003800000 */
.L_x_757:
[----:B------:R-:W-:Y:S01]  /*17dd0*/  IMAD.MOV.U32 R37, RZ, RZ, R14 ;  /* 0x000000ffff257224 */ /* 0x000fe200078e000e */
[----:B------:R-:W-:Y:S06]  /*17de0*/  BRA `(.L_x_758) ;  /* 0xfffffed800047947 */ /* 0x000fec000383ffff */
.L_x_539:
[----:B0-----:R0:W4:Y:S02]  /*17df0*/  SYNCS.PHASECHK.TRANS64.TRYWAIT P4, [R70+URZ+0x168b0], R78 ;  /* 0x0168b04e460075a7 */ /* 0x001124000808017f */
[----:B----4-:R-:W-:Y:S05]  /*17e00*/  @!P4 NANOSLEEP.SYNCS 0x989680 ;  /* 0x009896800000c95d */ /* 0x010fea0003900000 */
[----:B------:R-:W4:Y:S02]  /*17e10*/  @!P4 SYNCS.PHASECHK.TRANS64 P4, [R70+URZ+0x168b0], R78 ;  /* 0x0168b04e4600c5a7 */ /* 0x000f24000808007f */
[----:B----4-:R-:W-:Y:S05]  /*17e20*/  @!P4 BRA `(.L_x_539) ;  /* 0xfffffffc00f0c947 */ /* 0x010fea000383ffff */
[----:B------:R-:W-:Y:S05]  /*17e30*/  BRA `(.L_x_759) ;  /* 0xfffffed8007c7947 */ /* 0x000fea000383ffff */
.L_x_549:
[----:B------:R-:W0:Y:S01]  /*17e40*/  S2R R4, SR_TID.X ;  /* 0x0000000000047919 */ /* 0x000e220000002100 */
[----:B------:R-:W-:Y:S01]  /*17e50*/  BSSY B0, `(.L_x_760) ;  /* 0x000000c000007945 */ /* 0x000fe20003800000 */
[----:B-1----:R-:W-:Y:S01]  /*17e60*/  IMAD.MOV.U32 R12, RZ, RZ, RZ ;  /* 0x000000ffff0c7224 */ /* 0x002fe200078e00ff */
[----:B------:R-:W-:Y:S01]  /*17e70*/  MOV R11, 0x1f ;  /* 0x0000001f000b7802 */ /* 0x000fe20000000f00 */
[----:B------:R-:W-:Y:S02]  /*17e80*/  IMAD.MOV.U32 R15, RZ, RZ, -0x1 ;  /* 0xffffffffff0f7424 */ /* 0x000fe400078e00ff */
[----:B0-----:R-:W-:-:S05]  /*17e90*/  VIADD R5, R4, 0xffffff80 ;  /* 0xffffff8004057836 */ /* 0x001fca0000000000 */
[----:B------:R-:W-:-:S04]  /*17ea0*/  SHF.R.S32.HI R4, RZ, 0x1f, R5 ;  /* 0x0000001fff047819 */ /* 0x000fc80000011405 */
[----:B------:R-:W-:-:S04]  /*17eb0*/  LEA.HI R4, R4, R5, RZ, 0x7 ;  /* 0x0000000504047211 */ /* 0x000fc800078f38ff */
[----:B------:R-:W-:-:S05]  /*17ec0*/  SHF.R.S32.HI R4, RZ, 0x7, R4 ;  /* 0x00000007ff047819 */ /* 0x000fca0000011404 */
[----:B--2---:R-:W-:-:S07]  /*17ed0*/  IMAD.MOV.U32 R13, RZ, RZ, R4 ;  /* 0x000000ffff0d7224 */ /* 0x004fce00078e0004 */
[----:B-----5:R-:W-:Y:S05]  /*17ee0*/  WARPSYNC.COLLECTIVE R15, `(.L_x_761) ;  /* 0x000000000f087348 */ /* 0x020fea0003c00000 */
[----:B------:R0:W1:Y:S02]  /*17ef0*/  SHFL.IDX P6, R14, R13, R12, R11 ;  /* 0x0000000c0d0e7389 */ /* 0x00006400000c000b */
[----:B01---5:R-:W-:Y:S01]  /*17f00*/  ENDCOLLECTIVE ;  /* 0x000000000000791b */ /* 0x023fe20003800000 */
.L_x_761:
[----:B------:R-:W-:Y:S05]  /*17f10*/  BSYNC B0 ;  /* 0x0000000000007941 */ /* 0x000fea0003800000 */
.L_x_760:
[----:B------:R3:W-:Y:S01]  /*17f20*/  STL [R1+0x1c], R14 ;  /* 0x00001c0e01007387 */ /* 0x0007e20000100800 */
[----:B------:R-:W-:Y:S05]  /*17f30*/  BRA `(.L_x_762) ;  /* 0xfffffee000887947 */ /* 0x000fea000383ffff */
.L_x_561:
[----:B------:R-:W-:Y:S01]  /*17f40*/  BSSY B1, `(.L_x_763) ;  /* 0x0000008000017945 */ /* 0x000fe20003800000 */
[----:B--2---:R-:W-:Y:S02]  /*17f50*/  IMAD.MOV.U32 R13, RZ, RZ, R26 ;  /* 0x000000ffff0d7224 */ /* 0x004fe400078e001a */
[----:B------:R-:W-:Y:S02]  /*17f60*/  IMAD.MOV.U32 R12, RZ, RZ, RZ ;  /* 0x000000ffff0c7224 */ /* 0x000fe400078e00ff */
[----:B------:R-:W-:Y:S02]  /*17f70*/  IMAD.MOV.U32 R11, RZ, RZ, 0x1c1f ;  /* 0x00001c1fff0b7424 */ /* 0x000fe400078e00ff */
[----:B------:R-:W-:-:S07]  /*17f80*/  IMAD.MOV.U32 R15, RZ, RZ, -0x1 ;  /* 0xffffffffff0f7424 */ /* 0x000fce00078e00ff */
[----:B---3--:R-:W-:Y:S05]  /*17f90*/  WARPSYNC.COLLECTIVE R15, `(.L_x_764) ;  /* 0x000000000f087348 */ /* 0x008fea0003c00000 */
[----:B---3--:R0:W1:Y:S02]  /*17fa0*/  SHFL.IDX P6, R14, R13, R12, R11 ;  /* 0x0000000c0d0e7389 */ /* 0x00806400000c000b */
[----:B01----:R-:W-:Y:S01]  /*17fb0*/  ENDCOLLECTIVE ;  /* 0x000000000000791b */ /* 0x003fe20003800000 */
.L_x_764:
[----:B------:R-:W-:Y:S05]  /*17fc0*/  BSYNC B1 ;  /* 0x0000000000017941 */ /* 0x000fea0003800000 */
.L_x_763:
        /* <DEDUP_REMOVED lines=8> */
.L_x_765:
[----:B------:R-:W-:Y:S02]  /*18050*/  IMAD.MOV.U32 R13, RZ, RZ, R28 ;  /* 0x000000ffff0d7224 */ /* 0x000fe400078e001c */
[----:B------:R-:W-:-:S07]  /*18060*/  IMAD.MOV.U32 R0, RZ, RZ, R14 ;  /* 0x000000ffff007224 */ /* 0x000fce00078e000e */
[----:B------:R-:W-:Y:S05]  /*18070*/  WARPSYNC.COLLECTIVE R15, `(.L_x_766) ;  /* 0x000000000f087348 */ /* 0x000fea0003c00000 */
[----:B------:R0:W1:Y:S02]  /*18080*/  SHFL.IDX P6, R14, R13, R12, R11 ;  /* 0x0000000c0d0e7389 */ /* 0x00006400000c000b */
[----:B01----:R-:W-:Y:S01]  /*18090*/  ENDCOLLECTIVE ;  /* 0x000000000000791b */ /* 0x003fe20003800000 */
.L_x_766:
[----:B------:R-:W-:Y:S01]  /*180a0*/  MOV R13, R27 ;  /* 0x0000001b000d7202 */ /* 0x000fe20000000f00 */
[----:B------:R-:W-:-:S07]  /*180b0*/  IMAD.MOV.U32 R5, RZ, RZ, R14 ;  /* 0x000000ffff057224 */ /* 0x000fce00078e000e */
[----:B------:R-:W-:Y:S05]  /*180c0*/  WARPSYNC.COLLECTIVE R15, `(.L_x_767) ;  /* 0x000000000f087348 */ /* 0x000fea0003c00000 */
[----:B------:R0:W1:Y:S02]  /*180d0*/  SHFL.IDX P6, R14, R13, R12, R11 ;  /* 0x0000000c0d0e7389 */ /* 0x00006400000c000b */
[----:B01----:R-:W-:Y:S01]  /*180e0*/  ENDCOLLECTIVE ;  /* 0x000000000000791b */ /* 0x003fe20003800000 */
.L_x_767:
[----:B------:R-:W-:Y:S05]  /*180f0*/  BRA `(.L_x_768) ;  /* 0xfffffee400987947 */ /* 0x000fea000383ffff */
.L_x_565:
[----:B0-----:R0:W1:Y:S02]  /*18100*/  SYNCS.PHASECHK.TRANS64.TRYWAIT P0, [R18+URZ+0x16800], R5 ;  /* 0x01680005120075a7 */ /* 0x001064000800017f */
[----:B-1----:R-:W-:Y:S05]  /*18110*/  @!P0 NANOSLEEP.SYNCS 0x989680 ;  /* 0x009896800000895d */ /* 0x002fea0003900000 */
[----:B------:R-:W1:Y:S02]  /*18120*/  @!P0 SYNCS.PHASECHK.TRANS64 P0, [R18+URZ+0x16800], R5 ;  /* 0x01680005120085a7 */ /* 0x000e64000800007f */
[----:B-1----:R-:W-:Y:S05]  /*18130*/  @!P0 BRA `(.L_x_565) ;  /* 0xfffffffc00f08947 */ /* 0x002fea000383ffff */
[----:B------:R-:W-:Y:S05]  /*18140*/  BRA `(.L_x_769) ;  /* 0xfffffee800c47947 */ /* 0x000fea000383ffff */
.L_x_573:
        /* <DEDUP_REMOVED lines=8> */
.L_x_771:
[----:B------:R-:W-:Y:S05]  /*181d0*/  BSYNC B1 ;  /* 0x0000000000017941 */ /* 0x000fea0003800000 */
.L_x_770:
[----:B------:R-:W-:Y:S01]  /*181e0*/  IMAD.MOV.U32 R13, RZ, RZ, R25 ;  /* 0x000000ffff0d7224 */ /* 0x000fe200078e0019 */
[----:B------:R-:W-:Y:S01]  /*181f0*/  MOV R12, RZ ;  /* 0x000000ff000c7202 */ /* 0x000fe20000000f00 */
[----:B------:R-:W-:Y:S02]  /*18200*/  IMAD.MOV.U32 R11, RZ, RZ, 0x1c1f ;  /* 0x00001c1fff0b7424 */ /* 0x000fe400078e00ff */
[----:B------:R-:W-:Y:S02]  /*18210*/  IMAD.MOV.U32 R15, RZ, RZ, -0x1 ;  /* 0xffffffffff0f7424 */ /* 0x000fe400078e00ff */
[----:B------:R-:W-:-:S07]  /*18220*/  IMAD.MOV.U32 R0, RZ, RZ, R14 ;  /* 0x000000ffff007224 */ /* 0x000fce00078e000e */
[----:B------:R-:W-:Y:S05]  /*18230*/  WARPSYNC.COLLECTIVE R15, `(.L_x_772) ;  /* 0x000000000f087348 */ /* 0x000fea0003c00000 */
[----:B------:R0:W1:Y:S02]  /*18240*/  SHFL.IDX P6, R14, R13, R12, R11 ;  /* 0x0000000c0d0e7389 */ /* 0x00006400000c000b */
[----:B01----:R-:W-:Y:S01]  /*18250*/  ENDCOLLECTIVE ;  /* 0x000000000000791b */ /* 0x003fe20003800000 */
.L_x_772:
[----:B------:R-:W-:Y:S02]  /*18260*/  IMAD.MOV.U32 R13, RZ, RZ, R28 ;  /* 0x000000ffff0d7224 */ /* 0x000fe400078e001c */
[----:B------:R-:W-:-:S07]  /*18270*/  IMAD.MOV.U32 R3, RZ, RZ, R14 ;  /* 0x000000ffff037224 */ /* 0x000fce00078e000e */
[----:B------:R-:W-:Y:S05]  /*18280*/  WARPSYNC.COLLECTIVE R15, `(.L_x_773) ;  /* 0x000000000f087348 */ /* 0x000fea0003c00000 */
[----:B------:R0:W1:Y:S02]  /*18290*/  SHFL.IDX P6, R14, R13, R12, R11 ;  /* 0x0000000c0d0e7389 */ /* 0x00006400000c000b */
[----:B01----:R-:W-:Y:S01]  /*182a0*/  ENDCOLLECTIVE ;  /* 0x000000000000791b */ /* 0x003fe20003800000 */
.L_x_773:
[----:B------:R-:W-:Y:S02]  /*182b0*/  IMAD.MOV.U32 R13, RZ, RZ, R27 ;  /* 0x000000ffff0d7224 */ /* 0x000fe400078e001b */
[----:B------:R-:W-:-:S07]  /*182c0*/  IMAD.MOV.U32 R20, RZ, RZ, R14 ;  /* 0x000000ffff147224 */ /* 0x000fce00078e000e */
[----:B------:R-:W-:Y:S05]  /*182d0*/  WARPSYNC.COLLECTIVE R15, `(.L_x_774) ;  /* 0x000000000f087348 */ /* 0x000fea0003c00000 */
[----:B------:R0:W1:Y:S02]  /*182e0*/  SHFL.IDX P6, R14, R13, R12, R11 ;  /* 0x0000000c0d0e7389 */ /* 0x00006400000c000b */
[----:B01----:R-:W-:Y:S01]  /*182f0*/  ENDCOLLECTIVE ;  /* 0x000000000000791b */ /* 0x003fe20003800000 */
.L_x_774:
[----:B------:R-:W-:Y:S05]  /*18300*/  BRA `(.L_x_775) ;  /* 0xfffffef400347947 */ /* 0x000fea000383ffff */
.L_x_577:
[----:B0-----:R0:W1:Y:S02]  /*18310*/  SYNCS.PHASECHK.TRANS64.TRYWAIT P1, [R18+URZ+0x16800], R27 ;  /* 0x0168001b120075a7 */ /* 0x001064000802017f */
[----:B-1----:R-:W-:Y:S05]  /*18320*/  @!P1 NANOSLEEP.SYNCS 0x989680 ;  /* 0x009896800000995d */ /* 0x002fea0003900000 */
[----:B------:R-:W1:Y:S02]  /*18330*/  @!P1 SYNCS.PHASECHK.TRANS64 P1, [R18+URZ+0x16800], R27 ;  /* 0x0168001b120095a7 */ /* 0x000e64000802007f */
[----:B-1----:R-:W-:Y:S05]  /*18340*/  @!P1 BRA `(.L_x_577) ;  /* 0xfffffffc00f09947 */ /* 0x002fea000383ffff */
[----:B------:R-:W-:Y:S05]  /*18350*/  BRA `(.L_x_776) ;  /* 0xfffffef800147947 */ /* 0x000fea000383ffff */
.L_x_583:
[----:B-1----:R1:W3:Y:S02]  /*18360*/  SYNCS.PHASECHK.TRANS64.TRYWAIT P1, [R0+URZ+0x16830], R5 ;  /* 0x01683005000075a7 */ /* 0x0022e4000802017f */
[----:B---3--:R-:W-:Y:S05]  /*18370*/  @!P1 NANOSLEEP.SYNCS 0x989680 ;  /* 0x009896800000995d */ /* 0x008fea0003900000 */
[----:B------:R-:W3:Y:S02]  /*18380*/  @!P1 SYNCS.PHASECHK.TRANS64 P1, [R0+URZ+0x16830], R5 ;  /* 0x01683005000095a7 */ /* 0x000ee4000802007f */
[----:B---3--:R-:W-:Y:S05]  /*18390*/  @!P1 BRA `(.L_x_583) ;  /* 0xfffffffc00f09947 */ /* 0x008fea000383ffff */
[----:B------:R-:W-:Y:S05]  /*183a0*/  BRA `(.L_x_582) ;  /* 0xffffff0400687947 */ /* 0x000fea000383ffff */
.L_x_590:
[----:B-1----:R1:W2:Y:S02]  /*183b0*/  SYNCS.PHASECHK.TRANS64.TRYWAIT P2, [R5+URZ+0x16830], R6 ;  /* 0x01683006050075a7 */ /* 0x0022a4000804017f */
[----:B--2---:R-:W-:Y:S05]  /*183c0*/  @!P2 NANOSLEEP.SYNCS 0x989680 ;  /* 0x009896800000a95d */ /* 0x004fea0003900000 */
[----:B------:R-:W2:Y:S02]  /*183d0*/  @!P2 SYNCS.PHASECHK.TRANS64 P2, [R5+URZ+0x16830], R6 ;  /* 0x016830060500a5a7 */ /* 0x000ea4000804007f */
[----:B--2---:R-:W-:Y:S05]  /*183e0*/  @!P2 BRA `(.L_x_590) ;  /* 0xfffffffc00f0a947 */ /* 0x004fea000383ffff */
[----:B------:R-:W-:Y:S05]  /*183f0*/  BRA `(.L_x_589) ;  /* 0xffffff2c009c7947 */ /* 0x000fea000383ffff */
.L_x_594:
[----:B-1----:R1:W2:Y:S02]  /*18400*/  SYNCS.PHASECHK.TRANS64.TRYWAIT P1, [R5+URZ+0x16850], R4 ;  /* 0x01685004050075a7 */ /* 0x0022a4000802017f */
[----:B--2---:R-:W-:Y:S05]  /*18410*/  @!P1 NANOSLEEP.SYNCS 0x989680 ;  /* 0x009896800000995d */ /* 0x004fea0003900000 */
[----:B------:R-:W2:Y:S02]  /*18420*/  @!P1 SYNCS.PHASECHK.TRANS64 P1, [R5+URZ+0x16850], R4 ;  /* 0x01685004050095a7 */ /* 0x000ea4000802007f */
[----:B--2---:R-:W-:Y:S05]  /*18430*/  @!P1 BRA `(.L_x_594) ;  /* 0xfffffffc00f09947 */ /* 0x004fea000383ffff */
[----:B------:R-:W-:Y:S05]  /*18440*/  BRA `(.L_x_591) ;  /* 0xffffff30006c7947 */ /* 0x000fea000383ffff */
.L_x_601:
[----:B-1----:R1:W2:Y:S02]  /*18450*/  SYNCS.PHASECHK.TRANS64.TRYWAIT P1, [R11+URZ+0x16850], R4 ;  /* 0x016850040b0075a7 */ /* 0x0022a4000802017f */
[----:B--2---:R-:W-:Y:S05]  /*18460*/  @!P1 NANOSLEEP.SYNCS 0x989680 ;  /* 0x009896800000995d */ /* 0x004fea0003900000 */
[----:B------:R-:W2:Y:S02]  /*18470*/  @!P1 SYNCS.PHASECHK.TRANS64 P1, [R11+URZ+0x16850], R4 ;  /* 0x016850040b0095a7 */ /* 0x000ea4000802007f */
[----:B--2---:R-:W-:Y:S05]  /*18480*/  @!P1 BRA `(.L_x_601) ;  /* 0xfffffffc00f09947 */ /* 0x004fea000383ffff */
[----:B------:R-:W-:Y:S05]  /*18490*/  BRA `(.L_x_600) ;  /* 0xffffff54003c7947 */ /* 0x000fea000383ffff */
.L_x_607:
[----:B------:R-:W-:Y:S01]  /*184a0*/  MOV R13, R41 ;  /* 0x00000029000d7202 */ /* 0x000fe20000000f00 */
[----:B------:R-:W-:Y:S02]  /*184b0*/  IMAD.MOV.U32 R12, RZ, RZ, RZ ;  /* 0x000000ffff0c7224 */ /* 0x000fe400078e00ff */
[----:B------:R-:W-:Y:S02]  /*184c0*/  IMAD.MOV.U32 R11, RZ, RZ, 0x181f ;  /* 0x0000181fff0b7424 */ /* 0x000fe400078e00ff */
[----:B------:R-:W-:Y:S02]  /*184d0*/  IMAD.MOV.U32 R15, RZ, RZ, -0x1 ;  /* 0xffffffffff0f7424 */ /* 0x000fe400078e00ff */
[----:B------:R-:W-:-:S07]  /*184e0*/  IMAD R42, R68, 0xc0, R70 ;  /* 0x000000c0442a7824 */ /* 0x000fce00078e0246 */
[----:B-----5:R-:W-:Y:S05]  /*184f0*/  WARPSYNC.COLLECTIVE R15, `(.L_x_777) ;  /* 0x000000000f087348 */ /* 0x020fea0003c00000 */
[----:B------:R0:W1:Y:S02]  /*18500*/  SHFL.IDX P6, R14, R13, R12, R11 ;  /* 0x0000000c0d0e7389 */ /* 0x00006400000c000b */
[----:B01---5:R-:W-:Y:S01]  /*18510*/  ENDCOLLECTIVE ;  /* 0x000000000000791b */ /* 0x023fe20003800000 */
.L_x_777:
[----:B------:R-:W-:Y:S02]  /*18520*/  VIADD R20, R42, 0x30 ;  /* 0x000000302a147836 */ /* 0x000fe40000000000 */
[----:B------:R-:W-:Y:S02]  /*18530*/  IMAD.MOV.U32 R13, RZ, RZ, R40 ;  /* 0x000000ffff0d7224 */ /* 0x000fe400078e0028 */
[----:B------:R-:W-:-:S07]  /*18540*/  IMAD.MOV.U32 R0, RZ, RZ, R14 ;  /* 0x000000ffff007224 */ /* 0x000fce00078e000e */
[----:B------:R-:W-:Y:S05]  /*18550*/  WARPSYNC.COLLECTIVE R15, `(.L_x_778) ;  /* 0x000000000f087348 */ /* 0x000fea0003c00000 */
[----:B------:R0:W1:Y:S02]  /*18560*/  SHFL.IDX P6, R14, R13, R12, R11 ;  /* 0x0000000c0d0e7389 */ /* 0x00006400000c000b */
[----:B01----:R-:W-:Y:S01]  /*18570*/  ENDCOLLECTIVE ;  /* 0x000000000000791b */ /* 0x003fe20003800000 */
.L_x_778:
[----:B------:R-:W-:Y:S02]  /*18580*/  ULDC UR4, c[0x0][0xac8] ;  /* 0x0002b20000047ab9 */ /* 0x000fe40000000800 */
[----:B------:R-:W-:-:S04]  /*18590*/  ISETP.GE.AND P0, PT, R59, UR4, PT ;  /* 0x000000043b007c0c */ /* 0x000fc8000bf06270 */
[-C--:B------:R-:W-:Y:S01]  /*185a0*/  ISETP.GE.OR P4, PT, R20, R61.reuse, P0 ;  /* 0x0000003d1400720c */ /* 0x080fe20000786670 */
[C---:B------:R-:W-:Y:S01]  /*185b0*/  VIADD R20, R42.reuse, 0x60 ;  /* 0x000000602a147836 */ /* 0x040fe20000000000 */
[----:B------:R-:W-:-:S04]  /*185c0*/  ISETP.GE.OR P3, PT, R42, R61, P0 ;  /* 0x0000003d2a00720c */ /* 0x000fc80000766670 */
[----:B------:R-:W-:Y:S01]  /*185d0*/  ISETP.GE.OR P2, PT, R20, R61, P0 ;  /* 0x0000003d1400720c */ /* 0x000fe20000746670 */
[----:B------:R-:W-:Y:S01]  /*185e0*/  IMAD.MOV.U32 R12, RZ, RZ, 0x1 ;  /* 0x00000001ff0c7424 */ /* 0x000fe200078e00ff */
[----:B------:R-:W-:Y:S01]  /*185f0*/  MOV R13, R41 ;  /* 0x00000029000d7202 */ /* 0x000fe20000000f00 */
[----:B------:R-:W-:-:S10]  /*18600*/  IMAD.MOV.U32 R3, RZ, RZ, R14 ;  /* 0x000000ffff037224 */ /* 0x000fd400078e000e */
[----:B------:R-:W-:Y:S05]  /*18610*/  WARPSYNC.COLLECTIVE R15, `(.L_x_779) ;  /* 0x000000000f087348 */ /* 0x000fea0003c00000 */
[----:B------:R0:W1:Y:S02]  /*18620*/  SHFL.IDX P6, R14, R13, R12, R11 ;  /* 0x0000000c0d0e7389 */ /* 0x00006400000c000b */
[----:B01----:R-:W-:Y:S01]  /*18630*/  ENDCOLLECTIVE ;  /* 0x000000000000791b */ /* 0x003fe20003800000 */
.L_x_779:
[----:B------:R-:W-:-:S04]  /*18640*/  @!P3 LEA R32, P5, R59, R3, 0x1 ;  /* 0x000000033b20b211 */ /* 0x000fc800078a08ff */
[----:B------:R-:W-:Y:S01]  /*18650*/  @!P3 LEA.HI.X R3, R59, R0, R58, 0x1, P5 ;  /* 0x000000003b03b211 */ /* 0x000fe200028f0c3a */
[----:B------:R-:W-:Y:S02]  /*18660*/  IMAD.MOV.U32 R13, RZ, RZ, R40 ;  /* 0x000000ffff0d7224 */ /* 0x000fe400078e0028 */
[----:B------:R-:W-:-:S07]  /*18670*/  IMAD.MOV.U32 R8, RZ, RZ, R14 ;  /* 0x000000ffff087224 */ /* 0x000fce00078e000e */
[----:B------:R-:W-:Y:S05]  /*18680*/  WARPSYNC.COLLECTIVE R15, `(.L_x_780) ;  /* 0x000000000f087348 */ /* 0x000fea0003c00000 */
[----:B------:R0:W1:Y:S02]  /*18690*/  SHFL.IDX P6, R14, R13, R12, R11 ;  /* 0x0000000c0d0e7389 */ /* 0x00006400000c000b */
[----:B01----:R-:W-:Y:S01]  /*186a0*/  ENDCOLLECTIVE ;  /* 0x000000000000791b */ /* 0x003fe20003800000 */
.L_x_780:
[----:B------:R-:W-:Y:S02]  /*186b0*/  IMAD.MOV.U32 R13, RZ, RZ, R41 ;  /* 0x000000ffff0d7224 */ /* 0x000fe400078e0029 */
[----:B------:R-:W-:Y:S02]  /*186c0*/  IMAD.MOV.U32 R12, RZ, RZ, 0x2 ;  /* 0x00000002ff0c7424 */ /* 0x000fe400078e00ff */
[----:B------:R-:W-:-:S07]  /*186d0*/  IMAD.MOV.U32 R9, RZ, RZ, R14 ;  /* 0x000000ffff097224 */ /* 0x000fce00078e000e */
[----:B------:R-:W-:Y:S05]  /*186e0*/  WARPSYNC.COLLECTIVE R15, `(.L_x_781) ;  /* 0x000000000f087348 */ /* 0x000fea0003c00000 */
[----:B------:R0:W1:Y:S02]  /*186f0*/  SHFL.IDX P6, R14, R13, R12, R11 ;  /* 0x0000000c0d0e7389 */ /* 0x00006400000c000b */
[----:B01----:R-:W-:Y:S01]  /*18700*/  ENDCOLLECTIVE ;  /* 0x000000000000791b */ /* 0x003fe20003800000 */
.L_x_781:
[----:B------:R-:W-:Y:S01]  /*18710*/  @!P4 LEA R20, P1, R59, R9, 0x1 ;  /* 0x000000093b14c211 */ /* 0x000fe200078208ff */
[----:B------:R-:W-:-:S03]  /*18720*/  @!P3 IMAD.MOV.U32 R9, RZ, RZ, R3 ;  /* 0x000000ffff09b224 */ /* 0x000fc600078e0003 */
[----:B------:R-:W-:Y:S01]  /*18730*/  @!P4 LEA.HI.X R21, R59, R8, R58, 0x1, P1 ;  /* 0x000000083b15c211 */ /* 0x000fe200008f0c3a */
[----:B------:R-:W-:-:S05]  /*18740*/  @!P3 IMAD.MOV.U32 R8, RZ, RZ, R32 ;  /* 0x000000ffff08b224 */ /* 0x000fca00078e0020 */
[----:B------:R0:W-:Y:S01]  /*18750*/  @!P3 ST.E.128 desc[UR42][R8.64], R4 ;  /* 0x000000040800b985 */ /* 0x0001e2000c101d2a */
[----:B------:R-:W-:-:S03]  /*18760*/  IMAD.MOV.U32 R13, RZ, RZ, R40 ;  /* 0x000000ffff0d7224 */ /* 0x000fc600078e0028 */
[----:B------:R0:W-:Y:S01]  /*18770*/  @!P4 ST.E.128 desc[UR42][R20.64], R24 ;  /* 0x000000181400c985 */ /* 0x0001e2000c101d2a */
[----:B------:R-:W-:-:S07]  /*18780*/  MOV R10, R14 ;  /* 0x0000000e000a7202 */ /* 0x000fce0000000f00 */
[----:B0-----:R-:W-:Y:S05]  /*18790*/  WARPSYNC.COLLECTIVE R15, `(.L_x_782) ;  /* 0x000000000f087348 */ /* 0x001fea0003c00000 */
[----:B------:R1:W2:Y:S02]  /*187a0*/  SHFL.IDX P6, R14, R13, R12, R11 ;  /* 0x0000000c0d0e7389 */ /* 0x0002a400000c000b */
[----:B012---:R-:W-:Y:S01]  /*187b0*/  ENDCOLLECTIVE ;  /* 0x000000000000791b */ /* 0x007fe20003800000 */
.L_x_782:
[----:B------:R-:W-:Y:S01]  /*187c0*/  IMAD.MOV.U32 R13, RZ, RZ, R41 ;  /* 0x000000ffff0d7224 */ /* 0x000fe200078e0029 */
[----:B------:R-:W-:Y:S02]  /*187d0*/  MOV R12, 0x3 ;  /* 0x00000003000c7802 */ /* 0x000fe40000000f00 */
[----:B------:R-:W-:-:S13]  /*187e0*/  @!P2 LEA R43, P5, R59, R14, 0x1 ;  /* 0x0000000e3b2ba211 */ /* 0x000fda00078a08ff */
[----:B------:R-:W-:Y:S05]  /*187f0*/  WARPSYNC.COLLECTIVE R15, `(.L_x_783) ;  /* 0x000000000f087348 */ /* 0x000fea0003c00000 */
[----:B------:R0:W1:Y:S02]  /*18800*/  SHFL.IDX P6, R14, R13, R12, R11 ;  /* 0x0000000c0d0e7389 */ /* 0x00006400000c000b */
[----:B01----:R-:W-:Y:S01]  /*18810*/  ENDCOLLECTIVE ;  /* 0x000000000000791b */ /* 0x003fe20003800000 */
.L_x_783:
[----:B------:R-:W-:Y:S01]  /*18820*/  @!P2 LEA.HI.X R10, R59, R10, R58, 0x1, P5 ;  /* 0x0000000a3b0aa211 */ /* 0x000fe200028f0c3a */
[----:B------:R-:W-:-:S04]  /*18830*/  @!P2 IMAD.MOV.U32 R4, RZ, RZ, R43 ;  /* 0x000000ffff04a224 */ /* 0x000fc800078e002b */
[----:B------:R-:W-:-:S05]  /*18840*/  @!P2 IMAD.MOV.U32 R5, RZ, RZ, R10 ;  /* 0x000000ffff05a224 */ /* 0x000fca00078e000a */
[----:B------:R0:W-:Y:S01]  /*18850*/  @!P2 ST.E.128 desc[UR42][R4.64], R28 ;  /* 0x0000001c0400a985 */ /* 0x0001e2000c101d2a */
[----:B------:R-:W-:Y:S02]  /*18860*/  IMAD.MOV.U32 R13, RZ, RZ, R40 ;  /* 0x000000ffff0d7224 */ /* 0x000fe400078e0028 */
[----:B------:R-:W-:-:S07]  /*18870*/  IMAD.MOV.U32 R0, RZ, RZ, R14 ;  /* 0x000000ffff007224 */ /* 0x000fce00078e000e */
[----:B0-----:R-:W-:Y:S05]  /*18880*/  WARPSYNC.COLLECTIVE R15, `(.L_x_784) ;  /* 0x000000000f087348 */ /* 0x001fea0003c00000 */
[----:B------:R1:W2:Y:S02]  /*18890*/  SHFL.IDX P6, R14, R13, R12, R11 ;  /* 0x0000000c0d0e7389 */ /* 0x0002a400000c000b */
[----:B012---:R-:W-:Y:S01]  /*188a0*/  ENDCOLLECTIVE ;  /* 0x000000000000791b */ /* 0x007fe20003800000 */
.L_x_784:
[----:B------:R-:W-:Y:S05]  /*188b0*/  BRA `(.L_x_785) ;  /* 0xffffff6800807947 */ /* 0x000fea000383ffff */
.L_x_609:
[----:B------:R-:W-:Y:S01]  /*188c0*/  IMAD.MOV.U32 R13, RZ, RZ, R4 ;  /* 0x000000ffff0d7224 */ /* 0x000fe200078e0004 */
[----:B------:R-:W-:Y:S01]  /*188d0*/  MOV R12, RZ ;  /* 0x000000ff000c7202 */ /* 0x000fe20000000f00 */
[----:B------:R-:W-:Y:S02]  /*188e0*/  IMAD.MOV.U32 R11, RZ, RZ, 0x1c1f ;  /* 0x00001c1fff0b7424 */ /* 0x000fe400078e00ff */
[----:B------:R-:W-:-:S07]  /*188f0*/  IMAD.MOV.U32 R15, RZ, RZ, -0x1 ;  /* 0xffffffffff0f7424 */ /* 0x000fce00078e00ff */
[----:B------:R-:W-:Y:S05]  /*18900*/  WARPSYNC.COLLECTIVE R15, `(.L_x_786) ;  /* 0x000000000f087348 */ /* 0x000fea0003c00000 */
[----:B------:R0:W1:Y:S02]  /*18910*/  SHFL.IDX P6, R14, R13, R12, R11 ;  /* 0x0000000c0d0e7389 */ /* 0x00006400000c000b */
[----:B01----:R-:W-:Y:S01]  /*18920*/  ENDCOLLECTIVE ;  /* 0x000000000000791b */ /* 0x003fe20003800000 */
.L_x_786:
[----:B------:R-:W-:Y:S02]  /*18930*/  IMAD.MOV.U32 R13, RZ, RZ, R0 ;  /* 0x000000ffff0d7224 */ /* 0x000fe400078e0000 */
[----:B------:R-:W-:-:S07]  /*18940*/  IMAD.MOV.U32 R3, RZ, RZ, R14 ;  /* 0x000000ffff037224 */ /* 0x000fce00078e000e */
[----:B------:R-:W-:Y:S05]  /*18950*/  WARPSYNC.COLLECTIVE R15, `(.L_x_787) ;  /* 0x000000000f087348 */ /* 0x000fea0003c00000 */
[----:B------:R0:W1:Y:S02]  /*18960*/  SHFL.IDX P6, R14, R13, R12, R11 ;  /* 0x0000000c0d0e7389 */ /* 0x00006400000c000b */
[----:B01----:R-:W-:Y:S01]  /*18970*/  ENDCOLLECTIVE ;  /* 0x000000000000791b */ /* 0x003fe20003800000 */
.L_x_787:
[----:B------:R-:W-:Y:S05]  /*18980*/  BRA `(.L_x_788) ;  /* 0xffffff6c005c7947 */ /* 0x000fea000383ffff */
.L_x_612:
[----:B------:R-:W-:Y:S01]  /*18990*/  BSSY B1, `(.L_x_789) ;  /* 0x0000008000017945 */ /* 0x000fe20003800000 */
[----:B---3--:R-:W-:Y:S01]  /*189a0*/  IMAD.MOV.U32 R13, RZ, RZ, R4 ;  /* 0x000000ffff0d7224 */ /* 0x008fe200078e0004 */
[----:B------:R-:W-:Y:S01]  /*189b0*/  MOV R12, 0x1 ;  /* 0x00000001000c7802 */ /* 0x000fe20000000f00 */
[----:B------:R-:W-:Y:S02]  /*189c0*/  IMAD.MOV.U32 R11, RZ, RZ, 0x1c1f ;  /* 0x00001c1fff0b7424 */ /* 0x000fe400078e00ff */
[----:B------:R-:W-:-:S07]  /*189d0*/  IMAD.MOV.U32 R15, RZ, RZ, -0x1 ;  /* 0xffffffffff0f7424 */ /* 0x000fce00078e00ff */
[----:B012---:R-:W-:Y:S05]  /*189e0*/  WARPSYNC.COLLECTIVE R15, `(.L_x_790) ;  /* 0x000000000f087348 */ /* 0x007fea0003c00000 */
[----:B--2---:R2:W3:Y:S02]  /*189f0*/  SHFL.IDX P6, R14, R13, R12, R11 ;  /* 0x0000000c0d0e7389 */ /* 0x0044e400000c000b */
[----:B0123--:R-:W-:Y:S01]  /*18a00*/  ENDCOLLECTIVE ;  /* 0x000000000000791b */ /* 0x00ffe20003800000 */
.L_x_790:
[----:B------:R-:W-:Y:S05]  /*18a10*/  BSYNC B1 ;  /* 0x0000000000017941 */ /* 0x000fea0003800000 */
.L_x_789:
        /* <DEDUP_REMOVED lines=8> */
.L_x_791:
[----:B------:R-:W-:Y:S05]  /*18aa0*/  BRA `(.L_x_792) ;  /* 0xffffff6c00b87947 */ /* 0x000fea000383ffff */
.L_x_616:
[----:B------:R-:W-:Y:S02]  /*18ab0*/  IMAD.MOV.U32 R13, RZ, RZ, R20 ;  /* 0x000000ffff0d7224 */ /* 0x000fe400078e0014 */
[----:B------:R-:W-:Y:S02]  /*18ac0*/  IMAD.MOV.U32 R12, RZ, RZ, RZ ;  /* 0x000000ffff0c7224 */ /* 0x000fe400078e00ff */
[----:B------:R-:W-:Y:S02]  /*18ad0*/  IMAD.MOV.U32 R11, RZ, RZ, 0x181f ;  /* 0x0000181fff0b7424 */ /* 0x000fe400078e00ff */
[----:B------:R-:W-:Y:S02]  /*18ae0*/  IMAD.MOV.U32 R15, RZ, RZ, -0x1 ;  /* 0xffffffffff0f7424 */ /* 0x000fe400078e00ff */
[----:B------:R-:W-:Y:S02]  /*18af0*/  IMAD R24, R27, 0xc0, R28 ;  /* 0x000000c01b187824 */ /* 0x000fe400078e021c */
[----:B------:R-:W-:-:S07]  /*18b00*/  IMAD R21, R25, R8, RZ ;  /* 0x0000000819157224 */ /* 0x000fce00078e02ff */
[----:B-1----:R-:W-:Y:S05]  /*18b10*/  WARPSYNC.COLLECTIVE R15, `(.L_x_793) ;  /* 0x000000000f087348 */ /* 0x002fea0003c00000 */
[----:B------:R0:W2:Y:S02]  /*18b20*/  SHFL.IDX P6, R14, R13, R12, R11 ;  /* 0x0000000c0d0e7389 */ /* 0x0000a400000c000b */
[----:B012---:R-:W-:Y:S01]  /*18b30*/  ENDCOLLECTIVE ;  /* 0x000000000000791b */ /* 0x007fe20003800000 */
.L_x_793:
[C---:B------:R-:W-:Y:S02]  /*18b40*/  IADD3 R8, R24.reuse, 0x30, RZ ;  /* 0x0000003018087810 */ /* 0x040fe40007ffe0ff */
[-C--:B------:R-:W-:Y:S02]  /*18b50*/  ISETP.GE.OR P3, PT, R24, R21.reuse, P0 ;  /* 0x000000151800720c */ /* 0x080fe40000766670 */
[----:B------:R-:W-:Y:S01]  /*18b60*/  ISETP.GE.OR P4, PT, R8, R21, P0 ;  /* 0x000000150800720c */ /* 0x000fe20000786670 */
[----:B------:R-:W-:-:S05]  /*18b70*/  VIADD R8, R24, 0x60 ;  /* 0x0000006018087836 */ /* 0x000fca0000000000 */
[----:B------:R-:W-:Y:S01]  /*18b80*/  ISETP.GE.OR P2, PT, R8, R21, P0 ;  /* 0x000000150800720c */ /* 0x000fe20000746670 */
[----:B------:R-:W-:Y:S01]  /*18b90*/  IMAD.MOV.U32 R13, RZ, RZ, R7 ;  /* 0x000000ffff0d7224 */ /* 0x000fe200078e0007 */
[----:B------:R-:W-:-:S11]  /*18ba0*/  MOV R0, R14 ;  /* 0x0000000e00007202 */ /* 0x000fd60000000f00 */
[----:B------:R-:W-:Y:S05]  /*18bb0*/  WARPSYNC.COLLECTIVE R15, `(.L_x_794) ;  /* 0x000000000f087348 */ /* 0x000fea0003c00000 */
[----:B------:R0:W1:Y:S02]  /*18bc0*/  SHFL.IDX P6, R14, R13, R12, R11 ;  /* 0x0000000c0d0e7389 */ /* 0x00006400000c000b */
[----:B01----:R-:W-:Y:S01]  /*18bd0*/  ENDCOLLECTIVE ;  /* 0x000000000000791b */ /* 0x003fe20003800000 */
.L_x_794:
[----:B------:R-:W-:Y:S02]  /*18be0*/  IMAD.MOV.U32 R13, RZ, RZ, R20 ;  /* 0x000000ffff0d7224 */ /* 0x000fe400078e0014 */
[----:B------:R-:W-:Y:S02]  /*18bf0*/  IMAD.MOV.U32 R12, RZ, RZ, 0x1 ;  /* 0x00000001ff0c7424 */ /* 0x000fe400078e00ff */
[----:B------:R-:W-:-:S07]  /*18c00*/  IMAD.MOV.U32 R3, RZ, RZ, R14 ;  /* 0x000000ffff037224 */ /* 0x000fce00078e000e */
[----:B------:R-:W-:Y:S05]  /*18c10*/  WARPSYNC.COLLECTIVE R15, `(.L_x_795) ;  /* 0x000000000f087348 */ /* 0x000fea0003c00000 */
[----:B------:R0:W1:Y:S02]  /*18c20*/  SHFL.IDX P6, R14, R13, R12, R11 ;  /* 0x0000000c0d0e7389 */ /* 0x00006400000c000b */
[----:B01----:R-:W-:Y:S01]  /*18c30*/  ENDCOLLECTIVE ;  /* 0x000000000000791b */ /* 0x003fe20003800000 */
.L_x_795:
[----:B------:R-:W-:-:S04]  /*18c40*/  @!P3 LEA R10, P5, R59, R3, 0x1 ;  /* 0x000000033b0ab211 */ /* 0x000fc800078a08ff */
[----:B------:R-:W-:Y:S02]  /*18c50*/  @!P3 LEA.HI.X R3, R59, R0, R58, 0x1, P5 ;  /* 0x000000003b03b211 */ /* 0x000fe400028f0c3a */
[----:B------:R-:W-:Y:S01]  /*18c60*/  MOV R13, R7 ;  /* 0x00000007000d7202 */ /* 0x000fe20000000f00 */
[----:B------:R-:W-:-:S07]  /*18c70*/  IMAD.MOV.U32 R4, RZ, RZ, R14 ;  /* 0x000000ffff047224 */ /* 0x000fce00078e000e */
[----:B------:R-:W-:Y:S05]  /*18c80*/  WARPSYNC.COLLECTIVE R15, `(.L_x_796) ;  /* 0x000000000f087348 */ /* 0x000fea0003c00000 */
[----:B------:R0:W1:Y:S02]  /*18c90*/  SHFL.IDX P6, R14, R13, R12, R11 ;  /* 0x0000000c0d0e7389 */ /* 0x00006400000c000b */
[----:B01----:R-:W-:Y:S01]  /*18ca0*/  ENDCOLLECTIVE ;  /* 0x000000000000791b */ /* 0x003fe20003800000 */
.L_x_796:
[----:B------:R-:W-:Y:S02]  /*18cb0*/  IMAD.MOV.U32 R13, RZ, RZ, R20 ;  /* 0x000000ffff0d7224 */ /* 0x000fe400078e0014 */
[----:B------:R-:W-:Y:S02]  /*18cc0*/  IMAD.MOV.U32 R12, RZ, RZ, 0x2 ;  /* 0x00000002ff0c7424 */ /* 0x000fe400078e00ff */
[----:B------:R-:W-:-:S07]  /*18cd0*/  IMAD.MOV.U32 R5, RZ, RZ, R14 ;  /* 0x000000ffff057224 */ /* 0x000fce00078e000e */
[----:B------:R-:W-:Y:S05]  /*18ce0*/  WARPSYNC.COLLECTIVE R15, `(.L_x_797) ;  /* 0x000000000f087348 */ /* 0x000fea0003c00000 */
[----:B------:R0:W1:Y:S02]  /*18cf0*/  SHFL.IDX P6, R14, R13, R12, R11 ;  /* 0x0000000c0d0e7389 */ /* 0x00006400000c000b */
[----:B01----:R-:W-:Y:S01]  /*18d00*/  ENDCOLLECTIVE ;  /* 0x000000000000791b */ /* 0x003fe20003800000 */
.L_x_797:
[----:B------:R-:W-:-:S04]  /*18d10*/  @!P4 LEA R8, P1, R59, R5, 0x1 ;  /* 0x000000053b08c211 */ /* 0x000fc800078208ff */
[----:B------:R-:W-:Y:S01]  /*18d20*/  @!P4 LEA.HI.X R9, R59, R4, R58, 0x1, P1 ;  /* 0x000000043b09c211 */ /* 0x000fe200008f0c3a */
[----:B------:R-:W-:Y:S02]  /*18d30*/  IMAD.MOV.U32 R13, RZ, RZ, R7 ;  /* 0x000000ffff0d7224 */ /* 0x000fe400078e0007 */
[----:B------:R-:W-:-:S07]  /*18d40*/  IMAD.MOV.U32 R6, RZ, RZ, R14 ;  /* 0x000000ffff067224 */ /* 0x000fce00078e000e */
[----:B------:R-:W-:Y:S05]  /*18d50*/  WARPSYNC.COLLECTIVE R15, `(.L_x_798) ;  /* 0x000000000f087348 */ /* 0x000fea0003c00000 */
[----:B------:R0:W1:Y:S02]  /*18d60*/  SHFL.IDX P6, R14, R13, R12, R11 ;  /* 0x0000000c0d0e7389 */ /* 0x00006400000c000b */
[----:B01----:R-:W-:Y:S01]  /*18d70*/  ENDCOLLECTIVE ;  /* 0x000000000000791b */ /* 0x003fe20003800000 */
.L_x_798:
[----:B------:R-:W-:Y:S02]  /*18d80*/  @!P3 IMAD.MOV.U32 R11, RZ, RZ, R3 ;  /* 0x000000ffff0bb224 */ /* 0x000fe400078e0003 */
[----:B------:R-:W-:Y:S02]  /*18d90*/  IMAD.MOV.U32 R13, RZ, RZ, R20 ;  /* 0x000000ffff0d7224 */ /* 0x000fe400078e0014 */
[----:B------:R-:W-:Y:S01]  /*18da0*/  IMAD.MOV.U32 R12, RZ, RZ, 0x3 ;  /* 0x00000003ff0c7424 */ /* 0x000fe200078e00ff */
[----:B------:R0:W-:Y:S04]  /*18db0*/  @!P3 ST.E.128 desc[UR42][R10.64], RZ ;  /* 0x000000ff0a00b985 */ /* 0x0001e8000c101d2a */
[----:B------:R1:W-:Y:S01]  /*18dc0*/  @!P4 ST.E.128 desc[UR42][R8.64], RZ ;  /* 0x000000ff0800c985 */ /* 0x0003e2000c101d2a */
[----:B------:R-:W-:-:S04]  /*18dd0*/  @!P2 LEA R25, P5, R59, R14, 0x1 ;  /* 0x0000000e3b19a211 */ /* 0x000fc800078a08ff */
[----:B------:R-:W-:Y:S01]  /*18de0*/  @!P2 LEA.HI.X R5, R59, R6, R58, 0x1, P5 ;  /* 0x000000063b05a211 */ /* 0x000fe200028f0c3a */
[----:B0-----:R-:W-:Y:S02]  /*18df0*/  IMAD.MOV.U32 R11, RZ, RZ, 0x181f ;  /* 0x0000181fff0b7424 */ /* 0x001fe400078e00ff */
[----:B------:R-:W-:-:S07]  /*18e00*/  @!P2 IMAD.MOV.U32 R4, RZ, RZ, R25 ;  /* 0x000000ffff04a224 */ /* 0x000fce00078e0019 */
[----:B-1----:R-:W-:Y:S05]  /*18e10*/  WARPSYNC.COLLECTIVE R15, `(.L_x_799) ;  /* 0x000000000f087348 */ /* 0x002fea0003c00000 */
[----:B------:R0:W2:Y:S02]  /*18e20*/  SHFL.IDX P6, R14, R13, R12, R11 ;  /* 0x0000000c0d0e7389 */ /* 0x0000a400000c000b */
[----:B012---:R-:W-:Y:S01]  /*18e30*/  ENDCOLLECTIVE ;  /* 0x000000000000791b */ /* 0x007fe20003800000 */
.L_x_799:
[----:B------:R0:W-:Y:S01]  /*18e40*/  @!P2 ST.E.128 desc[UR42][R4.64], RZ ;  /* 0x000000ff0400a985 */ /* 0x0001e2000c101d2a */
[----:B------:R-:W-:Y:S01]  /*18e50*/  IMAD.MOV.U32 R13, RZ, RZ, R7 ;  /* 0x000000ffff0d7224 */ /* 0x000fe200078e0007 */
[----:B------:R-:W-:-:S07]  /*18e60*/  MOV R0, R14 ;  /* 0x0000000e00007202 */ /* 0x000fce0000000f00 */
[----:B0-----:R-:W-:Y:S05]  /*18e70*/  WARPSYNC.COLLECTIVE R15, `(.L_x_800) ;  /* 0x000000000f087348 */ /* 0x001fea0003c00000 */
[----:B------:R1:W2:Y:S02]  /*18e80*/  SHFL.IDX P6, R14, R13, R12, R11 ;  /* 0x0000000c0d0e7389 */ /* 0x0002a400000c000b */
[----:B012---:R-:W-:Y:S01]  /*18e90*/  ENDCOLLECTIVE ;  /* 0x000000000000791b */ /* 0x007fe20003800000 */
.L_x_800:
[----:B------:R-:W-:Y:S05]  /*18ea0*/  BRA `(.L_x_801) ;  /* 0xffffff7400d87947 */ /* 0x000fea000383ffff */
.L_x_633:
[----:B------:R-:W0:Y:S01]  /*18eb0*/  S2R R7, SR_TID.X ;  /* 0x0000000000077919 */ /* 0x000e220000002100 */
[----:B------:R-:W-:Y:S01]  /*18ec0*/  BSSY B1, `(.L_x_802) ;  /* 0x000000a000017945 */ /* 0x000fe20003800000 */
[----:B------:R-:W-:Y:S01]  /*18ed0*/  IMAD.MOV.U32 R12, RZ, RZ, RZ ;  /* 0x000000ffff0c7224 */ /* 0x000fe200078e00ff */
[----:B------:R-:W-:Y:S01]  /*18ee0*/  MOV R15, 0xffffffff ;  /* 0xffffffff000f7802 */ /* 0x000fe20000000f00 */
[----:B------:R-:W-:Y:S01]  /*18ef0*/  IMAD.MOV.U32 R11, RZ, RZ, 0x1f ;  /* 0x0000001fff0b7424 */ /* 0x000fe200078e00ff */
[----:B0-----:R-:W-:-:S04]  /*18f00*/  SHF.R.U32.HI R7, RZ, 0x5, R7 ;  /* 0x00000005ff077819 */ /* 0x001fc80000011607 */
[----:B------:R-:W-:-:S05]  /*18f10*/  LOP3.LUT R7, R7, 0x3, RZ, 0xc0, !PT ;  /* 0x0000000307077812 */ /* 0x000fca00078ec0ff */
[----:B------:R-:W-:-:S07]  /*18f20*/  IMAD.MOV.U32 R13, RZ, RZ, R7 ;  /* 0x000000ffff0d7224 */ /* 0x000fce00078e0007 */
[----:B------:R-:W-:Y:S05]  /*18f30*/  WARPSYNC.COLLECTIVE R15, `(.L_x_803) ;  /* 0x000000000f087348 */ /* 0x000fea0003c00000 */
[----:B------:R0:W1:Y:S02]  /*18f40*/  SHFL.IDX P6, R14, R13, R12, R11 ;  /* 0x0000000c0d0e7389 */ /* 0x00006400000c000b */
[----:B01----:R-:W-:Y:S01]  /*18f50*/  ENDCOLLECTIVE ;  /* 0x000000000000791b */ /* 0x003fe20003800000 */
.L_x_803:
[----:B------:R-:W-:Y:S05]  /*18f60*/  BSYNC B1 ;  /* 0x0000000000017941 */ /* 0x000fea0003800000 */
.L_x_802:
[----:B------:R-:W-:Y:S05]  /*18f70*/  BRA `(.L_x_804) ;  /* 0xffffff8c00887947 */ /* 0x000fea000383ffff */
.L_x_635:
[----:B------:R-:W-:Y:S01]  /*18f80*/  BSSY B1, `(.L_x_805) ;  /* 0x0000006000017945 */ /* 0x000fe20003800000 */
[----:B------:R-:W-:-:S07]  /*18f90*/  IMAD.MOV.U32 R15, RZ, RZ, -0x1 ;  /* 0xffffffffff0f7424 */ /* 0x000fce00078e00ff */
[----:B0-----:R-:W-:Y:S05]  /*18fa0*/  WARPSYNC.COLLECTIVE R15, `(.L_x_806) ;  /* 0x000000000f0c7348 */ /* 0x001fea0003c00000 */
[----:B------:R-:W-:Y:S02]  /*18fb0*/  ELECT P6, UR62, PT ;  /* 0x00000000003e782f */ /* 0x000fe400038c0000 */
[----:B------:R-:W-:Y:S01]  /*18fc0*/  MOV R14, UR62 ;  /* 0x0000003e000e7c02 */ /* 0x000fe20008000f00 */
[----:B0-----:R-:W-:Y:S10]  /*18fd0*/  ENDCOLLECTIVE ;  /* 0x000000000000791b */ /* 0x001ff40003800000 */
.L_x_806:
[----:B------:R-:W-:Y:S05]  /*18fe0*/  BSYNC B1 ;  /* 0x0000000000017941 */ /* 0x000fea0003800000 */
.L_x_805:
[----:B------:R-:W-:Y:S05]  /*18ff0*/  BRA `(.L_x_634) ;  /* 0xffffff8c00807947 */ /* 0x000fea000383ffff */
.L_x_637:
[----:B0-----:R0:W1:Y:S02]  /*19000*/  SYNCS.PHASECHK.TRANS64.TRYWAIT P0, [R16+URZ+0x16820], R6 ;  /* 0x01682006100075a7 */ /* 0x001064000800017f */
[----:B-1----:R-:W-:Y:S05]  /*19010*/  @!P0 NANOSLEEP.SYNCS 0x989680 ;  /* 0x009896800000895d */ /* 0x002fea0003900000 */
[----:B------:R-:W1:Y:S02]  /*19020*/  @!P0 SYNCS.PHASECHK.TRANS64 P0, [R16+URZ+0x16820], R6 ;  /* 0x01682006100085a7 */ /* 0x000e64000800007f */
[----:B-1----:R-:W-:Y:S05]  /*19030*/  @!P0 BRA `(.L_x_637) ;  /* 0xfffffffc00f08947 */ /* 0x002fea000383ffff */
[----:B------:R-:W-:Y:S05]  /*19040*/  BRA `(.L_x_807) ;  /* 0xffffff8c00907947 */ /* 0x000fea000383ffff */
.L_x_641:
[----:B0-----:R0:W1:Y:S02]  /*19050*/  SYNCS.PHASECHK.TRANS64.TRYWAIT P0, [R6+URZ+0x168a0], R10 ;  /* 0x0168a00a060075a7 */ /* 0x001064000800017f */
[----:B-1----:R-:W-:Y:S05]  /*19060*/  @!P0 NANOSLEEP.SYNCS 0x989680 ;  /* 0x009896800000895d */ /* 0x002fea0003900000 */
[----:B------:R-:W1:Y:S02]  /*19070*/  @!P0 SYNCS.PHASECHK.TRANS64 P0, [R6+URZ+0x168a0], R10 ;  /* 0x0168a00a060085a7 */ /* 0x000e64000800007f */
[----:B-1----:R-:W-:Y:S05]  /*19080*/  @!P0 BRA `(.L_x_641) ;  /* 0xfffffffc00f08947 */ /* 0x002fea000383ffff */
[----:B------:R-:W-:Y:S05]  /*19090*/  BRA `(.L_x_808) ;  /* 0xffffff8c00ac7947 */ /* 0x000fea000383ffff */
.L_x_646:
[----:B-1----:R1:W2:Y:S02]  /*190a0*/  SYNCS.PHASECHK.TRANS64.TRYWAIT P0, [R6+URZ+0x168c0], R10 ;  /* 0x0168c00a060075a7 */ /* 0x0022a4000800017f */
[----:B--2---:R-:W-:Y:S05]  /*190b0*/  @!P0 NANOSLEEP.SYNCS 0x989680 ;  /* 0x009896800000895d */ /* 0x004fea0003900000 */
[----:B------:R-:W2:Y:S02]  /*190c0*/  @!P0 SYNCS.PHASECHK.TRANS64 P0, [R6+URZ+0x168c0], R10 ;  /* 0x0168c00a060085a7 */ /* 0x000ea4000800007f */
[----:B--2---:R-:W-:Y:S05]  /*190d0*/  @!P0 BRA `(.L_x_646) ;  /* 0xfffffffc00f08947 */ /* 0x004fea000383ffff */
[----:B------:R-:W-:Y:S05]  /*190e0*/  BRA `(.L_x_809) ;  /* 0xffffff90002c7947 */ /* 0x000fea000383ffff */
.L_x_653:
[----:B-1----:R1:W2:Y:S02]  /*190f0*/  SYNCS.PHASECHK.TRANS64.TRYWAIT P2, [R6+URZ+0x168a0], R7 ;  /* 0x0168a007060075a7 */ /* 0x0022a4000804017f */
[----:B--2---:R-:W-:Y:S05]  /*19100*/  @!P2 NANOSLEEP.SYNCS 0x989680 ;  /* 0x009896800000a95d */ /* 0x004fea0003900000 */
[----:B------:R-:W2:Y:S02]  /*19110*/  @!P2 SYNCS.PHASECHK.TRANS64 P2, [R6+URZ+0x168a0], R7 ;  /* 0x0168a0070600a5a7 */ /* 0x000ea4000804007f */
[----:B--2---:R-:W-:Y:S05]  /*19120*/  @!P2 BRA `(.L_x_653) ;  /* 0xfffffffc00f0a947 */ /* 0x004fea000383ffff */
[----:B------:R-:W-:Y:S05]  /*19130*/  BRA `(.L_x_810) ;  /* 0xffffff9000f87947 */ /* 0x000fea000383ffff */
.L_x_658:
[----:B0-----:R0:W2:Y:S02]  /*19140*/  SYNCS.PHASECHK.TRANS64.TRYWAIT P2, [R6+URZ+0x168c0], R7 ;  /* 0x0168c007060075a7 */ /* 0x0010a4000804017f */
[----:B--2---:R-:W-:Y:S05]  /*19150*/  @!P2 NANOSLEEP.SYNCS 0x989680 ;  /* 0x009896800000a95d */ /* 0x004fea0003900000 */
[----:B------:R-:W2:Y:S02]  /*19160*/  @!P2 SYNCS.PHASECHK.TRANS64 P2, [R6+URZ+0x168c0], R7 ;  /* 0x0168c0070600a5a7 */ /* 0x000ea4000804007f */
[----:B--2---:R-:W-:Y:S05]  /*19170*/  @!P2 BRA `(.L_x_658) ;  /* 0xfffffffc00f0a947 */ /* 0x004fea000383ffff */
[----:B------:R-:W-:Y:S05]  /*19180*/  BRA `(.L_x_811) ;  /* 0xffffff9400707947 */ /* 0x000fea000383ffff */
.L_x_673:
[----:B------:R-:W0:Y:S01]  /*19190*/  S2R R20, SR_TID.X ;  /* 0x0000000000147919 */ /* 0x000e220000002100 */
[----:B------:R-:W-:Y:S01]  /*191a0*/  BSSY B0, `(.L_x_812) ;  /* 0x000000a000007945 */ /* 0x000fe20003800000 */
[----:B------:R-:W-:Y:S02]  /*191b0*/  IMAD.MOV.U32 R12, RZ, RZ, RZ ;  /* 0x000000ffff0c7224 */ /* 0x000fe400078e00ff */
[----:B------:R-:W-:Y:S02]  /*191c0*/  IMAD.MOV.U32 R11, RZ, RZ, 0x1f ;  /* 0x0000001fff0b7424 */ /* 0x000fe400078e00ff */
[----:B------:R-:W-:Y:S01]  /*191d0*/  IMAD.MOV.U32 R15, RZ, RZ, -0x1 ;  /* 0xffffffffff0f7424 */ /* 0x000fe200078e00ff */
[----:B0-----:R-:W-:-:S04]  /*191e0*/  SHF.R.U32.HI R9, RZ, 0x5, R20 ;  /* 0x00000005ff097819 */ /* 0x001fc80000011614 */
[----:B------:R-:W-:-:S05]  /*191f0*/  LOP3.LUT R9, R9, 0x3, RZ, 0xc0, !PT ;  /* 0x0000000309097812 */ /* 0x000fca00078ec0ff */
[----:B------:R-:W-:-:S07]  /*19200*/  IMAD.MOV.U32 R13, RZ, RZ, R9 ;  /* 0x000000ffff0d7224 */ /* 0x000fce00078e0009 */
[----:B-----5:R-:W-:Y:S05]  /*19210*/  WARPSYNC.COLLECTIVE R15, `(.L_x_813) ;  /* 0x000000000f087348 */ /* 0x020fea0003c00000 */
[----:B------:R0:W1:Y:S02]  /*19220*/  SHFL.IDX P6, R14, R13, R12, R11 ;  /* 0x0000000c0d0e7389 */ /* 0x00006400000c000b */
[----:B01---5:R-:W-:Y:S01]  /*19230*/  ENDCOLLECTIVE ;  /* 0x000000000000791b */ /* 0x023fe20003800000 */
.L_x_813:
[----:B------:R-:W-:Y:S05]  /*19240*/  BSYNC B0 ;  /* 0x0000000000007941 */ /* 0x000fea0003800000 */
.L_x_812:
[----:B------:R-:W-:Y:S05]  /*19250*/  BRA `(.L_x_814) ;  /* 0xffffffa000807947 */ /* 0x000fea000383ffff */
.L_x_676:
[----:B0-----:R0:W1:Y:S02]  /*19260*/  SYNCS.PHASECHK.TRANS64.TRYWAIT P0, [R3+URZ+0x16840], R4 ;  /* 0x01684004030075a7 */ /* 0x001064000800017f */
[----:B-1----:R-:W-:Y:S05]  /*19270*/  @!P0 NANOSLEEP.SYNCS 0x989680 ;  /* 0x009896800000895d */ /* 0x002fea0003900000 */
[----:B------:R-:W1:Y:S02]  /*19280*/  @!P0 SYNCS.PHASECHK.TRANS64 P0, [R3+URZ+0x16840], R4 ;  /* 0x01684004030085a7 */ /* 0x000e64000800007f */
[----:B-1----:R-:W-:Y:S05]  /*19290*/  @!P0 BRA `(.L_x_676) ;  /* 0xfffffffc00f08947 */ /* 0x002fea000383ffff */
[----:B------:R-:W-:Y:S05]  /*192a0*/  BRA `(.L_x_815) ;  /* 0xffffffa000d07947 */ /* 0x000fea000383ffff */
.L_x_677:
[----:B------:R-:W-:Y:S01]  /*192b0*/  BSSY B0, `(.L_x_816) ;  /* 0x0000008000007945 */ /* 0x000fe20003800000 */
[----:B------:R-:W-:Y:S01]  /*192c0*/  MOV R13, R2 ;  /* 0x00000002000d7202 */ /* 0x000fe20000000f00 */
[----:B------:R-:W-:Y:S02]  /*192d0*/  IMAD.MOV.U32 R12, RZ, RZ, RZ ;  /* 0x000000ffff0c7224 */ /* 0x000fe400078e00ff */
[----:B------:R-:W-:Y:S02]  /*192e0*/  IMAD.MOV.U32 R11, RZ, RZ, 0x181f ;  /* 0x0000181fff0b7424 */ /* 0x000fe400078e00ff */
[----:B------:R-:W-:-:S07]  /*192f0*/  IMAD.MOV.U32 R15, RZ, RZ, -0x1 ;  /* 0xffffffffff0f7424 */ /* 0x000fce00078e00ff */
[----:B0-----:R-:W-:Y:S05]  /*19300*/  WARPSYNC.COLLECTIVE R15, `(.L_x_817) ;  /* 0x000000000f087348 */ /* 0x001fea0003c00000 */
[----:B------:R1:W2:Y:S02]  /*19310*/  SHFL.IDX P6, R14, R13, R12, R11 ;  /* 0x0000000c0d0e7389 */ /* 0x0002a400000c000b */
[----:B012---:R-:W-:Y:S01]  /*19320*/  ENDCOLLECTIVE ;  /* 0x000000000000791b */ /* 0x007fe20003800000 */
.L_x_817:
[----:B------:R-:W-:Y:S05]  /*19330*/  BSYNC B0 ;  /* 0x0000000000007941 */ /* 0x000fea0003800000 */
.L_x_816:
[----:B------:R-:W-:Y:S01]  /*19340*/  IMAD.MOV.U32 R13, RZ, RZ, R0 ;  /* 0x000000ffff0d7224 */ /* 0x000fe200078e0000 */
[----:B------:R-:W-:Y:S01]  /*19350*/  MOV R12, RZ ;  /* 0x000000ff000c7202 */ /* 0x000fe20000000f00 */
[----:B------:R-:W-:Y:S02]  /*19360*/  IMAD.MOV.U32 R11, RZ, RZ, 0x181f ;  /* 0x0000181fff0b7424 */ /* 0x000fe400078e00ff */
[----:B------:R-:W-:Y:S02]  /*19370*/  IMAD.MOV.U32 R15, RZ, RZ, -0x1 ;  /* 0xffffffffff0f7424 */ /* 0x000fe400078e00ff */
[----:B------:R-:W-:Y:S02]  /*19380*/  IMAD.MOV.U32 R6, RZ, RZ, R14 ;  /* 0x000000ffff067224 */ /* 0x000fe400078e000e */
[----:B------:R-:W-:-:S07]  /*19390*/  @P0 IMAD R8, R5, 0x2, R16 ;  /* 0x0000000205080824 */ /* 0x000fce00078e0210 */
[----:B------:R-:W-:Y:S05]  /*193a0*/  WARPSYNC.COLLECTIVE R15, `(.L_x_818) ;  /* 0x000000000f087348 */ /* 0x000fea0003c00000 */
[----:B------:R0:W1:Y:S02]  /*193b0*/  SHFL.IDX P6, R14, R13, R12, R11 ;  /* 0x0000000c0d0e7389 */ /* 0x00006400000c000b */
[----:B01----:R-:W-:Y:S01]  /*193c0*/  ENDCOLLECTIVE ;  /* 0x000000000000791b */ /* 0x003fe20003800000 */
.L_x_818:
[----:B------:R-:W-:Y:S01]  /*193d0*/  MOV R13, R2 ;  /* 0x00000002000d7202 */ /* 0x000fe20000000f00 */
[----:B------:R-:W-:Y:S02]  /*193e0*/  IMAD.MOV.U32 R12, RZ, RZ, 0x1 ;  /* 0x00000001ff0c7424 */ /* 0x000fe400078e00ff */
[----:B------:R-:W-:-:S07]  /*193f0*/  IMAD.MOV.U32 R7, RZ, RZ, R14 ;  /* 0x000000ffff077224 */ /* 0x000fce00078e000e */
[----:B------:R-:W-:Y:S05]  /*19400*/  WARPSYNC.COLLECTIVE R15, `(.L_x_819) ;  /* 0x000000000f087348 */ /* 0x000fea0003c00000 */
[----:B------:R0:W1:Y:S02]  /*19410*/  SHFL.IDX P6, R14, R13, R12, R11 ;  /* 0x0000000c0d0e7389 */ /* 0x00006400000c000b */
[----:B01----:R-:W-:Y:S01]  /*19420*/  ENDCOLLECTIVE ;  /* 0x000000000000791b */ /* 0x003fe20003800000 */
.L_x_819:
        /* <DEDUP_REMOVED lines=15> */
.L_x_820:
[----:B------:R-:W-:Y:S01]  /*19520*/  @P0 LEA R8, R5, R16, 0x1 ;  /* 0x0000001005080211 */ /* 0x000fe200078e08ff */
[----:B------:R-:W-:Y:S02]  /*19530*/  IMAD.MOV.U32 R13, RZ, RZ, R2 ;  /* 0x000000ffff0d7224 */ /* 0x000fe400078e0002 */
[----:B------:R-:W-:Y:S02]  /*19540*/  IMAD.MOV.U32 R12, RZ, RZ, 0x2 ;  /* 0x00000002ff0c7424 */ /* 0x000fe400078e00ff */
[----:B------:R-:W-:-:S07]  /*19550*/  IMAD.MOV.U32 R7, RZ, RZ, R14 ;  /* 0x000000ffff077224 */ /* 0x000fce00078e000e */
[----:B------:R-:W-:Y:S05]  /*19560*/  WARPSYNC.COLLECTIVE R15, `(.L_x_821) ;  /* 0x000000000f087348 */ /* 0x000fea0003c00000 */
[----:B------:R0:W1:Y:S02]  /*19570*/  SHFL.IDX P6, R14, R13, R12, R11 ;  /* 0x0000000c0d0e7389 */ /* 0x00006400000c000b */
[----:B01----:R-:W-:Y:S01]  /*19580*/  ENDCOLLECTIVE ;  /* 0x000000000000791b */ /* 0x003fe20003800000 */
.L_x_821:
        /* <DEDUP_REMOVED lines=15> */
.L_x_822:
[----:B------:R-:W-:Y:S02]  /*19680*/  @P0 IMAD R8, R5, 0x2, R16 ;  /* 0x0000000205080824 */ /* 0x000fe400078e0210 */
[----:B------:R-:W-:Y:S02]  /*19690*/  IMAD.MOV.U32 R13, RZ, RZ, R2 ;  /* 0x000000ffff0d7224 */ /* 0x000fe400078e0002 */
[----:B------:R-:W-:Y:S02]  /*196a0*/  IMAD.MOV.U32 R12, RZ, RZ, 0x3 ;  /* 0x00000003ff0c7424 */ /* 0x000fe400078e00ff */
[----:B------:R-:W-:-:S07]  /*196b0*/  IMAD.MOV.U32 R7, RZ, RZ, R14 ;  /* 0x000000ffff077224 */ /* 0x000fce00078e000e */
[----:B------:R-:W-:Y:S05]  /*196c0*/  WARPSYNC.COLLECTIVE R15, `(.L_x_823) ;  /* 0x000000000f087348 */ /* 0x000fea0003c00000 */
[----:B------:R0:W1:Y:S02]  /*196d0*/  SHFL.IDX P6, R14, R13, R12, R11 ;  /* 0x0000000c0d0e7389 */ /* 0x00006400000c000b */
[----:B01----:R-:W-:Y:S01]  /*196e0*/  ENDCOLLECTIVE ;  /* 0x000000000000791b */ /* 0x003fe20003800000 */
.L_x_823:
[----:B------:R-:W-:-:S04]  /*196f0*/  @P0 LEA R7, P1, R9, R7, 0x1 ;  /* 0x0000000709070211 */ /* 0x000fc800078208ff */
[----:B------:R-:W-:-:S04]  /*19700*/  @P0 IADD3.X R6, RZ, R6, RZ, P1, !PT ;  /* 0x00000006ff060210 */ /* 0x000fc80000ffe4ff */
        /* <DEDUP_REMOVED lines=13> */
.L_x_824:
[----:B------:R-:W-:Y:S02]  /*197e0*/  @P0 IMAD R8, R5, 0x2, R16 ;  /* 0x0000000205080824 */ /* 0x000fe400078e0210 */
[----:B------:R-:W-:Y:S02]  /*197f0*/  IMAD.MOV.U32 R13, RZ, RZ, R2 ;  /* 0x000000ffff0d7224 */ /* 0x000fe400078e0002 */
[----:B------:R-:W-:Y:S01]  /*19800*/  IMAD.MOV.U32 R12, RZ, RZ, 0x4 ;  /* 0x00000004ff0c7424 */ /* 0x000fe200078e00ff */
[----:B------:R-:W-:-:S07]  /*19810*/  MOV R7, R14 ;  /* 0x0000000e00077202 */ /* 0x000fce0000000f00 */
[----:B------:R-:W-:Y:S05]  /*19820*/  WARPSYNC.COLLECTIVE R15, `(.L_x_825) ;  /* 0x000000000f087348 */ /* 0x000fea0003c00000 */
[----:B------:R0:W1:Y:S02]  /*19830*/  SHFL.IDX P6, R14, R13, R12, R11 ;  /* 0x0000000c0d0e7389 */ /* 0x00006400000c000b */
[----:B01----:R-:W-:Y:S01]  /*19840*/  ENDCOLLECTIVE ;  /* 0x000000000000791b */ /* 0x003fe20003800000 */
.L_x_825:
        /* <DEDUP_REMOVED lines=15> */
.L_x_826:
[----:B------:R-:W-:Y:S02]  /*19940*/  @P0 IMAD R8, R5, 0x2, R16 ;  /* 0x0000000205080824 */ /* 0x000fe400078e0210 */
[----:B------:R-:W-:Y:S02]  /*19950*/  IMAD.MOV.U32 R13, RZ, RZ, R2 ;  /* 0x000000ffff0d7224 */ /* 0x000fe400078e0002 */
[----:B------:R-:W-:Y:S02]  /*19960*/  IMAD.MOV.U32 R12, RZ, RZ, 0x5 ;  /* 0x00000005ff0c7424 */ /* 0x000fe400078e00ff */
[----:B------:R-:W-:-:S07]  /*19970*/  IMAD.MOV.U32 R7, RZ, RZ, R14 ;  /* 0x000000ffff077224 */ /* 0x000fce00078e000e */
[----:B------:R-:W-:Y:S05]  /*19980*/  WARPSYNC.COLLECTIVE R15, `(.L_x_827) ;  /* 0x000000000f087348 */ /* 0x000fea0003c00000 */
[----:B------:R0:W1:Y:S02]  /*19990*/  SHFL.IDX P6, R14, R13, R12, R11 ;  /* 0x0000000c0d0e7389 */ /* 0x00006400000c000b */
[----:B01----:R-:W-:Y:S01]  /*199a0*/  ENDCOLLECTIVE ;  /* 0x000000000000791b */ /* 0x003fe20003800000 */
.L_x_827:
        /* <DEDUP_REMOVED lines=15> */
.L_x_828:
[----:B------:R-:W-:Y:S02]  /*19aa0*/  @P0 IMAD R8, R5, 0x2, R16 ;  /* 0x0000000205080824 */ /* 0x000fe400078e0210 */
[----:B------:R-:W-:Y:S01]  /*19ab0*/  IMAD.MOV.U32 R13, RZ, RZ, R2 ;  /* 0x000000ffff0d7224 */ /* 0x000fe200078e0002 */
[----:B------:R-:W-:Y:S01]  /*19ac0*/  MOV R12, 0x6 ;  /* 0x00000006000c7802 */ /* 0x000fe20000000f00 */
[----:B------:R-:W-:-:S07]  /*19ad0*/  IMAD.MOV.U32 R7, RZ, RZ, R14 ;  /* 0x000000ffff077224 */ /* 0x000fce00078e000e */
[----:B------:R-:W-:Y:S05]  /*19ae0*/  WARPSYNC.COLLECTIVE R15, `(.L_x_829) ;  /* 0x000000000f087348 */ /* 0x000fea0003c00000 */
[----:B------:R0:W1:Y:S02]  /*19af0*/  SHFL.IDX P6, R14, R13, R12, R11 ;  /* 0x0000000c0d0e7389 */ /* 0x00006400000c000b */
[----:B01----:R-:W-:Y:S01]  /*19b00*/  ENDCOLLECTIVE ;  /* 0x000000000000791b */ /* 0x003fe20003800000 */
.L_x_829:
        /* <DEDUP_REMOVED lines=15> */
.L_x_830:
[----:B------:R-:W-:Y:S01]  /*19c00*/  @P0 IMAD R8, R5, 0x2, R16 ;  /* 0x0000000205080824 */ /* 0x000fe200078e0210 */
[----:B------:R-:W-:Y:S01]  /*19c10*/  MOV R13, R2 ;  /* 0x00000002000d7202 */ /* 0x000fe20000000f00 */
[----:B------:R-:W-:Y:S02]  /*19c20*/  IMAD.MOV.U32 R12, RZ, RZ, 0x7 ;  /* 0x00000007ff0c7424 */ /* 0x000fe400078e00ff */
[----:B------:R-:W-:-:S07]  /*19c30*/  IMAD.MOV.U32 R7, RZ, RZ, R14 ;  /* 0x000000ffff077224 */ /* 0x000fce00078e000e */
[----:B------:R-:W-:Y:S05]  /*19c40*/  WARPSYNC.COLLECTIVE R15, `(.L_x_831) ;  /* 0x000000000f087348 */ /* 0x000fea0003c00000 */
[----:B------:R0:W1:Y:S02]  /*19c50*/  SHFL.IDX P6, R14, R13, R12, R11 ;  /* 0x0000000c0d0e7389 */ /* 0x00006400000c000b */
[----:B01----:R-:W-:Y:S01]  /*19c60*/  ENDCOLLECTIVE ;  /* 0x000000000000791b */ /* 0x003fe20003800000 */
.L_x_831:
[----:B------:R-:W-:-:S05]  /*19c70*/  @P0 LEA R7, P1, R9, R7, 0x1 ;  /* 0x0000000709070211 */ /* 0x000fca00078208ff */
[----:B------:R-:W-:-:S05]  /*19c80*/  @P0 IMAD.X R6, RZ, RZ, R6, P1 ;  /* 0x000000ffff060224 */ /* 0x000fca00008e0606 */
[----:B------:R-:W-:Y:S01]  /*19c90*/  @P0 LOP3.LUT R7, R7, R6, RZ, 0x3c, !PT ;  /* 0x0000000607070212 */ /* 0x000fe200078e3cff */
[----:B------:R-:W-:-:S03]  /*19ca0*/  IMAD.MOV.U32 R13, RZ, RZ, R0 ;  /* 0x000000ffff0d7224 */ /* 0x000fc600078e0000 */
[----:B------:R-:W-:-:S04]  /*19cb0*/  @P0 LOP3.LUT R6, R7, R6, RZ, 0x3c, !PT ;  /* 0x0000000607060212 */ /* 0x000fc800078e3cff */
[----:B------:R-:W-:Y:S01]  /*19cc0*/  @P0 LOP3.LUT R7, R7, R6, RZ, 0x3c, !PT ;  /* 0x0000000607070212 */ /* 0x000fe200078e3cff */
[----:B------:R-:W-:-:S07]  /*19cd0*/  IMAD.MOV.U32 R2, RZ, RZ, R14 ;  /* 0x000000ffff027224 */ /* 0x000fce00078e000e */
[----:B------:R-:W-:Y:S05]  /*19ce0*/  WARPSYNC.COLLECTIVE R15, `(.L_x_832) ;  /* 0x000000000f087348 */ /* 0x000fea0003c00000 */
[----:B------:R0:W1:Y:S02]  /*19cf0*/  SHFL.IDX P6, R14, R13, R12, R11 ;  /* 0x0000000c0d0e7389 */ /* 0x00006400000c000b */
[----:B01----:R-:W-:Y:S01]  /*19d00*/  ENDCOLLECTIVE ;  /* 0x000000000000791b */ /* 0x003fe20003800000 */
.L_x_832:
[----:B------:R-:W-:Y:S01]  /*19d10*/  @!PT LDS RZ, [RZ] ;  /* 0x00000000fffff984 */ /* 0x000fe20000000800 */
[----:B------:R-:W-:Y:S01]  /*19d20*/  @!PT LDS RZ, [RZ] ;  /* 0x00000000fffff984 */ /* 0x000fe20000000800 */
[----:B------:R-:W-:Y:S01]  /*19d30*/  @!PT LDS RZ, [RZ] ;  /* 0x00000000fffff984 */ /* 0x000fe20000000800 */
[----:B------:R0:W-:Y:S01]  /*19d40*/  @P0 LDGSTS.E.BYPASS.LTC128B.128 [R8+0x11400], desc[UR42][R6.64], !P2 ;  /* 0x1140000006080fae */ /* 0x0001e2000d101d6a */
[----:B------:R-:W-:Y:S01]  /*19d50*/  IMAD.MOV.U32 R0, RZ, RZ, R14 ;  /* 0x000000ffff007224 */ /* 0x000fe200078e000e */
[----:B------:R-:W-:Y:S06]  /*19d60*/  BRA `(.L_x_833) ;  /* 0xffffff9c00e07947 */ /* 0x000fec000383ffff */
.L_x_682:
[----:B------:R-:W-:Y:S01]  /*19d70*/  IMAD.MOV.U32 R13, RZ, RZ, R0 ;  /* 0x000000ffff0d7224 */ /* 0x000fe200078e0000 */
[----:B------:R-:W-:Y:S01]  /*19d80*/  MOV R12, RZ ;  /* 0x000000ff000c7202 */ /* 0x000fe20000000f00 */
[----:B------:R-:W-:Y:S02]  /*19d90*/  IMAD.MOV.U32 R11, RZ, RZ, 0x181f ;  /* 0x0000181fff0b7424 */ /* 0x000fe400078e00ff */
[----:B------:R-:W-:Y:S02]  /*19da0*/  IMAD.MOV.U32 R15, RZ, RZ, -0x1 ;  /* 0xffffffffff0f7424 */ /* 0x000fe400078e00ff */
[----:B-----5:R-:W-:Y:S02]  /*19db0*/  IMAD R3, R26, R10, RZ ;  /* 0x0000000a1a037224 */ /* 0x020fe400078e02ff */
[----:B------:R-:W-:-:S07]  /*19dc0*/  IMAD R25, R25, 0xc0, R9 ;  /* 0x000000c019197824 */ /* 0x000fce00078e0209 */
[----:B------:R-:W-:Y:S05]  /*19dd0*/  WARPSYNC.COLLECTIVE R15, `(.L_x_834) ;  /* 0x000000000f087348 */ /* 0x000fea0003c00000 */
[----:B------:R0:W1:Y:S02]  /*19de0*/  SHFL.IDX P6, R14, R13, R12, R11 ;  /* 0x0000000c0d0e7389 */ /* 0x00006400000c000b */
[----:B01----:R-:W-:Y:S01]  /*19df0*/  ENDCOLLECTIVE ;  /* 0x000000000000791b */ /* 0x003fe20003800000 */
.L_x_834:
[C---:B------:R-:W-:Y:S01]  /*19e00*/  VIADD R8, R25.reuse, 0x10 ;  /* 0x0000001019087836 */ /* 0x040fe20000000000 */
[----:B------:R-:W-:Y:S01]  /*19e10*/  ISETP.GE.AND P1, PT, R25, R3, PT ;  /* 0x000000031900720c */ /* 0x000fe20003f26270 */
[----:B------:R-:W-:Y:S02]  /*19e20*/  IMAD.MOV.U32 R13, RZ, RZ, R2 ;  /* 0x000000ffff0d7224 */ /* 0x000fe400078e0002 */
[----:B------:R-:W-:-:S10]  /*19e30*/  IMAD.MOV.U32 R6, RZ, RZ, R14 ;  /* 0x000000ffff067224 */ /* 0x000fd400078e000e */
[----:B------:R-:W-:Y:S05]  /*19e40*/  WARPSYNC.COLLECTIVE R15, `(.L_x_835) ;  /* 0x000000000f087348 */ /* 0x000fea0003c00000 */
[----:B------:R0:W1:Y:S02]  /*19e50*/  SHFL.IDX P6, R14, R13, R12, R11 ;  /* 0x0000000c0d0e7389 */ /* 0x00006400000c000b */
[----:B01----:R-:W-:Y:S01]  /*19e60*/  ENDCOLLECTIVE ;  /* 0x000000000000791b */ /* 0x003fe20003800000 */
.L_x_835:
[----:B------:R-:W-:Y:S02]  /*19e70*/  IMAD.MOV.U32 R13, RZ, RZ, R0 ;  /* 0x000000ffff0d7224 */ /* 0x000fe400078e0000 */
[----:B------:R-:W-:Y:S02]  /*19e80*/  IMAD.MOV.U32 R12, RZ, RZ, 0x1 ;  /* 0x00000001ff0c7424 */ /* 0x000fe400078e00ff */
[----:B------:R-:W-:-:S07]  /*19e90*/  IMAD.MOV.U32 R7, RZ, RZ, R14 ;  /* 0x000000ffff077224 */ /* 0x000fce00078e000e */
[----:B------:R-:W-:Y:S05]  /*19ea0*/  WARPSYNC.COLLECTIVE R15, `(.L_x_836) ;  /* 0x000000000f087348 */ /* 0x000fea0003c00000 */
[----:B------:R0:W1:Y:S02]  /*19eb0*/  SHFL.IDX P6, R14, R13, R12, R11 ;  /* 0x0000000c0d0e7389 */ /* 0x00006400000c000b */
[----:B01----:R-:W-:Y:S01]  /*19ec0*/  ENDCOLLECTIVE ;  /* 0x000000000000791b */ /* 0x003fe20003800000 */
.L_x_836:
        /* <DEDUP_REMOVED lines=9> */
[----:B------:R0:W-:Y:S01]  /*19f60*/  @!P1 LDGSTS.E.BYPASS.LTC128B.128 [R20+0x8400], desc[UR42][R6.64], !P0 ;  /* 0x0840000006149fae */ /* 0x0001e2000c101d6a */
[----:B------:R-:W-:Y:S01]  /*19f70*/  ISETP.GE.AND P1, PT, R8, R3, PT ;  /* 0x000000030800720c */ /* 0x000fe20003f26270 */
[----:B0-----:R-:W-:-:S12]  /*19f80*/  IMAD.MOV.U32 R6, RZ, RZ, R14 ;  /* 0x000000ffff067224 */ /* 0x001fd800078e000e */
[----:B------:R-:W-:Y:S05]  /*19f90*/  WARPSYNC.COLLECTIVE R15, `(.L_x_837) ;  /* 0x000000000f087348 */ /* 0x000fea0003c00000 */
[----:B------:R0:W1:Y:S02]  /*19fa0*/  SHFL.IDX P6, R14, R13, R12, R11 ;  /* 0x0000000c0d0e7389 */ /* 0x00006400000c000b */
[----:B01----:R-:W-:Y:S01]  /*19fb0*/  ENDCOLLECTIVE ;  /* 0x000000000000791b */ /* 0x003fe20003800000 */
.L_x_837:
[----:B------:R-:W-:Y:S02]  /*19fc0*/  IMAD.MOV.U32 R13, RZ, RZ, R0 ;  /* 0x000000ffff0d7224 */ /* 0x000fe400078e0000 */
[----:B------:R-:W-:Y:S01]  /*19fd0*/  IMAD.MOV.U32 R12, RZ, RZ, 0x2 ;  /* 0x00000002ff0c7424 */ /* 0x000fe200078e00ff */
[----:B------:R-:W-:-:S07]  /*19fe0*/  MOV R7, R14 ;  /* 0x0000000e00077202 */ /* 0x000fce0000000f00 */
[----:B------:R-:W-:Y:S05]  /*19ff0*/  WARPSYNC.COLLECTIVE R15, `(.L_x_838) ;  /* 0x000000000f087348 */ /* 0x000fea0003c00000 */
[----:B------:R0:W1:Y:S02]  /*1a000*/  SHFL.IDX P6, R14, R13, R12, R11 ;  /* 0x0000000c0d0e7389 */ /* 0x00006400000c000b */
[----:B01----:R-:W-:Y:S01]  /*1a010*/  ENDCOLLECTIVE ;  /* 0x000000000000791b */ /* 0x003fe20003800000 */
.L_x_838:
        /* <DEDUP_REMOVED lines=16> */
.L_x_839:
[----:B------:R-:W-:Y:S02]  /*1a120*/  IMAD.MOV.U32 R13, RZ, RZ, R0 ;  /* 0x000000ffff0d7224 */ /* 0x000fe400078e0000 */
[----:B------:R-:W-:Y:S02]  /*1a130*/  IMAD.MOV.U32 R12, RZ, RZ, 0x3 ;  /* 0x00000003ff0c7424 */ /* 0x000fe400078e00ff */
[----:B------:R-:W-:-:S07]  /*1a140*/  IMAD.MOV.U32 R7, RZ, RZ, R14 ;  /* 0x000000ffff077224 */ /* 0x000fce00078e000e */
[----:B------:R-:W-:Y:S05]  /*1a150*/  WARPSYNC.COLLECTIVE R15, `(.L_x_840) ;  /* 0x000000000f087348 */ /* 0x000fea0003c00000 */
[----:B------:R0:W1:Y:S02]  /*1a160*/  SHFL.IDX P6, R14, R13, R12, R11 ;  /* 0x0000000c0d0e7389 */ /* 0x00006400000c000b */
[----:B01----:R-:W-:Y:S01]  /*1a170*/  ENDCOLLECTIVE ;  /* 0x000000000000791b */ /* 0x003fe20003800000 */
.L_x_840:
        /* <DEDUP_REMOVED lines=11> */
[----:B------:R-:W-:Y:S02]  /*1a230*/  ISETP.GE.AND P1, PT, R6, R3, PT ;  /* 0x000000030600720c */ /* 0x000fe40003f26270 */
[----:B------:R-:W-:-:S11]  /*1a240*/  MOV R6, R14 ;  /* 0x0000000e00067202 */ /* 0x000fd60000000f00 */
[----:B------:R-:W-:Y:S05]  /*1a250*/  WARPSYNC.COLLECTIVE R15, `(.L_x_841) ;  /* 0x000000000f087348 */ /* 0x000fea0003c00000 */
[----:B------:R0:W1:Y:S02]  /*1a260*/  SHFL.IDX P6, R14, R13, R12, R11 ;  /* 0x0000000c0d0e7389 */ /* 0x00006400000c000b */
[----:B01----:R-:W-:Y:S01]  /*1a270*/  ENDCOLLECTIVE ;  /* 0x000000000000791b */ /* 0x003fe20003800000 */
.L_x_841:
[----:B------:R-:W-:Y:S01]  /*1a280*/  IMAD.MOV.U32 R13, RZ, RZ, R0 ;  /* 0x000000ffff0d7224 */ /* 0x000fe200078e0000 */
[----:B------:R-:W-:Y:S01]  /*1a290*/  MOV R12, 0x4 ;  /* 0x00000004000c7802 */ /* 0x000fe20000000f00 */
[----:B------:R-:W-:-:S07]  /*1a2a0*/  IMAD.MOV.U32 R7, RZ, RZ, R14 ;  /* 0x000000ffff077224 */ /* 0x000fce00078e000e */
[----:B------:R-:W-:Y:S05]  /*1a2b0*/  WARPSYNC.COLLECTIVE R15, `(.L_x_842) ;  /* 0x000000000f087348 */ /* 0x000fea0003c00000 */
[----:B------:R0:W1:Y:S02]  /*1a2c0*/  SHFL.IDX P6, R14, R13, R12, R11 ;  /* 0x0000000c0d0e7389 */ /* 0x00006400000c000b */
[----:B01----:R-:W-:Y:S01]  /*1a2d0*/  ENDCOLLECTIVE ;  /* 0x000000000000791b */ /* 0x003fe20003800000 */
.L_x_842:
        /* <DEDUP_REMOVED lines=16> */
.L_x_843:
[----:B------:R-:W-:Y:S01]  /*1a3e0*/  MOV R13, R0 ;  /* 0x00000000000d7202 */ /* 0x000fe20000000f00 */
[----:B------:R-:W-:Y:S02]  /*1a3f0*/  IMAD.MOV.U32 R12, RZ, RZ, 0x5 ;  /* 0x00000005ff0c7424 */ /* 0x000fe400078e00ff */
[----:B------:R-:W-:-:S07]  /*1a400*/  IMAD.MOV.U32 R7, RZ, RZ, R14 ;  /* 0x000000ffff077224 */ /* 0x000fce00078e000e */
[----:B------:R-:W-:Y:S05]  /*1a410*/  WARPSYNC.COLLECTIVE R15, `(.L_x_844) ;  /* 0x000000000f087348 */ /* 0x000fea0003c00000 */
[----:B------:R0:W1:Y:S02]  /*1a420*/  SHFL.IDX P6, R14, R13, R12, R11 ;  /* 0x0000000c0d0e7389 */ /* 0x00006400000c000b */
[----:B01----:R-:W-:Y:S01]  /*1a430*/  ENDCOLLECTIVE ;  /* 0x000000000000791b */ /* 0x003fe20003800000 */
.L_x_844:
        /* <DEDUP_REMOVED lines=16> */
.L_x_845:
[----:B------:R-:W-:Y:S02]  /*1a540*/  IMAD.MOV.U32 R13, RZ, RZ, R0 ;  /* 0x000000ffff0d7224 */ /* 0x000fe400078e0000 */
[----:B------:R-:W-:Y:S02]  /*1a550*/  IMAD.MOV.U32 R12, RZ, RZ, 0x6 ;  /* 0x00000006ff0c7424 */ /* 0x000fe400078e00ff */
[----:B------:R-:W-:-:S07]  /*1a560*/  IMAD.MOV.U32 R7, RZ, RZ, R14 ;  /* 0x000000ffff077224 */ /* 0x000fce00078e000e */
[----:B------:R-:W-:Y:S05]  /*1a570*/  WARPSYNC.COLLECTIVE R15, `(.L_x_846) ;  /* 0x000000000f087348 */ /* 0x000fea0003c00000 */
[----:B------:R0:W1:Y:S02]  /*1a580*/  SHFL.IDX P6, R14, R13, R12, R11 ;  /* 0x0000000c0d0e7389 */ /* 0x00006400000c000b */
[----:B01----:R-:W-:Y:S01]  /*1a590*/  ENDCOLLECTIVE ;  /* 0x000000000000791b */ /* 0x003fe20003800000 */
.L_x_846:
        /* <DEDUP_REMOVED lines=16> */
.L_x_847:
[----:B------:R-:W-:Y:S02]  /*1a6a0*/  IMAD.MOV.U32 R13, RZ, RZ, R0 ;  /* 0x000000ffff0d7224 */ /* 0x000fe400078e0000 */
[----:B------:R-:W-:Y:S02]  /*1a6b0*/  IMAD.MOV.U32 R12, RZ, RZ, 0x7 ;  /* 0x00000007ff0c7424 */ /* 0x000fe400078e00ff */
[----:B------:R-:W-:-:S07]  /*1a6c0*/  IMAD.MOV.U32 R7, RZ, RZ, R14 ;  /* 0x000000ffff077224 */ /* 0x000fce00078e000e */
[----:B------:R-:W-:Y:S05]  /*1a6d0*/  WARPSYNC.COLLECTIVE R15, `(.L_x_848) ;  /* 0x000000000f087348 */ /* 0x000fea0003c00000 */
[----:B------:R0:W1:Y:S02]  /*1a6e0*/  SHFL.IDX P6, R14, R13, R12, R11 ;  /* 0x0000000c0d0e7389 */ /* 0x00006400000c000b */
[----:B01----:R-:W-:Y:S01]  /*1a6f0*/  ENDCOLLECTIVE ;  /* 0x000000000000791b */ /* 0x003fe20003800000 */
.L_x_848:
[----:B------:R-:W-:-:S04]  /*1a700*/  @!P1 LEA R7, P2, R21, R7, 0x1 ;  /* 0x0000000715079211 */ /* 0x000fc800078408ff */
[----:B------:R-:W-:-:S04]  /*1a710*/  @!P1 IADD3.X R6, RZ, R6, RZ, P2, !PT ;  /* 0x00000006ff069210 */ /* 0x000fc800017fe4ff */
[----:B------:R-:W-:Y:S01]  /*1a720*/  @!P1 LOP3.LUT R7, R7, R6, RZ, 0x3c, !PT ;  /* 0x0000000607079212 */ /* 0x000fe200078e3cff */
[----:B------:R-:W-:-:S03]  /*1a730*/  IMAD.MOV.U32 R13, RZ, RZ, R2 ;  /* 0x000000ffff0d7224 */ /* 0x000fc600078e0002 */
[----:B------:R-:W-:Y:S02]  /*1a740*/  @!P1 LOP3.LUT R6, R7, R6, RZ, 0x3c, !PT ;  /* 0x0000000607069212 */ /* 0x000fe400078e3cff */
[----:B------:R-:W-:Y:S02]  /*1a750*/  IADD3 R2, R25, 0x70, RZ ;  /* 0x0000007019027810 */ /* 0x000fe40007ffe0ff */
[----:B------:R-:W-:Y:S01]  /*1a760*/  @!P1 LOP3.LUT R7, R7, R6, RZ, 0x3c, !PT ;  /* 0x0000000607079212 */ /* 0x000fe200078e3cff */
[----:B------:R-:W-:-:S04]  /*1a770*/  IMAD.MOV.U32 R0, RZ, RZ, R14 ;  /* 0x000000ffff007224 */ /* 0x000fc800078e000e */
[----:B------:R-:W-:Y:S01]  /*1a780*/  @!PT LDS RZ, [RZ] ;  /* 0x00000000fffff984 */ /* 0x000fe20000000800 */
[----:B------:R-:W-:Y:S01]  /*1a790*/  @!PT LDS RZ, [RZ] ;  /* 0x00000000fffff984 */ /* 0x000fe20000000800 */
[----:B------:R-:W-:Y:S01]  /*1a7a0*/  @!PT LDS RZ, [RZ] ;  /* 0x00000000fffff984 */ /* 0x000fe20000000800 */
[----:B------:R0:W-:Y:S01]  /*1a7b0*/  @!P1 LDGSTS.E.BYPASS.LTC128B.128 [R20+0xb400], desc[UR42][R6.64], !P0 ;  /* 0x0b40000006149fae */ /* 0x0001e2000c101d6a */
[----:B------:R-:W-:-:S13]  /*1a7c0*/  ISETP.GE.AND P1, PT, R2, R3, PT ;  /* 0x000000030200720c */ /* 0x000fda0003f26270 */
[----:B0-----:R-:W-:Y:S05]  /*1a7d0*/  WARPSYNC.COLLECTIVE R15, `(.L_x_849) ;  /* 0x000000000f087348 */ /* 0x001fea0003c00000 */
[----:B------:R1:W2:Y:S02]  /*1a7e0*/  SHFL.IDX P6, R14, R13, R12, R11 ;  /* 0x0000000c0d0e7389 */ /* 0x0002a400000c000b */
[----:B012---:R-:W-:Y:S01]  /*1a7f0*/  ENDCOLLECTIVE ;  /* 0x000000000000791b */ /* 0x007fe20003800000 */
.L_x_849:
[----:B------:R-:W-:Y:S02]  /*1a800*/  IMAD.MOV.U32 R13, RZ, RZ, R4 ;  /* 0x000000ffff0d7224 */ /* 0x000fe400078e0004 */
[----:B------:R-:W-:Y:S02]  /*1a810*/  IMAD.MOV.U32 R12, RZ, RZ, RZ ;  /* 0x000000ffff0c7224 */ /* 0x000fe400078e00ff */
[----:B------:R-:W-:-:S07]  /*1a820*/  IMAD.MOV.U32 R6, RZ, RZ, R14 ;  /* 0x000000ffff067224 */ /* 0x000fce00078e000e */
[----:B------:R-:W-:Y:S05]  /*1a830*/  WARPSYNC.COLLECTIVE R15, `(.L_x_850) ;  /* 0x000000000f087348 */ /* 0x000fea0003c00000 */
[----:B------:R0:W1:Y:S02]  /*1a840*/  SHFL.IDX P6, R14, R13, R12, R11 ;  /* 0x0000000c0d0e7389 */ /* 0x00006400000c000b */
[----:B01----:R-:W-:Y:S01]  /*1a850*/  ENDCOLLECTIVE ;  /* 0x000000000000791b */ /* 0x003fe20003800000 */
.L_x_850:
[----:B------:R-:W-:-:S05]  /*1a860*/  @!P1 LEA R6, P2, R21, R6, 0x1 ;  /* 0x0000000615069211 */ /* 0x000fca00078408ff */
[----:B------:R-:W-:-:S04]  /*1a870*/  @!P1 IMAD.X R0, RZ, RZ, R0, P2 ;  /* 0x000000ffff009224 */ /* 0x000fc800010e0600 */
[----:B------:R-:W-:Y:S02]  /*1a880*/  @!P1 IMAD.MOV.U32 R7, RZ, RZ, R0 ;  /* 0x000000ffff079224 */ /* 0x000fe400078e0000 */
[----:B------:R-:W-:Y:S02]  /*1a890*/  IMAD.MOV.U32 R13, RZ, RZ, R5 ;  /* 0x000000ffff0d7224 */ /* 0x000fe400078e0005 */
[C---:B------:R-:W-:Y:S01]  /*1a8a0*/  VIADD R0, R25.reuse, 0x80 ;  /* 0x0000008019007836 */ /* 0x040fe20000000000 */
[----:B------:R-:W-:Y:S01]  /*1a8b0*/  @!PT LDS RZ, [RZ] ;  /* 0x00000000fffff984 */ /* 0x000fe20000000800 */
[----:B------:R-:W-:Y:S01]  /*1a8c0*/  @!PT LDS RZ, [RZ] ;  /* 0x00000000fffff984 */ /* 0x000fe20000000800 */
[----:B------:R-:W-:Y:S01]  /*1a8d0*/  @!PT LDS RZ, [RZ] ;  /* 0x00000000fffff984 */ /* 0x000fe20000000800 */
[----:B------:R0:W-:Y:S04]  /*1a8e0*/  @!P1 LDGSTS.E.BYPASS.LTC128B.128 [R20+0xbc00], desc[UR42][R6.64], !P0 ;  /* 0x0bc0000006149fae */ /* 0x0001e8000c101d6a */
[----:B------:R-:W-:Y:S01]  /*1a8f0*/  ISETP.GE.AND P1, PT, R0, R3, PT ;  /* 0x000000030000720c */ /* 0x000fe20003f26270 */
[----:B------:R-:W-:Y:S01]  /*1a900*/  VIADD R0, R25, 0x90 ;  /* 0x0000009019007836 */ /* 0x000fe20000000000 */
[----:B------:R-:W-:-:S11]  /*1a910*/  MOV R2, R14 ;  /* 0x0000000e00027202 */ /* 0x000fd60000000f00 */
[----:B0-----:R-:W-:Y:S05]  /*1a920*/  WARPSYNC.COLLECTIVE R15, `(.L_x_851) ;  /* 0x000000000f087348 */ /* 0x001fea0003c00000 */
[----:B------:R1:W2:Y:S02]  /*1a930*/  SHFL.IDX P6, R14, R13, R12, R11 ;  /* 0x0000000c0d0e7389 */ /* 0x0002a400000c000b */
[----:B012---:R-:W-:Y:S01]  /*1a940*/  ENDCOLLECTIVE ;  /* 0x000000000000791b */ /* 0x007fe20003800000 */
.L_x_851:
[----:B------:R-:W-:Y:S01]  /*1a950*/  MOV R13, R4 ;  /* 0x00000004000d7202 */ /* 0x000fe20000000f00 */
[----:B------:R-:W-:Y:S02]  /*1a960*/  IMAD.MOV.U32 R12, RZ, RZ, 0x1 ;  /* 0x00000001ff0c7424 */ /* 0x000fe400078e00ff */
[----:B------:R-:W-:-:S07]  /*1a970*/  IMAD.MOV.U32 R8, RZ, RZ, R14 ;  /* 0x000000ffff087224 */ /* 0x000fce00078e000e */
[----:B------:R-:W-:Y:S05]  /*1a980*/  WARPSYNC.COLLECTIVE R15, `(.L_x_852) ;  /* 0x000000000f087348 */ /* 0x000fea0003c00000 */
[----:B------:R0:W1:Y:S02]  /*1a990*/  SHFL.IDX P6, R14, R13, R12, R11 ;  /* 0x0000000c0d0e7389 */ /* 0x00006400000c000b */
[----:B01----:R-:W-:Y:S01]  /*1a9a0*/  ENDCOLLECTIVE ;  /* 0x000000000000791b */ /* 0x003fe20003800000 */
.L_x_852:
[----:B------:R-:W-:-:S05]  /*1a9b0*/  @!P1 LEA R6, P2, R21, R8, 0x1 ;  /* 0x0000000815069211 */ /* 0x000fca00078408ff */
[----:B------:R-:W-:-:S04]  /*1a9c0*/  @!P1 IMAD.X R2, RZ, RZ, R2, P2 ;  /* 0x000000ffff029224 */ /* 0x000fc800010e0602 */
[----:B------:R-:W-:Y:S01]  /*1a9d0*/  @!P1 IMAD.MOV.U32 R7, RZ, RZ, R2 ;  /* 0x000000ffff079224 */ /* 0x000fe200078e0002 */
[----:B------:R-:W-:Y:S01]  /*1a9e0*/  IADD3 R2, R25, 0xa0, RZ ;  /* 0x000000a019027810 */ /* 0x000fe20007ffe0ff */
[----:B------:R-:W-:-:S03]  /*1a9f0*/  IMAD.MOV.U32 R13, RZ, RZ, R5 ;  /* 0x000000ffff0d7224 */ /* 0x000fc600078e0005 */
[----:B------:R-:W-:Y:S01]  /*1aa00*/  @!PT LDS RZ, [RZ] ;  /* 0x00000000fffff984 */ /* 0x000fe20000000800 */
[----:B------:R-:W-:Y:S01]  /*1aa10*/  @!PT LDS RZ, [RZ] ;  /* 0x00000000fffff984 */ /* 0x000fe20000000800 */
[----:B------:R-:W-:Y:S01]  /*1aa20*/  @!PT LDS RZ, [RZ] ;  /* 0x00000000fffff984 */ /* 0x000fe20000000800 */
[----:B------:R0:W-:Y:S01]  /*1aa30*/  @!P1 LDGSTS.E.BYPASS.LTC128B.128 [R20+0xc400], desc[UR42][R6.64], !P0 ;  /* 0x0c40000006149fae */ /* 0x0001e2000c101d6a */
[----:B------:R-:W-:Y:S01]  /*1aa40*/  ISETP.GE.AND P1, PT, R0, R3, PT ;  /* 0x000000030000720c */ /* 0x000fe20003f26270 */
[----:B------:R-:W-:-:S12]  /*1aa50*/  IMAD.MOV.U32 R0, RZ, RZ, R14 ;  /* 0x000000ffff007224 */ /* 0x000fd800078e000e */
[----:B0-----:R-:W-:Y:S05]  /*1aa60*/  WARPSYNC.COLLECTIVE R15, `(.L_x_853) ;  /* 0x000000000f087348 */ /* 0x001fea0003c00000 */
[----:B------:R1:W2:Y:S02]  /*1aa70*/  SHFL.IDX P6, R14, R13, R12, R11 ;  /* 0x0000000c0d0e7389 */ /* 0x0002a400000c000b */
[----:B012---:R-:W-:Y:S01]  /*1aa80*/  ENDCOLLECTIVE ;  /* 0x000000000000791b */ /* 0x007fe20003800000 */
.L_x_853:
[----:B------:R-:W-:Y:S02]  /*1aa90*/  IMAD.MOV.U32 R13, RZ, RZ, R4 ;  /* 0x000000ffff0d7224 */ /* 0x000fe400078e0004 */
[----:B------:R-:W-:Y:S02]  /*1aaa0*/  IMAD.MOV.U32 R12, RZ, RZ, 0x2 ;  /* 0x00000002ff0c7424 */ /* 0x000fe400078e00ff */
[----:B------:R-:W-:-:S07]  /*1aab0*/  IMAD.MOV.U32 R6, RZ, RZ, R14 ;  /* 0x000000ffff067224 */ /* 0x000fce00078e000e */
[----:B------:R-:W-:Y:S05]  /*1aac0*/  WARPSYNC.COLLECTIVE R15, `(.L_x_854) ;  /* 0x000000000f087348 */ /* 0x000fea0003c00000 */
[----:B------:R0:W1:Y:S02]  /*1aad0*/  SHFL.IDX P6, R14, R13, R12, R11 ;  /* 0x0000000c0d0e7389 */ /* 0x00006400000c000b */
[----:B01----:R-:W-:Y:S01]  /*1aae0*/  ENDCOLLECTIVE ;  /* 0x000000000000791b */ /* 0x003fe20003800000 */
.L_x_854:
[----:B------:R-:W-:-:S05]  /*1aaf0*/  @!P1 LEA R6, P2, R21, R6, 0x1 ;  /* 0x0000000615069211 */ /* 0x000fca00078408ff */
[----:B------:R-:W-:-:S05]  /*1ab00*/  @!P1 IMAD.X R0, RZ, RZ, R0, P2 ;  /* 0x000000ffff009224 */ /* 0x000fca00010e0600 */
[----:B------:R-:W-:Y:S01]  /*1ab10*/  @!P1 MOV R7, R0 ;  /* 0x0000000000079202 */ /* 0x000fe20000000f00 */
[----:B------:R-:W-:-:S04]  /*1ab20*/  IMAD.MOV.U32 R13, RZ, RZ, R5 ;  /* 0x000000ffff0d7224 */ /* 0x000fc800078e0005 */
        /* <DEDUP_REMOVED lines=9> */
.L_x_855:
[----:B------:R-:W-:Y:S02]  /*1abc0*/  IMAD.MOV.U32 R13, RZ, RZ, R4 ;  /* 0x000000ffff0d7224 */ /* 0x000fe400078e0004 */
[----:B------:R-:W-:Y:S02]  /*1abd0*/  IMAD.MOV.U32 R12, RZ, RZ, 0x3 ;  /* 0x00000003ff0c7424 */ /* 0x000fe400078e00ff */
[----:B------:R-:W-:-:S07]  /*1abe0*/  IMAD.MOV.U32 R6, RZ, RZ, R14 ;  /* 0x000000ffff067224 */ /* 0x000fce00078e000e */
[----:B------:R-:W-:Y:S05]  /*1abf0*/  WARPSYNC.COLLECTIVE R15, `(.L_x_856) ;  /* 0x000000000f087348 */ /* 0x000fea0003c00000 */
[----:B------:R0:W1:Y:S02]  /*1ac00*/  SHFL.IDX P6, R14, R13, R12, R11 ;  /* 0x0000000c0d0e7389 */ /* 0x00006400000c000b */
[----:B01----:R-:W-:Y:S01]  /*1ac10*/  ENDCOLLECTIVE ;  /* 0x000000000000791b */ /* 0x003fe20003800000 */
.L_x_856:
[----:B------:R-:W-:-:S05]  /*1ac20*/  @!P1 LEA R6, P2, R21, R6, 0x1 ;  /* 0x0000000615069211 */ /* 0x000fca00078408ff */
[----:B------:R-:W-:-:S04]  /*1ac30*/  @!P1 IMAD.X R0, RZ, RZ, R0, P2 ;  /* 0x000000ffff009224 */ /* 0x000fc800010e0600 */
        /* <DEDUP_REMOVED lines=10> */
.L_x_857:
[----:B------:R-:W-:Y:S01]  /*1ace0*/  IMAD.MOV.U32 R2, RZ, RZ, R14 ;  /* 0x000000ffff027224 */ /* 0x000fe200078e000e */
[----:B------:R-:W-:Y:S06]  /*1acf0*/  BRA `(.L_x_858) ;  /* 0xffffff9c00cc7947 */ /* 0x000fec000383ffff */
.L_x_685:
[----:B-1----:R1:W2:Y:S02]  /*1ad00*/  SYNCS.PHASECHK.TRANS64.TRYWAIT P0, [R16+URZ+0x16820], R0 ;  /* 0x01682000100075a7 */ /* 0x0022a4000800017f */
[----:B--2---:R-:W-:Y:S05]  /*1ad10*/  @!P0 NANOSLEEP.SYNCS 0x989680 ;  /* 0x009896800000895d */ /* 0x004fea0003900000 */
[----:B------:R-:W2:Y:S02]  /*1ad20*/  @!P0 SYNCS.PHASECHK.TRANS64 P0, [R16+URZ+0x16820], R0 ;  /* 0x01682000100085a7 */ /* 0x000ea4000800007f */
[----:B--2---:R-:W-:Y:S05]  /*1ad30*/  @!P0 BRA `(.L_x_685) ;  /* 0xfffffffc00f08947 */ /* 0x004fea000383ffff */
[----:B------:R-:W-:Y:S05]  /*1ad40*/  BRA `(.L_x_859) ;  /* 0xffffffa000287947 */ /* 0x000fea000383ffff */
.L_x_690:
[----:B0-----:R0:W1:Y:S02]  /*1ad50*/  SYNCS.PHASECHK.TRANS64.TRYWAIT P0, [R5+URZ+0x16840], R2 ;  /* 0x01684002050075a7 */ /* 0x001064000800017f */
[----:B-1----:R-:W-:Y:S05]  /*1ad60*/  @!P0 NANOSLEEP.SYNCS 0x989680 ;  /* 0x009896800000895d */ /* 0x002fea0003900000 */
[----:B------:R-:W1:Y:S02]  /*1ad70*/  @!P0 SYNCS.PHASECHK.TRANS64 P0, [R5+URZ+0x16840], R2 ;  /* 0x01684002050085a7 */ /* 0x000e64000800007f */
[----:B-1----:R-:W-:Y:S05]  /*1ad80*/  @!P0 BRA `(.L_x_690) ;  /* 0xfffffffc00f08947 */ /* 0x002fea000383ffff */
[----:B------:R-:W-:Y:S05]  /*1ad90*/  BRA `(.L_x_860) ;  /* 0xffffffa400087947 */ /* 0x000fea000383ffff */
.L_x_691:
[----:B------:R-:W-:Y:S01]  /*1ada0*/  BSSY B1, `(.L_x_861) ;  /* 0x0000008000017945 */ /* 0x000fe20003800000 */
[----:B------:R-:W-:Y:S02]  /*1adb0*/  IMAD.MOV.U32 R13, RZ, RZ, R10 ;  /* 0x000000ffff0d7224 */ /* 0x000fe400078e000a */
[----:B------:R-:W-:Y:S02]  /*1adc0*/  IMAD.MOV.U32 R12, RZ, RZ, RZ ;  /* 0x000000ffff0c7224 */ /* 0x000fe400078e00ff */
[----:B------:R-:W-:Y:S02]  /*1add0*/  IMAD.MOV.U32 R11, RZ, RZ, 0x181f ;  /* 0x0000181fff0b7424 */ /* 0x000fe400078e00ff */
[----:B------:R-:W-:-:S07]  /*1ade0*/  IMAD.MOV.U32 R15, RZ, RZ, -0x1 ;  /* 0xffffffffff0f7424 */ /* 0x000fce00078e00ff */
[----:B------:R-:W-:Y:S05]  /*1adf0*/  WARPSYNC.COLLECTIVE R15, `(.L_x_862) ;  /* 0x000000000f087348 */ /* 0x000fea0003c00000 */
[----:B------:R0:W1:Y:S02]  /*1ae00*/  SHFL.IDX P6, R14, R13, R12, R11 ;  /* 0x0000000c0d0e7389 */ /* 0x00006400000c000b */
[----:B01----:R-:W-:Y:S01]  /*1ae10*/  ENDCOLLECTIVE ;  /* 0x000000000000791b */ /* 0x003fe20003800000 */
.L_x_862:
[----:B------:R-:W-:Y:S05]  /*1ae20*/  BSYNC B1 ;  /* 0x0000000000017941 */ /* 0x000fea0003800000 */
.L_x_861:
[----:B------:R-:W0:Y:S01]  /*1ae30*/  S2R R7, SR_TID.X ;  /* 0x0000000000077919 */ /* 0x000e220000002100 */
[----:B------:R-:W-:Y:S01]  /*1ae40*/  IMAD.MOV.U32 R13, RZ, RZ, R9 ;  /* 0x000000ffff0d7224 */ /* 0x000fe200078e0009 */
[----:B------:R-:W-:Y:S01]  /*1ae50*/  MOV R3, R14 ;  /* 0x0000000e00037202 */ /* 0x000fe20000000f00 */
[----:B------:R-:W-:Y:S02]  /*1ae60*/  IMAD.MOV.U32 R12, RZ, RZ, RZ ;  /* 0x000000ffff0c7224 */ /* 0x000fe400078e00ff */
[----:B------:R-:W-:Y:S02]  /*1ae70*/  IMAD.MOV.U32 R11, RZ, RZ, 0x181f ;  /* 0x0000181fff0b7424 */ /* 0x000fe400078e00ff */
[----:B------:R-:W-:Y:S02]  /*1ae80*/  IMAD.MOV.U32 R15, RZ, RZ, -0x1 ;  /* 0xffffffffff0f7424 */ /* 0x000fe400078e00ff */
[----:B------:R-:W-:-:S07]  /*1ae90*/  IMAD R8, R8, 0x2, R16 ;  /* 0x0000000208087824 */ /* 0x000fce00078e0210 */
[----:B0-----:R-:W-:Y:S05]  /*1aea0*/  WARPSYNC.COLLECTIVE R15, `(.L_x_863) ;  /* 0x000000000f087348 */ /* 0x001fea0003c00000 */
[----:B------:R1:W2:Y:S02]  /*1aeb0*/  SHFL.IDX P6, R14, R13, R12, R11 ;  /* 0x0000000c0d0e7389 */ /* 0x0002a400000c000b */
[----:B012---:R-:W-:Y:S01]  /*1aec0*/  ENDCOLLECTIVE ;  /* 0x000000000000791b */ /* 0x007fe20003800000 */
.L_x_863:
[----:B------:R-:W-:Y:S02]  /*1aed0*/  IMAD.MOV.U32 R13, RZ, RZ, R10 ;  /* 0x000000ffff0d7224 */ /* 0x000fe400078e000a */
[----:B------:R-:W-:Y:S02]  /*1aee0*/  IMAD.MOV.U32 R12, RZ, RZ, 0x1 ;  /* 0x00000001ff0c7424 */ /* 0x000fe400078e00ff */
[----:B------:R-:W-:Y:S01]  /*1aef0*/  IMAD.SHL.U32 R7, R7, 0x8, RZ ;  /* 0x0000000807077824 */ /* 0x000fe200078e00ff */
[----:B------:R-:W-:-:S07]  /*1af00*/  MOV R2, R14 ;  /* 0x0000000e00027202 */ /* 0x000fce0000000f00 */
[----:B------:R-:W-:Y:S05]  /*1af10*/  WARPSYNC.COLLECTIVE R15, `(.L_x_864) ;  /* 0x000000000f087348 */ /* 0x000fea0003c00000 */
[----:B------:R0:W1:Y:S02]  /*1af20*/  SHFL.IDX P6, R14, R13, R12, R11 ;  /* 0x0000000c0d0e7389 */ /* 0x00006400000c000b */
[----:B01----:R-:W-:Y:S01]  /*1af30*/  ENDCOLLECTIVE ;  /* 0x000000000000791b */ /* 0x003fe20003800000 */
.L_x_864:
[----:B------:R-:W-:-:S05]  /*1af40*/  LOP3.LUT R7, R7, 0x38, RZ, 0xc0, !PT ;  /* 0x0000003807077812 */ /* 0x000fca00078ec0ff */
[----:B------:R-:W-:-:S05]  /*1af50*/  IMAD.SHL.U32 R7, R7, 0x2, RZ ;  /* 0x0000000207077824 */ /* 0x000fca00078e00ff */
[----:B------:R-:W-:Y:S01]  /*1af60*/  IADD3 R2, P0, R2, R7, RZ ;  /* 0x0000000702027210 */ /* 0x000fe20007f1e0ff */
[----:B------:R-:W-:-:S04]  /*1af70*/  IMAD.MOV.U32 R13, RZ, RZ, R9 ;  /* 0x000000ffff0d7224 */ /* 0x000fc800078e0009 */
[----:B------:R-:W-:-:S05]  /*1af80*/  IMAD.X R3, RZ, RZ, R3, P0 ;  /* 0x000000ffff037224 */ /* 0x000fca00000e0603 */
[----:B------:R-:W-:Y:S01]  /*1af90*/  @!PT LDS RZ, [RZ] ;  /* 0x00000000fffff984 */ /* 0x000fe20000000800 */
[----:B------:R-:W-:Y:S01]  /*1afa0*/  @!PT LDS RZ, [RZ] ;  /* 0x00000000fffff984 */ /* 0x000fe20000000800 */
[----:B------:R-:W-:Y:S01]  /*1afb0*/  @!PT LDS RZ, [RZ] ;  /* 0x00000000fffff984 */ /* 0x000fe20000000800 */
[----:B------:R0:W-:Y:S02]  /*1afc0*/  LDGSTS.E.BYPASS.LTC128B.128 [R8+0xe400], desc[UR42][R2.64], !P2 ;  /* 0x0e40000002087fae */ /* 0x0001e4000d101d6a */
[----:B0-----:R-:W-:-:S07]  /*1afd0*/  MOV R3, R14 ;  /* 0x0000000e00037202 */ /* 0x001fce0000000f00 */
[----:B------:R-:W-:Y:S05]  /*1afe0*/  WARPSYNC.COLLECTIVE R15, `(.L_x_865) ;  /* 0x000000000f087348 */ /* 0x000fea0003c00000 */
[----:B------:R0:W1:Y:S02]  /*1aff0*/  SHFL.IDX P6, R14, R13, R12, R11 ;  /* 0x0000000c0d0e7389 */ /* 0x00006400000c000b */
[----:B01----:R-:W-:Y:S01]  /*1b000*/  ENDCOLLECTIVE ;  /* 0x000000000000791b */ /* 0x003fe20003800000 */
.L_x_865:
[----:B------:R-:W-:Y:S02]  /*1b010*/  IMAD.MOV.U32 R13, RZ, RZ, R10 ;  /* 0x000000ffff0d7224 */ /* 0x000fe400078e000a */
[----:B------:R-:W-:Y:S02]  /*1b020*/  IMAD.MOV.U32 R12, RZ, RZ, 0x2 ;  /* 0x00000002ff0c7424 */ /* 0x000fe400078e00ff */
[----:B------:R-:W-:-:S07]  /*1b030*/  IMAD.MOV.U32 R2, RZ, RZ, R14 ;  /* 0x000000ffff027224 */ /* 0x000fce00078e000e */
[----:B------:R-:W-:Y:S05]  /*1b040*/  WARPSYNC.COLLECTIVE R15, `(.L_x_866) ;  /* 0x000000000f087348 */ /* 0x000fea0003c00000 */
[----:B------:R0:W1:Y:S02]  /*1b050*/  SHFL.IDX P6, R14, R13, R12, R11 ;  /* 0x0000000c0d0e7389 */ /* 0x00006400000c000b */
[----:B01----:R-:W-:Y:S01]  /*1b060*/  ENDCOLLECTIVE ;  /* 0x000000000000791b */ /* 0x003fe20003800000 */
.L_x_866:
        /* <DEDUP_REMOVED lines=11> */
.L_x_867:
[----:B------:R-:W-:Y:S02]  /*1b120*/  IMAD.MOV.U32 R13, RZ, RZ, R10 ;  /* 0x000000ffff0d7224 */ /* 0x000fe400078e000a */
[----:B------:R-:W-:Y:S02]  /*1b130*/  IMAD.MOV.U32 R12, RZ, RZ, 0x3 ;  /* 0x00000003ff0c7424 */ /* 0x000fe400078e00ff */
[----:B------:R-:W-:-:S07]  /*1b140*/  IMAD.MOV.U32 R2, RZ, RZ, R14 ;  /* 0x000000ffff027224 */ /* 0x000fce00078e000e */
[----:B------:R-:W-:Y:S05]  /*1b150*/  WARPSYNC.COLLECTIVE R15, `(.L_x_868) ;  /* 0x000000000f087348 */ /* 0x000fea0003c00000 */
[----:B------:R0:W1:Y:S02]  /*1b160*/  SHFL.IDX P6, R14, R13, R12, R11 ;  /* 0x0000000c0d0e7389 */ /* 0x00006400000c000b */
[----:B01----:R-:W-:Y:S01]  /*1b170*/  ENDCOLLECTIVE ;  /* 0x000000000000791b */ /* 0x003fe20003800000 */
.L_x_868:
        /* <DEDUP_REMOVED lines=11> */
.L_x_869:
[----:B------:R-:W-:Y:S02]  /*1b230*/  IMAD.MOV.U32 R13, RZ, RZ, R10 ;  /* 0x000000ffff0d7224 */ /* 0x000fe400078e000a */
[----:B------:R-:W-:Y:S02]  /*1b240*/  IMAD.MOV.U32 R12, RZ, RZ, 0x4 ;  /* 0x00000004ff0c7424 */ /* 0x000fe400078e00ff */
[----:B------:R-:W-:-:S07]  /*1b250*/  IMAD.MOV.U32 R2, RZ, RZ, R14 ;  /* 0x000000ffff027224 */ /* 0x000fce00078e000e */
[----:B------:R-:W-:Y:S05]  /*1b260*/  WARPSYNC.COLLECTIVE R15, `(.L_x_870) ;  /* 0x000000000f087348 */ /* 0x000fea0003c00000 */
[----:B------:R0:W1:Y:S02]  /*1b270*/  SHFL.IDX P6, R14, R13, R12, R11 ;  /* 0x0000000c0d0e7389 */ /* 0x00006400000c000b */
[----:B01----:R-:W-:Y:S01]  /*1b280*/  ENDCOLLECTIVE ;  /* 0x000000000000791b */ /* 0x003fe20003800000 */
.L_x_870:
        /* <DEDUP_REMOVED lines=11> */
.L_x_871:
[----:B------:R-:W-:Y:S02]  /*1b340*/  IMAD.MOV.U32 R13, RZ, RZ, R10 ;  /* 0x000000ffff0d7224 */ /* 0x000fe400078e000a */
[----:B------:R-:W-:Y:S02]  /*1b350*/  IMAD.MOV.U32 R12, RZ, RZ, 0x5 ;  /* 0x00000005ff0c7424 */ /* 0x000fe400078e00ff */
[----:B------:R-:W-:-:S07]  /*1b360*/  IMAD.MOV.U32 R2, RZ, RZ, R14 ;  /* 0x000000ffff027224 */ /* 0x000fce00078e000e */
[----:B------:R-:W-:Y:S05]  /*1b370*/  WARPSYNC.COLLECTIVE R15, `(.L_x_872) ;  /* 0x000000000f087348 */ /* 0x000fea0003c00000 */
[----:B------:R0:W1:Y:S02]  /*1b380*/  SHFL.IDX P6, R14, R13, R12, R11 ;  /* 0x0000000c0d0e7389 */ /* 0x00006400000c000b */
[----:B01----:R-:W-:Y:S01]  /*1b390*/  ENDCOLLECTIVE ;  /* 0x000000000000791b */ /* 0x003fe20003800000 */
.L_x_872:
        /* <DEDUP_REMOVED lines=11> */
.L_x_873:
[----:B------:R-:W-:Y:S02]  /*1b450*/  IMAD.MOV.U32 R13, RZ, RZ, R10 ;  /* 0x000000ffff0d7224 */ /* 0x000fe400078e000a */
[----:B------:R-:W-:Y:S02]  /*1b460*/  IMAD.MOV.U32 R12, RZ, RZ, 0x6 ;  /* 0x00000006ff0c7424 */ /* 0x000fe400078e00ff */
[----:B------:R-:W-:-:S07]  /*1b470*/  IMAD.MOV.U32 R2, RZ, RZ, R14 ;  /* 0x000000ffff027224 */ /* 0x000fce00078e000e */
[----:B------:R-:W-:Y:S05]  /*1b480*/  WARPSYNC.COLLECTIVE R15, `(.L_x_874) ;  /* 0x000000000f087348 */ /* 0x000fea0003c00000 */
[----:B------:R0:W1:Y:S02]  /*1b490*/  SHFL.IDX P6, R14, R13, R12, R11 ;  /* 0x0000000c0d0e7389 */ /* 0x00006400000c000b */
[----:B01----:R-:W-:Y:S01]  /*1b4a0*/  ENDCOLLECTIVE ;  /* 0x000000000000791b */ /* 0x003fe20003800000 */
.L_x_874:
        /* <DEDUP_REMOVED lines=11> */
.L_x_875:
[----:B------:R-:W-:Y:S02]  /*1b560*/  IMAD.MOV.U32 R13, RZ, RZ, R10 ;  /* 0x000000ffff0d7224 */ /* 0x000fe400078e000a */
[----:B------:R-:W-:Y:S02]  /*1b570*/  IMAD.MOV.U32 R12, RZ, RZ, 0x7 ;  /* 0x00000007ff0c7424 */ /* 0x000fe400078e00ff */
[----:B------:R-:W-:-:S07]  /*1b580*/  IMAD.MOV.U32 R2, RZ, RZ, R14 ;  /* 0x000000ffff027224 */ /* 0x000fce00078e000e */
[----:B------:R-:W-:Y:S05]  /*1b590*/  WARPSYNC.COLLECTIVE R15, `(.L_x_876) ;  /* 0x000000000f087348 */ /* 0x000fea0003c00000 */
[----:B------:R0:W1:Y:S02]  /*1b5a0*/  SHFL.IDX P6, R14, R13, R12, R11 ;  /* 0x0000000c0d0e7389 */ /* 0x00006400000c000b */
[----:B01----:R-:W-:Y:S01]  /*1b5b0*/  ENDCOLLECTIVE ;  /* 0x000000000000791b */ /* 0x003fe20003800000 */
.L_x_876:
[----:B------:R-:W-:-:S05]  /*1b5c0*/  IADD3 R2, P0, R2, R7, RZ ;  /* 0x0000000702027210 */ /* 0x000fca0007f1e0ff */
[----:B------:R-:W-:-:S05]  /*1b5d0*/  IMAD.X R3, RZ, RZ, R3, P0 ;  /* 0x000000ffff037224 */ /* 0x000fca00000e0603 */
        /* <DEDUP_REMOVED lines=9> */
.L_x_877:
[----:B------:R-:W-:Y:S01]  /*1b670*/  IMAD.MOV.U32 R2, RZ, RZ, R14 ;  /* 0x000000ffff027224 */ /* 0x000fe200078e000e */
[----:B------:R-:W-:Y:S06]  /*1b680*/  BRA `(.L_x_878) ;  /* 0xffffff9c00f47947 */ /* 0x000fec000383ffff */
.L_x_696:
[----:B-1----:R1:W2:Y:S02]  /*1b690*/  SYNCS.PHASECHK.TRANS64.TRYWAIT P0, [R5+URZ+0x16860], R2 ;  /* 0x01686002050075a7 */ /* 0x0022a4000800017f */
[----:B--2---:R-:W-:Y:S05]  /*1b6a0*/  @!P0 NANOSLEEP.SYNCS 0x989680 ;  /* 0x009896800000895d */ /* 0x004fea0003900000 */
[----:B------:R-:W2:Y:S02]  /*1b6b0*/  @!P0 SYNCS.PHASECHK.TRANS64 P0, [R5+URZ+0x16860], R2 ;  /* 0x01686002050085a7 */ /* 0x000ea4000800007f */
[----:B--2---:R-:W-:Y:S05]  /*1b6c0*/  @!P0 BRA `(.L_x_696) ;  /* 0xfffffffc00f08947 */ /* 0x004fea000383ffff */
[----:B------:R-:W-:Y:S05]  /*1b6d0*/  BRA `(.L_x_879) ;  /* 0xffffffa0004c7947 */ /* 0x000fea000383ffff */
.L_x_697:
[----:B------:R-:W-:Y:S01]  /*1b6e0*/  BSSY B1, `(.L_x_880) ;  /* 0x0000008000017945 */ /* 0x000fe20003800000 */
[----:B------:R-:W-:Y:S01]  /*1b6f0*/  IMAD.MOV.U32 R13, RZ, RZ, R19 ;  /* 0x000000ffff0d7224 */ /* 0x000fe200078e0013 */
[----:B------:R-:W-:Y:S01]  /*1b700*/  MOV R15, 0xffffffff ;  /* 0xffffffff000f7802 */ /* 0x000fe20000000f00 */
[----:B------:R-:W-:Y:S02]  /*1b710*/  IMAD.MOV.U32 R12, RZ, RZ, RZ ;  /* 0x000000ffff0c7224 */ /* 0x000fe400078e00ff */
[----:B------:R-:W-:-:S07]  /*1b720*/  IMAD.MOV.U32 R11, RZ, RZ, 0x181f ;  /* 0x0000181fff0b7424 */ /* 0x000fce00078e00ff */
[----:B-1----:R-:W-:Y:S05]  /*1b730*/  WARPSYNC.COLLECTIVE R15, `(.L_x_881) ;  /* 0x000000000f087348 */ /* 0x002fea0003c00000 */
[----:B------:R0:W2:Y:S02]  /*1b740*/  SHFL.IDX P6, R14, R13, R12, R11 ;  /* 0x0000000c0d0e7389 */ /* 0x0000a400000c000b */
[----:B012---:R-:W-:Y:S01]  /*1b750*/  ENDCOLLECTIVE ;  /* 0x000000000000791b */ /* 0x007fe20003800000 */
.L_x_881:
[----:B------:R-:W-:Y:S05]  /*1b760*/  BSYNC B1 ;  /* 0x0000000000017941 */ /* 0x000fea0003800000 */
.L_x_880:
[----:B------:R-:W-:Y:S01]  /*1b770*/  IMAD.MOV.U32 R13, RZ, RZ, R18 ;  /* 0x000000ffff0d7224 */ /* 0x000fe200078e0012 */
[----:B------:R-:W-:Y:S01]  /*1b780*/  ISETP.LT.OR P2, PT, R8, 0x1, P1 ;  /* 0x000000010800780c */ /* 0x000fe20000f41670 */
[----:B------:R-:W-:Y:S02]  /*1b790*/  IMAD.MOV.U32 R12, RZ, RZ, RZ ;  /* 0x000000ffff0c7224 */ /* 0x000fe400078e00ff */
[----:B------:R-:W-:Y:S02]  /*1b7a0*/  IMAD.MOV.U32 R11, RZ, RZ, 0x181f ;  /* 0x0000181fff0b7424 */ /* 0x000fe400078e00ff */
[----:B------:R-:W-:Y:S02]  /*1b7b0*/  IMAD.MOV.U32 R15, RZ, RZ, -0x1 ;  /* 0xffffffffff0f7424 */ /* 0x000fe400078e00ff */
[----:B------:R-:W-:Y:S02]  /*1b7c0*/  IMAD.MOV.U32 R3, RZ, RZ, R14 ;  /* 0x000000ffff037224 */ /* 0x000fe400078e000e */
[----:B------:R-:W-:-:S07]  /*1b7d0*/  IMAD R6, R6, 0x2, R16 ;  /* 0x0000000206067824 */ /* 0x000fce00078e0210 */
[----:B------:R-:W-:Y:S05]  /*1b7e0*/  WARPSYNC.COLLECTIVE R15, `(.L_x_882) ;  /* 0x000000000f087348 */ /* 0x000fea0003c00000 */
[----:B------:R0:W1:Y:S02]  /*1b7f0*/  SHFL.IDX P6, R14, R13, R12, R11 ;  /* 0x0000000c0d0e7389 */ /* 0x00006400000c000b */
[----:B01----:R-:W-:Y:S01]  /*1b800*/  ENDCOLLECTIVE ;  /* 0x000000000000791b */ /* 0x003fe20003800000 */
.L_x_882:
[----:B------:R-:W-:Y:S02]  /*1b810*/  IMAD.MOV.U32 R13, RZ, RZ, R19 ;  /* 0x000000ffff0d7224 */ /* 0x000fe400078e0013 */
[----:B------:R-:W-:Y:S01]  /*1b820*/  IMAD.MOV.U32 R12, RZ, RZ, 0x1 ;  /* 0x00000001ff0c7424 */ /* 0x000fe200078e00ff */
[----:B------:R-:W-:-:S07]  /*1b830*/  MOV R2, R14 ;  /* 0x0000000e00027202 */ /* 0x000fce0000000f00 */
[----:B------:R-:W-:Y:S05]  /*1b840*/  WARPSYNC.COLLECTIVE R15, `(.L_x_883) ;  /* 0x000000000f087348 */ /* 0x000fea0003c00000 */
[----:B------:R0:W1:Y:S02]  /*1b850*/  SHFL.IDX P6, R14, R13, R12, R11 ;  /* 0x0000000c0d0e7389 */ /* 0x00006400000c000b */
[----:B01----:R-:W-:Y:S01]  /*1b860*/  ENDCOLLECTIVE ;  /* 0x000000000000791b */ /* 0x003fe20003800000 */
.L_x_883:
        /* <DEDUP_REMOVED lines=12> */
.L_x_884:
[----:B------:R-:W-:Y:S02]  /*1b930*/  IMAD.MOV.U32 R13, RZ, RZ, R19 ;  /* 0x000000ffff0d7224 */ /* 0x000fe400078e0013 */
[----:B------:R-:W-:Y:S02]  /*1b940*/  IMAD.MOV.U32 R12, RZ, RZ, 0x2 ;  /* 0x00000002ff0c7424 */ /* 0x000fe400078e00ff */
[----:B------:R-:W-:-:S07]  /*1b950*/  IMAD.MOV.U32 R2, RZ, RZ, R14 ;  /* 0x000000ffff027224 */ /* 0x000fce00078e000e */
[----:B------:R-:W-:Y:S05]  /*1b960*/  WARPSYNC.COLLECTIVE R15, `(.L_x_885) ;  /* 0x000000000f087348 */ /* 0x000fea0003c00000 */
[----:B------:R0:W1:Y:S02]  /*1b970*/  SHFL.IDX P6, R14, R13, R12, R11 ;  /* 0x0000000c0d0e7389 */ /* 0x00006400000c000b */
[----:B01----:R-:W-:Y:S01]  /*1b980*/  ENDCOLLECTIVE ;  /* 0x000000000000791b */ /* 0x003fe20003800000 */
.L_x_885:
[----:B------:R-:W-:-:S05]  /*1b990*/  IADD3 R2, P0, R2, R7, RZ ;  /* 0x0000000702027210 */ /* 0x000fca0007f1e0ff */
[----:B------:R-:W-:-:S05]  /*1b9a0*/  IMAD.X R3, RZ, RZ, R3, P0 ;  /* 0x000000ffff037224 */ /* 0x000fca00000e0603 */
[----:B------:R-:W-:Y:S01]  /*1b9b0*/  @!PT LDS RZ, [RZ] ;  /* 0x00000000fffff984 */ /* 0x000fe20000000800 */
[----:B------:R-:W-:Y:S01]  /*1b9c0*/  @!PT LDS RZ, [RZ] ;  /* 0x00000000fffff984 */ /* 0x000fe20000000800 */
[----:B------:R-:W-:Y:S01]  /*1b9d0*/  @!PT LDS RZ, [RZ] ;  /* 0x00000000fffff984 */ /* 0x000fe20000000800 */
[----:B------:R0:W-:Y:S01]  /*1b9e0*/  LDGSTS.E.BYPASS.LTC128B.128 [R6+0xc00], desc[UR42][R2.64], !P2 ;  /* 0x00c0000002067fae */ /* 0x0001e2000d101d6a */
[----:B------:R-:W-:Y:S02]  /*1b9f0*/  MOV R13, R18 ;  /* 0x00000012000d7202 */ /* 0x000fe40000000f00 */
[----:B------:R-:W-:Y:S01]  /*1ba00*/  ISETP.LT.OR P2, PT, R8, 0x21, P1 ;  /* 0x000000210800780c */ /* 0x000fe20000f41670 */
[----:B0-----:R-:W-:-:S12]  /*1ba10*/  IMAD.MOV.U32 R3, RZ, RZ, R14 ;  /* 0x000000ffff037224 */ /* 0x001fd800078e000e */
[----:B------:R-:W-:Y:S05]  /*1ba20*/  WARPSYNC.COLLECTIVE R15, `(.L_x_886) ;  /* 0x000000000f087348 */ /* 0x000fea0003c00000 */
[----:B------:R0:W1:Y:S02]  /*1ba30*/  SHFL.IDX P6, R14, R13, R12, R11 ;  /* 0x0000000c0d0e7389 */ /* 0x00006400000c000b */
[----:B01----:R-:W-:Y:S01]  /*1ba40*/  ENDCOLLECTIVE ;  /* 0x000000000000791b */ /* 0x003fe20003800000 */
.L_x_886:
[----:B------:R-:W-:Y:S02]  /*1ba50*/  IMAD.MOV.U32 R13, RZ, RZ, R19 ;  /* 0x000000ffff0d7224 */ /* 0x000fe400078e0013 */
[----:B------:R-:W-:Y:S02]  /*1ba60*/  IMAD.MOV.U32 R12, RZ, RZ, 0x3 ;  /* 0x00000003ff0c7424 */ /* 0x000fe400078e00ff */
[----:B------:R-:W-:-:S07]  /*1ba70*/  IMAD.MOV.U32 R2, RZ, RZ, R14 ;  /* 0x000000ffff027224 */ /* 0x000fce00078e000e */
[----:B------:R-:W-:Y:S05]  /*1ba80*/  WARPSYNC.COLLECTIVE R15, `(.L_x_887) ;  /* 0x000000000f087348 */ /* 0x000fea0003c00000 */
[----:B------:R0:W1:Y:S02]  /*1ba90*/  SHFL.IDX P6, R14, R13, R12, R11 ;  /* 0x0000000c0d0e7389 */ /* 0x00006400000c000b */
[----:B01----:R-:W-:Y:S01]  /*1baa0*/  ENDCOLLECTIVE ;  /* 0x000000000000791b */ /* 0x003fe20003800000 */
.L_x_887:
        /* <DEDUP_REMOVED lines=12> */
.L_x_888:
[----:B------:R-:W-:Y:S02]  /*1bb70*/  IMAD.MOV.U32 R13, RZ, RZ, R19 ;  /* 0x000000ffff0d7224 */ /* 0x000fe400078e0013 */
[----:B------:R-:W-:Y:S02]  /*1bb80*/  IMAD.MOV.U32 R12, RZ, RZ, 0x4 ;  /* 0x00000004ff0c7424 */ /* 0x000fe400078e00ff */
[----:B------:R-:W-:-:S07]  /*1bb90*/  IMAD.MOV.U32 R2, RZ, RZ, R14 ;  /* 0x000000ffff027224 */ /* 0x000fce00078e000e */
[----:B------:R-:W-:Y:S05]  /*1bba0*/  WARPSYNC.COLLECTIVE R15, `(.L_x_889) ;  /* 0x000000000f087348 */ /* 0x000fea0003c00000 */
[----:B------:R0:W1:Y:S02]  /*1bbb0*/  SHFL.IDX P6, R14, R13, R12, R11 ;  /* 0x0000000c0d0e7389 */ /* 0x00006400000c000b */
[----:B01----:R-:W-:Y:S01]  /*1bbc0*/  ENDCOLLECTIVE ;  /* 0x000000000000791b */ /* 0x003fe20003800000 */
.L_x_889:
        /* <DEDUP_REMOVED lines=12> */
.L_x_890:
[----:B------:R-:W-:Y:S02]  /*1bc90*/  IMAD.MOV.U32 R13, RZ, RZ, R19 ;  /* 0x000000ffff0d7224 */ /* 0x000fe400078e0013 */
[----:B------:R-:W-:Y:S02]  /*1bca0*/  IMAD.MOV.U32 R12, RZ, RZ, 0x5 ;  /* 0x00000005ff0c7424 */ /* 0x000fe400078e00ff */
[----:B------:R-:W-:-:S07]  /*1bcb0*/  IMAD.MOV.U32 R2, RZ, RZ, R14 ;  /* 0x000000ffff027224 */ /* 0x000fce00078e000e */
[----:B------:R-:W-:Y:S05]  /*1bcc0*/  WARPSYNC.COLLECTIVE R15, `(.L_x_891) ;  /* 0x000000000f087348 */ /* 0x000fea0003c00000 */
[----:B------:R0:W1:Y:S02]  /*1bcd0*/  SHFL.IDX P6, R14, R13, R12, R11 ;  /* 0x0000000c0d0e7389 */ /* 0x00006400000c000b */
[----:B01----:R-:W-:Y:S01]  /*1bce0*/  ENDCOLLECTIVE ;  /* 0x000000000000791b */ /* 0x003fe20003800000 */
.L_x_891:
        /* <DEDUP_REMOVED lines=12> */
.L_x_892:
[----:B------:R-:W-:Y:S02]  /*1bdb0*/  IMAD.MOV.U32 R13, RZ, RZ, R19 ;  /* 0x000000ffff0d7224 */ /* 0x000fe400078e0013 */
[----:B------:R-:W-:Y:S02]  /*1bdc0*/  IMAD.MOV.U32 R12, RZ, RZ, 0x6 ;  /* 0x00000006ff0c7424 */ /* 0x000fe400078e00ff */
[----:B------:R-:W-:-:S07]  /*1bdd0*/  IMAD.MOV.U32 R2, RZ, RZ, R14 ;  /* 0x000000ffff027224 */ /* 0x000fce00078e000e */
[----:B------:R-:W-:Y:S05]  /*1bde0*/  WARPSYNC.COLLECTIVE R15, `(.L_x_893) ;  /* 0x000000000f087348 */ /* 0x000fea0003c00000 */
[----:B------:R0:W1:Y:S02]  /*1bdf0*/  SHFL.IDX P6, R14, R13, R12, R11 ;  /* 0x0000000c0d0e7389 */ /* 0x00006400000c000b */
[----:B01----:R-:W-:Y:S01]  /*1be00*/  ENDCOLLECTIVE ;  /* 0x000000000000791b */ /* 0x003fe20003800000 */
.L_x_893:
        /* <DEDUP_REMOVED lines=12> */
.L_x_894:
[----:B------:R-:W-:Y:S02]  /*1bed0*/  IMAD.MOV.U32 R13, RZ, RZ, R19 ;  /* 0x000000ffff0d7224 */ /* 0x000fe400078e0013 */
[----:B------:R-:W-:Y:S02]  /*1bee0*/  IMAD.MOV.U32 R12, RZ, RZ, 0x7 ;  /* 0x00000007ff0c7424 */ /* 0x000fe400078e00ff */
[----:B------:R-:W-:-:S07]  /*1bef0*/  IMAD.MOV.U32 R2, RZ, RZ, R14 ;  /* 0x000000ffff027224 */ /* 0x000fce00078e000e */
[----:B------:R-:W-:Y:S05]  /*1bf00*/  WARPSYNC.COLLECTIVE R15, `(.L_x_895) ;  /* 0x000000000f087348 */ /* 0x000fea0003c00000 */
[----:B------:R0:W1:Y:S02]  /*1bf10*/  SHFL.IDX P6, R14, R13, R12, R11 ;  /* 0x0000000c0d0e7389 */ /* 0x00006400000c000b */
[----:B01----:R-:W-:Y:S01]  /*1bf20*/  ENDCOLLECTIVE ;  /* 0x000000000000791b */ /* 0x003fe20003800000 */
.L_x_895:
        /* <DEDUP_REMOVED lines=11> */
.L_x_896:
[----:B------:R-:W-:Y:S01]  /*1bfe0*/  IMAD.MOV.U32 R2, RZ, RZ, R14 ;  /* 0x000000ffff027224 */ /* 0x000fe200078e000e */
[----:B------:R-:W-:Y:S06]  /*1bff0*/  BRA `(.L_x_897) ;  /* 0xffffff9800f87947 */ /* 0x000fec000383ffff */
.L_x_705:
[----:B0-----:R0:W1:Y:S02]  /*1c000*/  SYNCS.PHASECHK.TRANS64.TRYWAIT P0, [R0+URZ+0x16860], R3 ;  /* 0x01686003000075a7 */ /* 0x001064000800017f */
[----:B-1----:R-:W-:Y:S05]  /*1c010*/  @!P0 NANOSLEEP.SYNCS 0x989680 ;  /* 0x009896800000895d */ /* 0x002fea0003900000 */
[----:B------:R-:W1:Y:S02]  /*1c020*/  @!P0 SYNCS.PHASECHK.TRANS64 P0, [R0+URZ+0x16860], R3 ;  /* 0x01686003000085a7 */ /* 0x000e64000800007f */
[----:B-1----:R-:W-:Y:S05]  /*1c030*/  @!P0 BRA `(.L_x_705) ;  /* 0xfffffffc00f08947 */ /* 0x002fea000383ffff */
[----:B------:R-:W-:Y:S05]  /*1c040*/  BRA `(.L_x_898) ;  /* 0xffffffa000107947 */ /* 0x000fea000383ffff */
.L_x_706:
        /* <DEDUP_REMOVED lines=8> */
.L_x_900:
[----:B------:R-:W-:Y:S05]  /*1c0d0*/  BSYNC B0 ;  /* 0x0000000000007941 */ /* 0x000fea0003800000 */
.L_x_899:
[----:B------:R-:W-:Y:S01]  /*1c0e0*/  IMAD.MOV.U32 R13, RZ, RZ, R18 ;  /* 0x000000ffff0d7224 */ /* 0x000fe200078e0012 */
[----:B------:R-:W-:Y:S01]  /*1c0f0*/  MOV R3, R14 ;  /* 0x0000000e00037202 */ /* 0x000fe20000000f00 */
[----:B------:R-:W-:Y:S01]  /*1c100*/  IMAD.MOV.U32 R12, RZ, RZ, RZ ;  /* 0x000000ffff0c7224 */ /* 0x000fe200078e00ff */
[----:B------:R-:W-:Y:S01]  /*1c110*/  ISETP.LT.OR P2, PT, R6, 0x1, P0 ;  /* 0x000000010600780c */ /* 0x000fe20000741670 */
[----:B------:R-:W-:Y:S02]  /*1c120*/  IMAD.MOV.U32 R11, RZ, RZ, 0x181f ;  /* 0x0000181fff0b7424 */ /* 0x000fe400078e00ff */
[----:B------:R-:W-:Y:S02]  /*1c130*/  IMAD.MOV.U32 R15, RZ, RZ, -0x1 ;  /* 0xffffffffff0f7424 */ /* 0x000fe400078e00ff */
[----:B------:R-:W-:Y:S02]  /*1c140*/  IMAD.SHL.U32 R5, R7, 0x2, RZ ;  /* 0x0000000207057824 */ /* 0x000fe400078e00ff */
[----:B------:R-:W-:-:S07]  /*1c150*/  IMAD R4, R4, 0x2, R16 ;  /* 0x0000000204047824 */ /* 0x000fce00078e0210 */
[----:B------:R-:W-:Y:S05]  /*1c160*/  WARPSYNC.COLLECTIVE R15, `(.L_x_901) ;  /* 0x000000000f087348 */ /* 0x000fea0003c00000 */
[----:B------:R0:W1:Y:S02]  /*1c170*/  SHFL.IDX P6, R14, R13, R12, R11 ;  /* 0x0000000c0d0e7389 */ /* 0x00006400000c000b */
[----:B01----:R-:W-:Y:S01]  /*1c180*/  ENDCOLLECTIVE ;  /* 0x000000000000791b */ /* 0x003fe20003800000 */
.L_x_901:
[----:B------:R-:W-:Y:S02]  /*1c190*/  IMAD.MOV.U32 R13, RZ, RZ, R19 ;  /* 0x000000ffff0d7224 */ /* 0x000fe400078e0013 */
[----:B------:R-:W-:Y:S01]  /*1c1a0*/  IMAD.MOV.U32 R12, RZ, RZ, 0x1 ;  /* 0x00000001ff0c7424 */ /* 0x000fe200078e00ff */
[----:B------:R-:W-:-:S13]  /*1c1b0*/  IADD3 R2, P1, R14, R5, RZ ;  /* 0x000000050e027210 */ /* 0x000fda0007f3e0ff */
[----:B------:R-:W-:Y:S05]  /*1c1c0*/  WARPSYNC.COLLECTIVE R15, `(.L_x_902) ;  /* 0x000000000f087348 */ /* 0x000fea0003c00000 */
[----:B------:R0:W1:Y:S02]  /*1c1d0*/  SHFL.IDX P6, R14, R13, R12, R11 ;  /* 0x0000000c0d0e7389 */ /* 0x00006400000c000b */
[----:B01----:R-:W-:Y:S01]  /*1c1e0*/  ENDCOLLECTIVE ;  /* 0x000000000000791b */ /* 0x003fe20003800000 */
.L_x_902:
        /* <DEDUP_REMOVED lines=11> */
.L_x_903:
[----:B------:R-:W-:Y:S02]  /*1c2a0*/  IMAD.MOV.U32 R13, RZ, RZ, R19 ;  /* 0x000000ffff0d7224 */ /* 0x000fe400078e0013 */
[----:B------:R-:W-:Y:S01]  /*1c2b0*/  IMAD.MOV.U32 R12, RZ, RZ, 0x2 ;  /* 0x00000002ff0c7424 */ /* 0x000fe200078e00ff */
[----:B------:R-:W-:-:S13]  /*1c2c0*/  IADD3 R2, P1, R14, R5, RZ ;  /* 0x000000050e027210 */ /* 0x000fda0007f3e0ff */
[----:B------:R-:W-:Y:S05]  /*1c2d0*/  WARPSYNC.COLLECTIVE R15, `(.L_x_904) ;  /* 0x000000000f087348 */ /* 0x000fea0003c00000 */
[----:B------:R0:W1:Y:S02]  /*1c2e0*/  SHFL.IDX P6, R14, R13, R12, R11 ;  /* 0x0000000c0d0e7389 */ /* 0x00006400000c000b */
[----:B01----:R-:W-:Y:S01]  /*1c2f0*/  ENDCOLLECTIVE ;  /* 0x000000000000791b */ /* 0x003fe20003800000 */
.L_x_904:
        /* <DEDUP_REMOVED lines=11> */
.L_x_905:
[----:B------:R-:W-:Y:S01]  /*1c3b0*/  MOV R13, R19 ;  /* 0x00000013000d7202 */ /* 0x000fe20000000f00 */
[----:B------:R-:W-:Y:S01]  /*1c3c0*/  IMAD.MOV.U32 R12, RZ, RZ, 0x3 ;  /* 0x00000003ff0c7424 */ /* 0x000fe200078e00ff */
[----:B------:R-:W-:-:S13]  /*1c3d0*/  IADD3 R2, P1, R14, R5, RZ ;  /* 0x000000050e027210 */ /* 0x000fda0007f3e0ff */
[----:B------:R-:W-:Y:S05]  /*1c3e0*/  WARPSYNC.COLLECTIVE R15, `(.L_x_906) ;  /* 0x000000000f087348 */ /* 0x000fea0003c00000 */
[----:B------:R0:W1:Y:S02]  /*1c3f0*/  SHFL.IDX P6, R14, R13, R12, R11 ;  /* 0x0000000c0d0e7389 */ /* 0x00006400000c000b */
[----:B01----:R-:W-:Y:S01]  /*1c400*/  ENDCOLLECTIVE ;  /* 0x000000000000791b */ /* 0x003fe20003800000 */
.L_x_906:
        /* <DEDUP_REMOVED lines=11> */
.L_x_907:
[----:B------:R-:W-:Y:S01]  /*1c4c0*/  IMAD.MOV.U32 R13, RZ, RZ, R19 ;  /* 0x000000ffff0d7224 */ /* 0x000fe200078e0013 */
[----:B------:R-:W-:Y:S02]  /*1c4d0*/  MOV R12, 0x4 ;  /* 0x00000004000c7802 */ /* 0x000fe40000000f00 */
[----:B------:R-:W-:-:S13]  /*1c4e0*/  IADD3 R2, P1, R14, R5, RZ ;  /* 0x000000050e027210 */ /* 0x000fda0007f3e0ff */
[----:B------:R-:W-:Y:S05]  /*1c4f0*/  WARPSYNC.COLLECTIVE R15, `(.L_x_908) ;  /* 0x000000000f087348 */ /* 0x000fea0003c00000 */
[----:B------:R0:W1:Y:S02]  /*1c500*/  SHFL.IDX P6, R14, R13, R12, R11 ;  /* 0x0000000c0d0e7389 */ /* 0x00006400000c000b */
[----:B01----:R-:W-:Y:S01]  /*1c510*/  ENDCOLLECTIVE ;  /* 0x000000000000791b */ /* 0x003fe20003800000 */
.L_x_908:
        /* <DEDUP_REMOVED lines=11> */
.L_x_909:
[----:B------:R-:W-:Y:S02]  /*1c5d0*/  IMAD.MOV.U32 R13, RZ, RZ, R19 ;  /* 0x000000ffff0d7224 */ /* 0x000fe400078e0013 */
[----:B------:R-:W-:Y:S01]  /*1c5e0*/  IMAD.MOV.U32 R12, RZ, RZ, 0x5 ;  /* 0x00000005ff0c7424 */ /* 0x000fe200078e00ff */
[----:B------:R-:W-:-:S13]  /*1c5f0*/  IADD3 R2, P1, R14, R5, RZ ;  /* 0x000000050e027210 */ /* 0x000fda0007f3e0ff */
[----:B------:R-:W-:Y:S05]  /*1c600*/  WARPSYNC.COLLECTIVE R15, `(.L_x_910) ;  /* 0x000000000f087348 */ /* 0x000fea0003c00000 */
[----:B------:R0:W1:Y:S02]  /*1c610*/  SHFL.IDX P6, R14, R13, R12, R11 ;  /* 0x0000000c0d0e7389 */ /* 0x00006400000c000b */
[----:B01----:R-:W-:Y:S01]  /*1c620*/  ENDCOLLECTIVE ;  /* 0x000000000000791b */ /* 0x003fe20003800000 */
.L_x_910:
[----:B------:R-:W-:-:S05]  /*1c630*/  IMAD.X R3, RZ, RZ, R3, P1 ;  /* 0x000000ffff037224 */ /* 0x000fca00008e0603 */
[----:B------:R-:W-:Y:S01]  /*1c640*/  @!PT LDS RZ, [RZ] ;  /* 0x00000000fffff984 */ /* 0x000fe20000000800 */
[----:B------:R-:W-:Y:S01]  /*1c650*/  @!PT LDS RZ, [RZ] ;  /* 0x00000000fffff984 */ /* 0x000fe20000000800 */
[----:B------:R-:W-:Y:S01]  /*1c660*/  @!PT LDS RZ, [RZ] ;  /* 0x00000000fffff984 */ /* 0x000fe20000000800 */
[----:B------:R0:W-:Y:S01]  /*1c670*/  LDGSTS.E.BYPASS.LTC128B.128 [R4+0x2400], desc[UR42][R2.64], !P2 ;  /* 0x0240000002047fae */ /* 0x0001e2000d101d6a */
[----:B------:R-:W-:Y:S01]  /*1c680*/  ISETP.LT.OR P2, PT, R6, 0x51, P0 ;  /* 0x000000510600780c */ /* 0x000fe20000741670 */
[----:B------:R-:W-:Y:S01]  /*1c690*/  IMAD.MOV.U32 R13, RZ, RZ, R18 ;  /* 0x000000ffff0d7224 */ /* 0x000fe200078e0012 */
[----:B0-----:R-:W-:-:S11]  /*1c6a0*/  MOV R3, R14 ;  /* 0x0000000e00037202 */ /* 0x001fd60000000f00 */
[----:B------:R-:W-:Y:S05]  /*1c6b0*/  WARPSYNC.COLLECTIVE R15, `(.L_x_911) ;  /* 0x000000000f087348 */ /* 0x000fea0003c00000 */
[----:B------:R0:W1:Y:S02]  /*1c6c0*/  SHFL.IDX P6, R14, R13, R12, R11 ;  /* 0x0000000c0d0e7389 */ /* 0x00006400000c000b */
[----:B01----:R-:W-:Y:S01]  /*1c6d0*/  ENDCOLLECTIVE ;  /* 0x000000000000791b */ /* 0x003fe20003800000 */
.L_x_911:
[----:B------:R-:W-:Y:S02]  /*1c6e0*/  IMAD.MOV.U32 R13, RZ, RZ, R19 ;  /* 0x000000ffff0d7224 */ /* 0x000fe400078e0013 */
[----:B------:R-:W-:Y:S01]  /*1c6f0*/  IMAD.MOV.U32 R12, RZ, RZ, 0x6 ;  /* 0x00000006ff0c7424 */ /* 0x000fe200078e00ff */
[----:B------:R-:W-:-:S13]  /*1c700*/  IADD3 R2, P1, R14, R5, RZ ;  /* 0x000000050e027210 */ /* 0x000fda0007f3e0ff */
[----:B------:R-:W-:Y:S05]  /*1c710*/  WARPSYNC.COLLECTIVE R15, `(.L_x_912) ;  /* 0x000000000f087348 */ /* 0x000fea0003c00000 */
[----:B------:R0:W1:Y:S02]  /*1c720*/  SHFL.IDX P6, R14, R13, R12, R11 ;  /* 0x0000000c0d0e7389 */ /* 0x00006400000c000b */
[----:B01----:R-:W-:Y:S01]  /*1c730*/  ENDCOLLECTIVE ;  /* 0x000000000000791b */ /* 0x003fe20003800000 */
.L_x_912:
        /* <DEDUP_REMOVED lines=11> */
.L_x_913:
[----:B------:R-:W-:Y:S02]  /*1c7f0*/  IMAD.MOV.U32 R13, RZ, RZ, R19 ;  /* 0x000000ffff0d7224 */ /* 0x000fe400078e0013 */
[----:B------:R-:W-:Y:S01]  /*1c800*/  IMAD.MOV.U32 R12, RZ, RZ, 0x7 ;  /* 0x00000007ff0c7424 */ /* 0x000fe200078e00ff */
[----:B------:R-:W-:-:S13]  /*1c810*/  IADD3 R2, P1, R14, R5, RZ ;  /* 0x000000050e027210 */ /* 0x000fda0007f3e0ff */
[----:B------:R-:W-:Y:S05]  /*1c820*/  WARPSYNC.COLLECTIVE R15, `(.L_x_914) ;  /* 0x000000000f087348 */ /* 0x000fea0003c00000 */
[----:B------:R0:W1:Y:S02]  /*1c830*/  SHFL.IDX P6, R14, R13, R12, R11 ;  /* 0x0000000c0d0e7389 */ /* 0x00006400000c000b */
[----:B01----:R-:W-:Y:S01]  /*1c840*/  ENDCOLLECTIVE ;  /* 0x000000000000791b */ /* 0x003fe20003800000 */
.L_x_914:
        /* <DEDUP_REMOVED lines=10> */
.L_x_915:
[----:B------:R-:W-:Y:S05]  /*1c8f0*/  BRA `(.L_x_916) ;  /* 0xffffff9800e07947 */ /* 0x000fea000383ffff */
.L_x_711:
[----:B------:R-:W-:Y:S01]  /*1c900*/  BSSY B0, `(.L_x_917) ;  /* 0x0000008000007945 */ /* 0x000fe20003800000 */
[----:B------:R-:W-:Y:S01]  /*1c910*/  MOV R13, R24 ;  /* 0x00000018000d7202 */ /* 0x000fe20000000f00 */
[----:B------:R-:W-:Y:S02]  /*1c920*/  IMAD.MOV.U32 R12, RZ, RZ, RZ ;  /* 0x000000ffff0c7224 */ /* 0x000fe400078e00ff */
[----:B------:R-:W-:Y:S02]  /*1c930*/  IMAD.MOV.U32 R11, RZ, RZ, 0x1f ;  /* 0x0000001fff0b7424 */ /* 0x000fe400078e00ff */
[----:B------:R-:W-:-:S07]  /*1c940*/  IMAD.MOV.U32 R15, RZ, RZ, -0x1 ;  /* 0xffffffffff0f7424 */ /* 0x000fce00078e00ff */
[----:B-1----:R-:W-:Y:S05]  /*1c950*/  WARPSYNC.COLLECTIVE R15, `(.L_x_918) ;  /* 0x000000000f087348 */ /* 0x002fea0003c00000 */
[----:B------:R0:W2:Y:S02]  /*1c960*/  SHFL.IDX P6, R14, R13, R12, R11 ;  /* 0x0000000c0d0e7389 */ /* 0x0000a400000c000b */
[----:B012---:R-:W-:Y:S01]  /*1c970*/  ENDCOLLECTIVE ;  /* 0x000000000000791b */ /* 0x007fe20003800000 */
.L_x_918:
[----:B------:R-:W-:Y:S05]  /*1c980*/  BSYNC B0 ;  /* 0x0000000000007941 */ /* 0x000fea0003800000 */
.L_x_917:
        /* <DEDUP_REMOVED lines=9> */
.L_x_919:
        /* <DEDUP_REMOVED lines=14> */
[----:B------:R-:W-:Y:S01]  /*1cb00*/  IMAD.MOV.U32 R24, RZ, RZ, RZ ;  /* 0x000000ffff187224 */ /* 0x000fe200078e00ff */
[C---:B------:R-:W-:Y:S02]  /*1cb10*/  ISETP.GE.U32.AND P4, PT, R9.reuse, 0x8, PT ;  /* 0x000000080900780c */ /* 0x040fe40003f86070 */
[C---:B------:R-:W-:Y:S02]  /*1cb20*/  ISETP.GE.U32.AND P5, PT, R9.reuse, 0x10, PT ;  /* 0x000000100900780c */ /* 0x040fe40003fa6070 */
[----:B--2---:R-:W-:Y:S01]  /*1cb30*/  @!P1 MOV R7, R8 ;  /* 0x0000000800079202 */ /* 0x004fe20000000f00 */
[----:B---3--:R-:W-:Y:S01]  /*1cb40*/  @!P1 IMAD.MOV.U32 R4, RZ, RZ, R5 ;  /* 0x000000ffff049224 */ /* 0x008fe200078e0005 */
[----:B------:R-:W-:-:S03]  /*1cb50*/  ISETP.NE.AND P1, PT, R9, RZ, PT ;  /* 0x000000ff0900720c */ /* 0x000fc60003f25270 */
[----:B------:R-:W-:-:S10]  /*1cb60*/  IMAD R13, R4, R7, RZ ;  /* 0x00000007040d7224 */ /* 0x000fd400078e02ff */
[----:B------:R-:W-:Y:S05]  /*1cb70*/  WARPSYNC.COLLECTIVE R15, `(.L_x_920) ;  /* 0x000000000f087348 */ /* 0x000fea0003c00000 */
[----:B------:R0:W1:Y:S02]  /*1cb80*/  SHFL.UP P6, R14, R13, R12, R11 ;  /* 0x0400000c0d0e7389 */ /* 0x00006400000c000b */
[----:B01----:R-:W-:Y:S01]  /*1cb90*/  ENDCOLLECTIVE ;  /* 0x000000000000791b */ /* 0x003fe20003800000 */
.L_x_920:
[----:B------:R-:W-:Y:S02]  /*1cba0*/  MOV R12, 0x2 ;  /* 0x00000002000c7802 */ /* 0x000fe40000000f00 */
[----:B------:R-:W-:-:S05]  /*1cbb0*/  SEL R14, R14, RZ, P1 ;  /* 0x000000ff0e0e7207 */ /* 0x000fca0000800000 */
[----:B------:R-:W-:-:S04]  /*1cbc0*/  IMAD.IADD R5, R13, 0x1, R14 ;  /* 0x000000010d057824 */ /* 0x000fc800078e020e */
[----:B------:R-:W-:-:S07]  /*1cbd0*/  IMAD.MOV.U32 R13, RZ, RZ, R5 ;  /* 0x000000ffff0d7224 */ /* 0x000fce00078e0005 */
[----:B------:R-:W-:Y:S05]  /*1cbe0*/  WARPSYNC.COLLECTIVE R15, `(.L_x_921) ;  /* 0x000000000f087348 */ /* 0x000fea0003c00000 */
[----:B------:R0:W1:Y:S02]  /*1cbf0*/  SHFL.UP P6, R14, R13, R12, R11 ;  /* 0x0400000c0d0e7389 */ /* 0x00006400000c000b */
[----:B01----:R-:W-:Y:S01]  /*1cc00*/  ENDCOLLECTIVE ;  /* 0x000000000000791b */ /* 0x003fe20003800000 */
.L_x_921:
[----:B------:R-:W-:Y:S01]  /*1cc10*/  IMAD.MOV.U32 R12, RZ, RZ, 0x4 ;  /* 0x00000004ff0c7424 */ /* 0x000fe200078e00ff */
[----:B------:R-:W-:-:S05]  /*1cc20*/  SEL R2, R14, RZ, P2 ;  /* 0x000000ff0e027207 */ /* 0x000fca0001000000 */
[----:B------:R-:W-:-:S04]  /*1cc30*/  IMAD.IADD R2, R5, 0x1, R2 ;  /* 0x0000000105027824 */ /* 0x000fc800078e0202 */
[----:B------:R-:W-:-:S07]  /*1cc40*/  IMAD.MOV.U32 R13, RZ, RZ, R2 ;  /* 0x000000ffff0d7224 */ /* 0x000fce00078e0002 */
[----:B------:R-:W-:Y:S05]  /*1cc50*/  WARPSYNC.COLLECTIVE R15, `(.L_x_922) ;  /* 0x000000000f087348 */ /* 0x000fea0003c00000 */
[----:B------:R0:W1:Y:S02]  /*1cc60*/  SHFL.UP P6, R14, R13, R12, R11 ;  /* 0x0400000c0d0e7389 */ /* 0x00006400000c000b */
[----:B01----:R-:W-:Y:S01]  /*1cc70*/  ENDCOLLECTIVE ;  /* 0x000000000000791b */ /* 0x003fe20003800000 */
.L_x_922:
[----:B------:R-:W-:Y:S02]  /*1cc80*/  MOV R12, 0x8 ;  /* 0x00000008000c7802 */ /* 0x000fe40000000f00 */
[----:B------:R-:W-:-:S05]  /*1cc90*/  SEL R3, R14, RZ, P3 ;  /* 0x000000ff0e037207 */ /* 0x000fca0001800000 */
[----:B------:R-:W-:-:S04]  /*1cca0*/  IMAD.IADD R8, R2, 0x1, R3 ;  /* 0x0000000102087824 */ /* 0x000fc800078e0203 */
[----:B------:R-:W-:-:S07]  /*1ccb0*/  IMAD.MOV.U32 R13, RZ, RZ, R8 ;  /* 0x000000ffff0d7224 */ /* 0x000fce00078e0008 */
[----:B------:R-:W-:Y:S05]  /*1ccc0*/  WARPSYNC.COLLECTIVE R15, `(.L_x_923) ;  /* 0x000000000f087348 */ /* 0x000fea0003c00000 */
[----:B------:R0:W1:Y:S02]  /*1ccd0*/  SHFL.UP P6, R14, R13, R12, R11 ;  /* 0x0400000c0d0e7389 */ /* 0x00006400000c000b */
[----:B01----:R-:W-:Y:S01]  /*1cce0*/  ENDCOLLECTIVE ;  /* 0x000000000000791b */ /* 0x003fe20003800000 */
.L_x_923:
[----:B------:R-:W-:Y:S01]  /*1ccf0*/  IMAD.MOV.U32 R12, RZ, RZ, 0x10 ;  /* 0x00000010ff0c7424 */ /* 0x000fe200078e00ff */
[----:B------:R-:W-:-:S05]  /*1cd00*/  SEL R5, R14, RZ, P4 ;  /* 0x000000ff0e057207 */ /* 0x000fca0002000000 */
[----:B------:R-:W-:-:S04]  /*1cd10*/  IMAD.IADD R5, R8, 0x1, R5 ;  /* 0x0000000108057824 */ /* 0x000fc800078e0205 */
[----:B------:R-:W-:-:S07]  /*1cd20*/  IMAD.MOV.U32 R13, RZ, RZ, R5 ;  /* 0x000000ffff0d7224 */ /* 0x000fce00078e0005 */
[----:B------:R-:W-:Y:S05]  /*1cd30*/  WARPSYNC.COLLECTIVE R15, `(.L_x_924) ;  /* 0x000000000f087348 */ /* 0x000fea0003c00000 */
[----:B------:R0:W1:Y:S02]  /*1cd40*/  SHFL.UP P6, R14, R13, R12, R11 ;  /* 0x0400000c0d0e7389 */ /* 0x00006400000c000b */
[----:B01----:R-:W-:Y:S01]  /*1cd50*/  ENDCOLLECTIVE ;  /* 0x000000000000791b */ /* 0x003fe20003800000 */
.L_x_924:
[----:B------:R-:W-:Y:S01]  /*1cd60*/  MOV R12, 0x1f ;  /* 0x0000001f000c7802 */ /* 0x000fe20000000f00 */
[----:B------:R-:W-:Y:S01]  /*1cd70*/  IMAD.MOV.U32 R11, RZ, RZ, 0x1f ;  /* 0x0000001fff0b7424 */ /* 0x000fe200078e00ff */
[----:B------:R-:W-:-:S05]  /*1cd80*/  SEL R14, R14, RZ, P5 ;  /* 0x000000ff0e0e7207 */ /* 0x000fca0002800000 */
[----:B------:R-:W-:-:S04]  /*1cd90*/  IMAD.IADD R3, R5, 0x1, R14 ;  /* 0x0000000105037824 */ /* 0x000fc800078e020e */
[----:B------:R-:W-:-:S07]  /*1cda0*/  IMAD.MOV.U32 R13, RZ, RZ, R3 ;  /* 0x000000ffff0d7224 */ /* 0x000fce00078e0003 */
[----:B------:R-:W-:Y:S05]  /*1cdb0*/  WARPSYNC.COLLECTIVE R15, `(.L_x_925) ;  /* 0x000000000f087348 */ /* 0x000fea0003c00000 */
[----:B------:R0:W1:Y:S02]  /*1cdc0*/  SHFL.IDX P6, R14, R13, R12, R11 ;  /* 0x0000000c0d0e7389 */ /* 0x00006400000c000b */
[----:B01----:R-:W-:Y:S01]  /*1cdd0*/  ENDCOLLECTIVE ;  /* 0x000000000000791b */ /* 0x003fe20003800000 */
.L_x_925:
[----:B------:R-:W-:Y:S05]  /*1cde0*/  BRA `(.L_x_926) ;  /* 0xffffff9800ec7947 */ /* 0x000fea000383ffff */
.L_x_714:
[----:B------:R-:W-:Y:S01]  /*1cdf0*/  BSSY B0, `(.L_x_927) ;  /* 0x0000007000007945 */ /* 0x000fe20003800000 */
[----:B------:R-:W-:Y:S02]  /*1ce00*/  IMAD.MOV.U32 R12, RZ, RZ, 0x1 ;  /* 0x00000001ff0c7424 */ /* 0x000fe400078e00ff */
[----:B------:R-:W-:Y:S02]  /*1ce10*/  IMAD.MOV.U32 R11, RZ, RZ, RZ ;  /* 0x000000ffff0b7224 */ /* 0x000fe400078e00ff */
[----:B------:R-:W-:-:S07]  /*1ce20*/  IMAD.MOV.U32 R15, RZ, RZ, -0x1 ;  /* 0xffffffffff0f7424 */ /* 0x000fce00078e00ff */
[----:B------:R-:W-:Y:S05]  /*1ce30*/  WARPSYNC.COLLECTIVE R15, `(.L_x_928) ;  /* 0x000000000f087348 */ /* 0x000fea0003c00000 */
[----:B------:R0:W1:Y:S02]  /*1ce40*/  SHFL.UP P6, R14, R13, R12, R11 ;  /* 0x0400000c0d0e7389 */ /* 0x00006400000c000b */
[----:B01----:R-:W-:Y:S01]  /*1ce50*/  ENDCOLLECTIVE ;  /* 0x000000000000791b */ /* 0x003fe20003800000 */
.L_x_928:
[----:B------:R-:W-:Y:S05]  /*1ce60*/  BSYNC B0 ;  /* 0x0000000000007941 */ /* 0x000fea0003800000 */
.L_x_927:
[----:B------:R-:W-:Y:S01]  /*1ce70*/  SEL R14, R14, RZ, P1 ;  /* 0x000000ff0e0e7207 */ /* 0x000fe20000800000 */
[----:B------:R-:W-:Y:S02]  /*1ce80*/  IMAD.MOV.U32 R12, RZ, RZ, 0x2 ;  /* 0x00000002ff0c7424 */ /* 0x000fe400078e00ff */
[----:B------:R-:W-:Y:S01]  /*1ce90*/  IMAD.MOV.U32 R11, RZ, RZ, RZ ;  /* 0x000000ffff0b7224 */ /* 0x000fe200078e00ff */
[----:B------:R-:W-:Y:S01]  /*1cea0*/  IADD3 R13, R13, R14, RZ ;  /* 0x0000000e0d0d7210 */ /* 0x000fe20007ffe0ff */
[----:B------:R-:W-:-:S07]  /*1ceb0*/  IMAD.MOV.U32 R15, RZ, RZ, -0x1 ;  /* 0xffffffffff0f7424 */ /* 0x000fce00078e00ff */
[----:B------:R-:W-:Y:S05]  /*1cec0*/  WARPSYNC.COLLECTIVE R15, `(.L_x_929) ;  /* 0x000000000f087348 */ /* 0x000fea0003c00000 */
[----:B------:R0:W1:Y:S02]  /*1ced0*/  SHFL.UP P6, R14, R13, R12, R11 ;  /* 0x0400000c0d0e7389 */ /* 0x00006400000c000b */
[----:B01----:R-:W-:Y:S01]  /*1cee0*/  ENDCOLLECTIVE ;  /* 0x000000000000791b */ /* 0x003fe20003800000 */
.L_x_929:
[----:B------:R-:W-:Y:S02]  /*1cef0*/  MOV R12, 0x4 ;  /* 0x00000004000c7802 */ /* 0x000fe40000000f00 */
[----:B------:R-:W-:-:S05]  /*1cf00*/  SEL R2, R14, RZ, P2 ;  /* 0x000000ff0e027207 */ /* 0x000fca0001000000 */
[----:B------:R-:W-:-:S04]  /*1cf10*/  IMAD.IADD R2, R13, 0x1, R2 ;  /* 0x000000010d027824 */ /* 0x000fc800078e0202 */
[----:B------:R-:W-:-:S07]  /*1cf20*/  IMAD.MOV.U32 R13, RZ, RZ, R2 ;  /* 0x000000ffff0d7224 */ /* 0x000fce00078e0002 */
[----:B------:R-:W-:Y:S05]  /*1cf30*/  WARPSYNC.COLLECTIVE R15, `(.L_x_930) ;  /* 0x000000000f087348 */ /* 0x000fea0003c00000 */
[----:B------:R0:W1:Y:S02]  /*1cf40*/  SHFL.UP P6, R14, R13, R12, R11 ;  /* 0x0400000c0d0e7389 */ /* 0x00006400000c000b */
[----:B01----:R-:W-:Y:S01]  /*1cf50*/  ENDCOLLECTIVE ;  /* 0x000000000000791b */ /* 0x003fe20003800000 */
.L_x_930:
[----:B------:R-:W-:Y:S01]  /*1cf60*/  IMAD.MOV.U32 R12, RZ, RZ, 0x8 ;  /* 0x00000008ff0c7424 */ /* 0x000fe200078e00ff */
[----:B------:R-:W-:-:S05]  /*1cf70*/  SEL R3, R14, RZ, P3 ;  /* 0x000000ff0e037207 */ /* 0x000fca0001800000 */
[----:B------:R-:W-:-:S04]  /*1cf80*/  IMAD.IADD R3, R2, 0x1, R3 ;  /* 0x0000000102037824 */ /* 0x000fc800078e0203 */
[----:B------:R-:W-:-:S07]  /*1cf90*/  IMAD.MOV.U32 R13, RZ, RZ, R3 ;  /* 0x000000ffff0d7224 */ /* 0x000fce00078e0003 */
[----:B------:R-:W-:Y:S05]  /*1cfa0*/  WARPSYNC.COLLECTIVE R15, `(.L_x_931) ;  /* 0x000000000f087348 */ /* 0x000fea0003c00000 */
[----:B------:R0:W1:Y:S02]  /*1cfb0*/  SHFL.UP P6, R14, R13, R12, R11 ;  /* 0x0400000c0d0e7389 */ /* 0x00006400000c000b */
[----:B01----:R-:W-:Y:S01]  /*1cfc0*/  ENDCOLLECTIVE ;  /* 0x000000000000791b */ /* 0x003fe20003800000 */
.L_x_931:
[----:B------:R-:W-:Y:S02]  /*1cfd0*/  MOV R12, 0x10 ;  /* 0x00000010000c7802 */ /* 0x000fe40000000f00 */
[----:B------:R-:W-:-:S05]  /*1cfe0*/  SEL R14, R14, RZ, P4 ;  /* 0x000000ff0e0e7207 */ /* 0x000fca0002000000 */
[----:B------:R-:W-:-:S04]  /*1cff0*/  IMAD.IADD R5, R3, 0x1, R14 ;  /* 0x0000000103057824 */ /* 0x000fc800078e020e */
[----:B------:R-:W-:-:S07]  /*1d000*/  IMAD.MOV.U32 R13, RZ, RZ, R5 ;  /* 0x000000ffff0d7224 */ /* 0x000fce00078e0005 */
[----:B------:R-:W-:Y:S05]  /*1d010*/  WARPSYNC.COLLECTIVE R15, `(.L_x_932) ;  /* 0x000000000f087348 */ /* 0x000fea0003c00000 */
[----:B------:R0:W1:Y:S02]  /*1d020*/  SHFL.UP P6, R14, R13, R12, R11 ;  /* 0x0400000c0d0e7389 */ /* 0x00006400000c000b */
[----:B01----:R-:W-:Y:S01]  /*1d030*/  ENDCOLLECTIVE ;  /* 0x000000000000791b */ /* 0x003fe20003800000 */
.L_x_932:
        /* <DEDUP_REMOVED lines=8> */
.L_x_933:
[----:B------:R-:W-:Y:S05]  /*1d0c0*/  BRA `(.L_x_934) ;  /* 0xffffff9800d87947 */ /* 0x000fea000383ffff */
.L_x_716:
[----:B------:R-:W-:Y:S01]  /*1d0d0*/  BSSY B0, `(.L_x_935) ;  /* 0x0000006000007945 */ /* 0x000fe20003800000 */
[----:B------:R-:W-:Y:S01]  /*1d0e0*/  PLOP3.LUT P6, PT, P6, PT, PT, 0x8, 0x0 ;  /* 0x000000000000781c */ /* 0x000fe200037ce170 */
[----:B------:R-:W-:-:S12]  /*1d0f0*/  IMAD.MOV.U32 R15, RZ, RZ, -0x1 ;  /* 0xffffffffff0f7424 */ /* 0x000fd800078e00ff */
[----:B0-----:R-:W-:Y:S05]  /*1d100*/  WARPSYNC.COLLECTIVE R15, `(.L_x_936) ;  /* 0x000000000f087348 */ /* 0x001fea0003c00000 */
[----:B------:R-:W-:Y:S01]  /*1d110*/  VOTE.ANY R14, PT, P6 ;  /* 0x00000000000e7806 */ /* 0x000fe200030e0100 */
[----:B0-----:R-:W-:Y:S06]  /*1d120*/  ENDCOLLECTIVE ;  /* 0x000000000000791b */ /* 0x001fec0003800000 */
.L_x_936:
[----:B------:R-:W-:Y:S05]  /*1d130*/  BSYNC B0 ;  /* 0x0000000000007941 */ /* 0x000fea0003800000 */
.L_x_935:
[----:B------:R-:W-:Y:S01]  /*1d140*/  MOV R8, R14 ;  /* 0x0000000e00087202 */ /* 0x000fe20000000f00 */
[----:B------:R-:W-:Y:S02]  /*1d150*/  IMAD.MOV.U32 R13, RZ, RZ, R7 ;  /* 0x000000ffff0d7224 */ /* 0x000fe400078e0007 */
[----:B------:R-:W-:Y:S01]  /*1d160*/  IMAD.MOV.U32 R11, RZ, RZ, 0x1f ;  /* 0x0000001fff0b7424 */ /* 0x000fe200078e00ff */
[----:B------:R-:W0:Y:S01]  /*1d170*/  POPC R5, R8 ;  /* 0x0000000800057309 */ /* 0x000e220000000000 */
[----:B------:R-:W-:Y:S02]  /*1d180*/  IMAD.MOV.U32 R15, RZ, RZ, -0x1 ;  /* 0xffffffffff0f7424 */ /* 0x000fe400078e00ff */
[----:B0-----:R-:W-:-:S07]  /*1d190*/  IMAD.MOV.U32 R12, RZ, RZ, R5 ;  /* 0x000000ffff0c7224 */ /* 0x001fce00078e0005 */
[----:B------:R-:W-:Y:S05]  /*1d1a0*/  WARPSYNC.COLLECTIVE R15, `(.L_x_937) ;  /* 0x000000000f087348 */ /* 0x000fea0003c00000 */
[----:B------:R0:W1:Y:S02]  /*1d1b0*/  SHFL.IDX P6, R14, R13, R12, R11 ;  /* 0x0000000c0d0e7389 */ /* 0x00006400000c000b */
[----:B01----:R-:W-:Y:S01]  /*1d1c0*/  ENDCOLLECTIVE ;  /* 0x000000000000791b */ /* 0x003fe20003800000 */
.L_x_937:
[----:B------:R-:W-:Y:S01]  /*1d1d0*/  MOV R13, R4 ;  /* 0x00000004000d7202 */ /* 0x000fe20000000f00 */
[----:B------:R-:W-:-:S07]  /*1d1e0*/  IMAD.MOV.U32 R7, RZ, RZ, R14 ;  /* 0x000000ffff077224 */ /* 0x000fce00078e000e */
[----:B------:R-:W-:Y:S05]  /*1d1f0*/  WARPSYNC.COLLECTIVE R15, `(.L_x_938) ;  /* 0x000000000f087348 */ /* 0x000fea0003c00000 */
[----:B------:R0:W1:Y:S02]  /*1d200*/  SHFL.IDX P6, R14, R13, R12, R11 ;  /* 0x0000000c0d0e7389 */ /* 0x00006400000c000b */
[----:B01----:R-:W-:Y:S01]  /*1d210*/  ENDCOLLECTIVE ;  /* 0x000000000000791b */ /* 0x003fe20003800000 */
.L_x_938:
[----:B------:R-:W-:Y:S01]  /*1d220*/  IMAD.MOV.U32 R4, RZ, RZ, R14 ;  /* 0x000000ffff047224 */ /* 0x000fe200078e000e */
[----:B------:R-:W-:Y:S06]  /*1d230*/  BRA `(.L_x_939) ;  /* 0xffffff9800b87947 */ /* 0x000fec000383ffff */
.L_x_718:
[----:B------:R-:W-:Y:S01]  /*1d240*/  BSSY B0, `(.L_x_940) ;  /* 0x0000007000007945 */ /* 0x000fe20003800000 */
[----:B------:R-:W-:Y:S02]  /*1d250*/  IMAD.MOV.U32 R13, RZ, RZ, R3 ;  /* 0x000000ffff0d7224 */ /* 0x000fe400078e0003 */
[----:B------:R-:W-:Y:S02]  /*1d260*/  IMAD.MOV.U32 R11, RZ, RZ, 0x1f ;  /* 0x0000001fff0b7424 */ /* 0x000fe400078e00ff */
[----:B------:R-:W-:-:S07]  /*1d270*/  IMAD.MOV.U32 R15, RZ, RZ, -0x1 ;  /* 0xffffffffff0f7424 */ /* 0x000fce00078e00ff */
[----:B0123--:R-:W-:Y:S05]  /*1d280*/  WARPSYNC.COLLECTIVE R15, `(.L_x_941) ;  /* 0x000000000f087348 */ /* 0x00ffea0003c00000 */
[----:B------:R4:W0:Y:S02]  /*1d290*/  SHFL.IDX P6, R14, R13, R12, R11 ;  /* 0x0000000c0d0e7389 */ /* 0x00082400000c000b */
[----:B01234-:R-:W-:Y:S01]  /*1d2a0*/  ENDCOLLECTIVE ;  /* 0x000000000000791b */ /* 0x01ffe20003800000 */
.L_x_941:
[----:B------:R-:W-:Y:S05]  /*1d2b0*/  BSYNC B0 ;  /* 0x0000000000007941 */ /* 0x000fea0003800000 */
.L_x_940:
[----:B------:R-:W-:Y:S01]  /*1d2c0*/  IMAD.MOV.U32 R24, RZ, RZ, R14 ;  /* 0x000000ffff187224 */ /* 0x000fe200078e000e */
[----:B------:R-:W-:Y:S06]  /*1d2d0*/  BRA `(.L_x_717) ;  /* 0xffffff9800a87947 */ /* 0x000fec000383ffff */
.L_x_722:
[----:B0-----:R0:W1:Y:S02]  /*1d2e0*/  SYNCS.PHASECHK.TRANS64.TRYWAIT P0, [R5+URZ+0x16820], R0 ;  /* 0x01682000050075a7 */ /* 0x001064000800017f */
[----:B-1----:R-:W-:Y:S05]  /*1d2f0*/  @!P0 NANOSLEEP.SYNCS 0x989680 ;  /* 0x009896800000895d */ /* 0x002fea0003900000 */
[----:B------:R-:W1:Y:S02]  /*1d300*/  @!P0 SYNCS.PHASECHK.TRANS64 P0, [R5+URZ+0x16820], R0 ;  /* 0x01682000050085a7 */ /* 0x000e64000800007f */
[----:B-1----:R-:W-:Y:S05]  /*1d310*/  @!P0 BRA `(.L_x_722) ;  /* 0xfffffffc00f08947 */ /* 0x002fea000383ffff */
[----:B------:R-:W-:Y:S05]  /*1d320*/  BRA `(.L_x_942) ;  /* 0xffffffa000007947 */ /* 0x000fea000383ffff */
.L_x_723:
[----:B------:R-:W1:Y:S01]  /*1d330*/  S2R R2, SR_TID.X ;  /* 0x0000000000027919 */ /* 0x000e620000002100 */
[----:B------:R-:W-:Y:S01]  /*1d340*/  BSSY B0, `(.L_x_943) ;  /* 0x000000a000007945 */ /* 0x000fe20003800000 */
[----:B------:R-:W-:Y:S02]  /*1d350*/  IMAD.MOV.U32 R12, RZ, RZ, RZ ;  /* 0x000000ffff0c7224 */ /* 0x000fe400078e00ff */
[----:B------:R-:W-:Y:S02]  /*1d360*/  IMAD.MOV.U32 R11, RZ, RZ, 0x1f ;  /* 0x0000001fff0b7424 */ /* 0x000fe400078e00ff */
[----:B------:R-:W-:Y:S01]  /*1d370*/  IMAD.MOV.U32 R15, RZ, RZ, -0x1 ;  /* 0xffffffffff0f7424 */ /* 0x000fe200078e00ff */
[----:B-1----:R-:W-:-:S04]  /*1d380*/  SHF.R.U32.HI R2, RZ, 0x5, R2 ;  /* 0x00000005ff027819 */ /* 0x002fc80000011602 */
[----:B------:R-:W-:-:S04]  /*1d390*/  LOP3.LUT R2, R2, 0x3, RZ, 0xc0, !PT ;  /* 0x0000000302027812 */ /* 0x000fc800078ec0ff */
[----:B------:R-:W-:-:S07]  /*1d3a0*/  MOV R13, R2 ;  /* 0x00000002000d7202 */ /* 0x000fce0000000f00 */
[----:B0-2-4-:R-:W-:Y:S05]  /*1d3b0*/  WARPSYNC.COLLECTIVE R15, `(.L_x_944) ;  /* 0x000000000f087348 */ /* 0x015fea0003c00000 */
[----:B------:R1:W3:Y:S02]  /*1d3c0*/  SHFL.IDX P6, R14, R13, R12, R11 ;  /* 0x0000000c0d0e7389 */ /* 0x0002e400000c000b */
[----:B01234-:R-:W-:Y:S01]  /*1d3d0*/  ENDCOLLECTIVE ;  /* 0x000000000000791b */ /* 0x01ffe20003800000 */
.L_x_944:
[----:B------:R-:W-:Y:S05]  /*1d3e0*/  BSYNC B0 ;  /* 0x0000000000007941 */ /* 0x000fea0003800000 */
.L_x_943:
[----:B------:R-:W-:Y:S05]  /*1d3f0*/  BRA `(.L_x_945) ;  /* 0xffffff9c00e87947 */ /* 0x000fea000383ffff */
.L_x_724:
[----:B------:R-:W-:Y:S01]  /*1d400*/  BSSY B0, `(.L_x_946) ;  /* 0x0000006000007945 */ /* 0x000fe20003800000 */
[----:B------:R-:W-:-:S07]  /*1d410*/  IMAD.MOV.U32 R15, RZ, RZ, -0x1 ;  /* 0xffffffffff0f7424 */ /* 0x000fce00078e00ff */
[----:B0-2-4-:R-:W-:Y:S05]  /*1d420*/  WARPSYNC.COLLECTIVE R15, `(.L_x_947) ;  /* 0x000000000f0c7348 */ /* 0x015fea0003c00000 */
[----:B------:R-:W-:Y:S02]  /*1d430*/  ELECT P6, UR62, PT ;  /* 0x00000000003e782f */ /* 0x000fe400038c0000 */
[----:B------:R-:W-:Y:S01]  /*1d440*/  MOV R14, UR62 ;  /* 0x0000003e000e7c02 */ /* 0x000fe20008000f00 */
[----:B0-2-4-:R-:W-:Y:S10]  /*1d450*/  ENDCOLLECTIVE ;  /* 0x000000000000791b */ /* 0x015ff40003800000 */
.L_x_947:
[----:B------:R-:W-:Y:S05]  /*1d460*/  BSYNC B0 ;  /* 0x0000000000007941 */ /* 0x000fea0003800000 */
.L_x_946:
[----:B------:R-:W-:Y:S05]  /*1d470*/  BRA `(.L_x_948) ;  /* 0xffffff9c00dc7947 */ /* 0x000fea000383ffff */
.L_x_726:
[----:B0-----:R0:W1:Y:S02]  /*1d480*/  SYNCS.PHASECHK.TRANS64.TRYWAIT P1, [R3+URZ+0x16840], R2 ;  /* 0x01684002030075a7 */ /* 0x001064000802017f */
[----:B-1----:R-:W-:Y:S05]  /*1d490*/  @!P1 NANOSLEEP.SYNCS 0x989680 ;  /* 0x009896800000995d */ /* 0x002fea0003900000 */
[----:B------:R-:W1:Y:S02]  /*1d4a0*/  @!P1 SYNCS.PHASECHK.TRANS64 P1, [R3+URZ+0x16840], R2 ;  /* 0x01684002030095a7 */ /* 0x000e64000802007f */
[----:B-1----:R-:W-:Y:S05]  /*1d4b0*/  @!P1 BRA `(.L_x_726) ;  /* 0xfffffffc00f09947 */ /* 0x002fea000383ffff */
[----:B------:R-:W-:Y:S05]  /*1d4c0*/  BRA `(.L_x_949) ;  /* 0xffffff9c00fc7947 */ /* 0x000fea000383ffff */
.L_x_728:
[----:B-1----:R1:W3:Y:S02]  /*1d4d0*/  SYNCS.PHASECHK.TRANS64.TRYWAIT P1, [R5+URZ+0x16840], R0 ;  /* 0x01684000050075a7 */ /* 0x0022e4000802017f */
[----:B---3--:R-:W-:Y:S05]  /*1d4e0*/  @!P1 NANOSLEEP.SYNCS 0x989680 ;  /* 0x009896800000995d */ /* 0x008fea0003900000 */
[----:B------:R-:W3:Y:S02]  /*1d4f0*/  @!P1 SYNCS.PHASECHK.TRANS64 P1, [R5+URZ+0x16840], R0 ;  /* 0x01684000050095a7 */ /* 0x000ee4000802007f */
[----:B---3--:R-:W-:Y:S05]  /*1d500*/  @!P1 BRA `(.L_x_728) ;  /* 0xfffffffc00f09947 */ /* 0x008fea000383ffff */
[----:B------:R-:W-:Y:S05]  /*1d510*/  BRA `(.L_x_950) ;  /* 0xffffffa000087947 */ /* 0x000fea000383ffff */
.L_x_730:
[----:B---3--:R3:W0:Y:S02]  /*1d520*/  SYNCS.PHASECHK.TRANS64.TRYWAIT P1, [R3+URZ+0x16860], R2 ;  /* 0x01686002030075a7 */ /* 0x008624000802017f */
[----:B0-----:R-:W-:Y:S05]  /*1d530*/  @!P1 NANOSLEEP.SYNCS 0x989680 ;  /* 0x009896800000995d */ /* 0x001fea0003900000 */
[----:B------:R-:W0:Y:S02]  /*1d540*/  @!P1 SYNCS.PHASECHK.TRANS64 P1, [R3+URZ+0x16860], R2 ;  /* 0x01686002030095a7 */ /* 0x000e24000802007f */
[----:B0-----:R-:W-:Y:S05]  /*1d550*/  @!P1 BRA `(.L_x_730) ;  /* 0xfffffffc00f09947 */ /* 0x001fea000383ffff */
[----:B------:R-:W-:Y:S05]  /*1d560*/  BRA `(.L_x_951) ;  /* 0xffffffa000047947 */ /* 0x000fea000383ffff */
.L_x_952:
        /* <DEDUP_REMOVED lines=9> */
.L_x_3168:


//--------------------- .text._ZN7cutlass13device_kernelIN5flash11enable_sm90INS1_16FlashAttnFwdSm90INS1_25CollectiveMainloopFwdSm90ILi2EN4cute5tupleIJNS5_1CILi1EEES8_S8_EEENS6_IJNS7_ILi192EEENS7_ILi128EEENS7_ILi64EEEEEELi64ENS_10bfloat16_tEfNS_4arch4Sm90ELb0ELb1ELb1ELb0ELb1ELb0ELb0ELb1ELb1ELb1ELb1ELb0EEENS1_21CollectiveEpilogueFwdINS6_IJSA_SC_SB_EEES9_SE_SG_Li384ELb0ELb1ELb1ELb0EEENS1_19SingleTileSchedulerILb0ELb1ELb1ELi192EEEEEEEEEvNT_6ParamsE --------------------------
	.section	.text._ZN7cutlass13device_kernelIN5flash11enable_sm90INS1_16FlashAttnFwdSm90INS1_25CollectiveMainloopFwdSm90ILi2EN4cute5tupleIJNS5_1CILi1EEES8_S8_EEENS6_IJNS7_ILi192EEENS7_ILi128EEENS7_ILi64EEEEEELi64ENS_10bfloat16_tEfNS_4arch4Sm90ELb0ELb1ELb1ELb0ELb1ELb0ELb0ELb1ELb1ELb1ELb1ELb0EEENS1_21CollectiveEpilogueFwdINS6_IJSA_SC_SB_EEES9_SE_SG_Li384ELb0ELb1ELb1ELb0EEENS1_19SingleTileSchedulerILb0ELb1ELb1ELi192EEEEEEEEEvNT_6ParamsE,"ax",@progbits
	.align	128
.text._ZN7cutlass13device_kernelIN5flash11enable_sm90INS1_16FlashAttnFwdSm90INS1_25CollectiveMainloopFwdSm90ILi2EN4cute5tupleIJNS5_1CILi1EEES8_S8_EEENS6_IJNS7_ILi192EEENS7_ILi128EEENS7_ILi64EEEEEELi64ENS_10bfloat16_tEfNS_4arch4Sm90ELb0ELb1ELb1ELb0ELb1ELb0ELb0ELb1ELb1ELb1ELb1ELb0EEENS1_21CollectiveEpilogueFwdINS6_IJSA_SC_SB_EEES9_SE_SG_Li384ELb0ELb1ELb1ELb0EEENS1_19SingleTileSchedulerILb0ELb1ELb1ELi192EEEEEEEEEvNT_6ParamsE:
        .type           _ZN7cutlass13device_kernelIN5flash11enable_sm90INS1_16FlashAttnFwdSm90INS1_25CollectiveMainloopFwdSm90ILi2EN4cute5tupleIJNS5_1CILi1EEES8_S8_EEENS6_IJNS7_ILi192EEENS7_ILi128EEENS7_ILi64EEEEEELi64ENS_10bfloat16_tEfNS_4arch4Sm90ELb0ELb1ELb1ELb0ELb1ELb0ELb0ELb1ELb1ELb1ELb1ELb0EEENS1_21CollectiveEpilogueFwdINS6_IJSA_SC_SB_EEES9_SE_SG_Li384ELb0ELb1ELb1ELb0EEENS1_19SingleTileSchedulerILb0ELb1ELb1ELi192EEEEEEEEEvNT_6ParamsE,@function
        .size           _ZN7cutlass13device_kernelIN5flash11enable_sm90INS1_16FlashAttnFwdSm90INS1_25CollectiveMainloopFwdSm90ILi2EN4cute5tupleIJNS5_1CILi1EEES8_S8_EEENS6_IJNS7_ILi192EEENS7_ILi128EEENS7_ILi64EEEEEELi64ENS_10bfloat16_tEfNS_4arch4Sm90ELb0ELb1ELb1ELb0ELb1ELb0ELb0ELb1ELb1ELb1ELb1ELb0EEENS1_21CollectiveEpilogueFwdINS6_IJSA_SC_SB_EEES9_SE_SG_Li384ELb0ELb1ELb1ELb0EEENS1_19SingleTileSchedulerILb0ELb1ELb1ELi192EEEEEEEEEvNT_6ParamsE,(.L_x_3169 - _ZN7cutlass13device_kernelIN5flash11enable_sm90INS1_16FlashAttnFwdSm90INS1_25CollectiveMainloopFwdSm90ILi2EN4cute5tupleIJNS5_1CILi1EEES8_S8_EEENS6_IJNS7_ILi192EEENS7_ILi128EEENS7_ILi64EEEEEELi64ENS_10bfloat16_tEfNS_4arch4Sm90ELb0ELb1ELb1ELb0ELb1ELb0ELb0ELb1ELb1ELb1ELb1ELb0EEENS1_21CollectiveEpilogueFwdINS6_IJSA_SC_SB_EEES9_SE_SG_Li384ELb0ELb1ELb1ELb0EEENS1_19SingleTileSchedulerILb0ELb1ELb1ELi192EEEEEEEEEvNT_6ParamsE)
        .other          _ZN7cutlass13device_kernelIN5flash11enable_sm90INS1_16FlashAttnFwdSm90INS1_25CollectiveMainloopFwdSm90ILi2EN4cute5tupleIJNS5_1CILi1EEES8_S8_EEENS6_IJNS7_ILi192EEENS7_ILi128EEENS7_ILi64EEEEEELi64ENS_10bfloat16_tEfNS_4arch4Sm90ELb0ELb1ELb1ELb0ELb1ELb0ELb0ELb1ELb1ELb1ELb1ELb0EEENS1_21CollectiveEpilogueFwdINS6_IJSA_SC_SB_EEES9_SE_SG_Li384ELb0ELb1ELb1ELb0EEENS1_19SingleTileSchedulerILb0ELb1ELb1ELi192EEEEEEEEEvNT_6ParamsE,@"STO_CUDA_ENTRY STV_DEFAULT"
_ZN7cutlass13device_kernelIN5flash11enable_sm90INS1_16FlashAttnFwdSm90INS1_25CollectiveMainloopFwdSm90ILi2EN4cute5tupleIJNS5_1CILi1EEES8_S8_EEENS6_IJNS7_ILi192EEENS7_ILi128EEENS7_ILi64EEEEEELi64ENS_10bfloat16_tEfNS_4arch4Sm90ELb0ELb1ELb1ELb0ELb1ELb0ELb0ELb1ELb1ELb1ELb1ELb0EEENS1_21CollectiveEpilogueFwdINS6_IJSA_SC_SB_EEES9_SE_SG_Li384ELb0ELb1ELb1ELb0EEENS1_19SingleTileSchedulerILb0ELb1ELb1ELi192EEEEEEEEEvNT_6ParamsE:
        /* <DEDUP_REMOVED lines=45> */
.L_x_953:
        /* <DEDUP_REMOVED lines=22> */
.L_x_954:
        /* <DEDUP_REMOVED lines=18> */
.L_x_955:
        /* <DEDUP_REMOVED lines=22> */
.L_x_956:
        /* <DEDUP_REMOVED lines=23> */
.L_x_957:
        /* <DEDUP_REMOVED lines=9> */
.L_x_960:
        /* <DEDUP_REMOVED lines=21> */
[----:B------:R-:W0:Y:S01]  /*0a00*/  LDC.64 R2, c[0x0][0x418] ;  /* 0x00010600ff027b82 */ /* 0x000e220000000a00 */
[----:B------:R-:W-:Y:S01]  /*0a10*/  ULDC UR4, c[0x0][0x448] ;  /* 0x0001120000047ab9 */ /* 0x000fe20000000800 */
[----:B------:R-:W-:Y:S01]  /*0a20*/  VIADD R18, R23, 0xffffff80 ;  /* 0xffffff8017127836 */ /* 0x000fe20000000000 */
[----:B------:R-:W-:-:S03]  /*0a30*/  UISETP.NE.AND UP0, UPT, UR4, 0x1, UPT ;  /* 0x000000010400788c */ /* 0x000fc6000bf05270 */
[----:B------:R-:W-:Y:S01]  /*0a40*/  ULDC.64 UR4, c[0x0][0x9e0] ;  /* 0x0002780000047ab9 */ /* 0x000fe20000000a00 */
[----:B------:R-:W-:Y:S01]  /*0a50*/  UP2UR UR40, UPR, URZ, 0x1 ;  /* 0x000000013f287883 */ /* 0x000fe20008000000 */
[----:B------:R-:W1:Y:S06]  /*0a60*/  LDC R5, c[0x0][0x288] ;  /* 0x0000a200ff057b82 */ /* 0x000e6c0000000800 */
[----:B------:R-:W-:Y:S01]  /*0a70*/  @UP0 ULDC UR9, c[0x0][0x44c] ;  /* 0x0001130000090ab9 */ /* 0x000fe20000000800 */
[----:B------:R-:W-:Y:S01]  /*0a80*/  @UP0 ULDC UR11, c[0x0][0x450] ;  /* 0x00011400000b0ab9 */ /* 0x000fe20000000800 */
[----:B------:R-:W2:Y:S08]  /*0a90*/  LDC R16, c[0x0][0x424] ;  /* 0x00010900ff107b82 */ /* 0x000eb00000000800 */
[----:B------:R-:W3:Y:S01]  /*0aa0*/  S2UR UR45, SR_CTAID.X ;  /* 0x00000000002d79c3 */ /* 0x000ee20000002500 */
[----:B0-----:R-:W-:-:S04]  /*0ab0*/  ISETP.NE.U32.AND P0, PT, R2, RZ, PT ;  /* 0x000000ff0200720c */ /* 0x001fc80003f05070 */
[----:B------:R-:W-:-:S03]  /*0ac0*/  ISETP.NE.AND.EX P0, PT, R3, RZ, PT, P0 ;  /* 0x000000ff0300720c */ /* 0x000fc60003f05300 */
[----:B------:R-:W0:Y:S01]  /*0ad0*/  LDC R7, c[0x0][0x2f0] ;  /* 0x0000bc00ff077b82 */ /* 0x000e220000000800 */
[----:B-1----:R-:W-:Y:S02]  /*0ae0*/  IADD3 R3, -R5, 0x1, RZ ;  /* 0x0000000105037810 */ /* 0x002fe40007ffe1ff */
[----:B--2---:R-:W-:Y:S01]  /*0af0*/  SEL R16, R16, 0x1, P0 ;  /* 0x0000000110107807 */ /* 0x004fe20000000000 */
[----:B---3--:R-:W-:-:S04]  /*0b00*/  UIMAD UR45, UR45, 0xc0, URZ ;  /* 0x000000c02d2d78a4 */ /* 0x008fc8000f8e023f */
[----:B------:R-:W-:Y:S02]  /*0b10*/  @UP0 UIADD3 UR8, UR45, 0xbf, URZ ;  /* 0x000000bf2d080890 */ /* 0x000fe4000fffe03f */
[----:B------:R-:W-:Y:S01]  /*0b20*/  UIADD3 UR7, UR45, 0xbf, URZ ;  /* 0x000000bf2d077890 */ /* 0x000fe2000fffe03f */
[----:B0-----:R-:W-:Y:S01]  /*0b30*/  IMAD R3, R16, R7, R3 ;  /* 0x0000000710037224 */ /* 0x001fe200078e0203 */
[----:B------:R-:W-:-:S04]  /*0b40*/  UIMAD.WIDE.U32 UR8, UR8, UR9, URZ ;  /* 0x00000009080872a5 */ /* 0x000fc8000f8e003f */
[----:B------:R-:W-:Y:S01]  /*0b50*/  R2UR UR10, R3 ;  /* 0x00000000030a72ca */ /* 0x000fe200000e0000 */
[----:B------:R-:W-:Y:S02]  /*0b60*/  @UP0 USHF.R.U32.HI UR7, URZ, UR11, UR9 ;  /* 0x0000000b3f070299 */ /* 0x000fe40008011609 */
[----:B------:R-:W-:-:S04]  /*0b70*/  UISETP.GE.AND UP0, UPT, UR5, 0x1, UPT ;  /* 0x000000010500788c */ /* 0x000fc8000bf06270 */
[----:B------:R-:W-:Y:S02]  /*0b80*/  UP2UR UR44, UPR, URZ, 0x1 ;  /* 0x000000013f2c7883 */ /* 0x000fe40008000000 */
[----:B------:R-:W-:-:S04]  /*0b90*/  PLOP3.LUT P0, PT, PT, PT, UP0, 0x40, 0x0 ;  /* 0x000000000000781c */ /* 0x000fc80003f0e808 */
[----:B------:R-:W-:-:S04]  /*0ba0*/  UIADD3 UR7, UR10, UR7, URZ ;  /* 0x000000070a077290 */ /* 0x000fc8000fffe03f */
[----:B------:R-:W-:-:S06]  /*0bb0*/  UIADD3 UR4, UR7, UR4, URZ ;  /* 0x0000000407047290 */ /* 0x000fcc000fffe03f */
[----:B------:R-:W-:Y:S01]  /*0bc0*/  IMAD.U32 R0, RZ, RZ, UR4 ;  /* 0x00000004ff007e24 */ /* 0x000fe2000f8e00ff */
[----:B------:R-:W-:Y:S06]  /*0bd0*/  @P0 BRA `(.L_x_962) ;  /* 0x0000000000400947 */ /* 0x000fec0003800000 */
[----:B------:R-:W-:Y:S01]  /*0be0*/  ISETP.LT.AND P0, PT, RZ, UR7, PT ;  /* 0x00000007ff007c0c */ /* 0x000fe2000bf01270 */
[----:B------:R-:W-:-:S12]  /*0bf0*/  UIADD3 UR4, UR7, -0x1, URZ ;  /* 0xffffffff07047890 */ /* 0x000fd8000fffe03f */
[----:B------:R-:W-:Y:S05]  /*0c00*/  @P0 BRA `(.L_x_963) ;  /* 0x00000000001c0947 */ /* 0x000fea0003800000 */
[----:B------:R-:W-:Y:S02]  /*0c10*/  UISETP.NE.AND UP0, UPT, UR5, 0x1, UPT ;  /* 0x000000010500788c */ /* 0x000fe4000bf05270 */
[----:B------:R-:W-:-:S09]  /*0c20*/  UIADD3 UR4, -UR7, URZ, URZ ;  /* 0x0000003f07047290 */ /* 0x000fd2000fffe13f */
[----:B------:R-:W-:Y:S02]  /*0c30*/  @UP0 ULDC.64 UR10, c[0x0][0x9e8] ;  /* 0x00027a00000a0ab9 */ /* 0x000fe40000000a00 */
[----:B------:R-:W-:-:S04]  /*0c40*/  UIMAD.WIDE.U32 UR8, UR4, UR10, URZ ;  /* 0x0000000a040872a5 */ /* 0x000fc8000f8e003f */
[----:B------:R-:W-:-:S04]  /*0c50*/  @UP0 USHF.R.U32.HI UR4, URZ, UR11, UR9 ;  /* 0x0000000b3f040299 */ /* 0x000fc80008011609 */
[----:B------:R-:W-:Y:S01]  /*0c60*/  ULOP3.LUT UR4, URZ, UR4, URZ, 0x33, !UPT ;  /* 0x000000043f047292 */ /* 0x000fe2000f8e333f */
[----:B------:R-:W-:Y:S11]  /*0c70*/  BRA `(.L_x_964) ;  /* 0x0000000000107947 */ /* 0x000ff60003800000 */
.L_x_963:
[----:B------:R-:W-:-:S11]  /*0c80*/  UISETP.NE.AND UP0, UPT, UR5, 0x1, UPT ;  /* 0x000000010500788c */ /* 0x000fd6000bf05270 */
[----:B------:R-:W-:Y:S02]  /*0c90*/  @UP0 ULDC.64 UR10, c[0x0][0x9e8] ;  /* 0x00027a00000a0ab9 */ /* 0x000fe40000000a00 */
[----:B------:R-:W-:-:S04]  /*0ca0*/  UIMAD.WIDE.U32 UR8, UR4, UR10, URZ ;  /* 0x0000000a040872a5 */ /* 0x000fc8000f8e003f */
[----:B------:R-:W-:-:S12]  /*0cb0*/  @UP0 USHF.R.U32.HI UR4, URZ, UR11, UR9 ;  /* 0x0000000b3f040299 */ /* 0x000fd80008011609 */
.L_x_964:
[----:B------:R-:W-:-:S06]  /*0cc0*/  UIMAD UR4, UR4, UR5, UR5 ;  /* 0x00000005040472a4 */ /* 0x000fcc000f8e0205 */
[----:B------:R-:W-:-:S07]  /*0cd0*/  VIMNMX R0, R0, UR4, PT ;  /* 0x0000000400007c48 */ /* 0x000fce000bfe0100 */
.L_x_962:
[----:B------:R-:W-:Y:S01]  /*0ce0*/  UISETP.NE.AND UP0, UPT, UR40, URZ, UPT ;  /* 0x0000003f2800728c */ /* 0x000fe2000bf05270 */
[-C--:B------:R-:W-:Y:S01]  /*0cf0*/  IMAD R22, R16, R7.reuse, -R5 ;  /* 0x0000000710167224 */ /* 0x080fe200078e0a05 */
[----:B------:R-:W-:Y:S01]  /*0d00*/  UMOV UR4, UR45 ;  /* 0x0000002d00047c82 */ /* 0x000fe20008000000 */
[----:B------:R-:W-:Y:S02]  /*0d10*/  VIADD R2, R0, 0x7f ;  /* 0x0000007f00027836 */ /* 0x000fe40000000000 */
[----:B------:R-:W-:Y:S01]  /*0d20*/  IMAD R0, R16, R7, 0x7f ;  /* 0x0000007f10007424 */ /* 0x000fe200078e0207 */
[----:B------:R-:W-:Y:S02]  /*0d30*/  R2UR UR7, R22 ;  /* 0x00000000160772ca */ /* 0x000fe400000e0000 */
[----:B------:R-:W-:Y:S02]  /*0d40*/  SHF.R.S32.HI R5, RZ, 0x1f, R2 ;  /* 0x0000001fff057819 */ /* 0x000fe40000011402 */
[----:B------:R-:W-:Y:S01]  /*0d50*/  SHF.R.S32.HI R3, RZ, 0x1f, R0 ;  /* 0x0000001fff037819 */ /* 0x000fe20000011400 */
[----:B------:R-:W-:Y:S01]  /*0d60*/  @UP0 ULDC UR8, c[0x0][0x44c] ;  /* 0x0001130000080ab9 */ /* 0x000fe20000000800 */
[----:B------:R-:W-:Y:S01]  /*0d70*/  @UP0 ULDC UR10, c[0x0][0x450] ;  /* 0x00011400000a0ab9 */ /* 0x000fe20000000800 */
[----:B------:R-:W-:Y:S01]  /*0d80*/  UIMAD.WIDE.U32 UR8, UR45, UR8, URZ ;  /* 0x000000082d0872a5 */ /* 0x000fe2000f8e003f */
[----:B------:R-:W-:-:S02]  /*0d90*/  LEA.HI R5, R5, R2, RZ, 0x7 ;  /* 0x0000000205057211 */ /* 0x000fc400078f38ff */
[----:B------:R-:W-:Y:S01]  /*0da0*/  LEA.HI R3, R3, R0, RZ, 0x7 ;  /* 0x0000000003037211 */ /* 0x000fe200078f38ff */
[----:B------:R-:W-:Y:S01]  /*0db0*/  @UP0 USHF.R.U32.HI UR4, URZ, UR10, UR9 ;  /* 0x0000000a3f040299 */ /* 0x000fe20008011609 */
[----:B------:R-:W-:Y:S01]  /*0dc0*/  SHF.R.S32.HI R0, RZ, 0x7, R5 ;  /* 0x00000007ff007819 */ /* 0x000fe20000011405 */
[----:B------:R-:W-:Y:S01]  /*0dd0*/  UISETP.GE.AND UP0, UPT, UR5, 0x1, UPT ;  /* 0x000000010500788c */ /* 0x000fe2000bf06270 */
[----:B------:R-:W-:Y:S01]  /*0de0*/  SHF.R.S32.HI R3, RZ, 0x7, R3 ;  /* 0x00000007ff037819 */ /* 0x000fe20000011403 */
[----:B------:R-:W-:-:S03]  /*0df0*/  UIADD3 UR4, UR7, UR4, URZ ;  /* 0x0000000407047290 */ /* 0x000fc6000fffe03f */
[----:B------:R-:W-:Y:S01]  /*0e00*/  ULDC UR7, c[0x0][0x9dc] ;  /* 0x0002770000077ab9 */ /* 0x000fe20000000800 */
[----:B------:R-:W-:Y:S01]  /*0e10*/  PLOP3.LUT P0, PT, PT, PT, UP0, 0x40, 0x0 ;  /* 0x000000000000781c */ /* 0x000fe20003f0e808 */
[----:B------:R-:W-:Y:S01]  /*0e20*/  UIADD3 UR7, UR4, -UR7, URZ ;  /* 0x8000000704077290 */ /* 0x000fe2000fffe03f */
[----:B------:R-:W-:-:S11]  /*0e30*/  VIMNMX R19, R3, R0, PT ;  /* 0x0000000003137248 */ /* 0x000fd60003fe0100 */
[----:B------:R-:W-:Y:S05]  /*0e40*/  @P0 BRA `(.L_x_965) ;  /* 0x0000000000440947 */ /* 0x000fea0003800000 */
[----:B------:R-:W-:-:S06]  /*0e50*/  UISETP.GT.AND UP0, UPT, UR4, -0x1, UPT ;  /* 0xffffffff0400788c */ /* 0x000fcc000bf04270 */
[----:B------:R-:W-:-:S13]  /*0e60*/  PLOP3.LUT P0, PT, PT, PT, UP0, 0x80, 0x0 ;  /* 0x000000000000781c */ /* 0x000fda0003f0f008 */
[----:B------:R-:W-:Y:S05]  /*0e70*/  @P0 BRA `(.L_x_966) ;  /* 0x00000000001c0947 */ /* 0x000fea0003800000 */
[----:B------:R-:W-:Y:S02]  /*0e80*/  UISETP.NE.AND UP0, UPT, UR5, 0x1, UPT ;  /* 0x000000010500788c */ /* 0x000fe4000bf05270 */
[----:B------:R-:W-:-:S09]  /*0e90*/  ULOP3.LUT UR4, URZ, UR4, URZ, 0x33, !UPT ;  /* 0x000000043f047292 */ /* 0x000fd2000f8e333f */
[----:B------:R-:W-:Y:S02]  /*0ea0*/  @UP0 ULDC.64 UR10, c[0x0][0x9e8] ;  /* 0x00027a00000a0ab9 */ /* 0x000fe40000000a00 */
[----:B------:R-:W-:-:S04]  /*0eb0*/  UIMAD.WIDE.U32 UR8, UR4, UR10, URZ ;  /* 0x0000000a040872a5 */ /* 0x000fc8000f8e003f */
[----:B------:R-:W-:-:S04]  /*0ec0*/  @UP0 USHF.R.U32.HI UR4, URZ, UR11, UR9 ;  /* 0x0000000b3f040299 */ /* 0x000fc80008011609 */
[----:B------:R-:W-:Y:S01]  /*0ed0*/  ULOP3.LUT UR4, URZ, UR4, URZ, 0x33, !UPT ;  /* 0x000000043f047292 */ /* 0x000fe2000f8e333f */
[----:B------:R-:W-:Y:S11]  /*0ee0*/  BRA `(.L_x_967) ;  /* 0x0000000000107947 */ /* 0x000ff60003800000 */
.L_x_966:
[----:B------:R-:W-:-:S11]  /*0ef0*/  UISETP.NE.AND UP0, UPT, UR5, 0x1, UPT ;  /* 0x000000010500788c */ /* 0x000fd6000bf05270 */
[----:B------:R-:W-:Y:S02]  /*0f00*/  @UP0 ULDC.64 UR10, c[0x0][0x9e8] ;  /* 0x00027a00000a0ab9 */ /* 0x000fe40000000a00 */
[----:B------:R-:W-:-:S04]  /*0f10*/  UIMAD.WIDE.U32 UR8, UR4, UR10, URZ ;  /* 0x0000000a040872a5 */ /* 0x000fc8000f8e003f */
[----:B------:R-:W-:-:S12]  /*0f20*/  @UP0 USHF.R.U32.HI UR4, URZ, UR11, UR9 ;  /* 0x0000000b3f040299 */ /* 0x000fd80008011609 */
.L_x_967:
[----:B------:R-:W-:-:S04]  /*0f30*/  UIMAD UR4, UR4, UR5, URZ ;  /* 0x00000005040472a4 */ /* 0x000fc8000f8e023f */
[----:B------:R-:W-:-:S04]  /*0f40*/  UISETP.LT.AND UP0, UPT, UR7, UR4, UPT ;  /* 0x000000040700728c */ /* 0x000fc8000bf01270 */
[----:B------:R-:W-:-:S12]  /*0f50*/  USEL UR7, UR7, UR4, !UP0 ;  /* 0x0000000407077287 */ /* 0x000fd8000c000000 */
.L_x_965:
[----:B------:R-:W-:Y:S02]  /*0f60*/  USHF.R.S32.HI UR4, URZ, 0x1f, UR7 ;  /* 0x0000001f3f047899 */ /* 0x000fe40008011407 */
[----:B------:R-:W-:Y:S02]  /*0f70*/  USHF.R.U32.HI UR10, URZ, 0x10, UR6 ;  /* 0x000000103f0a7899 */ /* 0x000fe40008011606 */
[----:B------:R-:W-:Y:S02]  /*0f80*/  ULEA.HI UR4, UR4, UR7, URZ, 0x7 ;  /* 0x0000000704047291 */ /* 0x000fe4000f8f383f */
[----:B------:R-:W-:Y:S02]  /*0f90*/  ULOP3.LUT UR41, UR6, 0xffff, URZ, 0xc0, !UPT ;  /* 0x0000ffff06297892 */ /* 0x000fe4000f8ec03f */
[----:B------:R-:W-:-:S04]  /*0fa0*/  USHF.R.S32.HI UR4, URZ, 0x7, UR4 ;  /* 0x000000073f047899 */ /* 0x000fc80008011404 */
[----:B------:R-:W-:-:S04]  /*0fb0*/  UISETP.LT.AND UP0, UPT, URZ, UR4, UPT ;  /* 0x000000043f00728c */ /* 0x000fc8000bf01270 */
[----:B------:R-:W-:Y:S02]  /*0fc0*/  USEL UR9, URZ, UR4, !UP0 ;  /* 0x000000043f097287 */ /* 0x000fe4000c000000 */
[----:B------:R-:W-:Y:S01]  /*0fd0*/  UISETP.NE.AND UP0, UPT, UR10, URZ, UPT ;  /* 0x0000003f0a00728c */ /* 0x000fe2000bf05270 */
[----:B------:R-:W-:-:S03]  /*0fe0*/  UMOV UR4, URZ ;  /* 0x0000003f00047c82 */ /* 0x000fc60008000000 */
[----:B------:R-:W-:-:S07]  /*0ff0*/  ISETP.GT.AND P0, PT, R19, UR9, PT ;  /* 0x0000000913007c0c */ /* 0x000fce000bf04270 */
[----:B------:R-:W-:-:S06]  /*1000*/  @!UP0 ULDC UR10, c[0x0][0x9f0] ;  /* 0x00027c00000a8ab9 */ /* 0x000fcc0000000800 */
[----:B------:R-:W-:Y:S05]  /*1010*/  @!P0 BRA `(.L_x_968) ;  /* 0x00000000008c8947 */ /* 0x000fea0003800000 */
[----:B------:R-:W-:Y:S01]  /*1020*/  IMAD.U32 R4, RZ, RZ, UR10 ;  /* 0x0000000aff047e24 */ /* 0x000fe2000f8e00ff */
[----:B------:R-:W-:-:S04]  /*1030*/  UMOV UR4, URZ ;  /* 0x0000003f00047c82 */ /* 0x000fc80008000000 */
[----:B------:R-:W-:-:S04]  /*1040*/  IABS R0, R4 ;  /* 0x0000000400007213 */ /* 0x000fc80000000000 */
[----:B------:R-:W-:Y:S02]  /*1050*/  R2UR UR11, R0 ;  /* 0x00000000000b72ca */ /* 0x000fe400000e0000 */
[----:B------:R-:W-:Y:S02]  /*1060*/  IADD3 R0, R4, -0x1, R19 ;  /* 0xffffffff04007810 */ /* 0x000fe40007ffe013 */
[----:B------:R-:W-:Y:S02]  /*1070*/  IABS R4, R4 ;  /* 0x0000000400047213 */ /* 0x000fe40000000000 */
[----:B------:R-:W-:-:S03]  /*1080*/  R2UR UR6, R0 ;  /* 0x00000000000672ca */ /* 0x000fc600000e0000 */
[----:B------:R-:W-:-:S04]  /*1090*/  IMAD.MOV R4, RZ, RZ, -R4 ;  /* 0x000000ffff047224 */ /* 0x000fc800078e0a04 */
[----:B------:R-:W0:Y:S06]  /*10a0*/  I2F.RP R2, UR11 ;  /* 0x0000000b00027d06 */ /* 0x000e2c0008209400 */
[----:B------:R-:W-:-:S06]  /*10b0*/  UIADD3 UR6, -UR9, UR6, URZ ;  /* 0x0000000609067290 */ /* 0x000fcc000fffe13f */
[----:B------:R-:W-:Y:S01]  /*10c0*/  IMAD.U32 R0, RZ, RZ, UR6 ;  /* 0x00000006ff007e24 */ /* 0x000fe2000f8e00ff */
[----:B------:R-:W-:Y:S01]  /*10d0*/  ULOP3.LUT UR6, UR6, UR10, URZ, 0x3c, !UPT ;  /* 0x0000000a06067292 */ /* 0x000fe2000f8e3c3f */
[----:B0-----:R-:W0:Y:S03]  /*10e0*/  MUFU.RCP R2, R2 ;  /* 0x0000000200027308 */ /* 0x001e260000001000 */
[----:B------:R-:W-:-:S04]  /*10f0*/  IABS R0, R0 ;  /* 0x0000000000007213 */ /* 0x000fc80000000000 */
[----:B------:R-:W-:Y:S01]  /*1100*/  R2UR UR8, R0 ;  /* 0x00000000000872ca */ /* 0x000fe200000e0000 */
[----:B------:R-:W-:Y:S02]  /*1110*/  IMAD.MOV.U32 R0, RZ, RZ, R4 ;  /* 0x000000ffff007224 */ /* 0x000fe400078e0004 */
[----:B0-----:R-:W-:-:S06]  /*1120*/  VIADD R3, R2, 0xffffffe ;  /* 0x0ffffffe02037836 */ /* 0x001fcc0000000000 */
        /* <DEDUP_REMOVED lines=18> */
.L_x_968:
[----:B------:R-:W-:Y:S02]  /*1250*/  UIMAD UR41, UR41, UR4, UR9 ;  /* 0x00000004292972a4 */ /* 0x000fe4000f8e0209 */
[----:B------:R-:W-:Y:S01]  /*1260*/  IMAD.U32 R2, RZ, RZ, UR4 ;  /* 0x00000004ff027e24 */ /* 0x000fe2000f8e00ff */
[----:B------:R-:W-:Y:S01]  /*1270*/  PLOP3.LUT P0, PT, PT, PT, PT, 0x80, 0x0 ;  /* 0x000000000000781c */ /* 0x000fe20003f0f070 */
[----:B------:R-:W-:Y:S01]  /*1280*/  IMAD.MOV.U32 R0, RZ, RZ, RZ ;  /* 0x000000ffff007224 */ /* 0x000fe200078e00ff */
[----:B------:R-:W-:Y:S02]  /*1290*/  CS2R R118, SRZ ;  /* 0x0000000000767805 */ /* 0x000fe4000001ff00 */
[----:B------:R-:W-:Y:S02]  /*12a0*/  CS2R R116, SRZ ;  /* 0x0000000000747805 */ /* 0x000fe4000001ff00 */
[----:B------:R-:W-:Y:S01]  /*12b0*/  VIADDMNMX R19, R2, UR41, R19, PT ;  /* 0x0000002902137c46 */ /* 0x000fe2000b800113 */
[----:B------:R-:W-:Y:S01]  /*12c0*/  IMAD.MOV.U32 R2, RZ, RZ, RZ ;  /* 0x000000ffff027224 */ /* 0x000fe200078e00ff */
[----:B------:R-:W-:-:S02]  /*12d0*/  CS2R R114, SRZ ;  /* 0x0000000000727805 */ /* 0x000fc4000001ff00 */
[----:B------:R-:W-:Y:S02]  /*12e0*/  CS2R R112, SRZ ;  /* 0x0000000000707805 */ /* 0x000fe4000001ff00 */
[----:B------:R-:W-:Y:S02]  /*12f0*/  ISETP.GT.AND P1, PT, R19, UR41, PT ;  /* 0x0000002913007c0c */ /* 0x000fe4000bf24270 */
        /* <DEDUP_REMOVED lines=13> */
[----:B------:R-:W-:Y:S01]  /*13d0*/  SHF.R.S32.HI R89, RZ, 0x1f, R18 ;  /* 0x0000001fff597819 */ /* 0x000fe20000011412 */
[----:B------:R-:W0:Y:S01]  /*13e0*/  S2UR UR6, SR_CgaCtaId ;  /* 0x00000000000679c3 */ /* 0x000e220000008800 */
[----:B------:R-:W-:Y:S02]  /*13f0*/  UMOV UR43, 0x400 ;  /* 0x00000400002b7882 */ /* 0x000fe40000000000 */
[----:B------:R-:W-:-:S04]  /*1400*/  LEA.HI R90, R89, R18, RZ, 0x7 ;  /* 0x00000012595a7211 */ /* 0x000fc800078f38ff */
[----:B------:R-:W-:-:S05]  /*1410*/  SHF.R.S32.HI R88, RZ, 0x7, R90 ;  /* 0x00000007ff587819 */ /* 0x000fca000001145a */
        /* <DEDUP_REMOVED lines=16> */
[----:B------:R-:W-:Y:S01]  /*1520*/  IMAD.U32 R4, RZ, RZ, UR4 ;  /* 0x00000004ff047e24 */ /* 0x000fe2000f8e00ff */
[----:B------:R0:W1:Y:S01]  /*1530*/  LDC.64 R2, c[0x4][R0] ;  /* 0x0100000000027b82 */ /* 0x0000620000000a00 */
[----:B------:R-:W-:Y:S01]  /*1540*/  IMAD.U32 R5, RZ, RZ, UR5 ;  /* 0x00000005ff057e24 */ /* 0x000fe2000f8e00ff */
[----:B------:R-:W-:Y:S01]  /*1550*/  ULDC.64 UR4, c[0x4][0x90] ;  /* 0x0100240000047ab9 */ /* 0x000fe20000000a00 */
        /* <DEDUP_REMOVED lines=9> */
.L_x_970:
[----:B------:R-:W-:-:S04]  /*15f0*/  SHF.L.U32 R0, RZ, 0x1f, RZ ;  /* 0x0000001fff007819 */ /* 0x000fc800000006ff */
[----:B------:R-:W0:Y:S02]  /*1600*/  SYNCS.PHASECHK.TRANS64.TRYWAIT P0, [UR43+0x16800], R0 ;  /* 0x01680000ff0075a7 */ /* 0x000e24000800016b */
[----:B0-----:R-:W-:Y:S05]  /*1610*/  @!P0 BRA `(.L_x_971) ;  /* 0x0000012800d48947 */ /* 0x001fea0003800000 */
.L_x_1102:
[----:B------:R-:W-:-:S06]  /*1620*/  ULOP3.LUT UR4, UR38, 0x1, URZ, 0xfc, !UPT ;  /* 0x0000000126047892 */ /* 0x000fcc000f8efc3f */
[----:B------:R-:W-:-:S05]  /*1630*/  IMAD.U32 R2, RZ, RZ, UR4 ;  /* 0x00000004ff027e24 */ /* 0x000fca000f8e00ff */
[----:B------:R-:W-:-:S13]  /*1640*/  ISETP.NE.AND P0, PT, R2, 0x3, PT ;  /* 0x000000030200780c */ /* 0x000fda0003f05270 */
[----:B------:R-:W-:Y:S05]  /*1650*/  @!P0 BRA `(.L_x_972) ;  /* 0x0000000000048947 */ /* 0x000fea0003800000 */
[----:B------:R-:W-:Y:S01]  /*1660*/  BPT.TRAP 0x1 ;  /* 0x000000040000795c */ /* 0x000fe20000300000 */
.L_x_972:
[----:B------:R1:W2:Y:S01]  /*1670*/  SYNCS.PHASECHK.TRANS64.TRYWAIT P1, [UR43+0x16830], R0 ;  /* 0x01683000ff0075a7 */ /* 0x0002a2000802016b */
[----:B------:R-:W-:Y:S05]  /*1680*/  @!P0 BRA `(.L_x_973) ;  /* 0x0000000000048947 */ /* 0x000fea0003800000 */
[----:B------:R-:W-:Y:S01]  /*1690*/  BPT.TRAP 0x1 ;  /* 0x000000040000795c */ /* 0x000fe20000300000 */
.L_x_973:
[----:B------:R-:W-:-:S05]  /*16a0*/  IMAD.U32 R4, RZ, RZ, UR46 ;  /* 0x0000002eff047e24 */ /* 0x000fca000f8e00ff */
[----:B------:R-:W-:Y:S01]  /*16b0*/  LOP3.LUT R4, R4, 0x10000, RZ, 0xfc, !PT ;  /* 0x0001000004047812 */ /* 0x000fe200078efcff */
[----:B--2---:R-:W-:Y:S06]  /*16c0*/  @P1 BRA `(.L_x_974) ;  /* 0x0000000000081947 */ /* 0x004fec0003800000 */
[----:B------:R-:W2:Y:S02]  /*16d0*/  SYNCS.PHASECHK.TRANS64.TRYWAIT P1, [UR43+0x16830], R0 ;  /* 0x01683000ff0075a7 */ /* 0x000ea4000802016b */
[----:B--2---:R-:W-:Y:S05]  /*16e0*/  @!P1 BRA `(.L_x_975) ;  /* 0x0000012800b89947 */ /* 0x004fea0003800000 */
.L_x_974:
[----:B------:R-:W-:Y:S05]  /*16f0*/  WARPSYNC.ALL ;  /* 0x0000000000007948 */ /* 0x000fea0003800000 */
[----:B------:R-:W-:Y:S01]  /*1700*/  IMAD.MOV.U32 R5, RZ, RZ, 0x40000040 ;  /* 0x40000040ff057424 */ /* 0x000fe200078e00ff */
[----:B------:R-:W-:Y:S01]  /*1710*/  UIADD3 UR4, UR43, 0xe400, URZ ;  /* 0x0000e4002b047890 */ /* 0x000fe2000fffe03f */
[C---:B------:R-:W-:Y:S01]  /*1720*/  R2UR UR8, R4.reuse ;  /* 0x00000000040872ca */ /* 0x040fe200000e0000 */
[----:B------:R-:W-:Y:S02]  /*1730*/  WARPGROUP.ARRIVE ;  /* 0x00000000000079c5 */ /* 0x000fe40000000000 */
[----:B------:R-:W-:Y:S01]  /*1740*/  R2UR UR9, R5 ;  /* 0x00000000050972ca */ /* 0x000fe200000e0000 */
[----:B------:R-:W-:Y:S01]  /*1750*/  USHF.R.U32.HI UR4, URZ, 0x4, UR4 ;  /* 0x000000043f047899 */ /* 0x000fe20008011604 */
[----:B------:R-:W-:Y:S01]  /*1760*/  R2UR UR16, R4 ;  /* 0x00000000041072ca */ /* 0x000fe200000e0000 */
[----:B------:R-:W-:Y:S01]  /*1770*/  UMOV UR11, 0x40000040 ;  /* 0x40000040000b7882 */ /* 0x000fe20000000000 */
[----:B------:R-:W-:Y:S01]  /*1780*/  UMOV UR13, 0x40000040 ;  /* 0x40000040000d7882 */ /* 0x000fe20000000000 */
[----:B------:R-:W-:Y:S01]  /*1790*/  ULOP3.LUT UR4, UR4, 0x3fff, URZ, 0xc0, !UPT ;  /* 0x00003fff04047892 */ /* 0x000fe2000f8ec03f */
[----:B------:R-:W2:Y:S01]  /*17a0*/  S2UR UR5, SR_CgaCtaId ;  /* 0x00000000000579c3 */ /* 0x000ea20000008800 */
        /* <DEDUP_REMOVED lines=24> */
[----:B--2---:R-:W-:Y:S05]  /*1930*/  @!P0 BRA `(.L_x_976) ;  /* 0x0000000000048947 */ /* 0x004fea0003800000 */
[----:B------:R-:W-:Y:S01]  /*1940*/  BPT.TRAP 0x1 ;  /* 0x000000040000795c */ /* 0x000fe20000300000 */
.L_x_976:
[----:B------:R-:W-:Y:S01]  /*1950*/  ULDC UR7, c[0x0][0x9d8] ;  /* 0x0002760000077ab9 */ /* 0x000fe20000000800 */
[----:B------:R-:W-:Y:S01]  /*1960*/  LEA.HI R89, R89, R18, RZ, 0x2 ;  /* 0x0000001259597211 */ /* 0x000fe200078f10ff */
[----:B0-----:R-:W-:Y:S01]  /*1970*/  FMUL.FTZ R3, R27, UR7 ;  /* 0x000000071b037c20 */ /* 0x001fe20008410000 */
[----:B------:R-:W-:Y:S01]  /*1980*/  LOP3.LUT R27, R90, 0xffffff80, RZ, 0xc0, !PT ;  /* 0xffffff805a1b7812 */ /* 0x000fe200078ec0ff */
[----:B------:R-:W-:Y:S01]  /*1990*/  FMUL.FTZ R95, R33, UR7 ;  /* 0x00000007215f7c20 */ /* 0x000fe20008410000 */
[----:B------:R-:W-:Y:S01]  /*19a0*/  LOP3.LUT R89, R89, 0xfffffffc, RZ, 0xc0, !PT ;  /* 0xfffffffc59597812 */ /* 0x000fe200078ec0ff */
[----:B------:R-:W-:Y:S01]  /*19b0*/  FMUL.FTZ R9, R31, UR7 ;  /* 0x000000071f097c20 */ /* 0x000fe20008410000 */
[----:B------:R-:W-:Y:S01]  /*19c0*/  FMUL.FTZ R94, R32, UR7 ;  /* 0x00000007205e7c20 */ /* 0x000fe20008410000 */
[----:B------:R-:W-:Y:S02]  /*19d0*/  IMAD.IADD R27, R18, 0x1, -R27 ;  /* 0x00000001121b7824 */ /* 0x000fe400078e0a1b */
[----:B------:R-:W-:Y:S01]  /*19e0*/  FMUL.FTZ R7, R24, UR7 ;  /* 0x0000000718077c20 */ /* 0x000fe20008410000 */
[----:B------:R-:W-:-:S04]  /*19f0*/  IMAD.HI R32, R88, 0x55555556, RZ ;  /* 0x5555555658207827 */ /* 0x000fc800078e02ff */
[----:B------:R-:W-:Y:S01]  /*1a00*/  FMUL.FTZ R24, R51, UR7 ;  /* 0x0000000733187c20 */ /* 0x000fe20008410000 */
[----:B------:R-:W-:Y:S01]  /*1a10*/  FMUL.FTZ R51, R53, UR7 ;  /* 0x0000000735337c20 */ /* 0x000fe20008410000 */
[----:B-1----:R-:W-:Y:S01]  /*1a20*/  SHF.R.S32.HI R0, RZ, 0x1f, R27 ;  /* 0x0000001fff007819 */ /* 0x002fe2000001141b */
[----:B------:R-:W-:Y:S01]  /*1a30*/  IMAD.IADD R89, R18, 0x1, -R89 ;  /* 0x0000000112597824 */ /* 0x000fe200078e0a59 */
[----:B------:R-:W-:Y:S01]  /*1a40*/  UISETP.NE.AND UP1, UPT, UR40, URZ, UPT ;  /* 0x0000003f2800728c */ /* 0x000fe2000bf25270 */
[----:B------:R-:W-:Y:S01]  /*1a50*/  FMUL.FTZ R12, R39, UR7 ;  /* 0x00000007270c7c20 */ /* 0x000fe20008410000 */
[CC--:B------:R-:W-:Y:S01]  /*1a60*/  LEA.HI R33, R0.reuse, R27.reuse, RZ, 0x2 ;  /* 0x0000001b00217211 */ /* 0x0c0fe200078f10ff */
[----:B------:R-:W-:Y:S01]  /*1a70*/  FMUL.FTZ R53, R57, UR7 ;  /* 0x0000000739357c20 */ /* 0x000fe20008410000 */
[----:B------:R-:W-:Y:S01]  /*1a80*/  LEA.HI R6, R0, R27, RZ, 0x5 ;  /* 0x0000001b00067211 */ /* 0x000fe200078f28ff */
[----:B------:R-:W-:Y:S01]  /*1a90*/  FMUL.FTZ R57, R65, UR7 ;  /* 0x0000000741397c20 */ /* 0x000fe20008410000 */
[--C-:B------:R-:W-:Y:S01]  /*1aa0*/  SHF.R.S32.HI R0, RZ, 0x2, R33.reuse ;  /* 0x00000002ff007819 */ /* 0x100fe20000011421 */
[----:B------:R-:W-:Y:S01]  /*1ab0*/  FMUL.FTZ R39, R67, UR7 ;  /* 0x0000000743277c20 */ /* 0x000fe20008410000 */
[----:B------:R-:W-:Y:S01]  /*1ac0*/  SHF.R.S32.HI R31, RZ, 0x1f, R33 ;  /* 0x0000001fff1f7819 */ /* 0x000fe20000011421 */
[----:B------:R-:W-:Y:S01]  /*1ad0*/  FMUL.FTZ R15, R42, UR7 ;  /* 0x000000072a0f7c20 */ /* 0x000fe20008410000 */
[----:B------:R-:W-:Y:S01]  /*1ae0*/  SHF.R.S32.HI R6, RZ, 0x5, R6 ;  /* 0x00000005ff067819 */ /* 0x000fe20000011406 */
[----:B------:R-:W-:Y:S01]  /*1af0*/  @UP1 ULDC UR4, c[0x0][0x44c] ;  /* 0x0001130000041ab9 */ /* 0x000fe20000000800 */
[----:B------:R-:W-:Y:S01]  /*1b00*/  LEA.HI R31, R31, R0, RZ, 0x3 ;  /* 0x000000001f1f7211 */ /* 0x000fe200078f18ff */
[----:B------:R-:W-:Y:S01]  /*1b10*/  FMUL.FTZ R42, R44, UR7 ;  /* 0x000000072c2a7c20 */ /* 0x000fe20008410000 */
[----:B------:R-:W-:Y:S01]  /*1b20*/  LEA R18, R6, UR45, 0x4 ;  /* 0x0000002d06127c11 */ /* 0x000fe2000f8e20ff */
[----:B------:R-:W-:Y:S01]  /*1b30*/  FMUL.FTZ R10, R34, UR7 ;  /* 0x00000007220a7c20 */ /* 0x000fe20008410000 */
[----:B------:R-:W-:Y:S01]  /*1b40*/  LEA.HI R67, R32, R32, RZ, 0x1 ;  /* 0x0000002020437211 */ /* 0x000fe200078f08ff */
[----:B------:R-:W-:Y:S01]  /*1b50*/  FMUL.FTZ R44, R70, UR7 ;  /* 0x00000007462c7c20 */ /* 0x000fe20008410000 */
[----:B------:R-:W-:Y:S01]  /*1b60*/  LOP3.LUT R65, R31, 0xfffffff8, RZ, 0xc0, !PT ;  /* 0xfffffff81f417812 */ /* 0x000fe200078ec0ff */
[----:B------:R-:W-:Y:S01]  /*1b70*/  @UP1 ULDC UR10, c[0x0][0x450] ;  /* 0x00011400000a1ab9 */ /* 0x000fe20000000800 */
[----:B------:R-:W-:Y:S01]  /*1b80*/  LEA.HI R6, R89, R89, RZ, 0x1 ;  /* 0x0000005959067211 */ /* 0x000fe200078f08ff */
[----:B------:R-:W-:Y:S01]  /*1b90*/  IMAD R67, R67, -0x3, R88 ;  /* 0xfffffffd43437824 */ /* 0x000fe200078e0258 */
[----:B------:R-:W-:Y:S01]  /*1ba0*/  IADD3 R18, R18, R0, -R65 ;  /* 0x0000000012127210 */ /* 0x000fe20007ffe841 */
[----:B------:R-:W-:Y:S01]  /*1bb0*/  IMAD.MOV.U32 R34, RZ, RZ, -0x80 ;  /* 0xffffff80ff227424 */ /* 0x000fe200078e00ff */
[----:B------:R-:W-:Y:S01]  /*1bc0*/  LOP3.LUT R6, R6, 0x1ffffffe, RZ, 0xc0, !PT ;  /* 0x1ffffffe06067812 */ /* 0x000fe200078ec0ff */
[----:B------:R-:W-:Y:S01]  /*1bd0*/  FMUL.FTZ R91, R25, UR7 ;  /* 0x00000007195b7c20 */ /* 0x000fe20008410000 */
[----:B------:R-:W-:Y:S01]  /*1be0*/  PLOP3.LUT P1, PT, PT, PT, UP1, 0x80, 0x0 ;  /* 0x000000000000781c */ /* 0x000fe20003f2f018 */
[----:B------:R-:W-:Y:S01]  /*1bf0*/  IMAD R67, R67, 0x40, R18 ;  /* 0x0000004043437824 */ /* 0x000fe200078e0212 */
[----:B------:R-:W-:Y:S01]  /*1c00*/  PLOP3.LUT P2, PT, PT, PT, UP1, 0x80, 0x0 ;  /* 0x000000000000781c */ /* 0x000fe20003f4f018 */
[----:B------:R-:W-:Y:S01]  /*1c10*/  IMAD.IADD R6, R89, 0x1, -R6 ;  /* 0x0000000159067824 */ /* 0x000fe200078e0a06 */
[----:B------:R-:W-:Y:S01]  /*1c20*/  LOP3.LUT R0, R33, 0x7ffffffc, RZ, 0xc0, !PT ;  /* 0x7ffffffc21007812 */ /* 0x000fe200078ec0ff */
[----:B------:R-:W-:-:S02]  /*1c30*/  IMAD R99, R19, R34, 0x80 ;  /* 0x0000008013637424 */ /* 0x000fc400078e0222 */
[----:B------:R-:W-:Y:S01]  /*1c40*/  FMUL.FTZ R25, R50, UR7 ;  /* 0x0000000732197c20 */ /* 0x000fe20008410000 */
[----:B------:R-:W-:Y:S01]  /*1c50*/  IMAD R6, R6, 0x8, R67 ;  /* 0x0000000806067824 */ /* 0x000fe200078e0243 */
[----:B------:R-:W-:Y:S01]  /*1c60*/  UISETP.NE.AND UP0, UPT, UR44, URZ, UPT ;  /* 0x0000003f2c00728c */ /* 0x000fe2000bf05270 */
[----:B------:R-:W-:Y:S02]  /*1c70*/  IMAD.IADD R0, R27, 0x1, -R0 ;  /* 0x000000011b007824 */ /* 0x000fe400078e0a00 */
[----:B------:R-:W-:Y:S01]  /*1c80*/  FMUL.FTZ R2, R26, UR7 ;  /* 0x000000071a027c20 */ /* 0x000fe20008410000 */
[----:B------:R-:W-:Y:S02]  /*1c90*/  IMAD.MOV.U32 R70, RZ, RZ, R6 ;  /* 0x000000ffff467224 */ /* 0x000fe400078e0006 */
[----:B------:R-:W-:Y:S01]  /*1ca0*/  FMUL.FTZ R92, R28, UR7 ;  /* 0x000000071c5c7c20 */ /* 0x000fe20008410000 */
[----:B------:R-:W-:Y:S01]  /*1cb0*/  @P1 IMAD.HI.U32 R18, R6, UR4, RZ ;  /* 0x0000000406121c27 */ /* 0x000fe2000f8e00ff */
[----:B------:R-:W-:-:S03]  /*1cc0*/  UIADD3 UR4, UR43, 0x16840, URZ ;  /* 0x000168402b047890 */ /* 0x000fc6000fffe03f */
[----:B------:R-:W-:Y:S01]  /*1cd0*/  FMUL.FTZ R11, R35, UR7 ;  /* 0x00000007230b7c20 */ /* 0x000fe20008410000 */
[----:B------:R-:W-:Y:S01]  /*1ce0*/  FMUL.FTZ R50, R52, UR7 ;  /* 0x0000000734327c20 */ /* 0x000fe20008410000 */
[----:B------:R-:W-:Y:S01]  /*1cf0*/  VIADD R27, R99, 0x1 ;  /* 0x00000001631b7836 */ /* 0x000fe20000000000 */
[----:B------:R-:W-:Y:S01]  /*1d00*/  @P2 SHF.R.U32.HI R70, RZ, UR10, R18 ;  /* 0x0000000aff462c19 */ /* 0x000fe20008011612 */
[----:B------:R-:W-:Y:S01]  /*1d10*/  UPRMT UR4, UR5, 0x654, UR4 ;  /* 0x0000065405047896 */ /* 0x000fe20008000004 */
[----:B------:R-:W-:Y:S01]  /*1d20*/  FMUL.FTZ R96, R36, UR7 ;  /* 0x0000000724607c20 */ /* 0x000fe20008410000 */
[----:B------:R-:W-:Y:S01]  /*1d30*/  FMUL.FTZ R97, R37, UR7 ;  /* 0x0000000725617c20 */ /* 0x000fe20008410000 */
[----:B------:R-:W-:Y:S01]  /*1d40*/  FMUL.FTZ R13, R38, UR7 ;  /* 0x00000007260d7c20 */ /* 0x000fe20008410000 */
[----:B------:R-:W0:Y:S01]  /*1d50*/  SHFL.IDX PT, R67, R70, RZ, 0x1c1f ;  /* 0x001c1fff46437589 */ /* 0x000e2200000e0000 */
[----:B------:R-:W-:Y:S01]  /*1d60*/  FMUL.FTZ R14, R43, UR7 ;  /* 0x000000072b0e7c20 */ /* 0x000fe20008410000 */
        /* <DEDUP_REMOVED lines=38> */
[----:B------:R-:W-:-:S02]  /*1fd0*/  IMAD R27, R0, -0x2, R27 ;  /* 0xfffffffe001b7824 */ /* 0x000fc400078e021b */
[----:B------:R-:W-:Y:S01]  /*1fe0*/  FMUL.FTZ R85, R85, UR7 ;  /* 0x0000000755557c20 */ /* 0x000fe20008410000 */
[----:B------:R-:W-:Y:S01]  /*1ff0*/  ULDC UR28, c[0x0][0x2f0] ;  /* 0x0000bc00001c7ab9 */ /* 0x000fe20000000800 */
[----:B------:R-:W-:Y:S01]  /*2000*/  SYNCS.ARRIVE.TRANS64.RED.A1T0 RZ, [UR4], RZ ;  /* 0x000000ffffff79a7 */ /* 0x000fe20008100404 */
[----:B------:R-:W-:Y:S01]  /*2010*/  ULDC UR4, c[0x0][0x288] ;  /* 0x0000a20000047ab9 */ /* 0x000fe20000000800 */
[----:B------:R-:W-:Y:S01]  /*2020*/  PLOP3.LUT P1, PT, PT, PT, UP0, 0x40, 0x0 ;  /* 0x000000000000781c */ /* 0x000fe20003f2e808 */
[C---:B------:R-:W-:Y:S01]  /*2030*/  IMAD R18, R16.reuse, UR28, R27 ;  /* 0x0000001c10127c24 */ /* 0x040fe2000f8e021b */
[----:B------:R-:W1:Y:S01]  /*2040*/  MUFU.TANH R7, R7 ;  /* 0x0000000700077308 */ /* 0x000e620000002400 */
[----:B------:R-:W-:Y:S01]  /*2050*/  IMAD.U32 R27, RZ, RZ, UR4 ;  /* 0x00000004ff1b7e24 */ /* 0x000fe2000f8e00ff */
[----:B------:R-:W-:Y:S01]  /*2060*/  ULDC UR24, c[0x0][0x9dc] ;  /* 0x0002770000187ab9 */ /* 0x000fe20000000800 */
[----:B------:R-:W-:Y:S01]  /*2070*/  IMAD R65, R16, UR28, R99 ;  /* 0x0000001c10417c24 */ /* 0x000fe2000f8e0263 */
[----:B------:R-:W-:Y:S01]  /*2080*/  ULOP3.LUT UR24, URZ, UR24, URZ, 0x33, !UPT ;  /* 0x000000183f187292 */ /* 0x000fe2000f8e333f */
[----:B------:R-:W-:Y:S01]  /*2090*/  IMAD.IADD R18, R18, 0x1, -R27 ;  /* 0x0000000112127824 */ /* 0x000fe200078e0a1b */
[----:B------:R-:W-:Y:S01]  /*20a0*/  ULDC UR4, c[0x0][0x9e0] ;  /* 0x0002780000047ab9 */ /* 0x000fe20000000800 */
[----:B------:R-:W-:Y:S01]  /*20b0*/  IMAD R80, R0, -0x2, R65 ;  /* 0xfffffffe00507824 */ /* 0x000fe200078e0241 */
[----:B------:R-:W2:Y:S01]  /*20c0*/  MUFU.TANH R91, R91 ;  /* 0x0000005b005b7308 */ /* 0x000ea20000002400 */
[C---:B------:R-:W-:Y:S01]  /*20d0*/  VIADD R101, R18.reuse, UR4 ;  /* 0x0000000412657c36 */ /* 0x040fe20008000000 */
[----:B------:R-:W-:Y:S01]  /*20e0*/  LEA R78, R19, 0xffffff80, 0x7 ;  /* 0xffffff80134e7811 */ /* 0x000fe200078e38ff */
[----:B------:R-:W-:-:S03]  /*20f0*/  VIADD R82, R18, UR24 ;  /* 0x0000001812527c36 */ /* 0x000fc60008000000 */
[----:B0-----:R-:W-:Y:S01]  /*2100*/  VIADDMNMX R72, R67, R101, R80, PT ;  /* 0x0000006543487246 */ /* 0x001fe20003800150 */
[----:B------:R-:W-:Y:S01]  /*2110*/  IMAD.IADD R74, R82, 0x1, R67 ;  /* 0x00000001524a7824 */ /* 0x000fe200078e0243 */
[----:B------:R-:W0:Y:S08]  /*2120*/  MUFU.TANH R2, R2 ;  /* 0x0000000200027308 */ /* 0x000e300000002400 */
[----:B------:R-:W3:Y:S08]  /*2130*/  MUFU.TANH R3, R3 ;  /* 0x0000000300037308 */ /* 0x000ef00000002400 */
[----:B------:R-:W4:Y:S08]  /*2140*/  MUFU.TANH R92, R92 ;  /* 0x0000005c005c7308 */ /* 0x000f300000002400 */
[----:B------:R-:W0:Y:S08]  /*2150*/  MUFU.TANH R93, R93 ;  /* 0x0000005d005d7308 */ /* 0x000e300000002400 */
        /* <DEDUP_REMOVED lines=55> */
[----:B------:R0:W0:Y:S08]  /*24d0*/  MUFU.TANH R76, R85 ;  /* 0x00000055004c7308 */ /* 0x0000300000002400 */
[----:B------:R-:W0:Y:S08]  /*24e0*/  MUFU.TANH R34, R34 ;  /* 0x0000002200227308 */ /* 0x000e300000002400 */
[----:B------:R-:W0:Y:S01]  /*24f0*/  MUFU.TANH R33, R33 ;  /* 0x0000002100217308 */ /* 0x000e220000002400 */
[----:B-1234-:R-:W-:Y:S05]  /*2500*/  @P1 BRA `(.L_x_977) ;  /* 0x0000000000641947 */ /* 0x01efea0003800000 */
[----:B------:R-:W-:Y:S01]  /*2510*/  IMAD R18, R16, UR28, R67 ;  /* 0x0000001c10127c24 */ /* 0x000fe2000f8e0243 */
[----:B------:R-:W-:Y:S03]  /*2520*/  BSSY B0, `(.L_x_978) ;  /* 0x0000013000007945 */ /* 0x000fe60003800000 */
[----:B------:R-:W-:-:S05]  /*2530*/  IMAD.IADD R65, R18, 0x1, -R27 ;  /* 0x0000000112417824 */ /* 0x000fca00078e0a1b */
[----:B------:R-:W-:-:S13]  /*2540*/  ISETP.GT.AND P1, PT, R65, -0x1, PT ;  /* 0xffffffff4100780c */ /* 0x000fda0003f24270 */
[----:B------:R-:W-:Y:S05]  /*2550*/  @P1 BRA `(.L_x_979) ;  /* 0x0000000000241947 */ /* 0x000fea0003800000 */
[----:B------:R-:W-:Y:S01]  /*2560*/  ULDC UR7, c[0x0][0x9e4] ;  /* 0x0002790000077ab9 */ /* 0x000fe20000000800 */
[----:B------:R-:W-:Y:S01]  /*2570*/  LOP3.LUT R65, RZ, R65, RZ, 0x33, !PT ;  /* 0x00000041ff417212 */ /* 0x000fe200078e33ff */
[----:B------:R-:W-:-:S05]  /*2580*/  IMAD.U32 R18, RZ, RZ, UR7 ;  /* 0x00000007ff127e24 */ /* 0x000fca000f8e00ff */
[----:B------:R-:W-:-:S13]  /*2590*/  ISETP.NE.AND P1, PT, R18, 0x1, PT ;  /* 0x000000011200780c */ /* 0x000fda0003f25270 */
[----:B------:R-:W1:Y:S02]  /*25a0*/  @P1 LDC.64 R66, c[0x0][0x9e8] ;  /* 0x00027a00ff421b82 */ /* 0x000e640000000a00 */
[----:B-1----:R-:W-:-:S05]  /*25b0*/  @P1 IMAD.HI.U32 R66, R65, R66, RZ ;  /* 0x0000004241421227 */ /* 0x002fca00078e00ff */
[----:B------:R-:W-:-:S04]  /*25c0*/  @P1 SHF.R.U32.HI R65, RZ, R67, R66 ;  /* 0x00000043ff411219 */ /* 0x000fc80000011642 */
[----:B------:R-:W-:Y:S01]  /*25d0*/  LOP3.LUT R65, RZ, R65, RZ, 0x33, !PT ;  /* 0x00000041ff417212 */ /* 0x000fe200078e33ff */
[----:B------:R-:W-:Y:S06]  /*25e0*/  BRA `(.L_x_980) ;  /* 0x0000000000187947 */ /* 0x000fec0003800000 */
.L_x_979:
[----:B------:R-:W-:Y:S02]  /*25f0*/  ULDC UR7, c[0x0][0x9e4] ;  /* 0x0002790000077ab9 */ /* 0x000fe40000000800 */
[----:B------:R-:W-:-:S05]  /*2600*/  IMAD.U32 R18, RZ, RZ, UR7 ;  /* 0x00000007ff127e24 */ /* 0x000fca000f8e00ff */
[----:B------:R-:W-:-:S13]  /*2610*/  ISETP.NE.AND P1, PT, R18, 0x1, PT ;  /* 0x000000011200780c */ /* 0x000fda0003f25270 */
[----:B------:R-:W1:Y:S02]  /*2620*/  @P1 LDC.64 R66, c[0x0][0x9e8] ;  /* 0x00027a00ff421b82 */ /* 0x000e640000000a00 */
[----:B-1----:R-:W-:-:S05]  /*2630*/  @P1 IMAD.HI.U32 R66, R65, R66, RZ ;  /* 0x0000004241421227 */ /* 0x002fca00078e00ff */
[----:B------:R-:W-:-:S07]  /*2640*/  @P1 SHF.R.U32.HI R65, RZ, R67, R66 ;  /* 0x00000043ff411219 */ /* 0x000fce0000011642 */
.L_x_980:
[----:B------:R-:W-:Y:S05]  /*2650*/  BSYNC B0 ;  /* 0x0000000000007941 */ /* 0x000fea0003800000 */
.L_x_978:
[----:B------:R-:W-:-:S04]  /*2660*/  IMAD R65, R65, R18, -R78 ;  /* 0x0000001241417224 */ /* 0x000fc800078e0a4e */
[----:B------:R-:W-:-:S05]  /*2670*/  IMAD R65, R0, -0x2, R65 ;  /* 0xfffffffe00417824 */ /* 0x000fca00078e0241 */
[----:B------:R-:W-:Y:S02]  /*2680*/  VIADDMNMX R72, R65, R18, R72, PT ;  /* 0x0000001241487246 */ /* 0x000fe40003800148 */
[----:B------:R-:W-:-:S07]  /*2690*/  VIMNMX R74, R74, R65, !PT ;  /* 0x000000414a4a7248 */ /* 0x000fce0007fe0100 */
.L_x_977:
[C---:B------:R-:W-:Y:S01]  /*26a0*/  ISETP.GE.AND P6, PT, R99.reuse, 0xa, PT ;  /* 0x0000000a6300780c */ /* 0x040fe20003fc6270 */
[----:B------:R-:W-:Y:S01]  /*26b0*/  UISETP.NE.AND UP0, UPT, UR44, URZ, UPT ;  /* 0x0000003f2c00728c */ /* 0x000fe2000bf05270 */
[C---:B------:R-:W-:Y:S02]  /*26c0*/  ISETP.GE.AND P1, PT, R99.reuse, 0x2, PT ;  /* 0x000000026300780c */ /* 0x040fe40003f26270 */
[C---:B------:R-:W-:Y:S02]  /*26d0*/  ISETP.GE.AND P2, PT, R99.reuse, 0x9, PT ;  /* 0x000000096300780c */ /* 0x040fe40003f46270 */
[----:B------:R-:W-:Y:S02]  /*26e0*/  ISETP.GE.AND P5, PT, R99, 0x11, PT ;  /* 0x000000116300780c */ /* 0x000fe40003fa6270 */
[----:B------:R-:W-:Y:S02]  /*26f0*/  LOP3.LUT R18, R18, 0xfffffffb, RZ, 0xc0, !PT ;  /* 0xfffffffb12127812 */ /* 0x000fe400078ec0ff */
[----:B------:R-:W-:-:S02]  /*2700*/  ISETP.GT.AND P4, PT, R74, 0x1, !P1 ;  /* 0x000000014a00780c */ /* 0x000fc40004f84270 */
[----:B------:R-:W-:Y:S02]  /*2710*/  ISETP.GT.AND P3, PT, R74, 0x8, !P2 ;  /* 0x000000084a00780c */ /* 0x000fe40005764270 */
[----:B------:R-:W-:Y:S02]  /*2720*/  @P6 LOP3.LUT R18, R18, 0x4, RZ, 0xfc, !PT ;  /* 0x0000000412126812 */ /* 0x000fe400078efcff */
[C---:B------:R-:W-:Y:S02]  /*2730*/  ISETP.LT.OR P4, PT, R72.reuse, 0x2, P4 ;  /* 0x000000024800780c */ /* 0x040fe40002781670 */
[----:B------:R-:W-:Y:S02]  /*2740*/  ISETP.LT.OR P3, PT, R72, 0x9, P3 ;  /* 0x000000094800780c */ /* 0x000fe40001f61670 */
[----:B------:R-:W-:Y:S02]  /*2750*/  LOP3.LUT R18, R18, 0xfffffff7, RZ, 0xc0, !PT ;  /* 0xfffffff712127812 */ /* 0x000fe400078ec0ff */
[----:B------:R-:W-:-:S02]  /*2760*/  FSEL R133, R91, -INF , !P4 ;  /* 0xff8000005b857808 */ /* 0x000fc40006000000 */
[----:B------:R-:W-:Y:S02]  /*2770*/  FSEL R129, R92, -INF , !P3 ;  /* 0xff8000005c817808 */ /* 0x000fe40005800000 */
[----:B------:R-:W-:Y:S02]  /*2780*/  ISETP.GT.AND P4, PT, R74, 0x9, !P6 ;  /* 0x000000094a00780c */ /* 0x000fe40007784270 */
[----:B------:R-:W-:Y:S02]  /*2790*/  @P5 LOP3.LUT R18, R18, 0x8, RZ, 0xfc, !PT ;  /* 0x0000000812125812 */ /* 0x000fe400078efcff */
[----:B------:R-:W-:Y:S02]  /*27a0*/  ISETP.GT.AND P3, PT, R74, 0x10, !P5 ;  /* 0x000000104a00780c */ /* 0x000fe40006f64270 */
[----:B------:R-:W-:Y:S02]  /*27b0*/  ISETP.GE.AND P5, PT, R99, 0x12, PT ;  /* 0x000000126300780c */ /* 0x000fe40003fa6270 */
[----:B------:R-:W-:-:S02]  /*27c0*/  ISETP.LT.OR P4, PT, R72, 0xa, P4 ;  /* 0x0000000a4800780c */ /* 0x000fc40002781670 */
[----:B------:R-:W-:Y:S02]  /*27d0*/  ISETP.LT.OR P3, PT, R72, 0x11, P3 ;  /* 0x000000114800780c */ /* 0x000fe40001f61670 */
[----:B0-----:R-:W-:Y:S02]  /*27e0*/  FSEL R131, R93, -INF , !P4 ;  /* 0xff8000005d837808 */ /* 0x001fe40006000000 */
[----:B------:R-:W-:Y:S02]  /*27f0*/  ISETP.GE.AND P4, PT, R99, 0x19, PT ;  /* 0x000000196300780c */ /* 0x000fe40003f86270 */
[----:B------:R-:W-:Y:S02]  /*2800*/  LOP3.LUT R18, R18, 0xffffffef, RZ, 0xc0, !PT ;  /* 0xffffffef12127812 */ /* 0x000fe400078ec0ff */
[----:B------:R-:W-:Y:S02]  /*2810*/  FSEL R125, R94, -INF , !P3 ;  /* 0xff8000005e7d7808 */ /* 0x000fe40005800000 */
[----:B------:R-:W-:-:S02]  /*2820*/  ISETP.GT.AND P3, PT, R74, 0x11, !P5 ;  /* 0x000000114a00780c */ /* 0x000fc40006f64270 */
[----:B------:R-:W-:Y:S02]  /*2830*/  @P5 LOP3.LUT R18, R18, 0x10, RZ, 0xfc, !PT ;  /* 0x0000001012125812 */ /* 0x000fe400078efcff */
[----:B------:R-:W-:Y:S02]  /*2840*/  ISETP.LT.OR P3, PT, R72, 0x12, P3 ;  /* 0x000000124800780c */ /* 0x000fe40001f61670 */
[----:B------:R-:W-:Y:S02]  /*2850*/  LOP3.LUT R18, R18, 0xfdffffff, RZ, 0xc0, !PT ;  /* 0xfdffffff12127812 */ /* 0x000fe400078ec0ff */
[----:B------:R-:W-:Y:S02]  /*2860*/  FSEL R95, R95, -INF , !P3 ;  /* 0xff8000005f5f7808 */ /* 0x000fe40005800000 */
[----:B------:R-:W-:Y:S02]  /*2870*/  @P4 LOP3.LUT R18, R18, 0x2000000, RZ, 0xfc, !PT ;  /* 0x0200000012124812 */ /* 0x000fe400078efcff */
[----:B------:R-:W-:-:S02]  /*2880*/  ISETP.GT.AND P3, PT, R74, 0x18, !P4 ;  /* 0x000000184a00780c */ /* 0x000fc40006764270 */
[----:B------:R-:W-:Y:S02]  /*2890*/  ISETP.GE.AND P4, PT, R99, 0x1a, PT ;  /* 0x0000001a6300780c */ /* 0x000fe40003f86270 */
[----:B------:R-:W-:Y:S02]  /*28a0*/  ISETP.LT.OR P3, PT, R72, 0x19, P3 ;  /* 0x000000194800780c */ /* 0x000fe40001f61670 */
[----:B------:R-:W-:Y:S02]  /*28b0*/  LOP3.LUT R18, R18, 0xfeffffff, RZ, 0xc0, !PT ;  /* 0xfeffffff12127812 */ /* 0x000fe400078ec0ff */
[----:B------:R-:W-:Y:S02]  /*28c0*/  FSEL R91, R96, -INF , !P3 ;  /* 0xff800000605b7808 */ /* 0x000fe40005800000 */
[----:B------:R-:W-:-:S04]  /*28d0*/  ISETP.GT.AND P3, PT, R74, 0x19, !P4 ;  /* 0x000000194a00780c */ /* 0x000fc80006764270 */
[----:B------:R-:W-:Y:S02]  /*28e0*/  ISETP.LT.OR P3, PT, R72, 0x1a, P3 ;  /* 0x0000001a4800780c */ /* 0x000fe40001f61670 */
[----:B------:R-:W-:Y:S02]  /*28f0*/  @P4 LOP3.LUT R18, R18, 0x1000000, RZ, 0xfc, !PT ;  /* 0x0100000012124812 */ /* 0x000fe400078efcff */
[----:B------:R-:W-:Y:S02]  /*2900*/  ISETP.GE.AND P4, PT, R99, 0x21, PT ;  /* 0x000000216300780c */ /* 0x000fe40003f86270 */
[----:B------:R-:W-:Y:S02]  /*2910*/  LOP3.LUT R18, R18, 0xff7fffff, RZ, 0xc0, !PT ;  /* 0xff7fffff12127812 */ /* 0x000fe400078ec0ff */
[----:B------:R-:W-:Y:S02]  /*2920*/  FSEL R97, R97, -INF , !P3 ;  /* 0xff80000061617808 */ /* 0x000fe40005800000 */
[----:B------:R-:W-:-:S04]  /*2930*/  ISETP.GT.AND P3, PT, R74, 0x20, !P4 ;  /* 0x000000204a00780c */ /* 0x000fc80006764270 */
[----:B------:R-:W-:-:S03]  /*2940*/  ISETP.LT.OR P3, PT, R72, 0x21, P3 ;  /* 0x000000214800780c */ /* 0x000fc60001f61670 */
        /* <DEDUP_REMOVED lines=22> */
[----:B------:R-:W-:Y:S01]  /*2ab0*/  ISETP.GT.AND P3, PT, R74, 0x30, !P4 ;  /* 0x000000304a00780c */ /* 0x000fe20006764270 */
[----:B------:R-:W0:Y:S03]  /*2ac0*/  SHFL.IDX PT, R43, R70, 0x1, 0x1c1f ;  /* 0x003c1f00462b7f89 */ /* 0x000e2600000e0000 */
        /* <DEDUP_REMOVED lines=11> */
[----:B------:R-:W-:Y:S02]  /*2b80*/  ISETP.GT.AND P3, PT, R74, 0x38, !P4 ;  /* 0x000000384a00780c */ /* 0x000fe40006764270 */
[----:B0-----:R-:W-:-:S02]  /*2b90*/  VIADDMNMX R46, R43, R101, R80, PT ;  /* 0x000000652b2e7246 */ /* 0x001fc40003800150 */
[----:B------:R-:W-:-:S03]  /*2ba0*/  ISETP.LT.OR P3, PT, R72, 0x39, P3 ;  /* 0x000000394800780c */ /* 0x000fc60001f61670 */
[----:B------:R-:W-:Y:S02]  /*2bb0*/  @P4 LOP3.LUT R18, R18, 0x20000, RZ, 0xfc, !PT ;  /* 0x0002000012124812 */ /* 0x000fe400078efcff */
[----:B------:R-:W-:Y:S02]  /*2bc0*/  ISETP.GE.AND P4, PT, R99, 0x3a, PT ;  /* 0x0000003a6300780c */ /* 0x000fe40003f86270 */
[----:B------:R-:W-:Y:S02]  /*2bd0*/  LOP3.LUT R18, R18, 0xfffeffff, RZ, 0xc0, !PT ;  /* 0xfffeffff12127812 */ /* 0x000fe400078ec0ff */
[----:B------:R-:W-:Y:S01]  /*2be0*/  FSEL R83, R50, -INF , !P3 ;  /* 0xff80000032537808 */ /* 0x000fe20005800000 */
[----:B------:R-:W-:Y:S01]  /*2bf0*/  IMAD.IADD R50, R82, 0x1, R43 ;  /* 0x0000000152327824 */ /* 0x000fe200078e022b */
        /* <DEDUP_REMOVED lines=64> */
[----:B------:R-:W-:Y:S02]  /*3000*/  FSEL R61, R61, -INF , !P3 ;  /* 0xff8000003d3d7808 */ /* 0x000fe40005800000 */
[----:B------:R-:W-:Y:S02]  /*3010*/  LOP3.LUT R18, R18, 0xfbffffff, RZ, 0xc0, !PT ;  /* 0xfbffffff12127812 */ /* 0x000fe400078ec0ff */
[----:B------:R-:W-:-:S04]  /*3020*/  ISETP.GT.AND P3, PT, R74, 0x68, !P4 ;  /* 0x000000684a00780c */ /* 0x000fc80006764270 */
[----:B------:R-:W-:-:S03]  /*3030*/  ISETP.LT.OR P3, PT, R72, 0x69, P3 ;  /* 0x000000694800780c */ /* 0x000fc60001f61670 */
[----:B------:R-:W-:Y:S02]  /*3040*/  @P4 LOP3.LUT R18, R18, 0x4000000, RZ, 0xfc, !PT ;  /* 0x0400000012124812 */ /* 0x000fe400078efcff */
[----:B------:R-:W-:Y:S02]  /*3050*/  ISETP.GE.AND P4, PT, R99, 0x6a, PT ;  /* 0x0000006a6300780c */ /* 0x000fe40003f86270 */
[----:B------:R-:W-:Y:S02]  /*3060*/  FSEL R53, R62, -INF , !P3 ;  /* 0xff8000003e357808 */ /* 0x000fe40005800000 */
[----:B------:R-:W-:Y:S02]  /*3070*/  ISETP.GT.AND P3, PT, R74, 0x69, !P4 ;  /* 0x000000694a00780c */ /* 0x000fe40006764270 */
[----:B------:R-:W-:Y:S02]  /*3080*/  LOP3.LUT R18, R18, 0xffffffdf, RZ, 0xc0, !PT ;  /* 0xffffffdf12127812 */ /* 0x000fe400078ec0ff */
[----:B------:R-:W-:-:S04]  /*3090*/  ISETP.LT.OR P3, PT, R72, 0x6a, P3 ;  /* 0x0000006a4800780c */ /* 0x000fc80001f61670 */
[----:B------:R-:W-:Y:S02]  /*30a0*/  FSEL R63, R63, -INF , !P3 ;  /* 0xff8000003f3f7808 */ /* 0x000fe40005800000 */
[----:B------:R-:W-:Y:S02]  /*30b0*/  ISETP.GE.AND P3, PT, R99, 0x71, PT ;  /* 0x000000716300780c */ /* 0x000fe40003f66270 */
[----:B------:R-:W-:Y:S02]  /*30c0*/  @P4 LOP3.LUT R18, R18, 0x20, RZ, 0xfc, !PT ;  /* 0x0000002012124812 */ /* 0x000fe400078efcff */
[----:B------:R-:W-:Y:S02]  /*30d0*/  ISETP.GT.AND P4, PT, R74, 0x70, !P3 ;  /* 0x000000704a00780c */ /* 0x000fe40005f84270 */
[----:B------:R-:W-:Y:S02]  /*30e0*/  LOP3.LUT R18, R18, 0xfffffffd, RZ, 0xc0, !PT ;  /* 0xfffffffd12127812 */ /* 0x000fe400078ec0ff */
[----:B------:R-:W-:-:S04]  /*30f0*/  ISETP.LT.OR P4, PT, R72, 0x71, P4 ;  /* 0x000000714800780c */ /* 0x000fc80002781670 */
[----:B------:R-:W-:Y:S02]  /*3100*/  FSEL R57, R64, -INF , !P4 ;  /* 0xff80000040397808 */ /* 0x000fe40006000000 */
[----:B------:R-:W-:-:S04]  /*3110*/  ISETP.GE.AND P4, PT, R99, 0x72, PT ;  /* 0x000000726300780c */ /* 0x000fc80003f86270 */
[----:B------:R-:W-:-:S04]  /*3120*/  ISETP.GT.AND P5, PT, R74, 0x71, !P4 ;  /* 0x000000714a00780c */ /* 0x000fc800067a4270 */
[----:B------:R-:W-:-:S04]  /*3130*/  ISETP.LT.OR P5, PT, R72, 0x72, P5 ;  /* 0x000000724800780c */ /* 0x000fc80002fa1670 */
[----:B------:R-:W-:Y:S02]  /*3140*/  FSEL R59, R68, -INF , !P5 ;  /* 0xff800000443b7808 */ /* 0x000fe40006800000 */
[----:B------:R-:W-:-:S04]  /*3150*/  ISETP.GE.AND P5, PT, R99, 0x79, PT ;  /* 0x000000796300780c */ /* 0x000fc80003fa6270 */
[----:B------:R-:W-:-:S04]  /*3160*/  ISETP.GT.AND P6, PT, R74, 0x78, !P5 ;  /* 0x000000784a00780c */ /* 0x000fc80006fc4270 */
[----:B------:R-:W-:-:S04]  /*3170*/  ISETP.LT.OR P6, PT, R72, 0x79, P6 ;  /* 0x000000794800780c */ /* 0x000fc800037c1670 */
[----:B------:R-:W-:Y:S02]  /*3180*/  FSEL R41, R84, -INF , !P6 ;  /* 0xff80000054297808 */ /* 0x000fe40007000000 */
[----:B------:R-:W-:-:S13]  /*3190*/  ISETP.GE.AND P6, PT, R99, 0x1, PT ;  /* 0x000000016300780c */ /* 0x000fda0003fc6270 */
[----:B------:R-:W-:Y:S02]  /*31a0*/  @P6 LOP3.LUT R18, R18, 0x2, RZ, 0xfc, !PT ;  /* 0x0000000212126812 */ /* 0x000fe400078efcff */
[----:B------:R-:W-:Y:S02]  /*31b0*/  ISETP.GT.AND P6, PT, R74, RZ, !P6 ;  /* 0x000000ff4a00720c */ /* 0x000fe400077c4270 */
[----:B------:R-:W-:Y:S02]  /*31c0*/  LOP3.LUT R18, R18, 0xfffffffe, RZ, 0xc0, !PT ;  /* 0xfffffffe12127812 */ /* 0x000fe400078ec0ff */
[----:B------:R-:W-:-:S04]  /*31d0*/  ISETP.LT.OR P6, PT, R72, 0x1, P6 ;  /* 0x000000014800780c */ /* 0x000fc800037c1670 */
[----:B------:R-:W-:Y:S02]  /*31e0*/  FSEL R135, R7, -INF , !P6 ;  /* 0xff80000007877808 */ /* 0x000fe40007000000 */
[----:B------:R-:W-:-:S13]  /*31f0*/  ISETP.GE.AND P6, PT, R99, 0x7a, PT ;  /* 0x0000007a6300780c */ /* 0x000fda0003fc6270 */
[----:B------:R-:W-:Y:S02]  /*3200*/  @P6 LOP3.LUT R18, R18, 0x1, RZ, 0xfc, !PT ;  /* 0x0000000112126812 */ /* 0x000fe400078efcff */
[----:B------:R-:W-:-:S04]  /*3210*/  ISETP.GT.AND P6, PT, R74, 0x79, !P6 ;  /* 0x000000794a00780c */ /* 0x000fc800077c4270 */
[----:B------:R-:W-:-:S04]  /*3220*/  ISETP.LT.OR P6, PT, R72, 0x7a, P6 ;  /* 0x0000007a4800780c */ /* 0x000fc800037c1670 */
[----:B------:R-:W-:Y:S02]  /*3230*/  FSEL R7, R76, -INF , !P6 ;  /* 0xff8000004c077808 */ /* 0x000fe40007000000 */
[----:B------:R-:W-:-:S13]  /*3240*/  PLOP3.LUT P6, PT, PT, PT, UP0, 0x40, 0x0 ;  /* 0x000000000000781c */ /* 0x000fda0003fce808 */
[----:B------:R-:W-:Y:S05]  /*3250*/  @P6 BRA `(.L_x_981) ;  /* 0x0000000000646947 */ /* 0x000fea0003800000 */
        /* <DEDUP_REMOVED lines=9> */
[----:B------:R-:W0:Y:S02]  /*32f0*/  @P6 LDC.64 R42, c[0x0][0x9e8] ;  /* 0x00027a00ff2a6b82 */ /* 0x000e240000000a00 */
[----:B0-----:R-:W-:-:S05]  /*3300*/  @P6 IMAD.HI.U32 R42, R99, R42, RZ ;  /* 0x0000002a632a6227 */ /* 0x001fca00078e00ff */
[----:B------:R-:W-:-:S04]  /*3310*/  @P6 SHF.R.U32.HI R99, RZ, R43, R42 ;  /* 0x0000002bff636219 */ /* 0x000fc8000001162a */
[----:B------:R-:W-:Y:S01]  /*3320*/  LOP3.LUT R99, RZ, R99, RZ, 0x33, !PT ;  /* 0x00000063ff637212 */ /* 0x000fe200078e33ff */
[----:B------:R-:W-:Y:S06]  /*3330*/  BRA `(.L_x_984) ;  /* 0x0000000000187947 */ /* 0x000fec0003800000 */
.L_x_983:
[----:B------:R-:W-:Y:S02]  /*3340*/  ULDC UR7, c[0x0][0x9e4] ;  /* 0x0002790000077ab9 */ /* 0x000fe40000000800 */
[----:B------:R-:W-:-:S05]  /*3350*/  IMAD.U32 R52, RZ, RZ, UR7 ;  /* 0x00000007ff347e24 */ /* 0x000fca000f8e00ff */
[----:B------:R-:W-:-:S13]  /*3360*/  ISETP.NE.AND P6, PT, R52, 0x1, PT ;  /* 0x000000013400780c */ /* 0x000fda0003fc5270 */
[----:B------:R-:W0:Y:S02]  /*3370*/  @P6 LDC.64 R42, c[0x0][0x9e8] ;  /* 0x00027a00ff2a6b82 */ /* 0x000e240000000a00 */
[----:B0-----:R-:W-:-:S05]  /*3380*/  @P6 IMAD.HI.U32 R42, R99, R42, RZ ;  /* 0x0000002a632a6227 */ /* 0x001fca00078e00ff */
[----:B------:R-:W-:-:S07]  /*3390*/  @P6 SHF.R.U32.HI R99, RZ, R43, R42 ;  /* 0x0000002bff636219 */ /* 0x000fce000001162a */
.L_x_984:
[----:B------:R-:W-:Y:S05]  /*33a0*/  BSYNC B0 ;  /* 0x0000000000007941 */ /* 0x000fea0003800000 */
.L_x_982:
[----:B------:R-:W-:-:S04]  /*33b0*/  IMAD R99, R99, R52, -R78 ;  /* 0x0000003463637224 */ /* 0x000fc800078e0a4e */
[----:B------:R-:W-:-:S05]  /*33c0*/  IMAD R99, R0, -0x2, R99 ;  /* 0xfffffffe00637824 */ /* 0x000fca00078e0263 */
[----:B------:R-:W-:Y:S02]  /*33d0*/  VIADDMNMX R46, R99, R52, R46, PT ;  /* 0x00000034632e7246 */ /* 0x000fe4000380012e */
[----:B------:R-:W-:-:S07]  /*33e0*/  VIMNMX R50, R50, R99, !PT ;  /* 0x0000006332327248 */ /* 0x000fce0007fe0100 */
.L_x_981:
[----:B------:R-:W-:Y:S01]  /*33f0*/  ISETP.GT.AND P1, PT, R50, 0x1, !P1 ;  /* 0x000000013200780c */ /* 0x000fe20004f24270 */
[----:B------:R-:W-:Y:S01]  /*3400*/  ULDC UR7, c[0x0][0x988] ;  /* 0x0002620000077ab9 */ /* 0x000fe20000000800 */
[----:B------:R-:W-:Y:S01]  /*3410*/  LOP3.LUT P6, RZ, R18, 0x4, RZ, 0xc0, !PT ;  /* 0x0000000412ff7812 */ /* 0x000fe200078cc0ff */
[----:B------:R-:W-:Y:S01]  /*3420*/  UISETP.NE.AND UP1, UPT, UR40, URZ, UPT ;  /* 0x0000003f2800728c */ /* 0x000fe2000bf25270 */
[----:B------:R-:W-:Y:S01]  /*3430*/  ISETP.LT.OR P1, PT, R46, 0x2, P1 ;  /* 0x000000022e00780c */ /* 0x000fe20000f21670 */
[----:B------:R-:W-:Y:S01]  /*3440*/  UISETP.NE.AND UP0, UPT, UR44, URZ, UPT ;  /* 0x0000003f2c00728c */ /* 0x000fe2000bf05270 */
[C---:B------:R-:W-:Y:S02]  /*3450*/  ISETP.GT.AND P2, PT, R50.reuse, 0x8, !P2 ;  /* 0x000000083200780c */ /* 0x040fe40005744270 */
[----:B------:R-:W-:Y:S02]  /*3460*/  FSEL R121, R3, -INF , !P1 ;  /* 0xff80000003797808 */ /* 0x000fe40004800000 */
[----:B------:R-:W-:-:S02]  /*3470*/  ISETP.GT.AND P1, PT, R50, 0x9, !P6 ;  /* 0x000000093200780c */ /* 0x000fc40007724270 */
[C---:B------:R-:W-:Y:S02]  /*3480*/  ISETP.LT.OR P2, PT, R46.reuse, 0x9, P2 ;  /* 0x000000092e00780c */ /* 0x040fe40001741670 */
[----:B------:R-:W-:Y:S01]  /*3490*/  ISETP.LT.OR P1, PT, R46, 0xa, P1 ;  /* 0x0000000a2e00780c */ /* 0x000fe20000f21670 */
[----:B------:R-:W-:Y:S01]  /*34a0*/  @UP1 ULDC UR10, c[0x0][0x44c] ;  /* 0x00011300000a1ab9 */ /* 0x000fe20000000800 */
[----:B------:R-:W-:Y:S01]  /*34b0*/  FSEL R3, R8, -INF , !P2 ;  /* 0xff80000008037808 */ /* 0x000fe20005000000 */
[----:B------:R-:W-:Y:S01]  /*34c0*/  UIMAD.WIDE.U32 UR10, UR45, UR10, URZ ;  /* 0x0000000a2d0a72a5 */ /* 0x000fe2000f8e003f */
[----:B------:R-:W-:Y:S01]  /*34d0*/  FSEL R119, R9, -INF , !P1 ;  /* 0xff80000009777808 */ /* 0x000fe20004800000 */
[----:B------:R-:W-:Y:S01]  /*34e0*/  @UP1 ULDC UR14, c[0x0][0x450] ;  /* 0x00011400000e1ab9 */ /* 0x000fe20000000800 */
[----:B------:R-:W-:Y:S01]  /*34f0*/  LOP3.LUT P1, RZ, R18, 0x8, RZ, 0xc0, !PT ;  /* 0x0000000812ff7812 */ /* 0x000fe2000782c0ff */
[----:B------:R-:W-:Y:S01]  /*3500*/  @UP1 USHF.R.U32.HI UR45, URZ, UR14, UR11 ;  /* 0x0000000e3f2d1299 */ /* 0x000fe2000801160b */
[----:B------:R-:W-:-:S02]  /*3510*/  FMNMX.FTZ R8, R135, R133, !PT ;  /* 0x0000008587087209 */ /* 0x000fc40007810000 */
[----:B------:R-:W-:Y:S02]  /*3520*/  ISETP.GT.AND P1, PT, R50, 0x10, !P1 ;  /* 0x000000103200780c */ /* 0x000fe40004f24270 */
[----:B------:R-:W-:Y:S02]  /*3530*/  FMNMX.FTZ R8, R129, R8, !PT ;  /* 0x0000000881087209 */ /* 0x000fe40007810000 */
[----:B------:R-:W-:Y:S02]  /*3540*/  ISETP.LT.OR P1, PT, R46, 0x11, P1 ;  /* 0x000000112e00780c */ /* 0x000fe40000f21670 */
[----:B------:R-:W-:Y:S02]  /*3550*/  FMNMX.FTZ R8, R131, R8, !PT ;  /* 0x0000000883087209 */ /* 0x000fe40007810000 */
[----:B------:R-:W-:Y:S02]  /*3560*/  FSEL R43, R10, -INF , !P1 ;  /* 0xff8000000a2b7808 */ /* 0x000fe40004800000 */
[----:B------:R-:W-:-:S02]  /*3570*/  LOP3.LUT P1, RZ, R18, 0x10, RZ, 0xc0, !PT ;  /* 0x0000001012ff7812 */ /* 0x000fc4000782c0ff */
[----:B------:R-:W-:Y:S02]  /*3580*/  FMNMX.FTZ R8, R125, R8, !PT ;  /* 0x000000087d087209 */ /* 0x000fe40007810000 */
[----:B------:R-:W-:Y:S02]  /*3590*/  ISETP.GT.AND P1, PT, R50, 0x11, !P1 ;  /* 0x000000113200780c */ /* 0x000fe40004f24270 */
[----:B------:R-:W-:Y:S02]  /*35a0*/  FMNMX.FTZ R8, R95, R8, !PT ;  /* 0x000000085f087209 */ /* 0x000fe40007810000 */
[----:B------:R-:W-:Y:S02]  /*35b0*/  ISETP.LT.OR P1, PT, R46, 0x12, P1 ;  /* 0x000000122e00780c */ /* 0x000fe40000f21670 */
[----:B------:R-:W-:Y:S02]  /*35c0*/  FMNMX.FTZ R8, R91, R8, !PT ;  /* 0x000000085b087209 */ /* 0x000fe40007810000 */
[----:B------:R-:W-:-:S02]  /*35d0*/  FSEL R117, R11, -INF , !P1 ;  /* 0xff8000000b757808 */ /* 0x000fc40004800000 */
[----:B------:R-:W-:Y:S02]  /*35e0*/  LOP3.LUT P1, RZ, R18, 0x2000000, RZ, 0xc0, !PT ;  /* 0x0200000012ff7812 */ /* 0x000fe4000782c0ff */
[----:B------:R-:W-:Y:S02]  /*35f0*/  FMNMX.FTZ R8, R97, R8, !PT ;  /* 0x0000000861087209 */ /* 0x000fe40007810000 */
[----:B------:R-:W-:Y:S02]  /*3600*/  ISETP.GT.AND P1, PT, R50, 0x18, !P1 ;  /* 0x000000183200780c */ /* 0x000fe40004f24270 */
[----:B------:R-:W-:Y:S02]  /*3610*/  LOP3.LUT P2, RZ, R18, 0x40000, RZ, 0xc0, !PT ;  /* 0x0004000012ff7812 */ /* 0x000fe4000784c0ff */
[----:B------:R-:W-:Y:S02]  /*3620*/  ISETP.LT.OR P1, PT, R46, 0x19, P1 ;  /* 0x000000192e00780c */ /* 0x000fe40000f21670 */
[----:B------:R-:W-:-:S02]  /*3630*/  FMNMX.FTZ R8, R89, R8, !PT ;  /* 0x0000000859087209 */ /* 0x000fc40007810000 */
[----:B------:R-:W-:Y:S02]  /*3640*/  FSEL R13, R13, -INF , !P1 ;  /* 0xff8000000d0d7808 */ /* 0x000fe40004800000 */
[----:B------:R-:W-:Y:S02]  /*3650*/  LOP3.LUT P1, RZ, R18, 0x1000000, RZ, 0xc0, !PT ;  /* 0x0100000012ff7812 */ /* 0x000fe4000782c0ff */
[----:B------:R-:W-:Y:S02]  /*3660*/  FMNMX.FTZ R8, R81, R8, !PT ;  /* 0x0000000851087209 */ /* 0x000fe40007810000 */
[----:B------:R-:W-:Y:S02]  /*3670*/  ISETP.GT.AND P1, PT, R50, 0x19, !P1 ;  /* 0x000000193200780c */ /* 0x000fe40004f24270 */
[----:B------:R-:W-:Y:S02]  /*3680*/  LOP3.LUT P6, RZ, R18, 0x20000, RZ, 0xc0, !PT ;  /* 0x0002000012ff7812 */ /* 0x000fe400078cc0ff */
[----:B------:R-:W-:-:S02]  /*3690*/  ISETP.LT.OR P1, PT, R46, 0x1a, P1 ;  /* 0x0000001a2e00780c */ /* 0x000fc40000f21670 */
[----:B------:R-:W-:Y:S02]  /*36a0*/  FMNMX.FTZ R8, R87, R8, !PT ;  /* 0x0000000857087209 */ /* 0x000fe40007810000 */
[----:B------:R-:W-:Y:S02]  /*36b0*/  FSEL R115, R12, -INF , !P1 ;  /* 0xff8000000c737808 */ /* 0x000fe40004800000 */
[----:B------:R-:W-:Y:S02]  /*36c0*/  LOP3.LUT P1, RZ, R18, 0x800000, RZ, 0xc0, !PT ;  /* 0x0080000012ff7812 */ /* 0x000fe4000782c0ff */
[----:B------:R-:W-:Y:S02]  /*36d0*/  FMNMX.FTZ R8, R77, R8, !PT ;  /* 0x000000084d087209 */ /* 0x000fe40007810000 */
[----:B------:R-:W-:Y:S02]  /*36e0*/  ISETP.GT.AND P1, PT, R50, 0x20, !P1 ;  /* 0x000000203200780c */ /* 0x000fe40004f24270 */
[----:B------:R-:W-:-:S02]  /*36f0*/  FMNMX.FTZ R8, R85, R8, !PT ;  /* 0x0000000855087209 */ /* 0x000fc40007810000 */
[----:B------:R-:W-:Y:S02]  /*3700*/  ISETP.LT.OR P1, PT, R46, 0x21, P1 ;  /* 0x000000212e00780c */ /* 0x000fe40000f21670 */
[----:B------:R-:W-:Y:S02]  /*3710*/  FMNMX.FTZ R8, R79, R8, !PT ;  /* 0x000000084f087209 */ /* 0x000fe40007810000 */
[----:B------:R-:W-:Y:S02]  /*3720*/  FSEL R9, R15, -INF , !P1 ;  /* 0xff8000000f097808 */ /* 0x000fe40004800000 */
[----:B------:R-:W-:Y:S02]  /*3730*/  LOP3.LUT P1, RZ, R18, 0x400000, RZ, 0xc0, !PT ;  /* 0x0040000012ff7812 */ /* 0x000fe4000782c0ff */
[----:B------:R-:W-:Y:S02]  /*3740*/  FMNMX.FTZ R8, R83, R8, !PT ;  /* 0x0000000853087209 */ /* 0x000fe40007810000 */
[----:B------:R-:W-:-:S02]  /*3750*/  ISETP.GT.AND P1, PT, R50, 0x21, !P1 ;  /* 0x000000213200780c */ /* 0x000fc40004f24270 */
[----:B------:R-:W-:Y:S02]  /*3760*/  FMNMX.FTZ R8, R93, R8, !PT ;  /* 0x000000085d087209 */ /* 0x000fe40007810000 */
[----:B------:R-:W-:Y:S02]  /*3770*/  ISETP.LT.OR P1, PT, R46, 0x22, P1 ;  /* 0x000000222e00780c */ /* 0x000fe40000f21670 */
[----:B------:R-:W-:Y:S02]  /*3780*/  FMNMX.FTZ R8, R75, R8, !PT ;  /* 0x000000084b087209 */ /* 0x000fe40007810000 */
[----:B------:R-:W-:Y:S01]  /*3790*/  FSEL R113, R14, -INF , !P1 ;  /* 0xff8000000e717808 */ /* 0x000fe20004800000 */
[----:B------:R-:W-:Y:S01]  /*37a0*/  IMAD.U32 R14, RZ, RZ, UR7 ;  /* 0x00000007ff0e7e24 */ /* 0x000fe2000f8e00ff */
[----:B------:R-:W-:Y:S02]  /*37b0*/  LOP3.LUT P1, RZ, R18, 0x200000, RZ, 0xc0, !PT ;  /* 0x0020000012ff7812 */ /* 0x000fe4000782c0ff */
        /* <DEDUP_REMOVED lines=16> */
[----:B------:R-:W-:Y:S02]  /*38c0*/  FMNMX.FTZ R8, R47, R8, !PT ;  /* 0x000000082f087209 */ /* 0x000fe40007810000 */
[----:B------:R-:W-:Y:S02]  /*38d0*/  ISETP.LT.OR P1, PT, R46, 0x31, P1 ;  /* 0x000000312e00780c */ /* 0x000fe40000f21670 */
[----:B------:R-:W-:-:S02]  /*38e0*/  FMNMX.FTZ R8, R61, R8, !PT ;  /* 0x000000083d087209 */ /* 0x000fc40007810000 */
[----:B------:R-:W-:Y:S02]  /*38f0*/  FSEL R25, R25, -INF , !P1 ;  /* 0xff80000019197808 */ /* 0x000fe40004800000 */
[----:B------:R-:W-:Y:S02]  /*3900*/  ISETP.GT.AND P1, PT, R50, 0x31, !P2 ;  /* 0x000000313200780c */ /* 0x000fe40005724270 */
[----:B------:R-:W-:Y:S02]  /*3910*/  FMNMX.FTZ R8, R53, R8, !PT ;  /* 0x0000000835087209 */ /* 0x000fe40007810000 */
[----:B------:R-:W-:Y:S02]  /*3920*/  ISETP.LT.OR P1, PT, R46, 0x32, P1 ;  /* 0x000000322e00780c */ /* 0x000fe40000f21670 */
[----:B------:R-:W-:Y:S02]  /*3930*/  FMNMX.FTZ R8, R63, R8, !PT ;  /* 0x000000083f087209 */ /* 0x000fe40007810000 */
[----:B------:R-:W-:-:S02]  /*3940*/  FSEL R109, R24, -INF , !P1 ;  /* 0xff800000186d7808 */ /* 0x000fc40004800000 */
        /* <DEDUP_REMOVED lines=10> */
[----:B------:R-:W-:Y:S01]  /*39f0*/  LOP3.LUT P2, RZ, R18, 0x80, RZ, 0xc0, !PT ;  /* 0x0000008012ff7812 */ /* 0x000fe2000784c0ff */
[----:B------:R-:W0:Y:S01]  /*3a00*/  SHFL.BFLY PT, R11, R10, 0x2, 0x1f ;  /* 0x0c401f000a0b7f89 */ /* 0x000e2200000e0000 */
[----:B------:R-:W-:-:S02]  /*3a10*/  FSEL R21, R26, -INF , !P1 ;  /* 0xff8000001a157808 */ /* 0x000fc40004800000 */
[C---:B------:R-:W-:Y:S02]  /*3a20*/  LOP3.LUT P1, RZ, R18.reuse, 0x8000, RZ, 0xc0, !PT ;  /* 0x0000800012ff7812 */ /* 0x040fe4000782c0ff */
[----:B------:R-:W-:Y:S02]  /*3a30*/  LOP3.LUT P6, RZ, R18, 0x40, RZ, 0xc0, !PT ;  /* 0x0000004012ff7812 */ /* 0x000fe400078cc0ff */
[C---:B------:R-:W-:Y:S02]  /*3a40*/  ISETP.GT.AND P1, PT, R50.reuse, 0x40, !P1 ;  /* 0x000000403200780c */ /* 0x040fe40004f24270 */
[----:B------:R-:W-:Y:S02]  /*3a50*/  ISETP.GT.AND P3, PT, R50, 0x70, !P3 ;  /* 0x000000703200780c */ /* 0x000fe40005f64270 */
[----:B------:R-:W-:Y:S02]  /*3a60*/  ISETP.LT.OR P1, PT, R46, 0x41, P1 ;  /* 0x000000412e00780c */ /* 0x000fe40000f21670 */
[----:B------:R-:W-:-:S02]  /*3a70*/  ISETP.GT.AND P4, PT, R50, 0x71, !P4 ;  /* 0x000000713200780c */ /* 0x000fc40006784270 */
[----:B------:R-:W-:Y:S02]  /*3a80*/  FSEL R107, R35, -INF , !P1 ;  /* 0xff800000236b7808 */ /* 0x000fe40004800000 */
[----:B------:R-:W-:Y:S02]  /*3a90*/  LOP3.LUT P1, RZ, R18, 0x4000, RZ, 0xc0, !PT ;  /* 0x0000400012ff7812 */ /* 0x000fe4000782c0ff */
[----:B------:R-:W-:Y:S02]  /*3aa0*/  ISETP.LT.OR P3, PT, R46, 0x71, P3 ;  /* 0x000000712e00780c */ /* 0x000fe40001f61670 */
[C---:B------:R-:W-:Y:S02]  /*3ab0*/  ISETP.GT.AND P1, PT, R50.reuse, 0x41, !P1 ;  /* 0x000000413200780c */ /* 0x040fe40004f24270 */
[----:B------:R-:W-:Y:S02]  /*3ac0*/  ISETP.GT.AND P5, PT, R50, 0x78, !P5 ;  /* 0x000000783200780c */ /* 0x000fe40006fa4270 */
[----:B------:R-:W-:-:S02]  /*3ad0*/  ISETP.LT.OR P1, PT, R46, 0x42, P1 ;  /* 0x000000422e00780c */ /* 0x000fc40000f21670 */
[----:B0-----:R-:W-:Y:S02]  /*3ae0*/  FMNMX.FTZ R11, R10, R11, !PT ;  /* 0x0000000b0a0b7209 */ /* 0x001fe40007810000 */
[----:B------:R-:W-:Y:S02]  /*3af0*/  FSEL R101, R36, -INF , !P1 ;  /* 0xff80000024657808 */ /* 0x000fe40004800000 */
[----:B------:R-:W-:Y:S01]  /*3b00*/  LOP3.LUT P1, RZ, R18, 0x2000, RZ, 0xc0, !PT ;  /* 0x0000200012ff7812 */ /* 0x000fe2000782c0ff */
[----:B------:R-:W0:Y:S01]  /*3b10*/  SHFL.BFLY PT, R8, R11, 0x1, 0x1f ;  /* 0x0c201f000b087f89 */ /* 0x000e2200000e0000 */
[----:B------:R-:W-:Y:S02]  /*3b20*/  ISETP.LT.OR P4, PT, R46, 0x72, P4 ;  /* 0x000000722e00780c */ /* 0x000fe40002781670 */
[----:B------:R-:W-:Y:S02]  /*3b30*/  ISETP.GT.AND P1, PT, R50, 0x48, !P1 ;  /* 0x000000483200780c */ /* 0x000fe40004f24270 */
[----:B------:R-:W-:-:S02]  /*3b40*/  ISETP.LT.OR P5, PT, R46, 0x79, P5 ;  /* 0x000000792e00780c */ /* 0x000fc40002fa1670 */
[----:B------:R-:W-:Y:S02]  /*3b50*/  ISETP.LT.OR P1, PT, R46, 0x49, P1 ;  /* 0x000000492e00780c */ /* 0x000fe40000f21670 */
[----:B------:R-:W-:Y:S02]  /*3b60*/  R2UR UR7, R22 ;  /* 0x00000000160772ca */ /* 0x000fe400000e0000 */
[----:B------:R-:W-:Y:S02]  /*3b70*/  FSEL R105, R37, -INF , !P1 ;  /* 0xff80000025697808 */ /* 0x000fe40004800000 */
[----:B------:R-:W-:-:S04]  /*3b80*/  LOP3.LUT P1, RZ, R18, 0x1000, RZ, 0xc0, !PT ;  /* 0x0000100012ff7812 */ /* 0x000fc8000782c0ff */
[----:B------:R-:W-:-:S04]  /*3b90*/  ISETP.GT.AND P1, PT, R50, 0x49, !P1 ;  /* 0x000000493200780c */ /* 0x000fc80004f24270 */
[----:B------:R-:W-:Y:S01]  /*3ba0*/  ISETP.LT.OR P1, PT, R46, 0x4a, P1 ;  /* 0x0000004a2e00780c */ /* 0x000fe20000f21670 */
[----:B------:R-:W-:Y:S01]  /*3bb0*/  UIADD3 UR45, UR7, UR45, URZ ;  /* 0x0000002d072d7290 */ /* 0x000fe2000fffe03f */
[----:B0-----:R-:W-:Y:S02]  /*3bc0*/  FMNMX.FTZ R15, R11, R8, !PT ;  /* 0x000000080b0f7209 */ /* 0x001fe40007810000 */
[----:B------:R-:W-:Y:S01]  /*3bd0*/  FSEL R35, R38, -INF , !P1 ;  /* 0xff80000026237808 */ /* 0x000fe20004800000 */
[----:B------:R-:W-:Y:S01]  /*3be0*/  UIADD3 UR4, UR45, UR4, URZ ;  /* 0x000000042d047290 */ /* 0x000fe2000fffe03f */
[----:B------:R-:W-:Y:S01]  /*3bf0*/  LOP3.LUT P1, RZ, R18, 0x800, RZ, 0xc0, !PT ;  /* 0x0000080012ff7812 */ /* 0x000fe2000782c0ff */
[----:B------:R-:W-:-:S03]  /*3c00*/  FMUL.FTZ R8, R15, R14 ;  /* 0x0000000e0f087220 */ /* 0x000fc60000410000 */
[----:B------:R-:W-:-:S04]  /*3c10*/  ISETP.GT.AND P1, PT, R50, 0x50, !P1 ;  /* 0x000000503200780c */ /* 0x000fc80004f24270 */
[----:B------:R-:W-:-:S04]  /*3c20*/  ISETP.LT.OR P1, PT, R46, 0x51, P1 ;  /* 0x000000512e00780c */ /* 0x000fc80000f21670 */
[----:B------:R-:W-:Y:S02]  /*3c30*/  FSEL R37, R40, -INF , !P1 ;  /* 0xff80000028257808 */ /* 0x000fe40004800000 */
[----:B------:R-:W-:-:S04]  /*3c40*/  LOP3.LUT P1, RZ, R18, 0x400, RZ, 0xc0, !PT ;  /* 0x0000040012ff7812 */ /* 0x000fc8000782c0ff */
        /* <DEDUP_REMOVED lines=11> */
[----:B------:R-:W-:Y:S02]  /*3d00*/  ISETP.GT.AND P1, PT, R50, 0x60, !P2 ;  /* 0x000000603200780c */ /* 0x000fe40005724270 */
[----:B------:R-:W-:Y:S02]  /*3d10*/  LOP3.LUT P2, RZ, R18, 0x20, RZ, 0xc0, !PT ;  /* 0x0000002012ff7812 */ /* 0x000fe4000784c0ff */
[----:B------:R-:W-:Y:S02]  /*3d20*/  ISETP.LT.OR P1, PT, R46, 0x61, P1 ;  /* 0x000000612e00780c */ /* 0x000fe40000f21670 */
[----:B------:R-:W-:Y:S02]  /*3d30*/  ISETP.GT.AND P2, PT, R50, 0x69, !P2 ;  /* 0x000000693200780c */ /* 0x000fe40005744270 */
[----:B------:R-:W-:-:S02]  /*3d40*/  FSEL R127, R48, -INF , !P1 ;  /* 0xff800000307f7808 */ /* 0x000fc40004800000 */
[----:B------:R-:W-:Y:S02]  /*3d50*/  ISETP.GT.AND P1, PT, R50, 0x61, !P6 ;  /* 0x000000613200780c */ /* 0x000fe40007724270 */
[----:B------:R-:W-:Y:S02]  /*3d60*/  LOP3.LUT P6, RZ, R18, 0x2, RZ, 0xc0, !PT ;  /* 0x0000000212ff7812 */ /* 0x000fe400078cc0ff */
[C---:B------:R-:W-:Y:S02]  /*3d70*/  ISETP.LT.OR P1, PT, R46.reuse, 0x62, P1 ;  /* 0x000000622e00780c */ /* 0x040fe40000f21670 */
[----:B------:R-:W-:Y:S02]  /*3d80*/  ISETP.LT.OR P2, PT, R46, 0x6a, P2 ;  /* 0x0000006a2e00780c */ /* 0x000fe40001741670 */
[----:B------:R-:W-:Y:S02]  /*3d90*/  FSEL R49, R49, -INF , !P1 ;  /* 0xff80000031317808 */ /* 0x000fe40004800000 */
[----:B------:R-:W-:-:S04]  /*3da0*/  FSETP.NEU.FTZ.AND P1, PT, R15, -INF , PT ;  /* 0xff8000000f00780b */ /* 0x000fc80003f3d000 */
[----:B------:R-:W-:Y:S02]  /*3db0*/  FSEL R8, R8, RZ, P1 ;  /* 0x000000ff08087208 */ /* 0x000fe40000800000 */
[----:B------:R-:W-:Y:S02]  /*3dc0*/  ISETP.GT.AND P1, PT, R50, RZ, !P6 ;  /* 0x000000ff3200720c */ /* 0x000fe40007724270 */
[----:B------:R-:W-:Y:S01]  /*3dd0*/  LOP3.LUT P6, RZ, R18, 0x1, RZ, 0xc0, !PT ;  /* 0x0000000112ff7812 */ /* 0x000fe200078cc0ff */
[-CC-:B------:R-:W-:Y:S01]  /*3de0*/  FFMA.FTZ R138, R83, R14.reuse, -R8.reuse ;  /* 0x0000000e538a7223 */ /* 0x180fe20000010808 */
[----:B------:R-:W-:Y:S01]  /*3df0*/  ISETP.LT.OR P1, PT, R46, 0x1, P1 ;  /* 0x000000012e00780c */ /* 0x000fe20000f21670 */
[-CC-:B------:R-:W-:Y:S01]  /*3e00*/  FFMA.FTZ R136, R85, R14.reuse, -R8.reuse ;  /* 0x0000000e55887223 */ /* 0x180fe20000010808 */
[----:B------:R-:W-:Y:S01]  /*3e10*/  FSEL R85, R30, -INF , !P2 ;  /* 0xff8000001e557808 */ /* 0x000fe20005000000 */
[-CC-:B------:R-:W-:Y:S01]  /*3e20*/  FFMA.FTZ R132, R75, R14.reuse, -R8.reuse ;  /* 0x0000000e4b847223 */ /* 0x180fe20000010808 */
[----:B------:R-:W-:Y:S01]  /*3e30*/  FSEL R2, R2, -INF , !P1 ;  /* 0xff80000002027808 */ /* 0x000fe20004800000 */
[-CC-:B------:R-:W-:Y:S01]  /*3e40*/  FFMA.FTZ R142, R87, R14.reuse, -R8.reuse ;  /* 0x0000000e578e7223 */ /* 0x180fe20000010808 */
[----:B------:R-:W-:Y:S01]  /*3e50*/  LOP3.LUT P1, RZ, R18, 0x4000000, RZ, 0xc0, !PT ;  /* 0x0400000012ff7812 */ /* 0x000fe2000782c0ff */
[-CC-:B------:R-:W-:Y:S01]  /*3e60*/  FFMA.FTZ R140, R89, R14.reuse, -R8.reuse ;  /* 0x0000000e598c7223 */ /* 0x180fe20000010808 */
[----:B------:R-:W-:Y:S01]  /*3e70*/  FMNMX.FTZ R10, R2, R121, !PT ;  /* 0x00000079020a7209 */ /* 0x000fe20007810000 */
[-CC-:B------:R-:W-:Y:S01]  /*3e80*/  FFMA.FTZ R148, R135, R14.reuse, -R8.reuse ;  /* 0x0000000e87947223 */ /* 0x180fe20000010808 */
[----:B------:R-:W-:Y:S01]  /*3e90*/  ISETP.GT.AND P1, PT, R50, 0x68, !P1 ;  /* 0x000000683200780c */ /* 0x000fe20004f24270 */
[--C-:B------:R-:W-:Y:S01]  /*3ea0*/  FFMA.FTZ R133, R133, R14, -R8.reuse ;  /* 0x0000000e85857223 */ /* 0x100fe20000010808 */
[----:B------:R-:W-:Y:S01]  /*3eb0*/  FMNMX.FTZ R10, R3, R10, !PT ;  /* 0x0000000a030a7209 */ /* 0x000fe20007810000 */
[--C-:B------:R-:W-:Y:S01]  /*3ec0*/  FFMA.FTZ R150, R129, R14, -R8.reuse ;  /* 0x0000000e81967223 */ /* 0x100fe20000010808 */
[----:B------:R-:W-:Y:S01]  /*3ed0*/  ISETP.LT.OR P1, PT, R46, 0x69, P1 ;  /* 0x000000692e00780c */ /* 0x000fe20000f21670 */
[----:B------:R-:W-:Y:S01]  /*3ee0*/  MUFU.EX2 R148, R148 ;  /* 0x0000009400947308 */ /* 0x000fe20000000800 */
[----:B------:R-:W-:Y:S01]  /*3ef0*/  FMNMX.FTZ R10, R119, R10, !PT ;  /* 0x0000000a770a7209 */ /* 0x000fe20007810000 */
[-CC-:B------:R-:W-:Y:S01]  /*3f00*/  FFMA.FTZ R129, R131, R14.reuse, -R8.reuse ;  /* 0x0000000e83817223 */ /* 0x180fe20000010808 */
[----:B------:R-:W-:Y:S01]  /*3f10*/  FSEL R83, R29, -INF , !P1 ;  /* 0xff8000001d537808 */ /* 0x000fe20004800000 */
[--C-:B------:R-:W-:Y:S01]  /*3f20*/  FFMA.FTZ R144, R125, R14, -R8.reuse ;  /* 0x0000000e7d907223 */ /* 0x100fe20000010808 */
[----:B------:R-:W-:Y:S01]  /*3f30*/  FMNMX.FTZ R10, R43, R10, !PT ;  /* 0x0000000a2b0a7209 */ /* 0x000fe20007810000 */
[-CC-:B------:R-:W-:Y:S01]  /*3f40*/  FFMA.FTZ R95, R95, R14.reuse, -R8.reuse ;  /* 0x0000000e5f5f7223 */ /* 0x180fe20000010808 */
[----:B------:R-:W-:Y:S01]  /*3f50*/  FSEL R75, R31, -INF , !P3 ;  /* 0xff8000001f4b7808 */ /* 0x000fe20005800000 */
[--C-:B------:R-:W-:Y:S01]  /*3f60*/  FFMA.FTZ R31, R73, R14, -R8.reuse ;  /* 0x0000000e491f7223 */ /* 0x100fe20000010808 */
[----:B------:R-:W-:Y:S01]  /*3f70*/  FMNMX.FTZ R10, R117, R10, !PT ;  /* 0x0000000a750a7209 */ /* 0x000fe20007810000 */
[----:B------:R-:W0:Y:S01]  /*3f80*/  MUFU.EX2 R133, R133 ;  /* 0x0000008500857308 */ /* 0x000e220000000800 */
[----:B------:R-:W-:Y:S01]  /*3f90*/  ISETP.GT.AND P6, PT, R50, 0x79, !P6 ;  /* 0x000000793200780c */ /* 0x000fe200077c4270 */
[--C-:B------:R-:W-:Y:S01]  /*3fa0*/  FFMA.FTZ R146, R91, R14, -R8.reuse ;  /* 0x0000000e5b927223 */ /* 0x100fe20000010808 */
[----:B------:R-:W-:Y:S01]  /*3fb0*/  FMNMX.FTZ R10, R13, R10, !PT ;  /* 0x0000000a0d0a7209 */ /* 0x000fe20007810000 */
[-CC-:B------:R-:W-:Y:S01]  /*3fc0*/  FFMA.FTZ R91, R97, R14.reuse, -R8.reuse ;  /* 0x0000000e615b7223 */ /* 0x180fe20000010808 */
[----:B------:R-:W-:Y:S01]  /*3fd0*/  FSEL R87, R32, -INF , !P4 ;  /* 0xff80000020577808 */ /* 0x000fe20006000000 */
[--C-:B------:R-:W-:Y:S01]  /*3fe0*/  FFMA.FTZ R81, R81, R14, -R8.reuse ;  /* 0x0000000e51517223 */ /* 0x100fe20000010808 */
[----:B------:R-:W-:Y:S01]  /*3ff0*/  FMNMX.FTZ R10, R115, R10, !PT ;  /* 0x0000000a730a7209 */ /* 0x000fe20007810000 */
[----:B------:R-:W1:Y:S01]  /*4000*/  MUFU.EX2 R150, R150 ;  /* 0x0000009600967308 */ /* 0x000e620000000800 */
[----:B------:R-:W-:Y:S01]  /*4010*/  ISETP.LT.OR P6, PT, R46, 0x7a, P6 ;  /* 0x0000007a2e00780c */ /* 0x000fe200037c1670 */
[--C-:B------:R-:W-:Y:S01]  /*4020*/  FFMA.FTZ R128, R51, R14, -R8.reuse ;  /* 0x0000000e33807223 */ /* 0x100fe20000010808 */
[----:B------:R-:W-:Y:S01]  /*4030*/  FMNMX.FTZ R10, R9, R10, !PT ;  /* 0x0000000a090a7209 */ /* 0x000fe20007810000 */
[-CC-:B------:R-:W-:Y:S01]  /*4040*/  FFMA.FTZ R124, R47, R14.reuse, -R8.reuse ;  /* 0x0000000e2f7c7223 */ /* 0x180fe20000010808 */
[----:B------:R-:W-:Y:S01]  /*4050*/  FSEL R73, R34, -INF , !P5 ;  /* 0xff80000022497808 */ /* 0x000fe20006800000 */
[--C-:B------:R-:W-:Y:S01]  /*4060*/  FFMA.FTZ R126, R53, R14, -R8.reuse ;  /* 0x0000000e357e7223 */ /* 0x100fe20000010808 */
[----:B------:R-:W-:Y:S01]  /*4070*/  FMNMX.FTZ R10, R113, R10, !PT ;  /* 0x0000000a710a7209 */ /* 0x000fe20007810000 */
[----:B------:R-:W2:Y:S01]  /*4080*/  MUFU.EX2 R129, R129 ;  /* 0x0000008100817308 */ /* 0x000ea20000000800 */
[----:B------:R-:W-:Y:S01]  /*4090*/  FSEL R89, R33, -INF , !P6 ;  /* 0xff80000021597808 */ /* 0x000fe20007000000 */
[--C-:B------:R-:W-:Y:S01]  /*40a0*/  FFMA.FTZ R33, R55, R14, -R8.reuse ;  /* 0x0000000e37217223 */ /* 0x100fe20000010808 */
[----:B------:R-:W-:Y:S01]  /*40b0*/  FMNMX.FTZ R10, R103, R10, !PT ;  /* 0x0000000a670a7209 */ /* 0x000fe20007810000 */
[-CC-:B------:R-:W-:Y:S01]  /*40c0*/  FFMA.FTZ R120, R57, R14.reuse, -R8.reuse ;  /* 0x0000000e39787223 */ /* 0x180fe20000010808 */
[-CC-:B------:R-:W-:Y:S01]  /*40d0*/  FFMA.FTZ R77, R77, R14.reuse, -R8.reuse ;  /* 0x0000000e4d4d7223 */ /* 0x180fe20000010808 */
[--C-:B------:R-:W-:Y:S01]  /*40e0*/  FFMA.FTZ R79, R79, R14, -R8.reuse ;  /* 0x0000000e4f4f7223 */ /* 0x100fe20000010808 */
[----:B------:R-:W-:Y:S01]  /*40f0*/  FMNMX.FTZ R10, R111, R10, !PT ;  /* 0x0000000a6f0a7209 */ /* 0x000fe20007810000 */
[----:B------:R-:W3:Y:S01]  /*4100*/  MUFU.EX2 R144, R144 ;  /* 0x0000009000907308 */ /* 0x000ee20000000800 */
[-CC-:B------:R-:W-:Y:S01]  /*4110*/  FFMA.FTZ R93, R93, R14.reuse, -R8.reuse ;  /* 0x0000000e5d5d7223 */ /* 0x180fe20000010808 */
[--C-:B------:R-:W-:Y:S01]  /*4120*/  FFMA.FTZ R134, R67, R14, -R8.reuse ;  /* 0x0000000e43867223 */ /* 0x100fe20000010808 */
[----:B------:R-:W-:Y:S01]  /*4130*/  FMNMX.FTZ R10, R25, R10, !PT ;  /* 0x0000000a190a7209 */ /* 0x000fe20007810000 */
[-CC-:B------:R-:W-:Y:S01]  /*4140*/  FFMA.FTZ R51, R71, R14.reuse, -R8.reuse ;  /* 0x0000000e47337223 */ /* 0x180fe20000010808 */
[-CC-:B------:R-:W-:Y:S01]  /*4150*/  FFMA.FTZ R130, R65, R14.reuse, -R8.reuse ;  /* 0x0000000e41827223 */ /* 0x180fe20000010808 */
[--C-:B------:R-:W-:Y:S01]  /*4160*/  FFMA.FTZ R55, R69, R14, -R8.reuse ;  /* 0x0000000e45377223 */ /* 0x100fe20000010808 */
[----:B------:R-:W-:Y:S01]  /*4170*/  FMNMX.FTZ R10, R109, R10, !PT ;  /* 0x0000000a6d0a7209 */ /* 0x000fe20007810000 */
[----:B------:R-:W4:Y:S01]  /*4180*/  MUFU.EX2 R95, R95 ;  /* 0x0000005f005f7308 */ /* 0x000f220000000800 */
[-CC-:B------:R-:W-:Y:S01]  /*4190*/  FFMA.FTZ R47, R61, R14.reuse, -R8.reuse ;  /* 0x0000000e3d2f7223 */ /* 0x180fe20000010808 */
[--C-:B------:R-:W-:Y:S01]  /*41a0*/  FFMA.FTZ R53, R63, R14, -R8.reuse ;  /* 0x0000000e3f357223 */ /* 0x100fe20000010808 */
[----:B------:R-:W-:Y:S01]  /*41b0*/  FMNMX.FTZ R10, R99, R10, !PT ;  /* 0x0000000a630a7209 */ /* 0x000fe20007810000 */
[-CC-:B------:R-:W-:Y:S01]  /*41c0*/  FFMA.FTZ R57, R59, R14.reuse, -R8.reuse ;  /* 0x0000000e3b397223 */ /* 0x180fe20000010808 */
[-CC-:B------:R-:W-:Y:S01]  /*41d0*/  FFMA.FTZ R122, R41, R14.reuse, -R8.reuse ;  /* 0x0000000e297a7223 */ /* 0x180fe20000010808 */
[----:B------:R-:W-:Y:S01]  /*41e0*/  FFMA.FTZ R7, R7, R14, -R8 ;  /* 0x0000000e07077223 */ /* 0x000fe20000010808 */
[----:B------:R-:W-:Y:S01]  /*41f0*/  FMNMX.FTZ R10, R21, R10, !PT ;  /* 0x0000000a150a7209 */ /* 0x000fe20007810000 */
[----:B------:R-:W5:Y:S03]  /*4200*/  MUFU.EX2 R146, R146 ;  /* 0x0000009200927308 */ /* 0x000f660000000800 */
        /* <DEDUP_REMOVED lines=41> */
[----:B------:R-:W-:Y:S01]  /*44a0*/  FADD.FTZ R3, R148, R133 ;  /* 0x0000008594037221 */ /* 0x000fe20000010000 */
[-CC-:B------:R-:W-:Y:S01]  /*44b0*/  FFMA.FTZ R149, R2, R14.reuse, -R26.reuse ;  /* 0x0000000e02957223 */ /* 0x180fe2000001081a */
[-CC-:B------:R-:W-:Y:S01]  /*44c0*/  FFMA.FTZ R2, R121, R14.reuse, -R26.reuse ;  /* 0x0000000e79027223 */ /* 0x180fe2000001081a */
[-CC-:B------:R-:W-:Y:S01]  /*44d0*/  FFMA.FTZ R8, R119, R14.reuse, -R26.reuse ;  /* 0x0000000e77087223 */ /* 0x180fe2000001081a */
[----:B-1----:R-:W-:Y:S01]  /*44e0*/  FADD.FTZ R30, R150, R3 ;  /* 0x00000003961e7221 */ /* 0x002fe20000010000 */
[----:B------:R-:W-:Y:S01]  /*44f0*/  MUFU.EX2 R151, R151 ;  /* 0x0000009700977308 */ /* 0x000fe20000000800 */
[-CC-:B------:R-:W-:Y:S01]  /*4500*/  FFMA.FTZ R145, R43, R14.reuse, -R26.reuse ;  /* 0x0000000e2b917223 */ /* 0x180fe2000001081a */
[-C--:B------:R-:W-:Y:S01]  /*4510*/  FFMA.FTZ R10, R117, R14.reuse, -R26 ;  /* 0x0000000e750a7223 */ /* 0x080fe2000001081a */
[----:B--2---:R-:W-:Y:S01]  /*4520*/  FADD.FTZ R3, R129, R30 ;  /* 0x0000001e81037221 */ /* 0x004fe20000010000 */
[-CC-:B------:R-:W-:Y:S01]  /*4530*/  FFMA.FTZ R147, R13, R14.reuse, -R26.reuse ;  /* 0x0000000e0d937223 */ /* 0x180fe2000001081a */
[-CC-:B------:R-:W-:Y:S01]  /*4540*/  FFMA.FTZ R12, R115, R14.reuse, -R26.reuse ;  /* 0x0000000e730c7223 */ /* 0x180fe2000001081a */
[-CC-:B------:R-:W-:Y:S01]  /*4550*/  FFMA.FTZ R141, R9, R14.reuse, -R26.reuse ;  /* 0x0000000e098d7223 */ /* 0x180fe2000001081a */
[----:B---3--:R-:W-:Y:S01]  /*4560*/  FADD.FTZ R30, R144, R3 ;  /* 0x00000003901e7221 */ /* 0x008fe20000010000 */
[----:B------:R-:W-:Y:S01]  /*4570*/  MUFU.EX2 R149, R149 ;  /* 0x0000009500957308 */ /* 0x000fe20000000800 */
[-CC-:B------:R-:W-:Y:S01]  /*4580*/  FFMA.FTZ R18, R113, R14.reuse, -R26.reuse ;  /* 0x0000000e71127223 */ /* 0x180fe2000001081a */
[-C--:B------:R-:W-:Y:S01]  /*4590*/  FFMA.FTZ R143, R103, R14.reuse, -R26 ;  /* 0x0000000e678f7223 */ /* 0x080fe2000001081a */
[----:B----4-:R-:W-:Y:S01]  /*45a0*/  FADD.FTZ R3, R95, R30 ;  /* 0x0000001e5f037221 */ /* 0x010fe20000010000 */
[-CC-:B------:R-:W-:Y:S01]  /*45b0*/  FFMA.FTZ R28, R21, R14.reuse, -R26.reuse ;  /* 0x0000000e151c7223 */ /* 0x180fe2000001081a */
[-CC-:B------:R-:W-:Y:S01]  /*45c0*/  FFMA.FTZ R20, R111, R14.reuse, -R26.reuse ;  /* 0x0000000e6f147223 */ /* 0x180fe2000001081a */
[-CC-:B------:R-:W-:Y:S01]  /*45d0*/  FFMA.FTZ R137, R25, R14.reuse, -R26.reuse ;  /* 0x0000000e19897223 */ /* 0x180fe2000001081a */
[----:B-----5:R-:W-:Y:S01]  /*45e0*/  FADD.FTZ R32, R146, R3 ;  /* 0x0000000392207221 */ /* 0x020fe20000010000 */
[----:B------:R-:W0:Y:S01]  /*45f0*/  MUFU.EX2 R2, R2 ;  /* 0x0000000200027308 */ /* 0x000e220000000800 */
[-CC-:B------:R-:W-:Y:S01]  /*4600*/  FFMA.FTZ R24, R109, R14.reuse, -R26.reuse ;  /* 0x0000000e6d187223 */ /* 0x180fe2000001081a */
[-C--:B------:R-:W-:Y:S01]  /*4610*/  FFMA.FTZ R139, R99, R14.reuse, -R26 ;  /* 0x0000000e638b7223 */ /* 0x080fe2000001081a */
[----:B------:R-:W-:Y:S01]  /*4620*/  FADD.FTZ R3, R91, R32 ;  /* 0x000000205b037221 */ /* 0x000fe20000010000 */
[-CC-:B------:R-:W-:Y:S01]  /*4630*/  FFMA.FTZ R9, R107, R14.reuse, -R26.reuse ;  /* 0x0000000e6b097223 */ /* 0x180fe2000001081a */
[-CC-:B------:R-:W-:Y:S01]  /*4640*/  FFMA.FTZ R30, R101, R14.reuse, -R26.reuse ;  /* 0x0000000e651e7223 */ /* 0x180fe2000001081a */
[-CC-:B------:R-:W-:Y:S01]  /*4650*/  FFMA.FTZ R135, R105, R14.reuse, -R26.reuse ;  /* 0x0000000e69877223 */ /* 0x180fe2000001081a */
[----:B------:R-:W-:Y:S01]  /*4660*/  FADD.FTZ R32, R140, R3 ;  /* 0x000000038c207221 */ /* 0x000fe20000010000 */
[----:B------:R-:W1:Y:S01]  /*4670*/  MUFU.EX2 R8, R8 ;  /* 0x0000000800087308 */ /* 0x000e620000000800 */
[-CC-:B------:R-:W-:Y:S01]  /*4680*/  FFMA.FTZ R22, R39, R14.reuse, -R26.reuse ;  /* 0x0000000e27167223 */ /* 0x180fe2000001081a */
[-C--:B------:R-:W-:Y:S01]  /*4690*/  FFMA.FTZ R123, R123, R14.reuse, -R26 ;  /* 0x0000000e7b7b7223 */ /* 0x080fe2000001081a */
[----:B------:R-:W-:Y:S01]  /*46a0*/  FADD.FTZ R3, R81, R32 ;  /* 0x0000002051037221 */ /* 0x000fe20000010000 */
[-CC-:B------:R-:W-:Y:S01]  /*46b0*/  FFMA.FTZ R32, R35, R14.reuse, -R26.reuse ;  /* 0x0000000e23207223 */ /* 0x180fe2000001081a */
[-CC-:B------:R-:W-:Y:S01]  /*46c0*/  FFMA.FTZ R45, R45, R14.reuse, -R26.reuse ;  /* 0x0000000e2d2d7223 */ /* 0x180fe2000001081a */
[-C--:B------:R-:W-:Y:S01]  /*46d0*/  FFMA.FTZ R127, R127, R14.reuse, -R26 ;  /* 0x0000000e7f7f7223 */ /* 0x080fe2000001081a */
[----:B------:R-:W-:Y:S01]  /*46e0*/  FADD.FTZ R36, R142, R3 ;  /* 0x000000038e247221 */ /* 0x000fe20000010000 */
[----:B------:R-:W2:Y:S01]  /*46f0*/  MUFU.EX2 R145, R145 ;  /* 0x0000009100917308 */ /* 0x000ea20000000800 */
[----:B0-----:R-:W-:Y:S01]  /*4700*/  FADD.FTZ R34, R149, R2 ;  /* 0x0000000295227221 */ /* 0x001fe20000010000 */
[-C--:B------:R-:W-:Y:S01]  /*4710*/  FFMA.FTZ R49, R49, R14.reuse, -R26 ;  /* 0x0000000e31317223 */ /* 0x080fe2000001081a */
[----:B------:R-:W-:Y:S01]  /*4720*/  FADD.FTZ R13, R77, R36 ;  /* 0x000000244d0d7221 */ /* 0x000fe20000010000 */
[-C--:B------:R-:W-:Y:S01]  /*4730*/  FFMA.FTZ R83, R83, R14.reuse, -R26 ;  /* 0x0000000e53537223 */ /* 0x080fe2000001081a */
[----:B------:R-:W-:Y:S01]  /*4740*/  FADD.FTZ R3, R151, R34 ;  /* 0x0000002297037221 */ /* 0x000fe20000010000 */
[-CC-:B------:R-:W-:Y:S01]  /*4750*/  FFMA.FTZ R85, R85, R14.reuse, -R26.reuse ;  /* 0x0000000e55557223 */ /* 0x180fe2000001081a */
[----:B------:R-:W-:Y:S01]  /*4760*/  FADD.FTZ R36, R136, R13 ;  /* 0x0000000d88247221 */ /* 0x000fe20000010000 */
[----:B------:R-:W0:Y:S01]  /*4770*/  MUFU.EX2 R10, R10 ;  /* 0x0000000a000a7308 */ /* 0x000e220000000800 */
[----:B-1----:R-:W-:Y:S01]  /*4780*/  FADD.FTZ R34, R8, R3 ;  /* 0x0000000308227221 */ /* 0x002fe20000010000 */
[-C--:B------:R-:W-:Y:S01]  /*4790*/  FFMA.FTZ R13, R37, R14.reuse, -R26 ;  /* 0x0000000e250d7223 */ /* 0x080fe2000001081a */
[----:B------:R-:W-:Y:S01]  /*47a0*/  FADD.FTZ R21, R79, R36 ;  /* 0x000000244f157221 */ /* 0x000fe20000010000 */
[-CC-:B------:R-:W-:Y:S01]  /*47b0*/  FFMA.FTZ R75, R75, R14.reuse, -R26.reuse ;  /* 0x0000000e4b4b7223 */ /* 0x180fe2000001081a */
[-CC-:B------:R-:W-:Y:S01]  /*47c0*/  FFMA.FTZ R87, R87, R14.reuse, -R26.reuse ;  /* 0x0000000e57577223 */ /* 0x180fe2000001081a */
[-C--:B------:R-:W-:Y:S01]  /*47d0*/  FFMA.FTZ R73, R73, R14.reuse, -R26 ;  /* 0x0000000e49497223 */ /* 0x080fe2000001081a */
[----:B------:R-:W-:Y:S01]  /*47e0*/  FADD.FTZ R36, R138, R21 ;  /* 0x000000158a247221 */ /* 0x000fe20000010000 */
[----:B------:R-:W1:Y:S01]  /*47f0*/  MUFU.EX2 R147, R147 ;  /* 0x0000009300937308 */ /* 0x000e620000000800 */
[----:B--2---:R-:W-:Y:S01]  /*4800*/  FADD.FTZ R3, R145, R34 ;  /* 0x0000002291037221 */ /* 0x004fe20000010000 */
[----:B------:R-:W-:Y:S01]  /*4810*/  FFMA.FTZ R89, R89, R14, -R26 ;  /* 0x0000000e59597223 */ /* 0x000fe2000001081a */
[----:B------:R-:W-:Y:S01]  /*4820*/  FADD.FTZ R21, R29, R36 ;  /* 0x000000241d157221 */ /* 0x000fe20000010000 */
[----:B------:R-:W-:-:S02]  /*4830*/  F2FP.BF16.F32.PACK_AB R149, R2, R149 ;  /* 0x000000950295723e */ /* 0x000fc400000010ff */
[----:B------:R-:W-:Y:S01]  /*4840*/  F2FP.BF16.F32.PACK_AB R151, R8, R151 ;  /* 0x000000970897723e */ /* 0x000fe200000010ff */
[----:B------:R-:W-:Y:S01]  /*4850*/  FADD.FTZ R36, R132, R21 ;  /* 0x0000001584247221 */ /* 0x000fe20000010000 */
[----:B------:R-:W2:Y:S01]  /*4860*/  MUFU.EX2 R12, R12 ;  /* 0x0000000c000c7308 */ /* 0x000ea20000000800 */
[C---:B0-----:R-:W-:Y:S01]  /*4870*/  FADD.FTZ R34, R10.reuse, R3 ;  /* 0x000000030a227221 */ /* 0x041fe20000010000 */
[----:B------:R-:W-:Y:S01]  /*4880*/  F2FP.BF16.F32.PACK_AB R145, R10, R145 ;  /* 0x000000910a91723e */ /* 0x000fe200000010ff */
[----:B------:R-:W-:Y:S01]  /*4890*/  FADD.FTZ R21, R31, R36 ;  /* 0x000000241f157221 */ /* 0x000fe20000010000 */
[----:B------:R-:W-:Y:S02]  /*48a0*/  F2FP.BF16.F32.PACK_AB R148, R133, R148 ;  /* 0x000000948594723e */ /* 0x000fe400000010ff */
[----:B------:R-:W-:Y:S01]  /*48b0*/  F2FP.BF16.F32.PACK_AB R150, R129, R150 ;  /* 0x000000968196723e */ /* 0x000fe200000010ff */
[----:B------:R-:W-:Y:S01]  /*48c0*/  FADD.FTZ R36, R134, R21 ;  /* 0x0000001586247221 */ /* 0x000fe20000010000 */
[----:B------:R-:W0:Y:S01]  /*48d0*/  MUFU.EX2 R141, R141 ;  /* 0x0000008d008d7308 */ /* 0x000e220000000800 */
[----:B-1----:R-:W-:Y:S01]  /*48e0*/  FADD.FTZ R3, R147, R34 ;  /* 0x0000002293037221 */ /* 0x002fe20000010000 */
[----:B------:R-:W-:Y:S01]  /*48f0*/  F2FP.BF16.F32.PACK_AB R144, R95, R144 ;  /* 0x000000905f90723e */ /* 0x000fe200000010ff */
[----:B------:R-:W-:Y:S01]  /*4900*/  FADD.FTZ R21, R33, R36 ;  /* 0x0000002421157221 */ /* 0x000fe20000010000 */
[----:B------:R-:W-:-:S02]  /*4910*/  F2FP.BF16.F32.PACK_AB R146, R91, R146 ;  /* 0x000000925b92723e */ /* 0x000fc400000010ff */
[----:B------:R-:W-:Y:S01]  /*4920*/  F2FP.BF16.F32.PACK_AB R140, R81, R140 ;  /* 0x0000008c518c723e */ /* 0x000fe200000010ff */
[----:B------:R-:W-:Y:S01]  /*4930*/  FADD.FTZ R38, R128, R21 ;  /* 0x0000001580267221 */ /* 0x000fe20000010000 */
[----:B------:R-:W1:Y:S01]  /*4940*/  MUFU.EX2 R18, R18 ;  /* 0x0000001200127308 */ /* 0x000e620000000800 */
[----:B--2---:R-:W-:Y:S01]  /*4950*/  FADD.FTZ R34, R12, R3 ;  /* 0x000000030c227221 */ /* 0x004fe20000010000 */
[----:B------:R-:W-:Y:S01]  /*4960*/  F2FP.BF16.F32.PACK_AB R142, R77, R142 ;  /* 0x0000008e4d8e723e */ /* 0x000fe200000010ff */
[----:B------:R-:W-:Y:S01]  /*4970*/  FADD.FTZ R21, R51, R38 ;  /* 0x0000002633157221 */ /* 0x000fe20000010000 */
[----:B------:R-:W-:Y:S02]  /*4980*/  F2FP.BF16.F32.PACK_AB R136, R79, R136 ;  /* 0x000000884f88723e */ /* 0x000fe400000010ff */
[----:B------:R-:W-:Y:S02]  /*4990*/  F2FP.BF16.F32.PACK_AB R138, R29, R138 ;  /* 0x0000008a1d8a723e */ /* 0x000fe400000010ff */
[----:B------:R-:W2:Y:S01]  /*49a0*/  MUFU.EX2 R143, R143 ;  /* 0x0000008f008f7308 */ /* 0x000ea20000000800 */
[----:B0-----:R-:W-:Y:S01]  /*49b0*/  FADD.FTZ R3, R141, R34 ;  /* 0x000000228d037221 */ /* 0x001fe20000010000 */
[----:B------:R-:W-:-:S02]  /*49c0*/  F2FP.BF16.F32.PACK_AB R132, R31, R132 ;  /* 0x000000841f84723e */ /* 0x000fc400000010ff */
[----:B------:R-:W-:Y:S02]  /*49d0*/  F2FP.BF16.F32.PACK_AB R134, R33, R134 ;  /* 0x000000862186723e */ /* 0x000fe400000010ff */
[----:B------:R-:W-:Y:S02]  /*49e0*/  F2FP.BF16.F32.PACK_AB R128, R51, R128 ;  /* 0x000000803380723e */ /* 0x000fe400000010ff */
[----:B------:R-:W0:Y:S01]  /*49f0*/  MUFU.EX2 R20, R20 ;  /* 0x0000001400147308 */ /* 0x000e220000000800 */
[----:B-1----:R-:W-:Y:S01]  /*4a00*/  FADD.FTZ R34, R18, R3 ;  /* 0x0000000312227221 */ /* 0x002fe20000010000 */
[----:B------:R-:W-:Y:S02]  /*4a10*/  F2FP.BF16.F32.PACK_AB R147, R12, R147 ;  /* 0x000000930c93723e */ /* 0x000fe400000010ff */
[----:B------:R-:W-:-:S04]  /*4a20*/  F2FP.BF16.F32.PACK_AB R141, R18, R141 ;  /* 0x0000008d128d723e */ /* 0x000fc800000010ff */
[----:B------:R-:W1:Y:S01]  /*4a30*/  MUFU.EX2 R137, R137 ;  /* 0x0000008900897308 */ /* 0x000e620000000800 */
[----:B--2---:R-:W-:-:S07]  /*4a40*/  FADD.FTZ R3, R143, R34 ;  /* 0x000000228f037221 */ /* 0x004fce0000010000 */
[----:B------:R-:W2:Y:S01]  /*4a50*/  MUFU.EX2 R24, R24 ;  /* 0x0000001800187308 */ /* 0x000ea20000000800 */
[C---:B0-----:R-:W-:Y:S01]  /*4a60*/  FADD.FTZ R36, R20.reuse, R3 ;  /* 0x0000000314247221 */ /* 0x041fe20000010000 */
[----:B------:R-:W-:-:S06]  /*4a70*/  F2FP.BF16.F32.PACK_AB R143, R20, R143 ;  /* 0x0000008f148f723e */ /* 0x000fcc00000010ff */
[----:B------:R-:W0:Y:S01]  /*4a80*/  MUFU.EX2 R139, R139 ;  /* 0x0000008b008b7308 */ /* 0x000e220000000800 */
[----:B-1----:R-:W-:Y:S01]  /*4a90*/  FADD.FTZ R3, R137, R36 ;  /* 0x0000002489037221 */ /* 0x002fe20000010000 */
[----:B------:R-:W-:-:S06]  /*4aa0*/  FADD.FTZ R36, R130, R21 ;  /* 0x0000001582247221 */ /* 0x000fcc0000010000 */
        /* <DEDUP_REMOVED lines=20> */
[----:B------:R-:W-:Y:S01]  /*4bf0*/  F2FP.BF16.F32.PACK_AB R133, R30, R9 ;  /* 0x000000091e85723e */ /* 0x000fe200000010ff */
[----:B------:R-:W-:-:S05]  /*4c00*/  VIADD R9, R19, 0xfffffffe ;  /* 0xfffffffe13097836 */ /* 0x000fca0000000000 */
        /* <DEDUP_REMOVED lines=44> */
[----:B------:R-:W-:-:S03]  /*4ed0*/  F2FP.BF16.F32.PACK_AB R121, R2, R75 ;  /* 0x0000004b0279723e */ /* 0x000fc600000010ff */
[----:B-1----:R-:W-:-:S04]  /*4ee0*/  FADD.FTZ R7, R73, R10 ;  /* 0x0000000a49077221 */ /* 0x002fc80000010000 */
[C---:B--2---:R-:W-:Y:S01]  /*4ef0*/  FADD.FTZ R2, R8.reuse, R7 ;  /* 0x0000000708027221 */ /* 0x044fe20000010000 */
[----:B------:R-:W-:Y:S01]  /*4f00*/  F2FP.BF16.F32.PACK_AB R123, R8, R73 ;  /* 0x00000049087b723e */ /* 0x000fe200000010ff */
[----:B------:R-:W-:Y:S06]  /*4f10*/  @P1 BRA `(.L_x_985) ;  /* 0x00000000004c1947 */ /* 0x000fec0003800000 */
[----:B------:R-:W-:Y:S01]  /*4f20*/  ISETP.LT.AND P1, PT, RZ, UR45, PT ;  /* 0x0000002dff007c0c */ /* 0x000fe2000bf21270 */
[----:B------:R-:W-:-:S12]  /*4f30*/  UIADD3 UR7, UR45, -0x1, URZ ;  /* 0xffffffff2d077890 */ /* 0x000fd8000fffe03f */
[----:B------:R-:W-:Y:S05]  /*4f40*/  @P1 BRA `(.L_x_986) ;  /* 0x0000000000201947 */ /* 0x000fea0003800000 */
[----:B------:R-:W-:Y:S01]  /*4f50*/  ULDC UR14, c[0x0][0x9e4] ;  /* 0x00027900000e7ab9 */ /* 0x000fe20000000800 */
[----:B------:R-:W-:Y:S02]  /*4f60*/  UIADD3 UR7, -UR45, URZ, URZ ;  /* 0x0000003f2d077290 */ /* 0x000fe4000fffe13f */
[----:B------:R-:W-:-:S11]  /*4f70*/  UISETP.NE.AND UP0, UPT, UR14, 0x1, UPT ;  /* 0x000000010e00788c */ /* 0x000fd6000bf05270 */
[----:B------:R-:W-:Y:S02]  /*4f80*/  @UP0 ULDC.64 UR18, c[0x0][0x9e8] ;  /* 0x00027a0000120ab9 */ /* 0x000fe40000000a00 */
[----:B------:R-:W-:-:S04]  /*4f90*/  UIMAD.WIDE.U32 UR10, UR7, UR18, URZ ;  /* 0x00000012070a72a5 */ /* 0x000fc8000f8e003f */
[----:B------:R-:W-:-:S04]  /*4fa0*/  @UP0 USHF.R.U32.HI UR7, URZ, UR19, UR11 ;  /* 0x000000133f070299 */ /* 0x000fc8000801160b */
[----:B------:R-:W-:Y:S01]  /*4fb0*/  ULOP3.LUT UR7, URZ, UR7, URZ, 0x33, !UPT ;  /* 0x000000073f077292 */ /* 0x000fe2000f8e333f */
[----:B------:R-:W-:Y:S11]  /*4fc0*/  BRA `(.L_x_987) ;  /* 0x0000000000147947 */ /* 0x000ff60003800000 */
.L_x_986:
[----:B------:R-:W-:Y:S02]  /*4fd0*/  ULDC UR14, c[0x0][0x9e4] ;  /* 0x00027900000e7ab9 */ /* 0x000fe40000000800 */
[----:B------:R-:W-:-:S11]  /*4fe0*/  UISETP.NE.AND UP0, UPT, UR14, 0x1, UPT ;  /* 0x000000010e00788c */ /* 0x000fd6000bf05270 */
[----:B------:R-:W-:Y:S02]  /*4ff0*/  @UP0 ULDC.64 UR18, c[0x0][0x9e8] ;  /* 0x00027a0000120ab9 */ /* 0x000fe40000000a00 */
[----:B------:R-:W-:-:S04]  /*5000*/  UIMAD.WIDE.U32 UR10, UR7, UR18, URZ ;  /* 0x00000012070a72a5 */ /* 0x000fc8000f8e003f */
[----:B------:R-:W-:-:S12]  /*5010*/  @UP0 USHF.R.U32.HI UR7, URZ, UR19, UR11 ;  /* 0x000000133f070299 */ /* 0x000fd8000801160b */
.L_x_987:
[----:B------:R-:W-:-:S04]  /*5020*/  UIMAD UR7, UR7, UR14, UR14 ;  /* 0x0000000e070772a4 */ /* 0x000fc8000f8e020e */
[----:B------:R-:W-:-:S04]  /*5030*/  UISETP.LT.AND UP0, UPT, UR4, UR7, UPT ;  /* 0x000000070400728c */ /* 0x000fc8000bf01270 */
[----:B------:R-:W-:-:S12]  /*5040*/  USEL UR4, UR4, UR7, UP0 ;  /* 0x0000000704047287 */ /* 0x000fd80008000000 */
.L_x_985:
[----:B------:R-:W-:Y:S01]  /*5050*/  USHF.R.S32.HI UR7, URZ, 0x1f, UR4 ;  /* 0x0000001f3f077899 */ /* 0x000fe20008011404 */
[----:B------:R-:W-:Y:S02]  /*5060*/  CS2R R118, SRZ ;  /* 0x0000000000767805 */ /* 0x000fe4000001ff00 */
[----:B------:R-:W-:Y:S02]  /*5070*/  CS2R R116, SRZ ;  /* 0x0000000000747805 */ /* 0x000fe4000001ff00 */
[----:B------:R-:W-:Y:S01]  /*5080*/  CS2R R114, SRZ ;  /* 0x0000000000727805 */ /* 0x000fe2000001ff00 */
[----:B------:R-:W-:Y:S01]  /*5090*/  ULEA.HI UR7, UR7, UR4, URZ, 0x7 ;  /* 0x0000000407077291 */ /* 0x000fe2000f8f383f */
[----:B------:R-:W-:Y:S02]  /*50a0*/  CS2R R112, SRZ ;  /* 0x0000000000707805 */ /* 0x000fe4000001ff00 */
[----:B------:R-:W-:Y:S01]  /*50b0*/  CS2R R110, SRZ ;  /* 0x00000000006e7805 */ /* 0x000fe2000001ff00 */
[----:B------:R-:W-:Y:S01]  /*50c0*/  UMOV UR4, URZ ;  /* 0x0000003f00047c82 */ /* 0x000fe20008000000 */
[----:B------:R-:W-:Y:S01]  /*50d0*/  USHF.R.S32.HI UR7, URZ, 0x7, UR7 ;  /* 0x000000073f077899 */ /* 0x000fe20008011407 */
[----:B------:R-:W-:-:S02]  /*50e0*/  CS2R R108, SRZ ;  /* 0x00000000006c7805 */ /* 0x000fc4000001ff00 */
[----:B------:R-:W-:Y:S02]  /*50f0*/  CS2R R106, SRZ ;  /* 0x00000000006a7805 */ /* 0x000fe4000001ff00 */
[----:B------:R-:W-:Y:S01]  /*5100*/  CS2R R104, SRZ ;  /* 0x0000000000687805 */ /* 0x000fe2000001ff00 */
[----:B------:R-:W-:Y:S01]  /*5110*/  UISETP.LT.AND UP0, UPT, UR41, UR7, UPT ;  /* 0x000000072900728c */ /* 0x000fe2000bf01270 */
[----:B------:R-:W-:Y:S02]  /*5120*/  CS2R R102, SRZ ;  /* 0x0000000000667805 */ /* 0x000fe4000001ff00 */
[----:B------:R-:W-:Y:S02]  /*5130*/  CS2R R100, SRZ ;  /* 0x0000000000647805 */ /* 0x000fe4000001ff00 */
[----:B------:R-:W-:Y:S01]  /*5140*/  CS2R R98, SRZ ;  /* 0x0000000000627805 */ /* 0x000fe2000001ff00 */
[----:B------:R-:W-:Y:S01]  /*5150*/  USEL UR27, UR41, UR7, !UP0 ;  /* 0x00000007291b7287 */ /* 0x000fe2000c000000 */
[----:B------:R-:W-:-:S02]  /*5160*/  CS2R R96, SRZ ;  /* 0x0000000000607805 */ /* 0x000fc4000001ff00 */
[----:B------:R-:W-:Y:S01]  /*5170*/  CS2R R94, SRZ ;  /* 0x00000000005e7805 */ /* 0x000fe2000001ff00 */
[----:B------:R-:W-:Y:S01]  /*5180*/  UMOV UR7, URZ ;  /* 0x0000003f00077c82 */ /* 0x000fe20008000000 */
[----:B------:R-:W-:Y:S02]  /*5190*/  CS2R R92, SRZ ;  /* 0x00000000005c7805 */ /* 0x000fe4000001ff00 */
[----:B------:R-:W-:Y:S02]  /*51a0*/  CS2R R90, SRZ ;  /* 0x00000000005a7805 */ /* 0x000fe4000001ff00 */
[----:B------:R-:W-:Y:S02]  /*51b0*/  ISETP.GE.AND P1, PT, R9, UR27, PT ;  /* 0x0000001b09007c0c */ /* 0x000fe4000bf26270 */
[----:B------:R-:W-:-:S11]  /*51c0*/  CS2R R88, SRZ ;  /* 0x0000000000587805 */ /* 0x000fd6000001ff00 */
[----:B------:R-:W-:Y:S05]  /*51d0*/  @!P1 BRA `(.L_x_988) ;  /* 0x0000003400a09947 */ /* 0x000fea0003800000 */
[----:B------:R-:W-:Y:S01]  /*51e0*/  IMAD.MOV.U32 R8, RZ, RZ, R11 ;  /* 0x000000ffff087224 */ /* 0x000fe200078e000b */
[----:B------:R-:W-:Y:S01]  /*51f0*/  UMOV UR26, URZ ;  /* 0x0000003f001a7c82 */ /* 0x000fe20008000000 */
[----:B------:R-:W-:Y:S01]  /*5200*/  IMAD.MOV.U32 R7, RZ, RZ, R15 ;  /* 0x000000ffff077224 */ /* 0x000fe200078e000f */
[----:B------:R-:W-:Y:S01]  /*5210*/  UMOV UR25, URZ ;  /* 0x0000003f00197c82 */ /* 0x000fe20008000000 */
[----:B------:R-:W-:Y:S01]  /*5220*/  IMAD.MOV.U32 R119, RZ, RZ, RZ ;  /* 0x000000ffff777224 */ /* 0x000fe200078e00ff */
[----:B------:R-:W-:Y:S01]  /*5230*/  ULDC UR29, c[0x0][0x9e4] ;  /* 0x00027900001d7ab9 */ /* 0x000fe20000000800 */
[----:B------:R-:W-:Y:S01]  /*5240*/  ULDC UR28, c[0x0][0x2f0] ;  /* 0x0000bc00001c7ab9 */ /* 0x000fe20000000800 */
[----:B------:R-:W-:Y:S01]  /*5250*/  ULDC UR30, c[0x0][0x9d8] ;  /* 0x00027600001e7ab9 */ /* 0x000fe20000000800 */
[----:B------:R-:W-:-:S05]  /*5260*/  ULDC UR31, c[0x0][0x9e0] ;  /* 0x00027800001f7ab9 */ /* 0x000fca0000000800 */
.L_x_1007:
[----:B------:R-:W-:Y:S01]  /*5270*/  ISETP.NE.AND P2, PT, RZ, UR42, PT ;  /* 0x0000002aff007c0c */ /* 0x000fe2000bf45270 */
[----:B------:R-:W-:-:S04]  /*5280*/  UISETP.NE.AND UP0, UPT, UR25, 0x1, UPT ;  /* 0x000000011900788c */ /* 0x000fc8000bf05270 */
[----:B------:R-:W-:-:S04]  /*5290*/  USEL UR4, URZ, 0x1, UP0 ;  /* 0x000000013f047887 */ /* 0x000fc80008000000 */
[----:B------:R-:W-:-:S04]  /*52a0*/  ULOP3.LUT UR4, UR26, UR4, URZ, 0x3c, !UPT ;  /* 0x000000041a047292 */ /* 0x000fc8000f8e3c3f */
[----:B------:R-:W-:Y:S08]  /*52b0*/  @P2 BRA `(.L_x_989) ;  /* 0x0000000000382947 */ /* 0x000ff00003800000 */
[----:B------:R-:W-:Y:S05]  /*52c0*/  @!P0 BRA `(.L_x_990) ;  /* 0x0000000000048947 */ /* 0x000fea0003800000 */
[----:B------:R-:W-:Y:S01]  /*52d0*/  BPT.TRAP 0x1 ;  /* 0x000000040000795c */ /* 0x000fe20000300000 */
.L_x_990:
        /* <DEDUP_REMOVED lines=9> */
.L_x_991:
[----:B-1----:R-:W-:Y:S05]  /*5370*/  @P1 BRA `(.L_x_989) ;  /* 0x0000000000081947 */ /* 0x002fea0003800000 */
[----:B------:R-:W1:Y:S02]  /*5380*/  SYNCS.PHASECHK.TRANS64.TRYWAIT P1, [UR7+0x16830], R10 ;  /* 0x0168300aff0075a7 */ /* 0x000e640008020147 */
[----:B-1----:R-:W-:Y:S05]  /*5390*/  @!P1 BRA `(.L_x_992) ;  /* 0x000000ec00a49947 */ /* 0x002fea0003800000 */
.L_x_989:
        /* <DEDUP_REMOVED lines=11> */
[----:B------:R-:W-:-:S03]  /*5450*/  UMOV UR19, 0x40000040 ;  /* 0x4000004000137882 */ /* 0x000fc60000000000 */
[----:B------:R-:W-:Y:S02]  /*5460*/  UIADD3 UR10, UR22, 0x2, URZ ;  /* 0x00000002160a7890 */ /* 0x000fe4000fffe03f */
[----:B------:R-:W-:Y:S02]  /*5470*/  UIADD3 UR14, UR22, 0x4, URZ ;  /* 0x00000004160e7890 */ /* 0x000fe4000fffe03f */
        /* <DEDUP_REMOVED lines=16> */
.L_x_994:
[----:B------:R-:W-:Y:S01]  /*5580*/  ULEA UR10, UR25, UR43, 0x3 ;  /* 0x0000002b190a7291 */ /* 0x000fe2000f8e183f */
[----:B------:R-:W-:-:S05]  /*5590*/  IMAD.U32 R10, RZ, RZ, UR26 ;  /* 0x0000001aff0a7e24 */ /* 0x000fca000f8e00ff */
[----:B------:R-:W-:-:S04]  /*55a0*/  SHF.L.U32 R10, R10, 0x1f, RZ ;  /* 0x0000001f0a0a7819 */ /* 0x000fc800000006ff */
[----:B------:R0:W1:Y:S01]  /*55b0*/  SYNCS.PHASECHK.TRANS64.TRYWAIT P1, [UR10+0x16850], R10 ;  /* 0x0168500aff0075a7 */ /* 0x000062000802014a */
[----:B------:R-:W-:Y:S05]  /*55c0*/  @!P0 BRA `(.L_x_995) ;  /* 0x0000000000048947 */ /* 0x000fea0003800000 */
[----:B------:R-:W-:Y:S01]  /*55d0*/  BPT.TRAP 0x1 ;  /* 0x000000040000795c */ /* 0x000fe20000300000 */
.L_x_995:
[----:B-1----:R-:W-:Y:S05]  /*55e0*/  @P1 BRA `(.L_x_993) ;  /* 0x0000000000081947 */ /* 0x002fea0003800000 */
[----:B------:R-:W1:Y:S02]  /*55f0*/  SYNCS.PHASECHK.TRANS64.TRYWAIT P1, [UR10+0x16850], R10 ;  /* 0x0168500aff0075a7 */ /* 0x000e64000802014a */
[----:B-1----:R-:W-:Y:S05]  /*5600*/  @!P1 BRA `(.L_x_996) ;  /* 0x000000ec00209947 */ /* 0x002fea0003800000 */
.L_x_993:
        /* <DEDUP_REMOVED lines=50> */
.L_x_997:
[----:B------:R-:W-:Y:S01]  /*5930*/  UISETP.NE.AND UP1, UPT, UR40, URZ, UPT ;  /* 0x0000003f2800728c */ /* 0x000fe2000bf25270 */
[----:B------:R-:W-:Y:S01]  /*5940*/  FMUL.FTZ R15, R25, UR30 ;  /* 0x0000001e190f7c20 */ /* 0x000fe20008410000 */
[----:B------:R-:W-:Y:S01]  /*5950*/  FMUL.FTZ R25, R46, UR30 ;  /* 0x0000001e2e197c20 */ /* 0x000fe20008410000 */
[----:B------:R-:W-:Y:S01]  /*5960*/  FMUL.FTZ R12, R30, UR30 ;  /* 0x0000001e1e0c7c20 */ /* 0x000fe20008410000 */
[----:B------:R-:W-:Y:S01]  /*5970*/  FMUL.FTZ R11, R27, UR30 ;  /* 0x0000001e1b0b7c20 */ /* 0x000fe20008410000 */
[----:B------:R-:W-:Y:S01]  /*5980*/  FMUL.FTZ R30, R54, UR30 ;  /* 0x0000001e361e7c20 */ /* 0x000fe20008410000 */
[----:B------:R-:W-:Y:S01]  /*5990*/  PLOP3.LUT P1, PT, PT, PT, UP1, 0x80, 0x0 ;  /* 0x000000000000781c */ /* 0x000fe20003f2f018 */
[----:B------:R-:W-:Y:S01]  /*59a0*/  FMUL.FTZ R54, R65, UR30 ;  /* 0x0000001e41367c20 */ /* 0x000fe20008410000 */
[----:B------:R-:W-:Y:S01]  /*59b0*/  PLOP3.LUT P2, PT, PT, PT, UP1, 0x80, 0x0 ;  /* 0x000000000000781c */ /* 0x000fe20003f4f018 */
[----:B------:R-:W1:Y:S01]  /*59c0*/  LDC R27, c[0x0][0x288] ;  /* 0x0000a200ff1b7b82 */ /* 0x000e620000000800 */
[----:B------:R-:W-:Y:S01]  /*59d0*/  FMUL.FTZ R18, R34, UR30 ;  /* 0x0000001e22127c20 */ /* 0x000fe20008410000 */
[----:B------:R-:W-:Y:S01]  /*59e0*/  @UP1 ULDC UR11, c[0x0][0x44c] ;  /* 0x00011300000b1ab9 */ /* 0x000fe20000000800 */
[----:B------:R-:W-:Y:S01]  /*59f0*/  FMUL.FTZ R65, R69, UR30 ;  /* 0x0000001e45417c20 */ /* 0x000fe20008410000 */
[----:B------:R-:W-:Y:S01]  /*5a00*/  FMUL.FTZ R34, R62, UR30 ;  /* 0x0000001e3e227c20 */ /* 0x000fe20008410000 */
[----:B------:R-:W-:-:S02]  /*5a10*/  IMAD.MOV.U32 R69, RZ, RZ, R6 ;  /* 0x000000ffff457224 */ /* 0x000fc400078e0006 */
[----:B0-----:R-:W-:Y:S01]  /*5a20*/  FMUL.FTZ R10, R26, UR30 ;  /* 0x0000001e1a0a7c20 */ /* 0x001fe20008410000 */
[----:B------:R-:W-:Y:S02]  /*5a30*/  IMAD.SHL.U32 R62, R9, 0x80, RZ ;  /* 0x00000080093e7824 */ /* 0x000fe400078e00ff */
[----:B------:R-:W-:Y:S01]  /*5a40*/  FMUL.FTZ R21, R39, UR30 ;  /* 0x0000001e27157c20 */ /* 0x000fe20008410000 */
[----:B------:R-:W-:Y:S01]  /*5a50*/  FMUL.FTZ R26, R47, UR30 ;  /* 0x0000001e2f1a7c20 */ /* 0x000fe20008410000 */
[----:B------:R-:W-:Y:S01]  /*5a60*/  @P1 IMAD.HI.U32 R46, R6, UR11, RZ ;  /* 0x0000000b062e1c27 */ /* 0x000fe2000f8e00ff */
[----:B------:R-:W-:-:S03]  /*5a70*/  @UP1 ULDC UR11, c[0x0][0x450] ;  /* 0x00011400000b1ab9 */ /* 0x000fc60000000800 */
[----:B------:R-:W-:Y:S01]  /*5a80*/  FMUL.FTZ R39, R71, UR30 ;  /* 0x0000001e47277c20 */ /* 0x000fe20008410000 */
[----:B------:R-:W-:Y:S01]  /*5a90*/  IADD3 R47, -R62, 0x1, RZ ;  /* 0x000000013e2f7810 */ /* 0x000fe20007ffe1ff */
[----:B------:R-:W-:Y:S01]  /*5aa0*/  FMUL.FTZ R120, R28, UR30 ;  /* 0x0000001e1c787c20 */ /* 0x000fe20008410000 */
[----:B------:R-:W-:Y:S01]  /*5ab0*/  @P2 SHF.R.U32.HI R69, RZ, UR11, R46 ;  /* 0x0000000bff452c19 */ /* 0x000fe2000801162e */
[----:B------:R-:W-:Y:S01]  /*5ac0*/  FMUL.FTZ R121, R29, UR30 ;  /* 0x0000001e1d797c20 */ /* 0x000fe20008410000 */
[----:B------:R-:W-:Y:S01]  /*5ad0*/  UISETP.NE.AND UP0, UPT, UR44, URZ, UPT ;  /* 0x0000003f2c00728c */ /* 0x000fe2000bf05270 */
        /* <DEDUP_REMOVED lines=13> */
[----:B------:R-:W-:Y:S01]  /*5bb0*/  ULEA UR10, UR7, UR43, 0x3 ;  /* 0x0000002b070a7291 */ /* 0x000fe2000f8e183f */
        /* <DEDUP_REMOVED lines=38> */
[----:B------:R-:W-:Y:S01]  /*5e20*/  UIADD3 UR10, UR10, 0x16840, URZ ;  /* 0x000168400a0a7890 */ /* 0x000fe2000fffe03f */
[----:B------:R-:W-:Y:S01]  /*5e30*/  PLOP3.LUT P1, PT, PT, PT, UP0, 0x40, 0x0 ;  /* 0x000000000000781c */ /* 0x000fe20003f2e808 */
[----:B------:R-:W2:Y:S01]  /*5e40*/  MUFU.TANH R14, R14 ;  /* 0x0000000e000e7308 */ /* 0x000ea20000002400 */
[----:B------:R-:W-:Y:S01]  /*5e50*/  IMAD R48, R16, UR28, R49 ;  /* 0x0000001c10307c24 */ /* 0x000fe2000f8e0231 */
[----:B------:R-:W-:-:S03]  /*5e60*/  UPRMT UR10, UR5, 0x654, UR10 ;  /* 0x00000654050a7896 */ /* 0x000fc6000800000a */
[----:B-1----:R-:W-:-:S03]  /*5e70*/  IMAD.IADD R48, R48, 0x1, -R27 ;  /* 0x0000000130307824 */ /* 0x002fc600078e0a1b */
[----:B------:R-:W1:Y:S01]  /*5e80*/  MUFU.TANH R15, R15 ;  /* 0x0000000f000f7308 */ /* 0x000e620000002400 */
[C---:B------:R-:W-:Y:S02]  /*5e90*/  VIADD R68, R48.reuse, UR31 ;  /* 0x0000001f30447c36 */ /* 0x040fe40008000000 */
[----:B------:R-:W-:Y:S01]  /*5ea0*/  VIADD R67, R48, UR24 ;  /* 0x0000001830437c36 */ /* 0x000fe20008000000 */
[----:B------:R-:W-:Y:S01]  /*5eb0*/  SYNCS.ARRIVE.TRANS64.RED.A1T0 RZ, [UR10], RZ ;  /* 0x000000ffffff79a7 */ /* 0x000fe2000810040a */
[--C-:B0-----:R-:W-:Y:S02]  /*5ec0*/  IMAD.IADD R70, R68, 0x1, R71.reuse ;  /* 0x0000000144467824 */ /* 0x101fe400078e0247 */
        /* <DEDUP_REMOVED lines=69> */
[----:B------:R-:W-:Y:S01]  /*6320*/  IMAD.U32 R73, RZ, RZ, UR29 ;  /* 0x0000001dff497e24 */ /* 0x000fe2000f8e00ff */
[----:B------:R-:W-:-:S04]  /*6330*/  LOP3.LUT R71, RZ, R71, RZ, 0x33, !PT ;  /* 0x00000047ff477212 */ /* 0x000fc800078e33ff */
[----:B------:R-:W-:-:S13]  /*6340*/  ISETP.NE.AND P1, PT, R73, 0x1, PT ;  /* 0x000000014900780c */ /* 0x000fda0003f25270 */
[----:B------:R-:W1:Y:S02]  /*6350*/  @P1 LDC.64 R48, c[0x0][0x9e8] ;  /* 0x00027a00ff301b82 */ /* 0x000e640000000a00 */
[----:B-1----:R-:W-:-:S05]  /*6360*/  @P1 IMAD.HI.U32 R48, R71, R48, RZ ;  /* 0x0000003047301227 */ /* 0x002fca00078e00ff */
[----:B------:R-:W-:-:S04]  /*6370*/  @P1 SHF.R.U32.HI R71, RZ, R49, R48 ;  /* 0x00000031ff471219 */ /* 0x000fc80000011630 */
[----:B------:R-:W-:Y:S01]  /*6380*/  LOP3.LUT R71, RZ, R71, RZ, 0x33, !PT ;  /* 0x00000047ff477212 */ /* 0x000fe200078e33ff */
[----:B------:R-:W-:Y:S06]  /*6390*/  BRA `(.L_x_1001) ;  /* 0x0000000000147947 */ /* 0x000fec0003800000 */
.L_x_1000:
[----:B------:R-:W-:-:S05]  /*63a0*/  IMAD.U32 R73, RZ, RZ, UR29 ;  /* 0x0000001dff497e24 */ /* 0x000fca000f8e00ff */
[----:B------:R-:W-:-:S13]  /*63b0*/  ISETP.NE.AND P1, PT, R73, 0x1, PT ;  /* 0x000000014900780c */ /* 0x000fda0003f25270 */
[----:B------:R-:W1:Y:S02]  /*63c0*/  @P1 LDC.64 R48, c[0x0][0x9e8] ;  /* 0x00027a00ff301b82 */ /* 0x000e640000000a00 */
[----:B-1----:R-:W-:-:S05]  /*63d0*/  @P1 IMAD.HI.U32 R48, R71, R48, RZ ;  /* 0x0000003047301227 */ /* 0x002fca00078e00ff */
[----:B------:R-:W-:-:S07]  /*63e0*/  @P1 SHF.R.U32.HI R71, RZ, R49, R48 ;  /* 0x00000031ff471219 */ /* 0x000fce0000011630 */
.L_x_1001:
[----:B------:R-:W-:Y:S05]  /*63f0*/  BSYNC B0 ;  /* 0x0000000000007941 */ /* 0x000fea0003800000 */
.L_x_999:
[----:B------:R-:W-:-:S04]  /*6400*/  IMAD R71, R71, R73, -R62 ;  /* 0x0000004947477224 */ /* 0x000fc800078e0a3e */
[----:B------:R-:W-:-:S05]  /*6410*/  IMAD R71, R0, -0x2, R71 ;  /* 0xfffffffe00477824 */ /* 0x000fca00078e0247 */
[----:B------:R-:W-:Y:S02]  /*6420*/  VIADDMNMX R70, R71, R73, R70, PT ;  /* 0x0000004947467246 */ /* 0x000fe40003800146 */
[----:B------:R-:W-:-:S07]  /*6430*/  VIMNMX R72, R72, R71, !PT ;  /* 0x0000004748487248 */ /* 0x000fce0007fe0100 */
.L_x_998:
[----:B------:R-:W-:Y:S01]  /*6440*/  ISETP.GT.AND P1, PT, R9, -0x1, PT ;  /* 0xffffffff0900780c */ /* 0x000fe20003f24270 */
[----:B------:R-:W1:Y:S01]  /*6450*/  SHFL.IDX PT, R73, R69, 0x1, 0x1c1f ;  /* 0x003c1f0045497f89 */ /* 0x000e6200000e0000 */
[----:B------:R-:W-:Y:S02]  /*6460*/  UISETP.NE.AND UP0, UPT, UR44, URZ, UPT ;  /* 0x0000003f2c00728c */ /* 0x000fe4000bf05270 */
[C---:B------:R-:W-:Y:S02]  /*6470*/  ISETP.GT.AND P3, PT, R72.reuse, 0x8, P1 ;  /* 0x000000084800780c */ /* 0x040fe40000f64270 */
[----:B------:R-:W-:Y:S02]  /*6480*/  ISETP.GT.AND P6, PT, R72, RZ, P1 ;  /* 0x000000ff4800720c */ /* 0x000fe40000fc4270 */
[----:B------:R-:W-:Y:S02]  /*6490*/  ISETP.LT.OR P3, PT, R70, 0x9, P3 ;  /* 0x000000094600780c */ /* 0x000fe40001f61670 */
[----:B------:R-:W-:-:S02]  /*64a0*/  ISETP.GT.AND P2, PT, R72, 0x1, P1 ;  /* 0x000000014800780c */ /* 0x000fc40000f44270 */
[----:B------:R-:W-:Y:S02]  /*64b0*/  FSEL R87, R120, -INF , !P3 ;  /* 0xff80000078577808 */ /* 0x000fe40005800000 */
[----:B------:R-:W-:Y:S02]  /*64c0*/  ISETP.GT.AND P3, PT, R72, 0x19, P1 ;  /* 0x000000194800780c */ /* 0x000fe40000f64270 */
[C---:B------:R-:W-:Y:S02]  /*64d0*/  ISETP.LT.OR P6, PT, R70.reuse, 0x1, P6 ;  /* 0x000000014600780c */ /* 0x040fe400037c1670 */
[C---:B------:R-:W-:Y:S02]  /*64e0*/  ISETP.LT.OR P2, PT, R70.reuse, 0x2, P2 ;  /* 0x000000024600780c */ /* 0x040fe40001741670 */
[----:B------:R-:W-:Y:S02]  /*64f0*/  ISETP.LT.OR P3, PT, R70, 0x1a, P3 ;  /* 0x0000001a4600780c */ /* 0x000fe40001f61670 */
[----:B------:R-:W-:-:S02]  /*6500*/  FSEL R77, R14, -INF , !P6 ;  /* 0xff8000000e4d7808 */ /* 0x000fc40007000000 */
[----:B------:R-:W-:Y:S01]  /*6510*/  FSEL R79, R15, -INF , !P2 ;  /* 0xff8000000f4f7808 */ /* 0x000fe20005000000 */
[----:B-1----:R-:W-:Y:S01]  /*6520*/  IMAD.IADD R48, R68, 0x1, R73 ;  /* 0x0000000144307824 */ /* 0x002fe200078e0249 */
[C---:B------:R-:W-:Y:S02]  /*6530*/  ISETP.GT.AND P5, PT, R72.reuse, 0x9, P1 ;  /* 0x000000094800780c */ /* 0x040fe40000fa4270 */
[C---:B------:R-:W-:Y:S02]  /*6540*/  ISETP.GT.AND P4, PT, R72.reuse, 0x10, P1 ;  /* 0x000000104800780c */ /* 0x040fe40000f84270 */
[C---:B------:R-:W-:Y:S02]  /*6550*/  ISETP.GT.AND P6, PT, R72.reuse, 0x11, P1 ;  /* 0x000000114800780c */ /* 0x040fe40000fc4270 */
[----:B------:R-:W-:Y:S02]  /*6560*/  ISETP.GT.AND P2, PT, R72, 0x18, P1 ;  /* 0x000000184800780c */ /* 0x000fe40000f44270 */
[----:B0-----:R-:W-:-:S02]  /*6570*/  FSEL R157, R124, -INF , !P3 ;  /* 0xff8000007c9d7808 */ /* 0x001fc40005800000 */
[----:B------:R-:W-:Y:S02]  /*6580*/  ISETP.GT.AND P3, PT, R72, 0x30, P1 ;  /* 0x000000304800780c */ /* 0x000fe40000f64270 */
[C---:B------:R-:W-:Y:S02]  /*6590*/  ISETP.LT.OR P5, PT, R70.reuse, 0xa, P5 ;  /* 0x0000000a4600780c */ /* 0x040fe40002fa1670 */
[C---:B------:R-:W-:Y:S02]  /*65a0*/  ISETP.LT.OR P4, PT, R70.reuse, 0x11, P4 ;  /* 0x000000114600780c */ /* 0x040fe40002781670 */
[C---:B------:R-:W-:Y:S02]  /*65b0*/  ISETP.LT.OR P6, PT, R70.reuse, 0x12, P6 ;  /* 0x000000124600780c */ /* 0x040fe400037c1670 */
[C---:B------:R-:W-:Y:S02]  /*65c0*/  ISETP.LT.OR P2, PT, R70.reuse, 0x19, P2 ;  /* 0x000000194600780c */ /* 0x040fe40001741670 */
[----:B------:R-:W-:-:S02]  /*65d0*/  ISETP.LT.OR P3, PT, R70, 0x31, P3 ;  /* 0x000000314600780c */ /* 0x000fc40001f61670 */
[----:B------:R-:W-:Y:S02]  /*65e0*/  FSEL R137, R121, -INF , !P5 ;  /* 0xff80000079897808 */ /* 0x000fe40006800000 */
[----:B------:R-:W-:Y:S02]  /*65f0*/  FSEL R139, R123, -INF , !P4 ;  /* 0xff8000007b8b7808 */ /* 0x000fe40006000000 */
[----:B------:R-:W-:Y:S02]  /*6600*/  FSEL R135, R122, -INF , !P6 ;  /* 0xff8000007a877808 */ /* 0x000fe40007000000 */
[----:B------:R-:W-:Y:S02]  /*6610*/  FSEL R145, R125, -INF , !P2 ;  /* 0xff8000007d917808 */ /* 0x000fe40005000000 */
[C---:B------:R-:W-:Y:S02]  /*6620*/  ISETP.GT.AND P5, PT, R72.reuse, 0x20, P1 ;  /* 0x000000204800780c */ /* 0x040fe40000fa4270 */
[----:B------:R-:W-:-:S02]  /*6630*/  ISETP.GT.AND P4, PT, R72, 0x21, P1 ;  /* 0x000000214800780c */ /* 0x000fc40000f84270 */
[C---:B------:R-:W-:Y:S02]  /*6640*/  ISETP.GT.AND P6, PT, R72.reuse, 0x28, P1 ;  /* 0x000000284800780c */ /* 0x040fe40000fc4270 */
[C---:B------:R-:W-:Y:S02]  /*6650*/  ISETP.GT.AND P2, PT, R72.reuse, 0x29, P1 ;  /* 0x000000294800780c */ /* 0x040fe40000f44270 */
[----:B------:R-:W-:Y:S02]  /*6660*/  FSEL R147, R147, -INF , !P3 ;  /* 0xff80000093937808 */ /* 0x000fe40005800000 */
[----:B------:R-:W-:Y:S02]  /*6670*/  ISETP.GT.AND P3, PT, R72, 0x41, P1 ;  /* 0x000000414800780c */ /* 0x000fe40000f64270 */
[C---:B------:R-:W-:Y:S02]  /*6680*/  ISETP.LT.OR P5, PT, R70.reuse, 0x21, P5 ;  /* 0x000000214600780c */ /* 0x040fe40002fa1670 */
[----:B------:R-:W-:-:S02]  /*6690*/  ISETP.LT.OR P4, PT, R70, 0x22, P4 ;  /* 0x000000224600780c */ /* 0x000fc40002781670 */
[C---:B------:R-:W-:Y:S02]  /*66a0*/  ISETP.LT.OR P6, PT, R70.reuse, 0x29, P6 ;  /* 0x000000294600780c */ /* 0x040fe400037c1670 */
[C---:B------:R-:W-:Y:S02]  /*66b0*/  ISETP.LT.OR P2, PT, R70.reuse, 0x2a, P2 ;  /* 0x0000002a4600780c */ /* 0x040fe40001741670 */
[----:B------:R-:W-:Y:S02]  /*66c0*/  ISETP.LT.OR P3, PT, R70, 0x42, P3 ;  /* 0x000000424600780c */ /* 0x000fe40001f61670 */
[----:B------:R-:W-:Y:S02]  /*66d0*/  FSEL R155, R127, -INF , !P5 ;  /* 0xff8000007f9b7808 */ /* 0x000fe40006800000 */
[----:B------:R-:W-:Y:S02]  /*66e0*/  FSEL R153, R126, -INF , !P4 ;  /* 0xff8000007e997808 */ /* 0x000fe40006000000 */
[----:B------:R-:W-:-:S02]  /*66f0*/  FSEL R151, R151, -INF , !P6 ;  /* 0xff80000097977808 */ /* 0x000fc40007000000 */
[----:B------:R-:W-:Y:S02]  /*6700*/  FSEL R149, R149, -INF , !P2 ;  /* 0xff80000095957808 */ /* 0x000fe40005000000 */
[C---:B------:R-:W-:Y:S02]  /*6710*/  ISETP.GT.AND P5, PT, R72.reuse, 0x31, P1 ;  /* 0x000000314800780c */ /* 0x040fe40000fa4270 */
[C---:B------:R-:W-:Y:S02]  /*6720*/  ISETP.GT.AND P4, PT, R72.reuse, 0x38, P1 ;  /* 0x000000384800780c */ /* 0x040fe40000f84270 */
[C---:B------:R-:W-:Y:S02]  /*6730*/  ISETP.GT.AND P6, PT, R72.reuse, 0x39, P1 ;  /* 0x000000394800780c */ /* 0x040fe40000fc4270 */
[----:B------:R-:W-:Y:S02]  /*6740*/  ISETP.GT.AND P2, PT, R72, 0x40, P1 ;  /* 0x000000404800780c */ /* 0x000fe40000f44270 */
[----:B------:R-:W-:-:S02]  /*6750*/  FSEL R127, R52, -INF , !P3 ;  /* 0xff800000347f7808 */ /* 0x000fc40005800000 */
        /* <DEDUP_REMOVED lines=8> */
[----:B------:R-:W-:Y:S01]  /*67e0*/  FSEL R125, R50, -INF , !P6 ;  /* 0xff800000327d7808 */ /* 0x000fe20007000000 */
[----:B------:R-:W-:Y:S01]  /*67f0*/  IMAD.IADD R50, R67, 0x1, R73 ;  /* 0x0000000143327824 */ /* 0x000fe200078e0249 */
[----:B------:R-:W-:Y:S02]  /*6800*/  FSEL R131, R131, -INF , !P2 ;  /* 0xff80000083837808 */ /* 0x000fe40005000000 */
[C---:B------:R-:W-:Y:S02]  /*6810*/  ISETP.GT.AND P5, PT, R72.reuse, 0x48, P1 ;  /* 0x000000484800780c */ /* 0x040fe40000fa4270 */
[----:B------:R-:W-:-:S02]  /*6820*/  ISETP.GT.AND P4, PT, R72, 0x49, P1 ;  /* 0x000000494800780c */ /* 0x000fc40000f84270 */
[C---:B------:R-:W-:Y:S02]  /*6830*/  ISETP.GT.AND P6, PT, R72.reuse, 0x50, P1 ;  /* 0x000000504800780c */ /* 0x040fe40000fc4270 */
[----:B------:R-:W-:Y:S02]  /*6840*/  ISETP.GT.AND P2, PT, R72, 0x51, P1 ;  /* 0x000000514800780c */ /* 0x000fe40000f44270 */
        /* <DEDUP_REMOVED lines=16> */
[----:B------:R-:W-:Y:S02]  /*6950*/  PLOP3.LUT P3, PT, PT, PT, UP0, 0x40, 0x0 ;  /* 0x000000000000781c */ /* 0x000fe40003f6e808 */
[C---:B------:R-:W-:Y:S02]  /*6960*/  ISETP.LT.OR P5, PT, R70.reuse, 0x5a, P5 ;  /* 0x0000005a4600780c */ /* 0x040fe40002fa1670 */
[C---:B------:R-:W-:Y:S02]  /*6970*/  ISETP.LT.OR P4, PT, R70.reuse, 0x61, P4 ;  /* 0x000000614600780c */ /* 0x040fe40002781670 */
[C---:B------:R-:W-:Y:S02]  /*6980*/  ISETP.LT.OR P6, PT, R70.reuse, 0x62, P6 ;  /* 0x000000624600780c */ /* 0x040fe400037c1670 */
[----:B------:R-:W-:Y:S02]  /*6990*/  ISETP.LT.OR P2, PT, R70, 0x69, P2 ;  /* 0x000000694600780c */ /* 0x000fe40001741670 */
[----:B------:R-:W-:-:S02]  /*69a0*/  FSEL R65, R65, -INF , !P5 ;  /* 0xff80000041417808 */ /* 0x000fc40006800000 */
[----:B------:R-:W-:Y:S02]  /*69b0*/  FSEL R63, R63, -INF , !P4 ;  /* 0xff8000003f3f7808 */ /* 0x000fe40006000000 */
[----:B------:R-:W-:Y:S02]  /*69c0*/  FSEL R61, R61, -INF , !P6 ;  /* 0xff8000003d3d7808 */ /* 0x000fe40007000000 */
[----:B------:R-:W-:Y:S02]  /*69d0*/  FSEL R59, R59, -INF , !P2 ;  /* 0xff8000003b3b7808 */ /* 0x000fe40005000000 */
[C---:B------:R-:W-:Y:S02]  /*69e0*/  ISETP.GT.AND P5, PT, R72.reuse, 0x70, P1 ;  /* 0x000000704800780c */ /* 0x040fe40000fa4270 */
[C---:B------:R-:W-:Y:S02]  /*69f0*/  ISETP.GT.AND P4, PT, R72.reuse, 0x71, P1 ;  /* 0x000000714800780c */ /* 0x040fe40000f84270 */
[----:B------:R-:W-:-:S02]  /*6a00*/  ISETP.GT.AND P6, PT, R72, 0x78, P1 ;  /* 0x000000784800780c */ /* 0x000fc40000fc4270 */
[----:B------:R-:W-:Y:S02]  /*6a10*/  ISETP.GT.AND P2, PT, R72, 0x79, P1 ;  /* 0x000000794800780c */ /* 0x000fe40000f44270 */
[C---:B------:R-:W-:Y:S02]  /*6a20*/  ISETP.LT.OR P5, PT, R70.reuse, 0x71, P5 ;  /* 0x000000714600780c */ /* 0x040fe40002fa1670 */
[C---:B------:R-:W-:Y:S02]  /*6a30*/  ISETP.LT.OR P4, PT, R70.reuse, 0x72, P4 ;  /* 0x000000724600780c */ /* 0x040fe40002781670 */
[C---:B------:R-:W-:Y:S02]  /*6a40*/  ISETP.LT.OR P6, PT, R70.reuse, 0x79, P6 ;  /* 0x000000794600780c */ /* 0x040fe400037c1670 */
[----:B------:R-:W-:Y:S02]  /*6a50*/  ISETP.LT.OR P2, PT, R70, 0x7a, P2 ;  /* 0x0000007a4600780c */ /* 0x000fe40001741670 */
[----:B------:R-:W-:-:S02]  /*6a60*/  FSEL R55, R58, -INF , !P5 ;  /* 0xff8000003a377808 */ /* 0x000fc40006800000 */
[----:B------:R-:W-:Y:S02]  /*6a70*/  FSEL R53, R60, -INF , !P4 ;  /* 0xff8000003c357808 */ /* 0x000fe40006000000 */
[----:B------:R-:W-:Y:S02]  /*6a80*/  FSEL R51, R64, -INF , !P6 ;  /* 0xff80000040337808 */ /* 0x000fe40007000000 */
[----:B------:R-:W-:Y:S01]  /*6a90*/  FSEL R49, R66, -INF , !P2 ;  /* 0xff80000042317808 */ /* 0x000fe20005000000 */
[----:B------:R-:W-:Y:S06]  /*6aa0*/  @P3 BRA `(.L_x_1002) ;  /* 0x00000000005c3947 */ /* 0x000fec0003800000 */
        /* <DEDUP_REMOVED lines=8> */
[----:B------:R-:W0:Y:S02]  /*6b30*/  @P2 LDC.64 R14, c[0x0][0x9e8] ;  /* 0x00027a00ff0e2b82 */ /* 0x000e240000000a00 */
[----:B0-----:R-:W-:-:S05]  /*6b40*/  @P2 IMAD.HI.U32 R14, R67, R14, RZ ;  /* 0x0000000e430e2227 */ /* 0x001fca00078e00ff */
[----:B------:R-:W-:-:S04]  /*6b50*/  @P2 SHF.R.U32.HI R67, RZ, R15, R14 ;  /* 0x0000000fff432219 */ /* 0x000fc8000001160e */
[----:B------:R-:W-:Y:S01]  /*6b60*/  LOP3.LUT R67, RZ, R67, RZ, 0x33, !PT ;  /* 0x00000043ff437212 */ /* 0x000fe200078e33ff */
[----:B------:R-:W-:Y:S06]  /*6b70*/  BRA `(.L_x_1005) ;  /* 0x0000000000147947 */ /* 0x000fec0003800000 */
.L_x_1004:
[----:B------:R-:W-:-:S05]  /*6b80*/  IMAD.U32 R52, RZ, RZ, UR29 ;  /* 0x0000001dff347e24 */ /* 0x000fca000f8e00ff */
[----:B------:R-:W-:-:S13]  /*6b90*/  ISETP.NE.AND P2, PT, R52, 0x1, PT ;  /* 0x000000013400780c */ /* 0x000fda0003f45270 */
[----:B------:R-:W0:Y:S02]  /*6ba0*/  @P2 LDC.64 R14, c[0x0][0x9e8] ;  /* 0x00027a00ff0e2b82 */ /* 0x000e240000000a00 */
[----:B0-----:R-:W-:-:S05]  /*6bb0*/  @P2 IMAD.HI.U32 R14, R67, R14, RZ ;  /* 0x0000000e430e2227 */ /* 0x001fca00078e00ff */
[----:B------:R-:W-:-:S07]  /*6bc0*/  @P2 SHF.R.U32.HI R67, RZ, R15, R14 ;  /* 0x0000000fff432219 */ /* 0x000fce000001160e */
.L_x_1005:
[----:B------:R-:W-:Y:S05]  /*6bd0*/  BSYNC B0 ;  /* 0x0000000000007941 */ /* 0x000fea0003800000 */
.L_x_1003:
[----:B------:R-:W-:-:S04]  /*6be0*/  IMAD R67, R67, R52, -R62 ;  /* 0x0000003443437224 */ /* 0x000fc800078e0a3e */
[----:B------:R-:W-:-:S05]  /*6bf0*/  IMAD R67, R0, -0x2, R67 ;  /* 0xfffffffe00437824 */ /* 0x000fca00078e0243 */
[----:B------:R-:W-:Y:S02]  /*6c00*/  VIADDMNMX R48, R67, R52, R48, PT ;  /* 0x0000003443307246 */ /* 0x000fe40003800130 */
[----:B------:R-:W-:-:S07]  /*6c10*/  VIMNMX R50, R50, R67, !PT ;  /* 0x0000004332327248 */ /* 0x000fce0007fe0100 */
.L_x_1002:
[----:B------:R-:W-:Y:S02]  /*6c20*/  FMNMX.FTZ R14, R77, R7, !PT ;  /* 0x000000074d0e7209 */ /* 0x000fe40007810000 */
[C---:B------:R-:W-:Y:S02]  /*6c30*/  ISETP.GT.AND P6, PT, R50.reuse, 0x1, P1 ;  /* 0x000000013200780c */ /* 0x040fe40000fc4270 */
[----:B------:R-:W-:Y:S02]  /*6c40*/  FMNMX.FTZ R14, R79, R14, !PT ;  /* 0x0000000e4f0e7209 */ /* 0x000fe40007810000 */
[----:B------:R-:W-:Y:S02]  /*6c50*/  ISETP.GT.AND P3, PT, R50, 0x8, P1 ;  /* 0x000000083200780c */ /* 0x000fe40000f64270 */
[----:B------:R-:W-:Y:S02]  /*6c60*/  FMNMX.FTZ R14, R87, R14, !PT ;  /* 0x0000000e570e7209 */ /* 0x000fe40007810000 */
[----:B------:R-:W-:-:S02]  /*6c70*/  ISETP.LT.OR P6, PT, R48, 0x2, P6 ;  /* 0x000000023000780c */ /* 0x000fc400037c1670 */
[----:B------:R-:W-:Y:S02]  /*6c80*/  FMNMX.FTZ R14, R137, R14, !PT ;  /* 0x0000000e890e7209 */ /* 0x000fe40007810000 */
[----:B------:R-:W-:Y:S02]  /*6c90*/  ISETP.GT.AND P5, PT, R50, 0x10, P1 ;  /* 0x000000103200780c */ /* 0x000fe40000fa4270 */
[----:B------:R-:W-:Y:S02]  /*6ca0*/  FMNMX.FTZ R14, R139, R14, !PT ;  /* 0x0000000e8b0e7209 */ /* 0x000fe40007810000 */
[----:B------:R-:W-:Y:S02]  /*6cb0*/  ISETP.LT.OR P3, PT, R48, 0x9, P3 ;  /* 0x000000093000780c */ /* 0x000fe40001f61670 */
[----:B------:R-:W-:Y:S02]  /*6cc0*/  FMNMX.FTZ R14, R135, R14, !PT ;  /* 0x0000000e870e7209 */ /* 0x000fe40007810000 */
[----:B------:R-:W-:-:S02]  /*6cd0*/  FSEL R67, R11, -INF , !P6 ;  /* 0xff8000000b437808 */ /* 0x000fc40007000000 */
[----:B------:R-:W-:Y:S02]  /*6ce0*/  FMNMX.FTZ R14, R145, R14, !PT ;  /* 0x0000000e910e7209 */ /* 0x000fe40007810000 */
[----:B------:R-:W-:Y:S02]  /*6cf0*/  ISETP.LT.OR P5, PT, R48, 0x11, P5 ;  /* 0x000000113000780c */ /* 0x000fe40002fa1670 */
[----:B------:R-:W-:Y:S02]  /*6d00*/  FMNMX.FTZ R14, R157, R14, !PT ;  /* 0x0000000e9d0e7209 */ /* 0x000fe40007810000 */
[----:B------:R-:W-:Y:S02]  /*6d10*/  FSEL R73, R12, -INF , !P3 ;  /* 0xff8000000c497808 */ /* 0x000fe40005800000 */
[----:B------:R-:W-:Y:S02]  /*6d20*/  FMNMX.FTZ R14, R155, R14, !PT ;  /* 0x0000000e9b0e7209 */ /* 0x000fe40007810000 */
[----:B------:R-:W-:-:S02]  /*6d30*/  ISETP.GT.AND P3, PT, R50, 0x18, P1 ;  /* 0x000000183200780c */ /* 0x000fc40000f64270 */
[----:B------:R-:W-:Y:S02]  /*6d40*/  FMNMX.FTZ R14, R153, R14, !PT ;  /* 0x0000000e990e7209 */ /* 0x000fe40007810000 */
[----:B------:R-:W-:Y:S02]  /*6d50*/  FSEL R75, R18, -INF , !P5 ;  /* 0xff800000124b7808 */ /* 0x000fe40006800000 */
[----:B------:R-:W-:Y:S02]  /*6d60*/  FMNMX.FTZ R14, R151, R14, !PT ;  /* 0x0000000e970e7209 */ /* 0x000fe40007810000 */
[----:B------:R-:W-:Y:S02]  /*6d70*/  ISETP.GT.AND P5, PT, R50, 0x20, P1 ;  /* 0x000000203200780c */ /* 0x000fe40000fa4270 */
[----:B------:R-:W-:Y:S02]  /*6d80*/  FMNMX.FTZ R14, R149, R14, !PT ;  /* 0x0000000e950e7209 */ /* 0x000fe40007810000 */
[----:B------:R-:W-:-:S02]  /*6d90*/  ISETP.LT.OR P3, PT, R48, 0x19, P3 ;  /* 0x000000193000780c */ /* 0x000fc40001f61670 */
[----:B------:R-:W-:Y:S02]  /*6da0*/  FMNMX.FTZ R14, R147, R14, !PT ;  /* 0x0000000e930e7209 */ /* 0x000fe40007810000 */
[----:B------:R-:W-:Y:S02]  /*6db0*/  ISETP.LT.OR P5, PT, R48, 0x21, P5 ;  /* 0x000000213000780c */ /* 0x000fe40002fa1670 */
[----:B------:R-:W-:Y:S02]  /*6dc0*/  FMNMX.FTZ R14, R121, R14, !PT ;  /* 0x0000000e790e7209 */ /* 0x000fe40007810000 */
[----:B------:R-:W-:Y:S02]  /*6dd0*/  FSEL R81, R24, -INF , !P5 ;  /* 0xff80000018517808 */ /* 0x000fe40006800000 */
[----:B------:R-:W-:Y:S02]  /*6de0*/  FMNMX.FTZ R14, R123, R14, !PT ;  /* 0x0000000e7b0e7209 */ /* 0x000fe40007810000 */
[----:B------:R-:W-:-:S02]  /*6df0*/  ISETP.GT.AND P5, PT, R50, RZ, P1 ;  /* 0x000000ff3200720c */ /* 0x000fc40000fa4270 */
[----:B------:R-:W-:Y:S02]  /*6e00*/  FMNMX.FTZ R14, R125, R14, !PT ;  /* 0x0000000e7d0e7209 */ /* 0x000fe40007810000 */
[----:B------:R-:W-:Y:S02]  /*6e10*/  ISETP.LT.OR P5, PT, R48, 0x1, P5 ;  /* 0x000000013000780c */ /* 0x000fe40002fa1670 */
[----:B------:R-:W-:Y:S02]  /*6e20*/  FMNMX.FTZ R14, R131, R14, !PT ;  /* 0x0000000e830e7209 */ /* 0x000fe40007810000 */
[----:B------:R-:W-:Y:S02]  /*6e30*/  ISETP.GT.AND P4, PT, R50, 0x9, P1 ;  /* 0x000000093200780c */ /* 0x000fe40000f84270 */
[----:B------:R-:W-:Y:S02]  /*6e40*/  FMNMX.FTZ R14, R127, R14, !PT ;  /* 0x0000000e7f0e7209 */ /* 0x000fe40007810000 */
[----:B------:R-:W-:-:S02]  /*6e50*/  ISETP.LT.OR P4, PT, R48, 0xa, P4 ;  /* 0x0000000a3000780c */ /* 0x000fc40002781670 */
[----:B------:R-:W-:Y:S02]  /*6e60*/  FMNMX.FTZ R14, R129, R14, !PT ;  /* 0x0000000e810e7209 */ /* 0x000fe40007810000 */
[----:B------:R-:W-:Y:S02]  /*6e70*/  ISETP.GT.AND P2, PT, R50, 0x11, P1 ;  /* 0x000000113200780c */ /* 0x000fe40000f44270 */
[----:B------:R-:W-:Y:S02]  /*6e80*/  FMNMX.FTZ R14, R85, R14, !PT ;  /* 0x0000000e550e7209 */ /* 0x000fe40007810000 */
[----:B------:R-:W-:Y:S02]  /*6e90*/  FSEL R13, R13, -INF , !P4 ;  /* 0xff8000000d0d7808 */ /* 0x000fe40006000000 */
        /* <DEDUP_REMOVED lines=11> */
[----:B------:R-:W-:Y:S02]  /*6f50*/  ISETP.LT.OR P2, PT, R48, 0x22, P2 ;  /* 0x000000223000780c */ /* 0x000fe40001741670 */
[----:B------:R-:W-:-:S04]  /*6f60*/  FMNMX.FTZ R14, R59, R14, !PT ;  /* 0x0000000e3b0e7209 */ /* 0x000fc80007810000 */
[----:B------:R-:W-:-:S04]  /*6f70*/  FMNMX.FTZ R14, R57, R14, !PT ;  /* 0x0000000e390e7209 */ /* 0x000fc80007810000 */
[----:B------:R-:W-:-:S04]  /*6f80*/  FMNMX.FTZ R14, R55, R14, !PT ;  /* 0x0000000e370e7209 */ /* 0x000fc80007810000 */
[----:B------:R-:W-:-:S04]  /*6f90*/  FMNMX.FTZ R14, R53, R14, !PT ;  /* 0x0000000e350e7209 */ /* 0x000fc80007810000 */
[----:B------:R-:W-:-:S04]  /*6fa0*/  FMNMX.FTZ R14, R51, R14, !PT ;  /* 0x0000000e330e7209 */ /* 0x000fc80007810000 */
[----:B------:R-:W-:Y:S02]  /*6fb0*/  FMNMX.FTZ R52, R49, R14, !PT ;  /* 0x0000000e31347209 */ /* 0x000fe40007810000 */
[----:B------:R-:W0:Y:S03]  /*6fc0*/  LDC R14, c[0x0][0x988] ;  /* 0x00026200ff0e7b82 */ /* 0x000e260000000800 */
[----:B------:R-:W1:Y:S02]  /*6fd0*/  SHFL.BFLY PT, R15, R52, 0x2, 0x1f ;  /* 0x0c401f00340f7f89 */ /* 0x000e6400000e0000 */
[----:B-1----:R-:W-:-:S05]  /*6fe0*/  FMNMX.FTZ R54, R52, R15, !PT ;  /* 0x0000000f34367209 */ /* 0x002fca0007810000 */
[----:B------:R-:W1:Y:S02]  /*6ff0*/  SHFL.BFLY PT, R15, R54, 0x1, 0x1f ;  /* 0x0c201f00360f7f89 */ /* 0x000e6400000e0000 */
[----:B-1----:R-:W-:-:S04]  /*7000*/  FMNMX.FTZ R15, R54, R15, !PT ;  /* 0x0000000f360f7209 */ /* 0x002fc80007810000 */
[C---:B------:R-:W-:Y:S01]  /*7010*/  FSETP.NEU.FTZ.AND P6, PT, R15.reuse, -INF , PT ;  /* 0xff8000000f00780b */ /* 0x040fe20003fdd000 */
[----:B0-----:R-:W-:-:S03]  /*7020*/  FMUL.FTZ R11, R15, R14 ;  /* 0x0000000e0f0b7220 */ /* 0x001fc60000410000 */
[----:B------:R-:W-:Y:S02]  /*7030*/  FSEL R18, R15, RZ, P6 ;  /* 0x000000ff0f127208 */ /* 0x000fe40003000000 */
[----:B------:R-:W-:-:S03]  /*7040*/  FSEL R12, R11, RZ, P6 ;  /* 0x000000ff0b0c7208 */ /* 0x000fc60003000000 */
[----:B------:R-:W-:Y:S02]  /*7050*/  FADD.FTZ R7, -R18, R7 ;  /* 0x0000000712077221 */ /* 0x000fe40000010100 */
[-CC-:B------:R-:W-:Y:S01]  /*7060*/  FFMA.FTZ R148, R77, R14.reuse, -R12.reuse ;  /* 0x0000000e4d947223 */ /* 0x180fe2000001080c */
[----:B------:R-:W-:Y:S01]  /*7070*/  FSEL R77, R20, -INF , !P3 ;  /* 0xff800000144d7808 */ /* 0x000fe20005800000 */
[-CC-:B------:R-:W-:Y:S01]  /*7080*/  FFMA.FTZ R11, R79, R14.reuse, -R12.reuse ;  /* 0x0000000e4f0b7223 */ /* 0x180fe2000001080c */
[----:B------:R-:W-:Y:S01]  /*7090*/  ISETP.GT.AND P3, PT, R50, 0x28, P1 ;  /* 0x000000283200780c */ /* 0x000fe20000f64270 */
[-CC-:B------:R-:W-:Y:S01]  /*70a0*/  FFMA.FTZ R150, R87, R14.reuse, -R12.reuse ;  /* 0x0000000e57967223 */ /* 0x180fe2000001080c */
[----:B------:R-:W-:Y:S01]  /*70b0*/  FSEL R79, R21, -INF , !P4 ;  /* 0xff800000154f7808 */ /* 0x000fe20006000000 */
[-CC-:B------:R-:W-:Y:S01]  /*70c0*/  FFMA.FTZ R144, R139, R14.reuse, -R12.reuse ;  /* 0x0000000e8b907223 */ /* 0x180fe2000001080c */
[----:B------:R-:W-:Y:S01]  /*70d0*/  ISETP.LT.OR P3, PT, R48, 0x29, P3 ;  /* 0x000000293000780c */ /* 0x000fe20001f61670 */
[-CC-:B------:R-:W-:Y:S01]  /*70e0*/  FFMA.FTZ R146, R145, R14.reuse, -R12.reuse ;  /* 0x0000000e91927223 */ /* 0x180fe2000001080c */
[----:B------:R-:W-:Y:S01]  /*70f0*/  ISETP.GT.AND P4, PT, R50, 0x29, P1 ;  /* 0x000000293200780c */ /* 0x000fe20000f84270 */
[----:B------:R0:W-:Y:S01]  /*7100*/  MUFU.EX2 R21, R11 ;  /* 0x0000000b00157308 */ /* 0x0001e20000000800 */
[----:B------:R-:W-:Y:S01]  /*7110*/  FSEL R133, R25, -INF , !P3 ;  /* 0xff80000019857808 */ /* 0x000fe20005800000 */
[-CC-:B------:R-:W-:Y:S01]  /*7120*/  FFMA.FTZ R25, R137, R14.reuse, -R12.reuse ;  /* 0x0000000e89197223 */ /* 0x180fe2000001080c */
[----:B------:R-:W-:Y:S01]  /*7130*/  FSEL R137, R10, -INF , !P5 ;  /* 0xff8000000a897808 */ /* 0x000fe20006800000 */
[-CC-:B------:R-:W-:Y:S01]  /*7140*/  FFMA.FTZ R140, R155, R14.reuse, -R12.reuse ;  /* 0x0000000e9b8c7223 */ /* 0x180fe2000001080c */
[----:B------:R-:W-:Y:S01]  /*7150*/  FSEL R87, R22, -INF , !P2 ;  /* 0xff80000016577808 */ /* 0x000fe20005000000 */
[--C-:B------:R-:W-:Y:S01]  /*7160*/  FFMA.FTZ R142, R151, R14, -R12.reuse ;  /* 0x0000000e978e7223 */ /* 0x100fe2000001080c */
[----:B------:R-:W-:Y:S01]  /*7170*/  FMNMX.FTZ R10, R137, R8, !PT ;  /* 0x00000008890a7209 */ /* 0x000fe20007810000 */
[-CC-:B------:R-:W-:Y:S01]  /*7180*/  FFMA.FTZ R136, R147, R14.reuse, -R12.reuse ;  /* 0x0000000e93887223 */ /* 0x180fe2000001080c */
[----:B------:R-:W-:Y:S01]  /*7190*/  ISETP.GT.AND P2, PT, R50, 0x30, P1 ;  /* 0x000000303200780c */ /* 0x000fe20000f44270 */
[--C-:B------:R-:W-:Y:S01]  /*71a0*/  FFMA.FTZ R138, R123, R14, -R12.reuse ;  /* 0x0000000e7b8a7223 */ /* 0x100fe2000001080c */
[----:B------:R-:W-:Y:S01]  /*71b0*/  FMNMX.FTZ R10, R67, R10, !PT ;  /* 0x0000000a430a7209 */ /* 0x000fe20007810000 */
[-CC-:B------:R-:W-:Y:S01]  /*71c0*/  FFMA.FTZ R132, R131, R14.reuse, -R12.reuse ;  /* 0x0000000e83847223 */ /* 0x180fe2000001080c */
[----:B------:R-:W-:Y:S01]  /*71d0*/  ISETP.LT.OR P4, PT, R48, 0x2a, P4 ;  /* 0x0000002a3000780c */ /* 0x000fe20002781670 */
        /* <DEDUP_REMOVED lines=19> */
[----:B------:R-:W-:Y:S01]  /*7310*/  FSEL R141, R28, -INF , !P2 ;  /* 0xff8000001c8d7808 */ /* 0x000fe20005000000 */
[----:B------:R-:W-:Y:S01]  /*7320*/  FFMA.FTZ R49, R49, R14, -R12 ;  /* 0x0000000e31317223 */ /* 0x000fe2000001080c */
[----:B------:R-:W-:Y:S01]  /*7330*/  FMNMX.FTZ R10, R79, R10, !PT ;  /* 0x0000000a4f0a7209 */ /* 0x000fe20007810000 */
[----:B------:R-:W-:Y:S01]  /*7340*/  FMUL.FTZ R7, R7, R14 ;  /* 0x0000000e07077220 */ /* 0x000fe20000410000 */
[----:B------:R-:W-:Y:S01]  /*7350*/  ISETP.LT.OR P3, PT, R48, 0x32, P3 ;  /* 0x000000323000780c */ /* 0x000fe20001f61670 */
[----:B------:R-:W-:Y:S01]  /*7360*/  MUFU.EX2 R148, R148 ;  /* 0x0000009400947308 */ /* 0x000fe20000000800 */
[----:B------:R-:W-:-:S02]  /*7370*/  FMNMX.FTZ R10, R81, R10, !PT ;  /* 0x0000000a510a7209 */ /* 0x000fc40007810000 */
[----:B------:R-:W-:Y:S02]  /*7380*/  ISETP.GT.AND P4, PT, R50, 0x39, P1 ;  /* 0x000000393200780c */ /* 0x000fe40000f84270 */
[----:B------:R-:W-:Y:S02]  /*7390*/  FMNMX.FTZ R10, R87, R10, !PT ;  /* 0x0000000a570a7209 */ /* 0x000fe40007810000 */
[----:B------:R-:W-:Y:S01]  /*73a0*/  ISETP.LT.OR P5, PT, R48, 0x39, P5 ;  /* 0x000000393000780c */ /* 0x000fe20002fa1670 */
[----:B------:R-:W1:Y:S01]  /*73b0*/  MUFU.EX2 R7, R7 ;  /* 0x0000000700077308 */ /* 0x000e620000000800 */
[----:B------:R-:W-:Y:S02]  /*73c0*/  FMNMX.FTZ R10, R133, R10, !PT ;  /* 0x0000000a850a7209 */ /* 0x000fe40007810000 */
[----:B------:R-:W-:Y:S01]  /*73d0*/  FSEL R143, R29, -INF , !P3 ;  /* 0xff8000001d8f7808 */ /* 0x000fe20005800000 */
[----:B------:R-:W-:Y:S01]  /*73e0*/  FFMA.FTZ R29, R157, R14, -R12 ;  /* 0x0000000e9d1d7223 */ /* 0x000fe2000001080c */
[----:B------:R-:W-:-:S02]  /*73f0*/  FMNMX.FTZ R10, R139, R10, !PT ;  /* 0x0000000a8b0a7209 */ /* 0x000fc40007810000 */
[----:B------:R-:W-:Y:S01]  /*7400*/  ISETP.GT.AND P2, PT, R50, 0x40, P1 ;  /* 0x000000403200780c */ /* 0x000fe20000f44270 */
[----:B------:R-:W-:Y:S01]  /*7410*/  MUFU.EX2 R150, R150 ;  /* 0x0000009600967308 */ /* 0x000fe20000000800 */
[----:B------:R-:W-:Y:S02]  /*7420*/  FMNMX.FTZ R10, R141, R10, !PT ;  /* 0x0000000a8d0a7209 */ /* 0x000fe40007810000 */
[----:B------:R-:W-:Y:S02]  /*7430*/  FSEL R145, R30, -INF , !P5 ;  /* 0xff8000001e917808 */ /* 0x000fe40006800000 */
[----:B------:R-:W-:Y:S02]  /*7440*/  ISETP.LT.OR P4, PT, R48, 0x3a, P4 ;  /* 0x0000003a3000780c */ /* 0x000fe40002781670 */
[----:B------:R-:W-:Y:S01]  /*7450*/  FMNMX.FTZ R10, R143, R10, !PT ;  /* 0x0000000a8f0a7209 */ /* 0x000fe20007810000 */
[----:B------:R-:W-:Y:S01]  /*7460*/  MUFU.EX2 R25, R25 ;  /* 0x0000001900197308 */ /* 0x000fe20000000800 */
[----:B------:R-:W-:-:S02]  /*7470*/  ISETP.GT.AND P3, PT, R50, 0x41, P1 ;  /* 0x000000413200780c */ /* 0x000fc40000f64270 */
[----:B------:R-:W-:Y:S02]  /*7480*/  ISETP.LT.OR P2, PT, R48, 0x41, P2 ;  /* 0x000000413000780c */ /* 0x000fe40001741670 */
[----:B------:R-:W-:Y:S01]  /*7490*/  FSEL R157, R31, -INF , !P4 ;  /* 0xff8000001f9d7808 */ /* 0x000fe20006000000 */
[----:B------:R-:W-:Y:S01]  /*74a0*/  FFMA.FTZ R31, R153, R14, -R12 ;  /* 0x0000000e991f7223 */ /* 0x000fe2000001080c */
[----:B------:R-:W-:Y:S01]  /*74b0*/  FMNMX.FTZ R10, R145, R10, !PT ;  /* 0x0000000a910a7209 */ /* 0x000fe20007810000 */
[----:B------:R-:W-:Y:S01]  /*74c0*/  MUFU.EX2 R144, R144 ;  /* 0x0000009000907308 */ /* 0x000fe20000000800 */
[----:B------:R-:W-:Y:S02]  /*74d0*/  ISETP.GT.AND P5, PT, R50, 0x48, P1 ;  /* 0x000000483200780c */ /* 0x000fe40000fa4270 */
[----:B------:R-:W-:Y:S02]  /*74e0*/  FSEL R32, R32, -INF , !P2 ;  /* 0xff80000020207808 */ /* 0x000fe40005000000 */
[----:B------:R-:W-:-:S02]  /*74f0*/  ISETP.LT.OR P3, PT, R48, 0x42, P3 ;  /* 0x000000423000780c */ /* 0x000fc40001f61670 */
[----:B0-----:R-:W-:Y:S01]  /*7500*/  FMNMX.FTZ R11, R157, R10, !PT ;  /* 0x0000000a9d0b7209 */ /* 0x001fe20007810000 */
[----:B------:R-:W-:Y:S01]  /*7510*/  MUFU.EX2 R135, R135 ;  /* 0x0000008700877308 */ /* 0x000fe20000000800 */
[----:B------:R-:W-:Y:S02]  /*7520*/  ISETP.GT.AND P4, PT, R50, 0x49, P1 ;  /* 0x000000493200780c */ /* 0x000fe40000f84270 */
[----:B------:R-:W-:Y:S02]  /*7530*/  ISETP.LT.OR P5, PT, R48, 0x49, P5 ;  /* 0x000000493000780c */ /* 0x000fe40002fa1670 */
[----:B------:R-:W-:Y:S01]  /*7540*/  FSEL R155, R33, -INF , !P3 ;  /* 0xff800000219b7808 */ /* 0x000fe20005800000 */
[----:B------:R-:W-:Y:S01]  /*7550*/  FFMA.FTZ R33, R149, R14, -R12 ;  /* 0x0000000e95217223 */ /* 0x000fe2000001080c */
[----:B------:R-:W-:Y:S01]  /*7560*/  FMNMX.FTZ R10, R32, R11, !PT ;  /* 0x0000000b200a7209 */ /* 0x000fe20007810000 */
[----:B------:R-:W-:Y:S01]  /*7570*/  MUFU.EX2 R146, R146 ;  /* 0x0000009200927308 */ /* 0x000fe20000000800 */
[----:B------:R-:W-:-:S02]  /*7580*/  ISETP.GT.AND P2, PT, R50, 0x50, P1 ;  /* 0x000000503200780c */ /* 0x000fc40000f44270 */
[----:B------:R-:W-:Y:S01]  /*7590*/  FSEL R153, R34, -INF , !P5 ;  /* 0xff80000022997808 */ /* 0x000fe20006800000 */
[----:B-1----:R-:W-:Y:S01]  /*75a0*/  FFMA.FTZ R34, R7, R3, R148 ;  /* 0x0000000307227223 */ /* 0x002fe20000010094 */
[----:B------:R-:W-:Y:S02]  /*75b0*/  ISETP.LT.OR P4, PT, R48, 0x4a, P4 ;  /* 0x0000004a3000780c */ /* 0x000fe40002781670 */
[----:B------:R-:W-:Y:S01]  /*75c0*/  FMNMX.FTZ R10, R155, R10, !PT ;  /* 0x0000000a9b0a7209 */ /* 0x000fe20007810000 */
[----:B------:R-:W-:Y:S01]  /*75d0*/  FADD.FTZ R3, R21, R34 ;  /* 0x0000002215037221 */ /* 0x000fe20000010000 */
[----:B------:R-:W-:Y:S01]  /*75e0*/  ISETP.GT.AND P3, PT, R50, 0x51, P1 ;  /* 0x000000513200780c */ /* 0x000fe20000f64270 */
[----:B------:R-:W-:Y:S01]  /*75f0*/  MUFU.EX2 R29, R29 ;  /* 0x0000001d001d7308 */ /* 0x000fe20000000800 */
[----:B------:R-:W-:Y:S02]  /*7600*/  ISETP.LT.OR P2, PT, R48, 0x51, P2 ;  /* 0x000000513000780c */ /* 0x000fe40001741670 */
[----:B------:R-:W-:Y:S01]  /*7610*/  FSEL R151, R35, -INF , !P4 ;  /* 0xff80000023977808 */ /* 0x000fe20006000000 */
[----:B------:R-:W-:Y:S01]  /*7620*/  FFMA.FTZ R35, R121, R14, -R12 ;  /* 0x0000000e79237223 */ /* 0x000fe2000001080c */
[----:B------:R-:W-:-:S02]  /*7630*/  FMNMX.FTZ R10, R153, R10, !PT ;  /* 0x0000000a990a7209 */ /* 0x000fc40007810000 */
[----:B------:R-:W-:Y:S01]  /*7640*/  ISETP.GT.AND P5, PT, R50, 0x58, P1 ;  /* 0x000000583200780c */ /* 0x000fe20000fa4270 */
[----:B------:R-:W-:Y:S01]  /*7650*/  MUFU.EX2 R140, R140 ;  /* 0x0000008c008c7308 */ /* 0x000fe20000000800 */
[----:B------:R-:W-:Y:S02]  /*7660*/  FSEL R36, R36, -INF , !P2 ;  /* 0xff80000024247808 */ /* 0x000fe40005000000 */
[----:B------:R-:W-:Y:S02]  /*7670*/  ISETP.LT.OR P3, PT, R48, 0x52, P3 ;  /* 0x000000523000780c */ /* 0x000fe40001f61670 */
[----:B------:R-:W-:Y:S02]  /*7680*/  FMNMX.FTZ R11, R151, R10, !PT ;  /* 0x0000000a970b7209 */ /* 0x000fe40007810000 */
[----:B------:R-:W-:Y:S01]  /*7690*/  ISETP.GT.AND P4, PT, R50, 0x59, P1 ;  /* 0x000000593200780c */ /* 0x000fe20000f84270 */
[----:B------:R-:W-:Y:S01]  /*76a0*/  MUFU.EX2 R31, R31 ;  /* 0x0000001f001f7308 */ /* 0x000fe20000000800 */
[----:B------:R-:W-:-:S02]  /*76b0*/  ISETP.LT.OR P5, PT, R48, 0x59, P5 ;  /* 0x000000593000780c */ /* 0x000fc40002fa1670 */
[----:B------:R-:W-:Y:S01]  /*76c0*/  FSEL R149, R37, -INF , !P3 ;  /* 0xff80000025957808 */ /* 0x000fe20005800000 */
[----:B------:R-:W-:Y:S01]  /*76d0*/  FFMA.FTZ R37, R125, R14, -R12 ;  /* 0x0000000e7d257223 */ /* 0x000fe2000001080c */
[----:B------:R-:W-:Y:S02]  /*76e0*/  FMNMX.FTZ R10, R36, R11, !PT ;  /* 0x0000000b240a7209 */ /* 0x000fe40007810000 */
[----:B------:R-:W-:Y:S01]  /*76f0*/  ISETP.GT.AND P2, PT, R50, 0x60, P1 ;  /* 0x000000603200780c */ /* 0x000fe20000f44270 */
[----:B------:R-:W-:Y:S01]  /*7700*/  MUFU.EX2 R142, R142 ;  /* 0x0000008e008e7308 */ /* 0x000fe20000000800 */
[----:B------:R-:W-:Y:S02]  /*7710*/  FSEL R147, R38, -INF , !P5 ;  /* 0xff80000026937808 */ /* 0x000fe40006800000 */
[----:B------:R-:W-:Y:S02]  /*7720*/  ISETP.LT.OR P4, PT, R48, 0x5a, P4 ;  /* 0x0000005a3000780c */ /* 0x000fe40002781670 */
[----:B------:R-:W-:-:S02]  /*7730*/  FMNMX.FTZ R10, R149, R10, !PT ;  /* 0x0000000a950a7209 */ /* 0x000fc40007810000 */
[----:B------:R-:W-:Y:S01]  /*7740*/  ISETP.GT.AND P3, PT, R50, 0x61, P1 ;  /* 0x000000613200780c */ /* 0x000fe20000f64270 */
[----:B------:R-:W-:Y:S01]  /*7750*/  MUFU.EX2 R33, R33 ;  /* 0x0000002100217308 */ /* 0x000fe20000000800 */
[----:B------:R-:W-:Y:S02]  /*7760*/  ISETP.LT.OR P2, PT, R48, 0x61, P2 ;  /* 0x000000613000780c */ /* 0x000fe40001741670 */
[----:B------:R-:W-:Y:S01]  /*7770*/  FSEL R121, R39, -INF , !P4 ;  /* 0xff80000027797808 */ /* 0x000fe20006000000 */
[----:B------:R-:W-:Y:S01]  /*7780*/  FFMA.FTZ R39, R127, R14, -R12 ;  /* 0x0000000e7f277223 */ /* 0x000fe2000001080c */
[----:B------:R-:W-:Y:S02]  /*7790*/  FMNMX.FTZ R10, R147, R10, !PT ;  /* 0x0000000a930a7209 */ /* 0x000fe40007810000 */
[----:B------:R-:W-:Y:S01]  /*77a0*/  ISETP.GT.AND P5, PT, R50, 0x68, P1 ;  /* 0x000000683200780c */ /* 0x000fe20000fa4270 */
[----:B------:R-:W-:Y:S01]  /*77b0*/  MUFU.EX2 R136, R136 ;  /* 0x0000008800887308 */ /* 0x000fe20000000800 */
[----:B------:R-:W-:-:S02]  /*77c0*/  FSEL R40, R40, -INF , !P2 ;  /* 0xff80000028287808 */ /* 0x000fc40005000000 */
[----:B------:R-:W-:Y:S02]  /*77d0*/  ISETP.LT.OR P3, PT, R48, 0x62, P3 ;  /* 0x000000623000780c */ /* 0x000fe40001f61670 */
[----:B------:R-:W-:Y:S02]  /*77e0*/  FMNMX.FTZ R11, R121, R10, !PT ;  /* 0x0000000a790b7209 */ /* 0x000fe40007810000 */
        /* <DEDUP_REMOVED lines=19> */
[----:B------:R-:W-:Y:S02]  /*7920*/  ISETP.LT.OR P3, PT, R48, 0x72, P3 ;  /* 0x000000723000780c */ /* 0x000fe40001f61670 */
[----:B------:R-:W-:Y:S02]  /*7930*/  FSEL R44, R44, -INF , !P2 ;  /* 0xff8000002c2c7808 */ /* 0x000fe40005000000 */
[----:B------:R-:W-:-:S02]  /*7940*/  FMNMX.FTZ R11, R131, R10, !PT ;  /* 0x0000000a830b7209 */ /* 0x000fc40007810000 */
[----:B------:R-:W-:Y:S01]  /*7950*/  ISETP.GT.AND P1, PT, R50, 0x79, P1 ;  /* 0x000000793200780c */ /* 0x000fe20000f24270 */
[----:B------:R-:W-:Y:S01]  /*7960*/  MUFU.EX2 R39, R39 ;  /* 0x0000002700277308 */ /* 0x000fe20000000800 */
[----:B------:R-:W-:Y:S02]  /*7970*/  ISETP.LT.OR P5, PT, R48, 0x79, P5 ;  /* 0x000000793000780c */ /* 0x000fe40002fa1670 */
[----:B------:R-:W-:Y:S01]  /*7980*/  FSEL R127, R45, -INF , !P3 ;  /* 0xff8000002d7f7808 */ /* 0x000fe20005800000 */
[----:B------:R-:W-:Y:S01]  /*7990*/  FFMA.FTZ R45, R61, R14, -R12 ;  /* 0x0000000e3d2d7223 */ /* 0x000fe2000001080c */
[----:B------:R-:W-:Y:S02]  /*79a0*/  FMNMX.FTZ R10, R44, R11, !PT ;  /* 0x0000000b2c0a7209 */ /* 0x000fe40007810000 */
[----:B------:R-:W-:Y:S01]  /*79b0*/  ISETP.LT.OR P1, PT, R48, 0x7a, P1 ;  /* 0x0000007a3000780c */ /* 0x000fe20000f21670 */
[----:B------:R-:W-:Y:S01]  /*79c0*/  MUFU.EX2 R134, R134 ;  /* 0x0000008600867308 */ /* 0x000fe20000000800 */
[----:B------:R-:W-:-:S02]  /*79d0*/  FSEL R46, R46, -INF , !P5 ;  /* 0xff8000002e2e7808 */ /* 0x000fc40006800000 */
[----:B------:R-:W-:Y:S02]  /*79e0*/  FMNMX.FTZ R11, R127, R10, !PT ;  /* 0x0000000a7f0b7209 */ /* 0x000fe40007810000 */
[----:B------:R-:W-:Y:S01]  /*79f0*/  FSEL R129, R47, -INF , !P1 ;  /* 0xff8000002f817808 */ /* 0x000fe20004800000 */
[----:B------:R-:W-:Y:S01]  /*7a00*/  FFMA.FTZ R47, R65, R14, -R12 ;  /* 0x0000000e412f7223 */ /* 0x000fe2000001080c */
[----:B------:R-:W-:Y:S01]  /*7a10*/  FMNMX.FTZ R10, R46, R11, !PT ;  /* 0x0000000b2e0a7209 */ /* 0x000fe20007810000 */
[----:B------:R-:W-:Y:S03]  /*7a20*/  MUFU.EX2 R85, R85 ;  /* 0x0000005500557308 */ /* 0x000fe60000000800 */
[----:B------:R-:W-:-:S05]  /*7a30*/  FMNMX.FTZ R10, R129, R10, !PT ;  /* 0x0000000a810a7209 */ /* 0x000fca0007810000 */
[----:B------:R-:W0:Y:S01]  /*7a40*/  SHFL.BFLY PT, R11, R10, 0x2, 0x1f ;  /* 0x0c401f000a0b7f89 */ /* 0x000e2200000e0000 */
        /* <DEDUP_REMOVED lines=13> */
[----:B------:R-:W-:-:S05]  /*7b20*/  FSEL R10, R10, RZ, P1 ;  /* 0x000000ff0a0a7208 */ /* 0x000fca0000800000 */
[----:B------:R-:W-:Y:S01]  /*7b30*/  MUFU.EX2 R120, R120 ;  /* 0x0000007800787308 */ /* 0x000fe20000000800 */
[-CC-:B------:R-:W-:Y:S01]  /*7b40*/  FFMA.FTZ R53, R13, R14.reuse, -R10.reuse ;  /* 0x0000000e0d357223 */ /* 0x180fe2000001080a */
[----:B------:R-:W-:Y:S01]  /*7b50*/  FSEL R13, R11, RZ, P1 ;  /* 0x000000ff0b0d7208 */ /* 0x000fe20000800000 */
[-CC-:B------:R-:W-:Y:S01]  /*7b60*/  FFMA.FTZ R12, R137, R14.reuse, -R10.reuse ;  /* 0x0000000e890c7223 */ /* 0x180fe2000001080a */
[-CC-:B------:R-:W-:Y:S01]  /*7b70*/  FFMA.FTZ R51, R67, R14.reuse, -R10.reuse ;  /* 0x0000000e43337223 */ /* 0x180fe2000001080a */
[-CC-:B------:R-:W-:Y:S01]  /*7b80*/  FFMA.FTZ R18, R73, R14.reuse, -R10.reuse ;  /* 0x0000000e49127223 */ /* 0x180fe2000001080a */
[-C--:B------:R-:W-:Y:S01]  /*7b90*/  FFMA.FTZ R20, R75, R14.reuse, -R10 ;  /* 0x0000000e4b147223 */ /* 0x080fe2000001080a */
[----:B------:R-:W-:Y:S01]  /*7ba0*/  FADD.FTZ R13, -R13, R8 ;  /* 0x000000080d0d7221 */ /* 0x000fe20000010100 */
[----:B------:R-:W-:Y:S01]  /*7bb0*/  MUFU.EX2 R53, R53 ;  /* 0x0000003500357308 */ /* 0x000fe20000000800 */
[-CC-:B------:R-:W-:Y:S01]  /*7bc0*/  FFMA.FTZ R19, R19, R14.reuse, -R10.reuse ;  /* 0x0000000e13137223 */ /* 0x180fe2000001080a */
[-CC-:B------:R-:W-:Y:S01]  /*7bd0*/  FFMA.FTZ R22, R77, R14.reuse, -R10.reuse ;  /* 0x0000000e4d167223 */ /* 0x180fe2000001080a */
[-C--:B------:R-:W-:Y:S01]  /*7be0*/  FMUL.FTZ R13, R13, R14.reuse ;  /* 0x0000000e0d0d7220 */ /* 0x080fe20000410000 */
[-CC-:B------:R-:W-:Y:S01]  /*7bf0*/  FFMA.FTZ R55, R79, R14.reuse, -R10.reuse ;  /* 0x0000000e4f377223 */ /* 0x180fe2000001080a */
[-CC-:B------:R-:W-:Y:S01]  /*7c00*/  FFMA.FTZ R24, R81, R14.reuse, -R10.reuse ;  /* 0x0000000e51187223 */ /* 0x180fe2000001080a */
[-CC-:B------:R-:W-:Y:S01]  /*7c10*/  FFMA.FTZ R57, R87, R14.reuse, -R10.reuse ;  /* 0x0000000e57397223 */ /* 0x180fe2000001080a */
[-CC-:B------:R-:W-:Y:S01]  /*7c20*/  FFMA.FTZ R26, R133, R14.reuse, -R10.reuse ;  /* 0x0000000e851a7223 */ /* 0x180fe2000001080a */
[----:B------:R-:W-:Y:S01]  /*7c30*/  MUFU.EX2 R12, R12 ;  /* 0x0000000c000c7308 */ /* 0x000fe20000000800 */
[-CC-:B------:R-:W-:Y:S01]  /*7c40*/  FFMA.FTZ R59, R139, R14.reuse, -R10.reuse ;  /* 0x0000000e8b3b7223 */ /* 0x180fe2000001080a */
[-CC-:B------:R-:W-:Y:S01]  /*7c50*/  FFMA.FTZ R137, R141, R14.reuse, -R10.reuse ;  /* 0x0000000e8d897223 */ /* 0x180fe2000001080a */
[-CC-:B------:R-:W-:Y:S01]  /*7c60*/  FFMA.FTZ R28, R143, R14.reuse, -R10.reuse ;  /* 0x0000000e8f1c7223 */ /* 0x180fe2000001080a */
[-CC-:B------:R-:W-:Y:S01]  /*7c70*/  FFMA.FTZ R139, R145, R14.reuse, -R10.reuse ;  /* 0x0000000e918b7223 */ /* 0x180fe2000001080a */
[-CC-:B------:R-:W-:Y:S01]  /*7c80*/  FFMA.FTZ R8, R157, R14.reuse, -R10.reuse ;  /* 0x0000000e9d087223 */ /* 0x180fe2000001080a */
[-CC-:B------:R-:W-:Y:S01]  /*7c90*/  FFMA.FTZ R133, R32, R14.reuse, -R10.reuse ;  /* 0x0000000e20857223 */ /* 0x180fe2000001080a */
[-CC-:B------:R-:W-:Y:S01]  /*7ca0*/  FFMA.FTZ R32, R155, R14.reuse, -R10.reuse ;  /* 0x0000000e9b207223 */ /* 0x180fe2000001080a */
[----:B------:R-:W0:Y:S01]  /*7cb0*/  MUFU.EX2 R13, R13 ;  /* 0x0000000d000d7308 */ /* 0x000e220000000800 */
[-CC-:B------:R-:W-:Y:S01]  /*7cc0*/  FFMA.FTZ R30, R153, R14.reuse, -R10.reuse ;  /* 0x0000000e991e7223 */ /* 0x180fe2000001080a */
[----:B------:R-:W-:-:S06]  /*7cd0*/  FFMA.FTZ R61, R151, R14, -R10 ;  /* 0x0000000e973d7223 */ /* 0x000fcc000001080a */
[----:B------:R-:W1:Y:S08]  /*7ce0*/  MUFU.EX2 R51, R51 ;  /* 0x0000003300337308 */ /* 0x000e700000000800 */
[----:B------:R-:W2:Y:S01]  /*7cf0*/  MUFU.EX2 R18, R18 ;  /* 0x0000001200127308 */ /* 0x000ea20000000800 */
[----:B0-----:R-:W-:-:S07]  /*7d00*/  FFMA.FTZ R2, R13, R2, R12 ;  /* 0x000000020d027223 */ /* 0x001fce000001000c */
[----:B------:R-:W0:Y:S01]  /*7d10*/  MUFU.EX2 R20, R20 ;  /* 0x0000001400147308 */ /* 0x000e220000000800 */
[----:B-1----:R-:W-:Y:S01]  /*7d20*/  FADD.FTZ R63, R51, R2 ;  /* 0x00000002333f7221 */ /* 0x002fe20000010000 */
[----:B------:R-:W-:-:S04]  /*7d30*/  FADD.FTZ R2, R150, R3 ;  /* 0x0000000396027221 */ /* 0x000fc80000010000 */
[----:B------:R-:W-:Y:S02]  /*7d40*/  FADD.FTZ R3, R25, R2 ;  /* 0x0000000219037221 */ /* 0x000fe40000010000 */
[----:B------:R-:W1:Y:S01]  /*7d50*/  MUFU.EX2 R19, R19 ;  /* 0x0000001300137308 */ /* 0x000e620000000800 */
[----:B--2---:R-:W-:Y:S01]  /*7d60*/  FADD.FTZ R34, R18, R63 ;  /* 0x0000003f12227221 */ /* 0x004fe20000010000 */
[----:B------:R-:W-:-:S03]  /*7d70*/  FADD.FTZ R2, R144, R3 ;  /* 0x0000000390027221 */ /* 0x000fc60000010000 */
[----:B------:R-:W-:Y:S01]  /*7d80*/  FADD.FTZ R63, R53, R34 ;  /* 0x00000022353f7221 */ /* 0x000fe20000010000 */
[-C--:B------:R-:W-:Y:S01]  /*7d90*/  FFMA.FTZ R34, R36, R14.reuse, -R10 ;  /* 0x0000000e24227223 */ /* 0x080fe2000001080a */
[----:B------:R-:W-:Y:S01]  /*7da0*/  FADD.FTZ R3, R135, R2 ;  /* 0x0000000287037221 */ /* 0x000fe20000010000 */
[----:B------:R-:W2:Y:S01]  /*7db0*/  MUFU.EX2 R22, R22 ;  /* 0x0000001600167308 */ /* 0x000ea20000000800 */
[----:B0-----:R-:W-:Y:S01]  /*7dc0*/  FADD.FTZ R36, R20, R63 ;  /* 0x0000003f14247221 */ /* 0x001fe20000010000 */
[----:B------:R-:W-:Y:S01]  /*7dd0*/  FFMA.FTZ R63, R149, R14, -R10 ;  /* 0x0000000e953f7223 */ /* 0x000fe2000001080a */
[----:B------:R-:W-:-:S04]  /*7de0*/  FADD.FTZ R2, R146, R3 ;  /* 0x0000000392027221 */ /* 0x000fc80000010000 */
[----:B------:R-:W-:Y:S01]  /*7df0*/  FADD.FTZ R3, R29, R2 ;  /* 0x000000021d037221 */ /* 0x000fe20000010000 */
[----:B------:R-:W0:Y:S01]  /*7e00*/  MUFU.EX2 R55, R55 ;  /* 0x0000003700377308 */ /* 0x000e220000000800 */
[----:B-1----:R-:W-:Y:S02]  /*7e10*/  FADD.FTZ R65, R19, R36 ;  /* 0x0000002413417221 */ /* 0x002fe40000010000 */
[----:B------:R-:W-:-:S04]  /*7e20*/  FADD.FTZ R2, R140, R3 ;  /* 0x000000038c027221 */ /* 0x000fc80000010000 */
[----:B------:R-:W-:Y:S01]  /*7e30*/  FADD.FTZ R3, R31, R2 ;  /* 0x000000021f037221 */ /* 0x000fe20000010000 */
[----:B------:R-:W1:Y:S01]  /*7e40*/  MUFU.EX2 R24, R24 ;  /* 0x0000001800187308 */ /* 0x000e620000000800 */
[----:B--2---:R-:W-:Y:S02]  /*7e50*/  FADD.FTZ R36, R22, R65 ;  /* 0x0000004116247221 */ /* 0x004fe40000010000 */
[----:B------:R-:W-:-:S04]  /*7e60*/  FADD.FTZ R2, R142, R3 ;  /* 0x000000038e027221 */ /* 0x000fc80000010000 */
[----:B------:R-:W-:Y:S01]  /*7e70*/  FADD.FTZ R3, R33, R2 ;  /* 0x0000000221037221 */ /* 0x000fe20000010000 */
[----:B------:R-:W2:Y:S01]  /*7e80*/  MUFU.EX2 R57, R57 ;  /* 0x0000003900397308 */ /* 0x000ea20000000800 */
[----:B0-----:R-:W-:Y:S01]  /*7e90*/  FADD.FTZ R65, R55, R36 ;  /* 0x0000002437417221 */ /* 0x001fe20000010000 */
[----:B------:R-:W-:-:S06]  /*7ea0*/  FFMA.FTZ R36, R147, R14, -R10 ;  /* 0x0000000e93247223 */ /* 0x000fcc000001080a */
[----:B------:R-:W0:Y:S01]  /*7eb0*/  MUFU.EX2 R26, R26 ;  /* 0x0000001a001a7308 */ /* 0x000e220000000800 */
[----:B-1----:R-:W-:Y:S01]  /*7ec0*/  FADD.FTZ R38, R24, R65 ;  /* 0x0000004118267221 */ /* 0x002fe20000010000 */
[-CC-:B------:R-:W-:Y:S01]  /*7ed0*/  FFMA.FTZ R65, R121, R14.reuse, -R10.reuse ;  /* 0x0000000e79417223 */ /* 0x180fe2000001080a */
[----:B------:R-:W-:-:S05]  /*7ee0*/  FFMA.FTZ R121, R44, R14, -R10 ;  /* 0x0000000e2c797223 */ /* 0x000fca000001080a */
[----:B------:R-:W1:Y:S01]  /*7ef0*/  MUFU.EX2 R59, R59 ;  /* 0x0000003b003b7308 */ /* 0x000e620000000800 */
[----:B--2---:R-:W-:-:S07]  /*7f00*/  FADD.FTZ R67, R57, R38 ;  /* 0x0000002639437221 */ /* 0x004fce0000010000 */
[----:B------:R-:W2:Y:S01]  /*7f10*/  MUFU.EX2 R137, R137 ;  /* 0x0000008900897308 */ /* 0x000ea20000000800 */
[----:B0-----:R-:W-:Y:S01]  /*7f20*/  FADD.FTZ R38, R26, R67 ;  /* 0x000000431a267221 */ /* 0x001fe20000010000 */
[-CC-:B------:R-:W-:Y:S01]  /*7f30*/  FFMA.FTZ R67, R123, R14.reuse, -R10.reuse ;  /* 0x0000000e7b437223 */ /* 0x180fe2000001080a */
[----:B------:R-:W-:-:S05]  /*7f40*/  FFMA.FTZ R123, R46, R14, -R10 ;  /* 0x0000000e2e7b7223 */ /* 0x000fca000001080a */
[----:B------:R-:W0:Y:S01]  /*7f50*/  MUFU.EX2 R28, R28 ;  /* 0x0000001c001c7308 */ /* 0x000e220000000800 */
[----:B-1----:R-:W-:Y:S01]  /*7f60*/  FADD.FTZ R2, R59, R38 ;  /* 0x000000263b027221 */ /* 0x002fe20000010000 */
[----:B------:R-:W-:Y:S01]  /*7f70*/  FFMA.FTZ R38, R40, R14, -R10 ;  /* 0x0000000e28267223 */ /* 0x000fe2000001080a */
        /* <DEDUP_REMOVED lines=8> */
[-CC-:B------:R-:W-:Y:S01]  /*8000*/  FFMA.FTZ R40, R125, R14.reuse, -R10.reuse ;  /* 0x0000000e7d287223 */ /* 0x180fe2000001080a */
[----:B------:R-:W-:Y:S01]  /*8010*/  FADD.FTZ R42, R132, R69 ;  /* 0x00000045842a7221 */ /* 0x000fe20000010000 */
[----:B------:R-:W-:-:S03]  /*8020*/  FFMA.FTZ R69, R131, R14, -R10 ;  /* 0x0000000e83457223 */ /* 0x000fc6000001080a */
[----:B------:R-:W-:Y:S01]  /*8030*/  FADD.FTZ R73, R39, R42 ;  /* 0x0000002a27497221 */ /* 0x000fe20000010000 */
[----:B------:R-:W0:Y:S01]  /*8040*/  MUFU.EX2 R133, R133 ;  /* 0x0000008500857308 */ /* 0x000e220000000800 */
[----:B-1----:R-:W-:-:S07]  /*8050*/  FADD.FTZ R3, R139, R2 ;  /* 0x000000028b037221 */ /* 0x002fce0000010000 */
[----:B------:R-:W1:Y:S01]  /*8060*/  MUFU.EX2 R32, R32 ;  /* 0x0000002000207308 */ /* 0x000e620000000800 */
[----:B--2---:R-:W-:-:S07]  /*8070*/  FADD.FTZ R2, R8, R3 ;  /* 0x0000000308027221 */ /* 0x004fce0000010000 */
[----:B------:R-:W2:Y:S01]  /*8080*/  MUFU.EX2 R30, R30 ;  /* 0x0000001e001e7308 */ /* 0x000ea20000000800 */
[----:B0-----:R-:W-:Y:S01]  /*8090*/  FADD.FTZ R3, R133, R2 ;  /* 0x0000000285037221 */ /* 0x001fe20000010000 */
[----:B------:R-:W-:-:S06]  /*80a0*/  FADD.FTZ R2, R134, R73 ;  /* 0x0000004986027221 */ /* 0x000fcc0000010000 */
[----:B------:R-:W0:Y:S01]  /*80b0*/  MUFU.EX2 R61, R61 ;  /* 0x0000003d003d7308 */ /* 0x000e220000000800 */
[----:B-1----:R-:W-:-:S07]  /*80c0*/  FADD.FTZ R3, R32, R3 ;  /* 0x0000000320037221 */ /* 0x002fce0000010000 */
[----:B------:R-:W1:Y:S01]  /*80d0*/  MUFU.EX2 R34, R34 ;  /* 0x0000002200227308 */ /* 0x000e620000000800 */
[----:B--2---:R-:W-:Y:S01]  /*80e0*/  FADD.FTZ R42, R30, R3 ;  /* 0x000000031e2a7221 */ /* 0x004fe20000010000 */
[----:B------:R-:W-:-:S04]  /*80f0*/  FADD.FTZ R3, R85, R2 ;  /* 0x0000000255037221 */ /* 0x000fc80000010000 */
[----:B------:R-:W-:Y:S02]  /*8100*/  FADD.FTZ R2, R128, R3 ;  /* 0x0000000380027221 */ /* 0x000fe40000010000 */
[----:B------:R-:W2:Y:S01]  /*8110*/  MUFU.EX2 R63, R63 ;  /* 0x0000003f003f7308 */ /* 0x000ea20000000800 */
[----:B0-----:R-:W-:Y:S01]  /*8120*/  FADD.FTZ R73, R61, R42 ;  /* 0x0000002a3d497221 */ /* 0x001fe20000010000 */
[----:B------:R-:W-:-:S04]  /*8130*/  FADD.FTZ R3, R71, R2 ;  /* 0x0000000247037221 */ /* 0x000fc80000010000 */
[----:B------:R-:W-:Y:S02]  /*8140*/  FADD.FTZ R2, R130, R3 ;  /* 0x0000000382027221 */ /* 0x000fe40000010000 */
[----:B------:R-:W0:Y:S01]  /*8150*/  MUFU.EX2 R36, R36 ;  /* 0x0000002400247308 */ /* 0x000e220000000800 */
[----:B-1----:R-:W-:Y:S01]  /*8160*/  FADD.FTZ R42, R34, R73 ;  /* 0x00000049222a7221 */ /* 0x002fe20000010000 */
[----:B------:R-:W-:-:S04]  /*8170*/  FADD.FTZ R3, R47, R2 ;  /* 0x000000022f037221 */ /* 0x000fc80000010000 */
[----:B------:R-:W-:Y:S02]  /*8180*/  FADD.FTZ R2, R124, R3 ;  /* 0x000000037c027221 */ /* 0x000fe40000010000 */
[----:B------:R-:W1:Y:S01]  /*8190*/  MUFU.EX2 R65, R65 ;  /* 0x0000004100417308 */ /* 0x000e620000000800 */
[----:B--2---:R-:W-:Y:S01]  /*81a0*/  FADD.FTZ R73, R63, R42 ;  /* 0x0000002a3f497221 */ /* 0x004fe20000010000 */
[-C--:B------:R-:W-:Y:S01]  /*81b0*/  FFMA.FTZ R42, R127, R14.reuse, -R10 ;  /* 0x0000000e7f2a7223 */ /* 0x080fe2000001080a */
[----:B------:R-:W-:Y:S01]  /*81c0*/  FADD.FTZ R3, R45, R2 ;  /* 0x000000022d037221 */ /* 0x000fe20000010000 */
[----:B------:R-:W-:-:S03]  /*81d0*/  FFMA.FTZ R10, R129, R14, -R10 ;  /* 0x0000000e810a7223 */ /* 0x000fc6000001080a */
[----:B------:R-:W-:Y:S01]  /*81e0*/  FADD.FTZ R2, R126, R3 ;  /* 0x000000037e027221 */ /* 0x000fe20000010000 */
[----:B------:R-:W2:Y:S01]  /*81f0*/  MUFU.EX2 R38, R38 ;  /* 0x0000002600267308 */ /* 0x000ea20000000800 */
[----:B0-----:R-:W-:Y:S02]  /*8200*/  FADD.FTZ R44, R36, R73 ;  /* 0x00000049242c7221 */ /* 0x001fe40000010000 */
[----:B------:R-:W-:-:S04]  /*8210*/  FADD.FTZ R3, R43, R2 ;  /* 0x000000022b037221 */ /* 0x000fc80000010000 */
[----:B------:R-:W-:Y:S01]  /*8220*/  FADD.FTZ R2, R120, R3 ;  /* 0x0000000378027221 */ /* 0x000fe20000010000 */
        /* <DEDUP_REMOVED lines=24> */
.L_x_1006:
[----:B------:R-:W-:Y:S01]  /*83b0*/  ULEA UR10, UR25, UR43, 0x3 ;  /* 0x0000002b190a7291 */ /* 0x000fe2000f8e183f */
[----:B------:R-:W-:Y:S01]  /*83c0*/  ISETP.GT.AND P1, PT, R9, UR27, PT ;  /* 0x0000001b09007c0c */ /* 0x000fe2000bf24270 */
[----:B------:R-:W-:Y:S01]  /*83d0*/  UMOV UR26, UR4 ;  /* 0x00000004001a7c82 */ /* 0x000fe20008000000 */
[----:B------:R-:W-:Y:S01]  /*83e0*/  UMOV UR25, UR7 ;  /* 0x0000000700197c82 */ /* 0x000fe20008000000 */
[----:B------:R-:W-:Y:S01]  /*83f0*/  UIADD3 UR10, UR10, 0x16860, URZ ;  /* 0x000168600a0a7890 */ /* 0x000fe2000fffe03f */
[----:B------:R-:W-:Y:S01]  /*8400*/  F2FP.BF16.F32.PACK_AB R144, R135, R144 ;  /* 0x000000908790723e */ /* 0x000fe200000010ff */
[----:B------:R-:W-:Y:S01]  /*8410*/  FMUL.FTZ R88, R88, R7 ;  /* 0x0000000758587220 */ /* 0x000fe20000410000 */
[----:B------:R-:W-:Y:S01]  /*8420*/  F2FP.BF16.F32.PACK_AB R139, R8, R139 ;  /* 0x0000008b088b723e */ /* 0x000fe200000010ff */
        /* <DEDUP_REMOVED lines=20> */
[-C--:B------:R-:W-:Y:S01]  /*8570*/  FMUL.FTZ R90, R90, R13.reuse ;  /* 0x0000000d5a5a7220 */ /* 0x080fe20000410000 */
        /* <DEDUP_REMOVED lines=19> */
[----:B------:R-:W-:Y:S01]  /*86b0*/  FMUL.FTZ R110, R110, R13 ;  /* 0x0000000d6e6e7220 */ /* 0x000fe20000410000 */
        /* <DEDUP_REMOVED lines=24> */
[----:B------:R-:W-:Y:S01]  /*8840*/  F2FP.BF16.F32.PACK_AB R123, R10, R123 ;  /* 0x0000007b0a7b723e */ /* 0x000fe200000010ff */
[----:B------:R-:W-:Y:S06]  /*8850*/  @P1 BRA `(.L_x_1007) ;  /* 0xffffffc800841947 */ /* 0x000fec000383ffff */
.L_x_988:
[----:B------:R-:W0:Y:S01]  /*8860*/  S2UR UR10, SR_CTAID.X ;  /* 0x00000000000a79c3 */ /* 0x000e220000002500 */
[----:B------:R-:W-:Y:S01]  /*8870*/  IADD3 R27, -R27, 0x1, RZ ;  /* 0x000000011b1b7810 */ /* 0x000fe20007ffe1ff */
[----:B------:R-:W-:Y:S02]  /*8880*/  UISETP.NE.AND UP1, UPT, UR40, URZ, UPT ;  /* 0x0000003f2800728c */ /* 0x000fe4000bf25270 */
[----:B------:R-:W-:Y:S02]  /*8890*/  UISETP.NE.AND UP0, UPT, UR44, URZ, UPT ;  /* 0x0000003f2c00728c */ /* 0x000fe4000bf05270 */
[----:B------:R-:W-:Y:S01]  /*88a0*/  IMAD R27, R16, UR28, R27 ;  /* 0x0000001c101b7c24 */ /* 0x000fe2000f8e021b */
[----:B------:R-:W-:-:S03]  /*88b0*/  UMOV UR14, 0xc0 ;  /* 0x000000c0000e7882 */ /* 0x000fc60000000000 */
[----:B------:R-:W-:Y:S02]  /*88c0*/  PLOP3.LUT P1, PT, PT, PT, UP0, 0x40, 0x0 ;  /* 0x000000000000781c */ /* 0x000fe40003f2e808 */
[----:B------:R-:W-:Y:S01]  /*88d0*/  R2UR UR15, R27 ;  /* 0x000000001b0f72ca */ /* 0x000fe200000e0000 */
[----:B------:R-:W-:Y:S01]  /*88e0*/  @UP1 ULDC UR18, c[0x0][0x450] ;  /* 0x0001140000121ab9 */ /* 0x000fe20000000800 */
[----:B0-----:R-:W-:-:S03]  /*88f0*/  UIMAD UR14, UR10, UR14, 0xbf ;  /* 0x000000bf0a0e74a4 */ /* 0x001fc6000f8e020e */
[----:B------:R-:W-:Y:S02]  /*8900*/  @UP1 ULDC UR10, c[0x0][0x44c] ;  /* 0x00011300000a1ab9 */ /* 0x000fe40000000800 */
[----:B------:R-:W-:-:S04]  /*8910*/  UIMAD.WIDE.U32 UR10, UR14, UR10, URZ ;  /* 0x0000000a0e0a72a5 */ /* 0x000fc8000f8e003f */
[----:B------:R-:W-:-:S04]  /*8920*/  @UP1 USHF.R.U32.HI UR14, URZ, UR18, UR11 ;  /* 0x000000123f0e1299 */ /* 0x000fc8000801160b */
[----:B------:R-:W-:-:S03]  /*8930*/  UIADD3 UR14, UR15, UR14, URZ ;  /* 0x0000000e0f0e7290 */ /* 0x000fc6000fffe03f */
[----:B------:R-:W-:Y:S02]  /*8940*/  ULDC UR15, c[0x0][0x9dc] ;  /* 0x00027700000f7ab9 */ /* 0x000fe40000000800 */
[----:B------:R-:W-:Y:S01]  /*8950*/  UIADD3 UR15, UR14, -UR15, URZ ;  /* 0x8000000f0e0f7290 */ /* 0x000fe2000fffe03f */
[----:B------:R-:W-:Y:S11]  /*8960*/  @P1 BRA `(.L_x_1008) ;  /* 0x00000000004c1947 */ /* 0x000ff60003800000 */
[----:B------:R-:W-:-:S06]  /*8970*/  UISETP.GT.AND UP0, UPT, UR14, -0x1, UPT ;  /* 0xffffffff0e00788c */ /* 0x000fcc000bf04270 */
[----:B------:R-:W-:-:S13]  /*8980*/  PLOP3.LUT P1, PT, PT, PT, UP0, 0x80, 0x0 ;  /* 0x000000000000781c */ /* 0x000fda0003f2f008 */
[----:B------:R-:W-:Y:S05]  /*8990*/  @P1 BRA `(.L_x_1009) ;  /* 0x0000000000201947 */ /* 0x000fea0003800000 */
[----:B------:R-:W-:Y:S01]  /*89a0*/  ULDC UR18, c[0x0][0x9e4] ;  /* 0x0002790000127ab9 */ /* 0x000fe20000000800 */
[----:B------:R-:W-:Y:S02]  /*89b0*/  ULOP3.LUT UR14, URZ, UR14, URZ, 0x33, !UPT ;  /* 0x0000000e3f0e7292 */ /* 0x000fe4000f8e333f */
[----:B------:R-:W-:-:S11]  /*89c0*/  UISETP.NE.AND UP0, UPT, UR18, 0x1, UPT ;  /* 0x000000011200788c */ /* 0x000fd6000bf05270 */
[----:B------:R-:W-:Y:S02]  /*89d0*/  @UP0 ULDC.64 UR20, c[0x0][0x9e8] ;  /* 0x00027a0000140ab9 */ /* 0x000fe40000000a00 */
[----:B------:R-:W-:-:S04]  /*89e0*/  UIMAD.WIDE.U32 UR10, UR14, UR20, URZ ;  /* 0x000000140e0a72a5 */ /* 0x000fc8000f8e003f */
[----:B------:R-:W-:-:S04]  /*89f0*/  @UP0 USHF.R.U32.HI UR14, URZ, UR21, UR11 ;  /* 0x000000153f0e0299 */ /* 0x000fc8000801160b */
[----:B------:R-:W-:Y:S01]  /*8a00*/  ULOP3.LUT UR14, URZ, UR14, URZ, 0x33, !UPT ;  /* 0x0000000e3f0e7292 */ /* 0x000fe2000f8e333f */
[----:B------:R-:W-:Y:S11]  /*8a10*/  BRA `(.L_x_1010) ;  /* 0x0000000000147947 */ /* 0x000ff60003800000 */
.L_x_1009:
[----:B------:R-:W-:Y:S02]  /*8a20*/  ULDC UR18, c[0x0][0x9e4] ;  /* 0x0002790000127ab9 */ /* 0x000fe40000000800 */
[----:B------:R-:W-:-:S11]  /*8a30*/  UISETP.NE.AND UP0, UPT, UR18, 0x1, UPT ;  /* 0x000000011200788c */ /* 0x000fd6000bf05270 */
[----:B------:R-:W-:Y:S02]  /*8a40*/  @UP0 ULDC.64 UR20, c[0x0][0x9e8] ;  /* 0x00027a0000140ab9 */ /* 0x000fe40000000a00 */
[----:B------:R-:W-:-:S04]  /*8a50*/  UIMAD.WIDE.U32 UR10, UR14, UR20, URZ ;  /* 0x000000140e0a72a5 */ /* 0x000fc8000f8e003f */
[----:B------:R-:W-:-:S12]  /*8a60*/  @UP0 USHF.R.U32.HI UR14, URZ, UR21, UR11 ;  /* 0x000000153f0e0299 */ /* 0x000fd8000801160b */
.L_x_1010:
[----:B------:R-:W-:-:S04]  /*8a70*/  UIMAD UR14, UR14, UR18, URZ ;  /* 0x000000120e0e72a4 */ /* 0x000fc8000f8e023f */
[----:B------:R-:W-:-:S04]  /*8a80*/  UISETP.LT.AND UP0, UPT, UR15, UR14, UPT ;  /* 0x0000000e0f00728c */ /* 0x000fc8000bf01270 */
[----:B------:R-:W-:-:S12]  /*8a90*/  USEL UR15, UR15, UR14, !UP0 ;  /* 0x0000000e0f0f7287 */ /* 0x000fd8000c000000 */
.L_x_1008:
[----:B------:R-:W-:-:S04]  /*8aa0*/  UIADD3 UR15, UR15, 0x7f, URZ ;  /* 0x0000007f0f0f7890 */ /* 0x000fc8000fffe03f */
[----:B------:R-:W-:-:S04]  /*8ab0*/  USHF.R.S32.HI UR10, URZ, 0x1f, UR15 ;  /* 0x0000001f3f0a7899 */ /* 0x000fc8000801140f */
[----:B------:R-:W-:-:S04]  /*8ac0*/  ULEA.HI UR10, UR10, UR15, URZ, 0x7 ;  /* 0x0000000f0a0a7291 */ /* 0x000fc8000f8f383f */
[----:B------:R-:W-:-:S04]  /*8ad0*/  USHF.R.S32.HI UR10, URZ, 0x7, UR10 ;  /* 0x000000073f0a7899 */ /* 0x000fc8000801140a */
[----:B------:R-:W-:-:S04]  /*8ae0*/  UISETP.LT.AND UP0, UPT, UR41, UR10, UPT ;  /* 0x0000000a2900728c */ /* 0x000fc8000bf01270 */
[----:B------:R-:W-:-:S06]  /*8af0*/  USEL UR25, UR41, UR10, !UP0 ;  /* 0x0000000a29197287 */ /* 0x000fcc000c000000 */
[----:B------:R-:W-:-:S13]  /*8b00*/  ISETP.GE.AND P1, PT, R9, UR25, PT ;  /* 0x0000001909007c0c */ /* 0x000fda000bf26270 */
[----:B------:R-:W-:Y:S05]  /*8b10*/  @!P1 BRA `(.L_x_1011) ;  /* 0x00000024004c9947 */ /* 0x000fea0003800000 */
[----:B------:R-:W-:Y:S01]  /*8b20*/  IMAD.MOV.U32 R7, RZ, RZ, R11 ;  /* 0x000000ffff077224 */ /* 0x000fe200078e000b */
[----:B------:R-:W-:Y:S01]  /*8b30*/  UMOV UR27, UR4 ;  /* 0x00000004001b7c82 */ /* 0x000fe20008000000 */
[----:B------:R-:W-:Y:S01]  /*8b40*/  IMAD.MOV.U32 R8, RZ, RZ, R15 ;  /* 0x000000ffff087224 */ /* 0x000fe200078e000f */
[----:B------:R-:W-:Y:S01]  /*8b50*/  UMOV UR26, UR7 ;  /* 0x00000007001a7c82 */ /* 0x000fe20008000000 */
[----:B------:R-:W-:-:S05]  /*8b60*/  ULDC UR28, c[0x0][0x9d8] ;  /* 0x00027600001c7ab9 */ /* 0x000fca0000000800 */
.L_x_1022:
[----:B------:R-:W-:Y:S01]  /*8b70*/  ISETP.NE.AND P2, PT, RZ, UR42, PT ;  /* 0x0000002aff007c0c */ /* 0x000fe2000bf45270 */
[----:B------:R-:W-:-:S04]  /*8b80*/  UISETP.NE.AND UP0, UPT, UR26, 0x1, UPT ;  /* 0x000000011a00788c */ /* 0x000fc8000bf05270 */
[----:B------:R-:W-:-:S04]  /*8b90*/  USEL UR4, URZ, 0x1, UP0 ;  /* 0x000000013f047887 */ /* 0x000fc80008000000 */
[----:B------:R-:W-:-:S04]  /*8ba0*/  ULOP3.LUT UR4, UR27, UR4, URZ, 0x3c, !UPT ;  /* 0x000000041b047292 */ /* 0x000fc8000f8e3c3f */
[----:B------:R-:W-:Y:S08]  /*8bb0*/  @P2 BRA `(.L_x_1012) ;  /* 0x0000000000382947 */ /* 0x000ff00003800000 */
[----:B------:R-:W-:Y:S05]  /*8bc0*/  @!P0 BRA `(.L_x_1013) ;  /* 0x0000000000048947 */ /* 0x000fea0003800000 */
[----:B------:R-:W-:Y:S01]  /*8bd0*/  BPT.TRAP 0x1 ;  /* 0x000000040000795c */ /* 0x000fe20000300000 */
.L_x_1013:
        /* <DEDUP_REMOVED lines=9> */
.L_x_1014:
[----:B-1----:R-:W-:Y:S05]  /*8c70*/  @P1 BRA `(.L_x_1012) ;  /* 0x0000000000081947 */ /* 0x002fea0003800000 */
[----:B------:R-:W1:Y:S02]  /*8c80*/  SYNCS.PHASECHK.TRANS64.TRYWAIT P1, [UR7+0x16830], R10 ;  /* 0x0168300aff0075a7 */ /* 0x000e640008020147 */
[----:B-1----:R-:W-:Y:S05]  /*8c90*/  @!P1 BRA `(.L_x_1015) ;  /* 0x000000b400949947 */ /* 0x002fea0003800000 */
.L_x_1012:
        /* <DEDUP_REMOVED lines=30> */
.L_x_1017:
[----:B------:R-:W-:Y:S01]  /*8e80*/  ULEA UR10, UR26, UR43, 0x3 ;  /* 0x0000002b1a0a7291 */ /* 0x000fe2000f8e183f */
[----:B------:R-:W-:-:S05]  /*8e90*/  IMAD.U32 R10, RZ, RZ, UR27 ;  /* 0x0000001bff0a7e24 */ /* 0x000fca000f8e00ff */
[----:B------:R-:W-:-:S04]  /*8ea0*/  SHF.L.U32 R10, R10, 0x1f, RZ ;  /* 0x0000001f0a0a7819 */ /* 0x000fc800000006ff */
[----:B------:R0:W1:Y:S01]  /*8eb0*/  SYNCS.PHASECHK.TRANS64.TRYWAIT P1, [UR10+0x16850], R10 ;  /* 0x0168500aff0075a7 */ /* 0x000062000802014a */
[----:B------:R-:W-:Y:S05]  /*8ec0*/  @!P0 BRA `(.L_x_1018) ;  /* 0x0000000000048947 */ /* 0x000fea0003800000 */
[----:B------:R-:W-:Y:S01]  /*8ed0*/  BPT.TRAP 0x1 ;  /* 0x000000040000795c */ /* 0x000fe20000300000 */
.L_x_1018:
[----:B-1----:R-:W-:Y:S05]  /*8ee0*/  @P1 BRA `(.L_x_1016) ;  /* 0x0000000000081947 */ /* 0x002fea0003800000 */
[----:B------:R-:W1:Y:S02]  /*8ef0*/  SYNCS.PHASECHK.TRANS64.TRYWAIT P1, [UR10+0x16850], R10 ;  /* 0x0168500aff0075a7 */ /* 0x000e64000802014a */
[----:B-1----:R-:W-:Y:S05]  /*8f00*/  @!P1 BRA `(.L_x_1019) ;  /* 0x000000b400109947 */ /* 0x002fea0003800000 */
.L_x_1016:
        /* <DEDUP_REMOVED lines=50> */
.L_x_1020:
        /* <DEDUP_REMOVED lines=82> */
[----:B------:R-:W-:-:S04]  /*9750*/  ULEA UR10, UR7, UR43, 0x3 ;  /* 0x0000002b070a7291 */ /* 0x000fc8000f8e183f */
[----:B------:R-:W1:Y:S01]  /*9760*/  MUFU.TANH R33, R33 ;  /* 0x0000002100217308 */ /* 0x000e620000002400 */
[----:B--2---:R-:W-:Y:S01]  /*9770*/  FMNMX.FTZ R12, R121, R12, !PT ;  /* 0x0000000c790c7209 */ /* 0x004fe20007810000 */
[----:B------:R-:W-:-:S04]  /*9780*/  UIADD3 UR10, UR10, 0x16840, URZ ;  /* 0x000168400a0a7890 */ /* 0x000fc8000fffe03f */
[----:B------:R-:W-:Y:S02]  /*9790*/  UPRMT UR10, UR5, 0x654, UR10 ;  /* 0x00000654050a7896 */ /* 0x000fe4000800000a */
[----:B------:R-:W2:Y:S01]  /*97a0*/  MUFU.TANH R35, R35 ;  /* 0x0000002300237308 */ /* 0x000ea20000002400 */
[----:B0-----:R-:W-:-:S06]  /*97b0*/  FMNMX.FTZ R12, R123, R12, !PT ;  /* 0x0000000c7b0c7209 */ /* 0x001fcc0007810000 */
[----:B------:R-:W-:Y:S01]  /*97c0*/  SYNCS.ARRIVE.TRANS64.RED.A1T0 RZ, [UR10], RZ ;  /* 0x000000ffffff79a7 */ /* 0x000fe2000810040a */
        /* <DEDUP_REMOVED lines=106> */
[----:B0-----:R-:W-:Y:S02]  /*9e70*/  FMNMX.FTZ R42, R87, R14, !PT ;  /* 0x0000000e572a7209 */ /* 0x001fe40007810000 */
[----:B------:R-:W0:Y:S03]  /*9e80*/  LDC R14, c[0x0][0x988] ;  /* 0x00026200ff0e7b82 */ /* 0x000e260000000800 */
[----:B------:R-:W2:Y:S01]  /*9e90*/  SHFL.BFLY PT, R15, R42, 0x2, 0x1f ;  /* 0x0c401f002a0f7f89 */ /* 0x000ea200000e0000 */
[----:B-1----:R-:W-:Y:S02]  /*9ea0*/  FMNMX.FTZ R44, R12, R11, !PT ;  /* 0x0000000b0c2c7209 */ /* 0x002fe40007810000 */
[----:B--2---:R-:W-:-:S03]  /*9eb0*/  FMNMX.FTZ R46, R42, R15, !PT ;  /* 0x0000000f2a2e7209 */ /* 0x004fc60007810000 */
[----:B------:R-:W1:Y:S04]  /*9ec0*/  SHFL.BFLY PT, R15, R44, 0x1, 0x1f ;  /* 0x0c201f002c0f7f89 */ /* 0x000e6800000e0000 */
[----:B------:R-:W2:Y:S01]  /*9ed0*/  SHFL.BFLY PT, R11, R46, 0x1, 0x1f ;  /* 0x0c201f002e0b7f89 */ /* 0x000ea200000e0000 */
[----:B-1----:R-:W-:Y:S02]  /*9ee0*/  FMNMX.FTZ R15, R44, R15, !PT ;  /* 0x0000000f2c0f7209 */ /* 0x002fe40007810000 */
[----:B--2---:R-:W-:-:S03]  /*9ef0*/  FMNMX.FTZ R11, R46, R11, !PT ;  /* 0x0000000b2e0b7209 */ /* 0x004fc60007810000 */
[C---:B0-----:R-:W-:Y:S01]  /*9f00*/  FMUL.FTZ R42, R15.reuse, R14 ;  /* 0x0000000e0f2a7220 */ /* 0x041fe20000410000 */
[----:B------:R-:W-:-:S03]  /*9f10*/  FADD.FTZ R153, -R15, R8 ;  /* 0x000000080f997221 */ /* 0x000fc60000010100 */
[-CC-:B------:R-:W-:Y:S01]  /*9f20*/  FFMA.FTZ R157, R123, R14.reuse, -R42.reuse ;  /* 0x0000000e7b9d7223 */ /* 0x180fe2000001082a */
[-CC-:B------:R-:W-:Y:S01]  /*9f30*/  FFMA.FTZ R123, R20, R14.reuse, -R42.reuse ;  /* 0x0000000e147b7223 */ /* 0x180fe2000001082a */
[C---:B------:R-:W-:Y:S01]  /*9f40*/  FADD.FTZ R7, -R11.reuse, R7 ;  /* 0x000000070b077221 */ /* 0x040fe20000010100 */
[-C--:B------:R-:W-:Y:S01]  /*9f50*/  FMUL.FTZ R20, R11, R14.reuse ;  /* 0x0000000e0b147220 */ /* 0x080fe20000410000 */
[-C--:B------:R-:W-:Y:S01]  /*9f60*/  FMUL.FTZ R8, R153, R14.reuse ;  /* 0x0000000e99087220 */ /* 0x080fe20000410000 */
[-C--:B------:R-:W-:Y:S01]  /*9f70*/  FFMA.FTZ R13, R13, R14.reuse, -R42 ;  /* 0x0000000e0d0d7223 */ /* 0x080fe2000001082a */
[-C--:B------:R-:W-:Y:S01]  /*9f80*/  FMUL.FTZ R7, R7, R14.reuse ;  /* 0x0000000e07077220 */ /* 0x080fe20000410000 */
[-C--:B------:R-:W-:Y:S01]  /*9f90*/  FFMA.FTZ R10, R10, R14.reuse, -R20 ;  /* 0x0000000e0a0a7223 */ /* 0x080fe20000010814 */
[-CC-:B------:R-:W-:Y:S01]  /*9fa0*/  FFMA.FTZ R148, R19, R14.reuse, -R42.reuse ;  /* 0x0000000e13947223 */ /* 0x180fe2000001082a */
[-C--:B------:R-:W-:Y:S01]  /*9fb0*/  FFMA.FTZ R134, R149, R14.reuse, -R42 ;  /* 0x0000000e95867223 */ /* 0x080fe2000001082a */
[-C--:B------:R-:W-:Y:S01]  /*9fc0*/  FFMA.FTZ R149, R21, R14.reuse, -R20 ;  /* 0x0000000e15957223 */ /* 0x080fe20000010814 */
[----:B------:R-:W-:Y:S01]  /*9fd0*/  MUFU.EX2 R8, R8 ;  /* 0x0000000800087308 */ /* 0x000fe20000000800 */
[-CC-:B------:R-:W-:Y:S01]  /*9fe0*/  FFMA.FTZ R146, R125, R14.reuse, -R42.reuse ;  /* 0x0000000e7d927223 */ /* 0x180fe2000001082a */
[-CC-:B------:R-:W-:Y:S01]  /*9ff0*/  FFMA.FTZ R150, R25, R14.reuse, -R42.reuse ;  /* 0x0000000e19967223 */ /* 0x180fe2000001082a */
[-C--:B------:R-:W-:Y:S01]  /*a000*/  FFMA.FTZ R125, R151, R14.reuse, -R42 ;  /* 0x0000000e977d7223 */ /* 0x080fe2000001082a */
[-C--:B------:R-:W-:Y:S01]  /*a010*/  FFMA.FTZ R151, R29, R14.reuse, -R20 ;  /* 0x0000000e1d977223 */ /* 0x080fe20000010814 */
[-CC-:B------:R-:W-:Y:S01]  /*a020*/  FFMA.FTZ R12, R27, R14.reuse, -R42.reuse ;  /* 0x0000000e1b0c7223 */ /* 0x180fe2000001082a */
[-C--:B------:R-:W-:Y:S01]  /*a030*/  FFMA.FTZ R130, R22, R14.reuse, -R42 ;  /* 0x0000000e16827223 */ /* 0x080fe2000001082a */
[-C--:B------:R-:W-:Y:S01]  /*a040*/  FFMA.FTZ R22, R31, R14.reuse, -R20 ;  /* 0x0000000e1f167223 */ /* 0x080fe20000010814 */
[----:B------:R-:W0:Y:S01]  /*a050*/  MUFU.EX2 R13, R13 ;  /* 0x0000000d000d7308 */ /* 0x000e220000000800 */
[-CC-:B------:R-:W-:Y:S01]  /*a060*/  FFMA.FTZ R144, R121, R14.reuse, -R42.reuse ;  /* 0x0000000e79907223 */ /* 0x180fe2000001082a */
[-C--:B------:R-:W-:Y:S01]  /*a070*/  FFMA.FTZ R132, R145, R14.reuse, -R42 ;  /* 0x0000000e91847223 */ /* 0x080fe2000001082a */
[-C--:B------:R-:W-:Y:S01]  /*a080*/  FFMA.FTZ R145, R33, R14.reuse, -R20 ;  /* 0x0000000e21917223 */ /* 0x080fe20000010814 */
[-C--:B------:R-:W-:Y:S01]  /*a090*/  FFMA.FTZ R121, R24, R14.reuse, -R42 ;  /* 0x0000000e18797223 */ /* 0x080fe2000001082a */
[-C--:B------:R-:W-:Y:S01]  /*a0a0*/  FFMA.FTZ R24, R35, R14.reuse, -R20 ;  /* 0x0000000e23187223 */ /* 0x080fe20000010814 */
[-CC-:B------:R-:W-:Y:S01]  /*a0b0*/  FFMA.FTZ R155, R127, R14.reuse, -R42.reuse ;  /* 0x0000000e7f9b7223 */ /* 0x180fe2000001082a */
[-C--:B------:R-:W-:Y:S01]  /*a0c0*/  FFMA.FTZ R127, R147, R14.reuse, -R42 ;  /* 0x0000000e937f7223 */ /* 0x080fe2000001082a */
[----:B------:R-:W-:Y:S01]  /*a0d0*/  MUFU.EX2 R7, R7 ;  /* 0x0000000700077308 */ /* 0x000fe20000000800 */
[-C--:B------:R-:W-:Y:S01]  /*a0e0*/  FFMA.FTZ R147, R37, R14.reuse, -R20 ;  /* 0x0000000e25937223 */ /* 0x080fe20000010814 */
[-C--:B------:R-:W-:Y:S01]  /*a0f0*/  FFMA.FTZ R124, R26, R14.reuse, -R42 ;  /* 0x0000000e1a7c7223 */ /* 0x080fe2000001082a */
[-C--:B------:R-:W-:Y:S01]  /*a100*/  FFMA.FTZ R26, R39, R14.reuse, -R20 ;  /* 0x0000000e271a7223 */ /* 0x080fe20000010814 */
[-CC-:B------:R-:W-:Y:S01]  /*a110*/  FFMA.FTZ R138, R141, R14.reuse, -R42.reuse ;  /* 0x0000000e8d8a7223 */ /* 0x180fe2000001082a */
[-C--:B------:R-:W-:Y:S01]  /*a120*/  FFMA.FTZ R140, R129, R14.reuse, -R42 ;  /* 0x0000000e818c7223 */ /* 0x080fe2000001082a */
[-C--:B------:R-:W-:Y:S01]  /*a130*/  FFMA.FTZ R141, R41, R14.reuse, -R20 ;  /* 0x0000000e298d7223 */ /* 0x080fe20000010814 */
[-CC-:B------:R-:W-:Y:S01]  /*a140*/  FFMA.FTZ R27, R28, R14.reuse, -R42.reuse ;  /* 0x0000000e1c1b7223 */ /* 0x180fe2000001082a */
[----:B------:R-:W1:Y:S01]  /*a150*/  MUFU.EX2 R10, R10 ;  /* 0x0000000a000a7308 */ /* 0x000e620000000800 */
[----:B0-----:R-:W-:Y:S01]  /*a160*/  FFMA.FTZ R3, R8, R3, R13 ;  /* 0x0000000308037223 */ /* 0x001fe2000001000d */
[-CC-:B------:R-:W-:Y:S01]  /*a170*/  FFMA.FTZ R153, R131, R14.reuse, -R42.reuse ;  /* 0x0000000e83997223 */ /* 0x180fe2000001082a */
[-C--:B------:R-:W-:Y:S01]  /*a180*/  FFMA.FTZ R128, R18, R14.reuse, -R42 ;  /* 0x0000000e12807223 */ /* 0x080fe2000001082a */
[-C--:B------:R-:W-:Y:S01]  /*a190*/  FFMA.FTZ R28, R43, R14.reuse, -R20 ;  /* 0x0000000e2b1c7223 */ /* 0x080fe20000010814 */
[-CC-:B------:R-:W-:Y:S01]  /*a1a0*/  FFMA.FTZ R18, R40, R14.reuse, -R42.reuse ;  /* 0x0000000e28127223 */ /* 0x180fe2000001082a */
[-CC-:B------:R-:W-:Y:S01]  /*a1b0*/  FFMA.FTZ R129, R143, R14.reuse, -R42.reuse ;  /* 0x0000000e8f817223 */ /* 0x180fe2000001082a */
[-C--:B------:R-:W-:Y:S01]  /*a1c0*/  FFMA.FTZ R142, R133, R14.reuse, -R42 ;  /* 0x0000000e858e7223 */ /* 0x080fe2000001082a */
[----:B------:R-:W0:Y:S01]  /*a1d0*/  MUFU.EX2 R148, R148 ;  /* 0x0000009400947308 */ /* 0x000e220000000800 */
[-C--:B------:R-:W-:Y:S01]  /*a1e0*/  FFMA.FTZ R143, R45, R14.reuse, -R20 ;  /* 0x0000000e2d8f7223 */ /* 0x080fe20000010814 */
[-CC-:B------:R-:W-:Y:S01]  /*a1f0*/  FFMA.FTZ R126, R30, R14.reuse, -R42.reuse ;  /* 0x0000000e1e7e7223 */ /* 0x180fe2000001082a */
[-C--:B------:R-:W-:Y:S01]  /*a200*/  FFMA.FTZ R133, R135, R14.reuse, -R42 ;  /* 0x0000000e87857223 */ /* 0x080fe2000001082a */
[-C--:B------:R-:W-:Y:S01]  /*a210*/  FFMA.FTZ R30, R47, R14.reuse, -R20 ;  /* 0x0000000e2f1e7223 */ /* 0x080fe20000010814 */
[-CC-:B------:R-:W-:Y:S01]  /*a220*/  FFMA.FTZ R136, R137, R14.reuse, -R42.reuse ;  /* 0x0000000e89887223 */ /* 0x180fe2000001082a */
[-CC-:B------:R-:W-:Y:S01]  /*a230*/  FFMA.FTZ R131, R139, R14.reuse, -R42.reuse ;  /* 0x0000000e8b837223 */ /* 0x180fe2000001082a */
[----:B------:R-:W-:Y:S01]  /*a240*/  FFMA.FTZ R25, R32, R14, -R42 ;  /* 0x0000000e20197223 */ /* 0x000fe2000001082a */
[----:B------:R-:W2:Y:S01]  /*a250*/  MUFU.EX2 R149, R149 ;  /* 0x0000009500957308 */ /* 0x000ea20000000800 */
[----:B-1----:R-:W-:Y:S01]  /*a260*/  FFMA.FTZ R2, R7, R2, R10 ;  /* 0x0000000207027223 */ /* 0x002fe2000001000a */
[-CC-:B------:R-:W-:Y:S01]  /*a270*/  FFMA.FTZ R120, R34, R14.reuse, -R42.reuse ;  /* 0x0000000e22787223 */ /* 0x180fe2000001082a */
[-CC-:B------:R-:W-:Y:S01]  /*a280*/  FFMA.FTZ R19, R36, R14.reuse, -R42.reuse ;  /* 0x0000000e24137223 */ /* 0x180fe2000001082a */
[-C--:B------:R-:W-:Y:S01]  /*a290*/  FFMA.FTZ R122, R38, R14.reuse, -R42 ;  /* 0x0000000e267a7223 */ /* 0x080fe2000001082a */
[-CC-:B------:R-:W-:Y:S01]  /*a2a0*/  FFMA.FTZ R137, R49, R14.reuse, -R20.reuse ;  /* 0x0000000e31897223 */ /* 0x180fe20000010814 */
[-CC-:B------:R-:W-:Y:S01]  /*a2b0*/  FFMA.FTZ R32, R51, R14.reuse, -R20.reuse ;  /* 0x0000000e33207223 */ /* 0x180fe20000010814 */
[-CC-:B------:R-:W-:Y:S01]  /*a2c0*/  FFMA.FTZ R139, R53, R14.reuse, -R20.reuse ;  /* 0x0000000e358b7223 */ /* 0x180fe20000010814 */
[----:B------:R-:W1:Y:S01]  /*a2d0*/  MUFU.EX2 R150, R150 ;  /* 0x0000009600967308 */ /* 0x000e620000000800 */
[----:B0-----:R-:W-:Y:S01]  /*a2e0*/  FADD.FTZ R3, R148, R3 ;  /* 0x0000000394037221 */ /* 0x001fe20000010000 */
[-CC-:B------:R-:W-:Y:S01]  /*a2f0*/  FFMA.FTZ R34, R55, R14.reuse, -R20.reuse ;  /* 0x0000000e37227223 */ /* 0x180fe20000010814 */
[-CC-:B------:R-:W-:Y:S01]  /*a300*/  FFMA.FTZ R21, R57, R14.reuse, -R20.reuse ;  /* 0x0000000e39157223 */ /* 0x180fe20000010814 */
[-CC-:B------:R-:W-:Y:S01]  /*a310*/  FFMA.FTZ R36, R59, R14.reuse, -R20.reuse ;  /* 0x0000000e3b247223 */ /* 0x180fe20000010814 */
[-CC-:B------:R-:W-:Y:S01]  /*a320*/  FFMA.FTZ R135, R61, R14.reuse, -R20.reuse ;  /* 0x0000000e3d877223 */ /* 0x180fe20000010814 */
[----:B------:R-:W-:-:S02]  /*a330*/  FFMA.FTZ R38, R63, R14, -R20 ;  /* 0x0000000e3f267223 */ /* 0x000fc40000010814 */
        /* <DEDUP_REMOVED lines=134> */
.L_x_1021:
        /* <DEDUP_REMOVED lines=9> */
[----:B------:R-:W-:Y:S01]  /*ac30*/  F2FP.BF16.F32.PACK_AB R138, R129, R138 ;  /* 0x0000008a818a723e */ /* 0x000fe200000010ff */
[----:B------:R-:W-:Y:S01]  /*ac40*/  FMUL.FTZ R89, R89, R8 ;  /* 0x0000000859597220 */ /* 0x000fe20000410000 */
[----:B------:R-:W-:Y:S01]  /*ac50*/  F2FP.BF16.F32.PACK_AB R132, R127, R132 ;  /* 0x000000847f84723e */ /* 0x000fe200000010ff */
[----:B------:R-:W-:Y:S01]  /*ac60*/  FMUL.FTZ R92, R92, R8 ;  /* 0x000000085c5c7220 */ /* 0x000fe20000410000 */
[----:B------:R-:W-:Y:S01]  /*ac70*/  F2FP.BF16.F32.PACK_AB R134, R125, R134 ;  /* 0x000000867d86723e */ /* 0x000fe200000010ff */
[----:B------:R-:W-:Y:S01]  /*ac80*/  FMUL.FTZ R93, R93, R8 ;  /* 0x000000085d5d7220 */ /* 0x000fe20000410000 */
[----:B------:R-:W-:Y:S01]  /*ac90*/  F2FP.BF16.F32.PACK_AB R128, R123, R128 ;  /* 0x000000807b80723e */ /* 0x000fe200000010ff */
[----:B------:R-:W-:Y:S01]  /*aca0*/  FMUL.FTZ R96, R96, R8 ;  /* 0x0000000860607220 */ /* 0x000fe20000410000 */
[----:B------:R-:W-:Y:S01]  /*acb0*/  SYNCS.ARRIVE.TRANS64.RED.A1T0 RZ, [UR10], RZ ;  /* 0x000000ffffff79a7 */ /* 0x000fe2000810040a */
[----:B------:R-:W-:Y:S01]  /*acc0*/  F2FP.BF16.F32.PACK_AB R130, R121, R130 ;  /* 0x000000827982723e */ /* 0x000fe200000010ff */
        /* <DEDUP_REMOVED lines=54> */
[----:B------:R-:W-:Y:S01]  /*b030*/  F2FP.BF16.F32.PACK_AB R123, R20, R39 ;  /* 0x00000027147b723e */ /* 0x000fe200000010ff */
[----:B------:R-:W-:Y:S06]  /*b040*/  @P1 BRA `(.L_x_1022) ;  /* 0xffffffd800c81947 */ /* 0x000fec000383ffff */
.L_x_1011:
[----:B------:R-:W-:-:S13]  /*b050*/  ISETP.GE.AND P1, PT, R9, UR41, PT ;  /* 0x0000002909007c0c */ /* 0x000fda000bf26270 */
[----:B------:R-:W-:Y:S05]  /*b060*/  @!P1 BRA `(.L_x_1023) ;  /* 0x00000034008c9947 */ /* 0x000fea0003800000 */
[----:B------:R-:W-:Y:S01]  /*b070*/  VIADD R10, R17, 0x9 ;  /* 0x00000009110a7836 */ /* 0x000fe20000000000 */
[----:B------:R-:W-:Y:S01]  /*b080*/  ISETP.GE.U32.AND P1, PT, R23, 0x180, PT ;  /* 0x000001801700780c */ /* 0x000fe20003f26070 */
[----:B------:R-:W-:Y:S01]  /*b090*/  IMAD.MOV.U32 R8, RZ, RZ, R11 ;  /* 0x000000ffff087224 */ /* 0x000fe200078e000b */
[----:B------:R-:W-:Y:S01]  /*b0a0*/  UMOV UR31, UR4 ;  /* 0x00000004001f7c82 */ /* 0x000fe20008000000 */
[----:B------:R-:W-:Y:S01]  /*b0b0*/  IMAD.MOV.U32 R7, RZ, RZ, R15 ;  /* 0x000000ffff077224 */ /* 0x000fe200078e000f */
[----:B------:R-:W-:Y:S01]  /*b0c0*/  SEL R10, R10, 0x9, !P1 ;  /* 0x000000090a0a7807 */ /* 0x000fe20004800000 */
[----:B------:R-:W-:Y:S01]  /*b0d0*/  VIADD R17, R17, 0x8 ;  /* 0x0000000811117836 */ /* 0x000fe20000000000 */
[----:B------:R-:W-:Y:S01]  /*b0e0*/  UMOV UR25, UR7 ;  /* 0x0000000700197c82 */ /* 0x000fe20008000000 */
[----:B------:R-:W-:Y:S01]  /*b0f0*/  ULDC UR26, c[0x0][0x9e4] ;  /* 0x00027900001a7ab9 */ /* 0x000fe20000000800 */
[----:B------:R-:W-:Y:S01]  /*b100*/  ULDC UR27, c[0x0][0x288] ;  /* 0x0000a200001b7ab9 */ /* 0x000fe20000000800 */
[----:B------:R-:W-:Y:S01]  /*b110*/  ULDC UR28, c[0x0][0x2f0] ;  /* 0x0000bc00001c7ab9 */ /* 0x000fe20000000800 */
[----:B------:R-:W-:Y:S01]  /*b120*/  ULDC UR29, c[0x0][0x9d8] ;  /* 0x00027600001d7ab9 */ /* 0x000fe20000000800 */
[----:B------:R-:W-:-:S05]  /*b130*/  ULDC UR30, c[0x0][0x9e0] ;  /* 0x00027800001e7ab9 */ /* 0x000fca0000000800 */
.L_x_1042:
[----:B------:R-:W-:Y:S01]  /*b140*/  UIADD3 UR7, UR25, 0x1, URZ ;  /* 0x0000000119077890 */ /* 0x000fe2000fffe03f */
[----:B------:R-:W-:-:S03]  /*b150*/  ISETP.NE.AND P2, PT, RZ, UR42, PT ;  /* 0x0000002aff007c0c */ /* 0x000fc6000bf45270 */
[----:B------:R-:W-:-:S04]  /*b160*/  UISETP.NE.AND UP0, UPT, UR7, 0x2, UPT ;  /* 0x000000020700788c */ /* 0x000fc8000bf05270 */
[----:B------:R-:W-:Y:S02]  /*b170*/  USEL UR4, URZ, 0x1, UP0 ;  /* 0x000000013f047887 */ /* 0x000fe40008000000 */
[----:B------:R-:W-:Y:S02]  /*b180*/  USEL UR7, UR7, URZ, UP0 ;  /* 0x0000003f07077287 */ /* 0x000fe40008000000 */
[----:B------:R-:W-:Y:S02]  /*b190*/  ULOP3.LUT UR4, UR31, UR4, URZ, 0x3c, !UPT ;  /* 0x000000041f047292 */ /* 0x000fe4000f8e3c3f */
[----:B--2---:R-:W-:Y:S10]  /*b1a0*/  @P2 BRA `(.L_x_1024) ;  /* 0x00000000002c2947 */ /* 0x004ff40003800000 */
[----:B------:R-:W-:Y:S05]  /*b1b0*/  @!P0 BRA `(.L_x_1025) ;  /* 0x0000000000048947 */ /* 0x000fea0003800000 */
[----:B------:R-:W-:Y:S01]  /*b1c0*/  BPT.TRAP 0x1 ;  /* 0x000000040000795c */ /* 0x000fe20000300000 */
.L_x_1025:
[----:B------:R-:W-:Y:S01]  /*b1d0*/  ULEA UR10, UR7, UR43, 0x3 ;  /* 0x0000002b070a7291 */ /* 0x000fe2000f8e183f */
[----:B------:R-:W-:-:S05]  /*b1e0*/  IMAD.U32 R11, RZ, RZ, UR4 ;  /* 0x00000004ff0b7e24 */ /* 0x000fca000f8e00ff */
[----:B------:R-:W-:-:S04]  /*b1f0*/  SHF.L.U32 R11, R11, 0x1f, RZ ;  /* 0x0000001f0b0b7819 */ /* 0x000fc800000006ff */
[----:B------:R0:W1:Y:S01]  /*b200*/  SYNCS.PHASECHK.TRANS64.TRYWAIT P1, [UR10+0x16830], R11 ;  /* 0x0168300bff0075a7 */ /* 0x000062000802014a */
[----:B------:R-:W-:Y:S05]  /*b210*/  @!P0 BRA `(.L_x_1026) ;  /* 0x0000000000048947 */ /* 0x000fea0003800000 */
[----:B------:R-:W-:Y:S01]  /*b220*/  BPT.TRAP 0x1 ;  /* 0x000000040000795c */ /* 0x000fe20000300000 */
.L_x_1026:
[----:B-1----:R-:W-:Y:S05]  /*b230*/  @P1 BRA `(.L_x_1024) ;  /* 0x0000000000081947 */ /* 0x002fea0003800000 */
[----:B------:R-:W1:Y:S02]  /*b240*/  SYNCS.PHASECHK.TRANS64.TRYWAIT P1, [UR10+0x16830], R11 ;  /* 0x0168300bff0075a7 */ /* 0x000e64000802014a */
[----:B-1----:R-:W-:Y:S05]  /*b250*/  @!P1 BRA `(.L_x_1027) ;  /* 0x0000009000549947 */ /* 0x002fea0003800000 */
.L_x_1024:
[----:B------:R2:W-:Y:S01]  /*b260*/  BAR.SYNC.DEFER_BLOCKING R17, 0x100 ;  /* 0x000400110000751d */ /* 0x0005e20000010000 */
[----:B------:R-:W-:Y:S01]  /*b270*/  R2UR UR20, R4 ;  /* 0x00000000041472ca */ /* 0x000fe200000e0000 */
[----:B------:R-:W-:Y:S01]  /*b280*/  ULEA UR22, UR7, UR6, 0xa ;  /* 0x0000000607167291 */ /* 0x000fe2000f8e503f */
[----:B------:R-:W-:-:S03]  /*b290*/  R2UR UR21, R5 ;  /* 0x00000000051572ca */ /* 0x000fc600000e0000 */
[----:B------:R-:W-:Y:S01]  /*b2a0*/  UMOV UR23, 0x40000040 ;  /* 0x4000004000177882 */ /* 0x000fe20000000000 */
[----:B------:R-:W-:Y:S01]  /*b2b0*/  UIADD3 UR10, UR22, 0x2, URZ ;  /* 0x00000002160a7890 */ /* 0x000fe2000fffe03f */
[----:B------:R-:W-:Y:S01]  /*b2c0*/  UMOV UR11, 0x40000040 ;  /* 0x40000040000b7882 */ /* 0x000fe20000000000 */
[----:B------:R-:W-:Y:S01]  /*b2d0*/  UIADD3 UR14, UR22, 0x4, URZ ;  /* 0x00000004160e7890 */ /* 0x000fe2000fffe03f */
[----:B------:R-:W-:Y:S01]  /*b2e0*/  UMOV UR15, 0x40000040 ;  /* 0x40000040000f7882 */ /* 0x000fe20000000000 */
[----:B------:R-:W-:Y:S01]  /*b2f0*/  UIADD3 UR18, UR22, 0x6, URZ ;  /* 0x0000000616127890 */ /* 0x000fe2000fffe03f */
[----:B------:R-:W-:Y:S01]  /*b300*/  UMOV UR19, 0x40000040 ;  /* 0x4000004000137882 */ /* 0x000fe20000000000 */
        /* <DEDUP_REMOVED lines=12> */
[----:B--2---:R-:W-:Y:S05]  /*b3d0*/  @P2 BRA `(.L_x_1028) ;  /* 0x00000000002c2947 */ /* 0x004fea0003800000 */
[----:B------:R-:W-:Y:S05]  /*b3e0*/  @!P0 BRA `(.L_x_1029) ;  /* 0x0000000000048947 */ /* 0x000fea0003800000 */
[----:B------:R-:W-:Y:S01]  /*b3f0*/  BPT.TRAP 0x1 ;  /* 0x000000040000795c */ /* 0x000fe20000300000 */
.L_x_1029:
[----:B------:R-:W-:Y:S01]  /*b400*/  ULEA UR10, UR25, UR43, 0x3 ;  /* 0x0000002b190a7291 */ /* 0x000fe2000f8e183f */
[----:B01----:R-:W-:-:S05]  /*b410*/  IMAD.U32 R11, RZ, RZ, UR31 ;  /* 0x0000001fff0b7e24 */ /* 0x003fca000f8e00ff */
[----:B------:R-:W-:-:S04]  /*b420*/  SHF.L.U32 R11, R11, 0x1f, RZ ;  /* 0x0000001f0b0b7819 */ /* 0x000fc800000006ff */
[----:B------:R0:W1:Y:S01]  /*b430*/  SYNCS.PHASECHK.TRANS64.TRYWAIT P1, [UR10+0x16850], R11 ;  /* 0x0168500bff0075a7 */ /* 0x000062000802014a */
[----:B------:R-:W-:Y:S05]  /*b440*/  @!P0 BRA `(.L_x_1030) ;  /* 0x0000000000048947 */ /* 0x000fea0003800000 */
[----:B------:R-:W-:Y:S01]  /*b450*/  BPT.TRAP 0x1 ;  /* 0x000000040000795c */ /* 0x000fe20000300000 */
.L_x_1030:
[----:B-1----:R-:W-:Y:S05]  /*b460*/  @P1 BRA `(.L_x_1028) ;  /* 0x0000000000081947 */ /* 0x002fea0003800000 */
[----:B------:R-:W1:Y:S02]  /*b470*/  SYNCS.PHASECHK.TRANS64.TRYWAIT P1, [UR10+0x16850], R11 ;  /* 0x0168500bff0075a7 */ /* 0x000e64000802014a */
[----:B-1----:R-:W-:Y:S05]  /*b480*/  @!P1 BRA `(.L_x_1031) ;  /* 0x0000008c00e09947 */ /* 0x002fea0003800000 */
.L_x_1028:
[----:B------:R-:W-:Y:S01]  /*b490*/  UIADD3 UR10, UR43, 0x400, URZ ;  /* 0x000004002b0a7890 */ /* 0x000fe2000fffe03f */
[----:B------:R-:W-:Y:S01]  /*b4a0*/  WARPGROUP.ARRIVE ;  /* 0x00000000000079c5 */ /* 0x000fe20000000000 */
[----:B------:R-:W-:Y:S02]  /*b4b0*/  UMOV UR11, 0x40000040 ;  /* 0x40000040000b7882 */ /* 0x000fe40000000000 */
[----:B------:R-:W-:-:S04]  /*b4c0*/  USHF.R.U32.HI UR10, URZ, 0x4, UR10 ;  /* 0x000000043f0a7899 */ /* 0x000fc8000801160a */
[----:B------:R-:W-:-:S04]  /*b4d0*/  ULOP3.LUT UR10, UR10, 0x3fff, URZ, 0xc0, !UPT ;  /* 0x00003fff0a0a7892 */ /* 0x000fc8000f8ec03f */
        /* <DEDUP_REMOVED lines=42> */
.L_x_1032:
[----:B------:R-:W-:Y:S01]  /*b780*/  UISETP.NE.AND UP1, UPT, UR40, URZ, UPT ;  /* 0x0000003f2800728c */ /* 0x000fe2000bf25270 */
[----:B01----:R-:W-:Y:S01]  /*b790*/  FMUL.FTZ R11, R26, UR29 ;  /* 0x0000001d1a0b7c20 */ /* 0x003fe20008410000 */
[----:B------:R-:W-:Y:S01]  /*b7a0*/  FMUL.FTZ R26, R46, UR29 ;  /* 0x0000001d2e1a7c20 */ /* 0x000fe20008410000 */
[----:B------:R-:W-:Y:S01]  /*b7b0*/  FMUL.FTZ R18, R31, UR29 ;  /* 0x0000001d1f127c20 */ /* 0x000fe20008410000 */
[----:B------:R-:W-:Y:S01]  /*b7c0*/  FMUL.FTZ R31, R55, UR29 ;  /* 0x0000001d371f7c20 */ /* 0x000fe20008410000 */
[----:B------:R-:W-:Y:S01]  /*b7d0*/  FMUL.FTZ R55, R65, UR29 ;  /* 0x0000001d41377c20 */ /* 0x000fe20008410000 */
[----:B------:R-:W-:Y:S01]  /*b7e0*/  PLOP3.LUT P1, PT, PT, PT, UP1, 0x80, 0x0 ;  /* 0x000000000000781c */ /* 0x000fe20003f2f018 */
[----:B------:R-:W-:Y:S01]  /*b7f0*/  FMUL.FTZ R129, R56, UR29 ;  /* 0x0000001d38817c20 */ /* 0x000fe20008410000 */
[----:B------:R-:W-:Y:S01]  /*b800*/  PLOP3.LUT P2, PT, PT, PT, UP1, 0x80, 0x0 ;  /* 0x000000000000781c */ /* 0x000fe20003f4f018 */
[----:B------:R-:W-:Y:S01]  /*b810*/  FMUL.FTZ R65, R69, UR29 ;  /* 0x0000001d45417c20 */ /* 0x000fe20008410000 */
[----:B------:R-:W-:Y:S01]  /*b820*/  FMUL.FTZ R56, R64, UR29 ;  /* 0x0000001d40387c20 */ /* 0x000fe20008410000 */
[----:B------:R-:W-:Y:S01]  /*b830*/  @UP1 ULDC UR11, c[0x0][0x44c] ;  /* 0x00011300000b1ab9 */ /* 0x000fe20000000800 */
[----:B------:R-:W-:-:S02]  /*b840*/  IMAD.MOV.U32 R69, RZ, RZ, R6 ;  /* 0x000000ffff457224 */ /* 0x000fc400078e0006 */
[----:B------:R-:W-:Y:S01]  /*b850*/  FMUL.FTZ R12, R27, UR29 ;  /* 0x0000001d1b0c7c20 */ /* 0x000fe20008410000 */
[----:B------:R-:W-:Y:S02]  /*b860*/  IMAD.SHL.U32 R64, R9, 0x80, RZ ;  /* 0x0000008009407824 */ /* 0x000fe400078e00ff */
[----:B------:R-:W-:Y:S01]  /*b870*/  FMUL.FTZ R22, R39, UR29 ;  /* 0x0000001d27167c20 */ /* 0x000fe20008410000 */
[----:B------:R-:W-:Y:S01]  /*b880*/  FMUL.FTZ R27, R47, UR29 ;  /* 0x0000001d2f1b7c20 */ /* 0x000fe20008410000 */
[----:B------:R-:W-:Y:S01]  /*b890*/  FMUL.FTZ R39, R71, UR29 ;  /* 0x0000001d47277c20 */ /* 0x000fe20008410000 */
[----:B------:R-:W-:Y:S01]  /*b8a0*/  FMUL.FTZ R120, R28, UR29 ;  /* 0x0000001d1c787c20 */ /* 0x000fe20008410000 */
[----:B------:R-:W-:Y:S01]  /*b8b0*/  @P1 IMAD.HI.U32 R46, R6, UR11, RZ ;  /* 0x0000000b062e1c27 */ /* 0x000fe2000f8e00ff */
[----:B------:R-:W-:Y:S01]  /*b8c0*/  @UP1 ULDC UR11, c[0x0][0x450] ;  /* 0x00011400000b1ab9 */ /* 0x000fe20000000800 */
[----:B------:R-:W-:Y:S02]  /*b8d0*/  IADD3 R47, -R64, 0x1, RZ ;  /* 0x00000001402f7810 */ /* 0x000fe40007ffe1ff */
[----:B------:R-:W-:Y:S01]  /*b8e0*/  FMUL.FTZ R121, R29, UR29 ;  /* 0x0000001d1d797c20 */ /* 0x000fe20008410000 */
[----:B------:R-:W-:Y:S01]  /*b8f0*/  UISETP.NE.AND UP0, UPT, UR44, URZ, UPT ;  /* 0x0000003f2c00728c */ /* 0x000fe2000bf05270 */
[----:B------:R-:W-:Y:S01]  /*b900*/  @P2 SHF.R.U32.HI R69, RZ, UR11, R46 ;  /* 0x0000000bff452c19 */ /* 0x000fe2000801162e */
[----:B------:R-:W-:Y:S01]  /*b910*/  FMUL.FTZ R13, R30, UR29 ;  /* 0x0000001d1e0d7c20 */ /* 0x000fe20008410000 */
        /* <DEDUP_REMOVED lines=54> */
[----:B------:R-:W1:Y:S01]  /*bc80*/  MUFU.TANH R14, R14 ;  /* 0x0000000e000e7308 */ /* 0x000e620000002400 */
[----:B------:R-:W-:Y:S01]  /*bc90*/  IMAD R49, R16, UR28, R49 ;  /* 0x0000001c10317c24 */ /* 0x000fe2000f8e0231 */
[----:B------:R-:W-:-:S03]  /*bca0*/  UPRMT UR10, UR5, 0x654, UR10 ;  /* 0x00000654050a7896 */ /* 0x000fc6000800000a */
[----:B------:R-:W-:-:S03]  /*bcb0*/  VIADD R49, R49, -UR27 ;  /* 0x8000001b31317c36 */ /* 0x000fc60008000000 */
[----:B------:R-:W3:Y:S01]  /*bcc0*/  MUFU.TANH R15, R15 ;  /* 0x0000000f000f7308 */ /* 0x000ee20000002400 */
[C---:B------:R-:W-:Y:S02]  /*bcd0*/  VIADD R70, R49.reuse, UR30 ;  /* 0x0000001e31467c36 */ /* 0x040fe40008000000 */
[----:B------:R-:W-:Y:S01]  /*bce0*/  VIADD R68, R49, UR24 ;  /* 0x0000001831447c36 */ /* 0x000fe20008000000 */
[----:B------:R-:W-:Y:S01]  /*bcf0*/  SYNCS.ARRIVE.TRANS64.RED.A1T0 RZ, [UR10], RZ ;  /* 0x000000ffffff79a7 */ /* 0x000fe2000810040a */
[--C-:B0-----:R-:W-:Y:S02]  /*bd00*/  IMAD.IADD R72, R70, 0x1, R71.reuse ;  /* 0x0000000146487824 */ /* 0x101fe400078e0247 */
[----:B------:R-:W-:Y:S01]  /*bd10*/  IMAD.IADD R73, R68, 0x1, R71 ;  /* 0x0000000144497824 */ /* 0x000fe200078e0247 */
[----:B------:R-:W0:Y:S08]  /*bd20*/  MUFU.TANH R11, R11 ;  /* 0x0000000b000b7308 */ /* 0x000e300000002400 */
        /* <DEDUP_REMOVED lines=61> */
[----:B-1-34-:R-:W-:Y:S05]  /*c100*/  @P1 BRA `(.L_x_1033) ;  /* 0x00000000005c1947 */ /* 0x01afea0003800000 */
[----:B------:R-:W-:Y:S01]  /*c110*/  IMAD R48, R16, UR28, R71 ;  /* 0x0000001c10307c24 */ /* 0x000fe2000f8e0247 */
[----:B------:R-:W-:Y:S03]  /*c120*/  BSSY B0, `(.L_x_1034) ;  /* 0x0000011000007945 */ /* 0x000fe60003800000 */
[----:B------:R-:W-:-:S05]  /*c130*/  VIADD R71, R48, -UR27 ;  /* 0x8000001b30477c36 */ /* 0x000fca0008000000 */
        /* <DEDUP_REMOVED lines=10> */
.L_x_1035:
[----:B------:R-:W-:-:S05]  /*c1e0*/  IMAD.U32 R74, RZ, RZ, UR26 ;  /* 0x0000001aff4a7e24 */ /* 0x000fca000f8e00ff */
[----:B------:R-:W-:-:S13]  /*c1f0*/  ISETP.NE.AND P1, PT, R74, 0x1, PT ;  /* 0x000000014a00780c */ /* 0x000fda0003f25270 */
[----:B------:R-:W1:Y:S02]  /*c200*/  @P1 LDC.64 R48, c[0x0][0x9e8] ;  /* 0x00027a00ff301b82 */ /* 0x000e640000000a00 */
[----:B-1----:R-:W-:-:S05]  /*c210*/  @P1 IMAD.HI.U32 R48, R71, R48, RZ ;  /* 0x0000003047301227 */ /* 0x002fca00078e00ff */
[----:B------:R-:W-:-:S07]  /*c220*/  @P1 SHF.R.U32.HI R71, RZ, R49, R48 ;  /* 0x00000031ff471219 */ /* 0x000fce0000011630 */
.L_x_1036:
[----:B------:R-:W-:Y:S05]  /*c230*/  BSYNC B0 ;  /* 0x0000000000007941 */ /* 0x000fea0003800000 */
.L_x_1034:
[----:B------:R-:W-:-:S04]  /*c240*/  IMAD R71, R71, R74, -R64 ;  /* 0x0000004a47477224 */ /* 0x000fc800078e0a40 */
[----:B------:R-:W-:-:S05]  /*c250*/  IMAD R71, R0, -0x2, R71 ;  /* 0xfffffffe00477824 */ /* 0x000fca00078e0247 */
[----:B------:R-:W-:Y:S02]  /*c260*/  VIADDMNMX R72, R71, R74, R72, PT ;  /* 0x0000004a47487246 */ /* 0x000fe40003800148 */
[----:B------:R-:W-:-:S07]  /*c270*/  VIMNMX R73, R73, R71, !PT ;  /* 0x0000004749497248 */ /* 0x000fce0007fe0100 */
.L_x_1033:
[----:B------:R-:W-:Y:S01]  /*c280*/  ISETP.GT.AND P1, PT, R9, -0x1, PT ;  /* 0xffffffff0900780c */ /* 0x000fe20003f24270 */
[----:B------:R-:W1:Y:S01]  /*c290*/  SHFL.IDX PT, R79, R69, 0x1, 0x1c1f ;  /* 0x003c1f00454f7f89 */ /* 0x000e6200000e0000 */
[----:B------:R-:W-:Y:S02]  /*c2a0*/  UISETP.NE.AND UP0, UPT, UR44, URZ, UPT ;  /* 0x0000003f2c00728c */ /* 0x000fe4000bf05270 */
[C---:B------:R-:W-:Y:S02]  /*c2b0*/  ISETP.GT.AND P3, PT, R73.reuse, 0x8, P1 ;  /* 0x000000084900780c */ /* 0x040fe40000f64270 */
[C---:B------:R-:W-:Y:S02]  /*c2c0*/  ISETP.GT.AND P6, PT, R73.reuse, RZ, P1 ;  /* 0x000000ff4900720c */ /* 0x040fe40000fc4270 */
[----:B------:R-:W-:Y:S02]  /*c2d0*/  ISETP.LT.OR P3, PT, R72, 0x9, P3 ;  /* 0x000000094800780c */ /* 0x000fe40001f61670 */
[----:B------:R-:W-:-:S02]  /*c2e0*/  ISETP.GT.AND P2, PT, R73, 0x1, P1 ;  /* 0x000000014900780c */ /* 0x000fc40000f44270 */
[----:B0-----:R-:W-:Y:S02]  /*c2f0*/  FSEL R85, R120, -INF , !P3 ;  /* 0xff80000078557808 */ /* 0x001fe40005800000 */
        /* <DEDUP_REMOVED lines=108> */
.L_x_1039:
[----:B------:R-:W-:-:S05]  /*c9c0*/  IMAD.U32 R52, RZ, RZ, UR26 ;  /* 0x0000001aff347e24 */ /* 0x000fca000f8e00ff */
[----:B------:R-:W-:-:S13]  /*c9d0*/  ISETP.NE.AND P2, PT, R52, 0x1, PT ;  /* 0x000000013400780c */ /* 0x000fda0003f45270 */
[----:B------:R-:W0:Y:S02]  /*c9e0*/  @P2 LDC.64 R14, c[0x0][0x9e8] ;  /* 0x00027a00ff0e2b82 */ /* 0x000e240000000a00 */
[----:B0-----:R-:W-:-:S05]  /*c9f0*/  @P2 IMAD.HI.U32 R14, R67, R14, RZ ;  /* 0x0000000e430e2227 */ /* 0x001fca00078e00ff */
[----:B------:R-:W-:-:S07]  /*ca00*/  @P2 SHF.R.U32.HI R67, RZ, R15, R14 ;  /* 0x0000000fff432219 */ /* 0x000fce000001160e */
.L_x_1040:
[----:B------:R-:W-:Y:S05]  /*ca10*/  BSYNC B0 ;  /* 0x0000000000007941 */ /* 0x000fea0003800000 */
.L_x_1038:
[----:B------:R-:W-:-:S04]  /*ca20*/  IMAD R67, R67, R52, -R64 ;  /* 0x0000003443437224 */ /* 0x000fc800078e0a40 */
[----:B------:R-:W-:-:S05]  /*ca30*/  IMAD R67, R0, -0x2, R67 ;  /* 0xfffffffe00437824 */ /* 0x000fca00078e0243 */
[----:B------:R-:W-:Y:S02]  /*ca40*/  VIADDMNMX R48, R67, R52, R48, PT ;  /* 0x0000003443307246 */ /* 0x000fe40003800130 */
[----:B------:R-:W-:-:S07]  /*ca50*/  VIMNMX R50, R50, R67, !PT ;  /* 0x0000004332327248 */ /* 0x000fce0007fe0100 */
.L_x_1037:
[----:B------:R-:W-:Y:S02]  /*ca60*/  FMNMX.FTZ R14, R75, R7, !PT ;  /* 0x000000074b0e7209 */ /* 0x000fe40007810000 */
[----:B------:R-:W-:Y:S02]  /*ca70*/  ISETP.GT.AND P5, PT, R50, 0x10, P1 ;  /* 0x000000103200780c */ /* 0x000fe40000fa4270 */
[----:B------:R-:W-:Y:S02]  /*ca80*/  FMNMX.FTZ R14, R77, R14, !PT ;  /* 0x0000000e4d0e7209 */ /* 0x000fe40007810000 */
[----:B------:R-:W-:Y:S02]  /*ca90*/  ISETP.LT.OR P5, PT, R48, 0x11, P5 ;  /* 0x000000113000780c */ /* 0x000fe40002fa1670 */
[----:B------:R-:W-:Y:S02]  /*caa0*/  FMNMX.FTZ R14, R85, R14, !PT ;  /* 0x0000000e550e7209 */ /* 0x000fe40007810000 */
[----:B------:R-:W-:-:S02]  /*cab0*/  FSEL R19, R19, -INF , !P5 ;  /* 0xff80000013137808 */ /* 0x000fc40006800000 */
[----:B------:R-:W-:Y:S02]  /*cac0*/  FMNMX.FTZ R14, R131, R14, !PT ;  /* 0x0000000e830e7209 */ /* 0x000fe40007810000 */
[----:B------:R-:W-:Y:S02]  /*cad0*/  ISETP.GT.AND P5, PT, R50, 0x20, P1 ;  /* 0x000000203200780c */ /* 0x000fe40000fa4270 */
[----:B------:R-:W-:Y:S02]  /*cae0*/  FMNMX.FTZ R14, R137, R14, !PT ;  /* 0x0000000e890e7209 */ /* 0x000fe40007810000 */
[----:B------:R-:W-:Y:S02]  /*caf0*/  ISETP.LT.OR P5, PT, R48, 0x21, P5 ;  /* 0x000000213000780c */ /* 0x000fe40002fa1670 */
[----:B------:R-:W-:Y:S02]  /*cb00*/  FMNMX.FTZ R14, R141, R14, !PT ;  /* 0x0000000e8d0e7209 */ /* 0x000fe40007810000 */
[----:B------:R-:W-:-:S02]  /*cb10*/  FSEL R25, R25, -INF , !P5 ;  /* 0xff80000019197808 */ /* 0x000fc40006800000 */
[----:B------:R-:W-:Y:S02]  /*cb20*/  FMNMX.FTZ R14, R143, R14, !PT ;  /* 0x0000000e8f0e7209 */ /* 0x000fe40007810000 */
[C---:B------:R-:W-:Y:S02]  /*cb30*/  ISETP.GT.AND P5, PT, R50.reuse, RZ, P1 ;  /* 0x000000ff3200720c */ /* 0x040fe40000fa4270 */
[----:B------:R-:W-:Y:S02]  /*cb40*/  FMNMX.FTZ R14, R155, R14, !PT ;  /* 0x0000000e9b0e7209 */ /* 0x000fe40007810000 */
[C---:B------:R-:W-:Y:S02]  /*cb50*/  ISETP.GT.AND P4, PT, R50.reuse, 0x9, P1 ;  /* 0x000000093200780c */ /* 0x040fe40000f84270 */
[----:B------:R-:W-:Y:S02]  /*cb60*/  FMNMX.FTZ R14, R153, R14, !PT ;  /* 0x0000000e990e7209 */ /* 0x000fe40007810000 */
[----:B------:R-:W-:-:S02]  /*cb70*/  ISETP.GT.AND P6, PT, R50, 0x1, P1 ;  /* 0x000000013200780c */ /* 0x000fc40000fc4270 */
[----:B------:R-:W-:Y:S02]  /*cb80*/  FMNMX.FTZ R14, R151, R14, !PT ;  /* 0x0000000e970e7209 */ /* 0x000fe40007810000 */
[C---:B------:R-:W-:Y:S02]  /*cb90*/  ISETP.LT.OR P5, PT, R48.reuse, 0x1, P5 ;  /* 0x000000013000780c */ /* 0x040fe40002fa1670 */
[----:B------:R-:W-:Y:S02]  /*cba0*/  FMNMX.FTZ R14, R149, R14, !PT ;  /* 0x0000000e950e7209 */ /* 0x000fe40007810000 */
[----:B------:R-:W-:Y:S02]  /*cbb0*/  ISETP.LT.OR P4, PT, R48, 0xa, P4 ;  /* 0x0000000a3000780c */ /* 0x000fe40002781670 */
[----:B------:R-:W-:Y:S02]  /*cbc0*/  FMNMX.FTZ R14, R147, R14, !PT ;  /* 0x0000000e930e7209 */ /* 0x000fe40007810000 */
[----:B------:R-:W-:-:S02]  /*cbd0*/  ISETP.GT.AND P3, PT, R50, 0x8, P1 ;  /* 0x000000083200780c */ /* 0x000fc40000f64270 */
[----:B------:R-:W-:Y:S02]  /*cbe0*/  FMNMX.FTZ R14, R145, R14, !PT ;  /* 0x0000000e910e7209 */ /* 0x000fe40007810000 */
[----:B------:R-:W-:Y:S02]  /*cbf0*/  ISETP.LT.OR P6, PT, R48, 0x2, P6 ;  /* 0x000000023000780c */ /* 0x000fe400037c1670 */
[----:B------:R-:W-:Y:S02]  /*cc00*/  FMNMX.FTZ R14, R87, R14, !PT ;  /* 0x0000000e570e7209 */ /* 0x000fe40007810000 */
[----:B------:R-:W-:Y:S02]  /*cc10*/  FSEL R135, R11, -INF , !P5 ;  /* 0xff8000000b877808 */ /* 0x000fe40006800000 */
[----:B------:R-:W-:Y:S02]  /*cc20*/  FMNMX.FTZ R14, R121, R14, !PT ;  /* 0x0000000e790e7209 */ /* 0x000fe40007810000 */
[----:B------:R-:W-:-:S02]  /*cc30*/  FSEL R73, R18, -INF , !P4 ;  /* 0xff80000012497808 */ /* 0x000fc40006000000 */
[----:B------:R-:W-:Y:S02]  /*cc40*/  FMNMX.FTZ R14, R123, R14, !PT ;  /* 0x0000000e7b0e7209 */ /* 0x000fe40007810000 */
[----:B------:R-:W-:Y:S02]  /*cc50*/  ISETP.LT.OR P3, PT, R48, 0x9, P3 ;  /* 0x000000093000780c */ /* 0x000fe40001f61670 */
[----:B------:R-:W-:Y:S02]  /*cc60*/  FMNMX.FTZ R14, R129, R14, !PT ;  /* 0x0000000e810e7209 */ /* 0x000fe40007810000 */
[----:B------:R-:W-:Y:S02]  /*cc70*/  FSEL R67, R12, -INF , !P6 ;  /* 0xff8000000c437808 */ /* 0x000fe40007000000 */
[----:B------:R-:W-:Y:S02]  /*cc80*/  FMNMX.FTZ R14, R125, R14, !PT ;  /* 0x0000000e7d0e7209 */ /* 0x000fe40007810000 */
[----:B------:R-:W-:-:S02]  /*cc90*/  FMNMX.FTZ R18, R135, R8, !PT ;  /* 0x0000000887127209 */ /* 0x000fc40007810000 */
[----:B------:R-:W-:Y:S02]  /*cca0*/  FMNMX.FTZ R14, R127, R14, !PT ;  /* 0x0000000e7f0e7209 */ /* 0x000fe40007810000 */
[----:B------:R-:W-:Y:S02]  /*ccb0*/  FSEL R13, R13, -INF , !P3 ;  /* 0xff8000000d0d7808 */ /* 0x000fe40005800000 */
[----:B------:R-:W-:Y:S02]  /*ccc0*/  FMNMX.FTZ R14, R83, R14, !PT ;  /* 0x0000000e530e7209 */ /* 0x000fe40007810000 */
[----:B------:R-:W-:Y:S02]  /*ccd0*/  FMNMX.FTZ R18, R67, R18, !PT ;  /* 0x0000001243127209 */ /* 0x000fe40007810000 */
[----:B------:R-:W-:Y:S02]  /*cce0*/  FMNMX.FTZ R14, R81, R14, !PT ;  /* 0x0000000e510e7209 */ /* 0x000fe40007810000 */
[----:B------:R-:W-:-:S02]  /*ccf0*/  ISETP.GT.AND P2, PT, R50, 0x11, P1 ;  /* 0x000000113200780c */ /* 0x000fc40000f44270 */
[----:B------:R-:W-:Y:S02]  /*cd00*/  FMNMX.FTZ R14, R71, R14, !PT ;  /* 0x0000000e470e7209 */ /* 0x000fe40007810000 */
[----:B------:R-:W-:Y:S02]  /*cd10*/  FMNMX.FTZ R18, R13, R18, !PT ;  /* 0x000000120d127209 */ /* 0x000fe40007810000 */
[----:B------:R-:W-:Y:S02]  /*cd20*/  FMNMX.FTZ R14, R69, R14, !PT ;  /* 0x0000000e450e7209 */ /* 0x000fe40007810000 */
[----:B------:R-:W-:Y:S02]  /*cd30*/  ISETP.GT.AND P3, PT, R50, 0x18, P1 ;  /* 0x000000183200780c */ /* 0x000fe40000f64270 */
[----:B------:R-:W-:Y:S02]  /*cd40*/  FMNMX.FTZ R14, R65, R14, !PT ;  /* 0x0000000e410e7209 */ /* 0x000fe40007810000 */
[----:B------:R-:W-:-:S02]  /*cd50*/  ISETP.LT.OR P2, PT, R48, 0x12, P2 ;  /* 0x000000123000780c */ /* 0x000fc40001741670 */
        /* <DEDUP_REMOVED lines=9> */
[----:B------:R-:W-:Y:S02]  /*cdf0*/  ISETP.LT.OR P4, PT, R48, 0x1a, P4 ;  /* 0x0000001a3000780c */ /* 0x000fe40002781670 */
[----:B------:R-:W-:Y:S02]  /*ce00*/  FMNMX.FTZ R14, R53, R14, !PT ;  /* 0x0000000e350e7209 */ /* 0x000fe40007810000 */
[----:B------:R-:W-:-:S02]  /*ce10*/  FSEL R21, R21, -INF , !P3 ;  /* 0xff80000015157808 */ /* 0x000fc40005800000 */
[----:B------:R-:W-:Y:S02]  /*ce20*/  FMNMX.FTZ R14, R51, R14, !PT ;  /* 0x0000000e330e7209 */ /* 0x000fe40007810000 */
[----:B------:R-:W-:Y:S02]  /*ce30*/  FSEL R79, R22, -INF , !P4 ;  /* 0xff800000164f7808 */ /* 0x000fe40006000000 */
[----:B------:R-:W-:Y:S02]  /*ce40*/  FMNMX.FTZ R52, R49, R14, !PT ;  /* 0x0000000e31347209 */ /* 0x000fe40007810000 */
[----:B------:R-:W0:Y:S01]  /*ce50*/  LDC R14, c[0x0][0x988] ;  /* 0x00026200ff0e7b82 */ /* 0x000e220000000800 */
[C---:B------:R-:W-:Y:S02]  /*ce60*/  ISETP.GT.AND P3, PT, R50.reuse, 0x28, P1 ;  /* 0x000000283200780c */ /* 0x040fe40000f64270 */
[----:B------:R-:W1:Y:S01]  /*ce70*/  SHFL.BFLY PT, R15, R52, 0x2, 0x1f ;  /* 0x0c401f00340f7f89 */ /* 0x000e6200000e0000 */
[----:B------:R-:W-:-:S02]  /*ce80*/  ISETP.GT.AND P4, PT, R50, 0x29, P1 ;  /* 0x000000293200780c */ /* 0x000fc40000f84270 */
[C---:B------:R-:W-:Y:S02]  /*ce90*/  ISETP.LT.OR P3, PT, R48.reuse, 0x29, P3 ;  /* 0x000000293000780c */ /* 0x040fe40001f61670 */
[----:B------:R-:W-:Y:S02]  /*cea0*/  ISETP.LT.OR P4, PT, R48, 0x2a, P4 ;  /* 0x0000002a3000780c */ /* 0x000fe40002781670 */
[----:B------:R-:W-:Y:S02]  /*ceb0*/  FSEL R133, R26, -INF , !P3 ;  /* 0xff8000001a857808 */ /* 0x000fe40005800000 */
[C---:B------:R-:W-:Y:S02]  /*cec0*/  ISETP.GT.AND P3, PT, R50.reuse, 0x31, P1 ;  /* 0x000000313200780c */ /* 0x040fe40000f64270 */
[----:B------:R-:W-:Y:S02]  /*ced0*/  ISETP.GT.AND P5, PT, R50, 0x38, P1 ;  /* 0x000000383200780c */ /* 0x000fe40000fa4270 */
[----:B------:R-:W-:-:S02]  /*cee0*/  ISETP.LT.OR P3, PT, R48, 0x32, P3 ;  /* 0x000000323000780c */ /* 0x000fc40001f61670 */
[----:B------:R-:W-:Y:S02]  /*cef0*/  ISETP.LT.OR P5, PT, R48, 0x39, P5 ;  /* 0x000000393000780c */ /* 0x000fe40002fa1670 */
[----:B-1----:R-:W-:-:S05]  /*cf00*/  FMNMX.FTZ R54, R52, R15, !PT ;  /* 0x0000000f34367209 */ /* 0x002fca0007810000 */
[----:B------:R-:W1:Y:S02]  /*cf10*/  SHFL.BFLY PT, R15, R54, 0x1, 0x1f ;  /* 0x0c201f00360f7f89 */ /* 0x000e6400000e0000 */
[----:B-1----:R-:W-:-:S04]  /*cf20*/  FMNMX.FTZ R15, R54, R15, !PT ;  /* 0x0000000f360f7209 */ /* 0x002fc80007810000 */
[C---:B------:R-:W-:Y:S01]  /*cf30*/  FSETP.NEU.FTZ.AND P6, PT, R15.reuse, -INF , PT ;  /* 0xff8000000f00780b */ /* 0x040fe20003fdd000 */
[----:B0-----:R-:W-:-:S05]  /*cf40*/  FMUL.FTZ R12, R15, R14 ;  /* 0x0000000e0f0c7220 */ /* 0x001fca0000410000 */
[----:B------:R-:W-:-:S05]  /*cf50*/  FSEL R12, R12, RZ, P6 ;  /* 0x000000ff0c0c7208 */ /* 0x000fca0003000000 */
[-CC-:B------:R-:W-:Y:S01]  /*cf60*/  FFMA.FTZ R148, R75, R14.reuse, -R12.reuse ;  /* 0x0000000e4b947223 */ /* 0x180fe2000001080c */
[----:B------:R-:W-:Y:S01]  /*cf70*/  FSEL R75, R20, -INF , !P2 ;  /* 0xff800000144b7808 */ /* 0x000fe20005000000 */
        /* <DEDUP_REMOVED lines=28> */
[-CC-:B------:R-:W-:Y:S01]  /*d140*/  FFMA.FTZ R71, R71, R14.reuse, -R12.reuse ;  /* 0x0000000e47477223 */ /* 0x180fe2000001080c */
[C---:B------:R-:W-:Y:S01]  /*d150*/  ISETP.GT.AND P4, PT, R50.reuse, 0x39, P1 ;  /* 0x000000393200780c */ /* 0x040fe20000f84270 */
[-CC-:B------:R-:W-:Y:S01]  /*d160*/  FFMA.FTZ R130, R69, R14.reuse, -R12.reuse ;  /* 0x0000000e45827223 */ /* 0x180fe2000001080c */
[----:B------:R-:W-:Y:S01]  /*d170*/  FSEL R141, R29, -INF , !P3 ;  /* 0xff8000001d8d7808 */ /* 0x000fe20005800000 */
[--C-:B------:R-:W-:Y:S01]  /*d180*/  FFMA.FTZ R29, R155, R14, -R12.reuse ;  /* 0x0000000e9b1d7223 */ /* 0x100fe2000001080c */
[----:B------:R-:W-:Y:S01]  /*d190*/  FMNMX.FTZ R18, R139, R18, !PT ;  /* 0x000000128b127209 */ /* 0x000fe20007810000 */
[-CC-:B------:R-:W-:Y:S01]  /*d1a0*/  FFMA.FTZ R124, R63, R14.reuse, -R12.reuse ;  /* 0x0000000e3f7c7223 */ /* 0x180fe2000001080c */
[----:B------:R-:W-:Y:S01]  /*d1b0*/  ISETP.GT.AND P2, PT, R50, 0x40, P1 ;  /* 0x000000403200780c */ /* 0x000fe20000f44270 */
[-CC-:B------:R-:W-:Y:S01]  /*d1c0*/  FFMA.FTZ R126, R59, R14.reuse, -R12.reuse ;  /* 0x0000000e3b7e7223 */ /* 0x180fe2000001080c */
[----:B------:R-:W-:Y:S01]  /*d1d0*/  FSEL R143, R30, -INF , !P5 ;  /* 0xff8000001e8f7808 */ /* 0x000fe20006800000 */
[-CC-:B------:R-:W-:Y:S01]  /*d1e0*/  FFMA.FTZ R120, R55, R14.reuse, -R12.reuse ;  /* 0x0000000e37787223 */ /* 0x180fe2000001080c */
[----:B------:R-:W-:Y:S01]  /*d1f0*/  ISETP.LT.OR P4, PT, R48, 0x3a, P4 ;  /* 0x0000003a3000780c */ /* 0x000fe20002781670 */
[--C-:B------:R-:W-:Y:S01]  /*d200*/  FFMA.FTZ R122, R51, R14, -R12.reuse ;  /* 0x0000000e337a7223 */ /* 0x100fe2000001080c */
[----:B------:R-:W-:Y:S01]  /*d210*/  FMNMX.FTZ R18, R141, R18, !PT ;  /* 0x000000128d127209 */ /* 0x000fe20007810000 */
[----:B------:R-:W-:Y:S01]  /*d220*/  FFMA.FTZ R49, R49, R14, -R12 ;  /* 0x0000000e31317223 */ /* 0x000fe2000001080c */
        /* <DEDUP_REMOVED lines=90> */
[----:B------:R-:W-:Y:S01]  /*d7d0*/  MUFU.EX2 R132, R132 ;  /* 0x0000008400847308 */ /* 0x000fe20000000800 */
[----:B------:R-:W-:Y:S02]  /*d7e0*/  FSEL R20, R15, RZ, P6 ;  /* 0x000000ff0f147208 */ /* 0x000fe40003000000 */
[----:B------:R-:W-:-:S03]  /*d7f0*/  FMNMX.FTZ R18, R127, R18, !PT ;  /* 0x000000127f127209 */ /* 0x000fc60007810000 */
[----:B------:R-:W-:Y:S02]  /*d800*/  FADD.FTZ R7, -R20, R7 ;  /* 0x0000000714077221 */ /* 0x000fe40000010100 */
[----:B------:R-:W0:Y:S01]  /*d810*/  SHFL.BFLY PT, R11, R18, 0x2, 0x1f ;  /* 0x0c401f00120b7f89 */ /* 0x000e2200000e0000 */
[----:B------:R-:W-:Y:S01]  /*d820*/  MUFU.EX2 R39, R39 ;  /* 0x0000002700277308 */ /* 0x000fe20000000800 */
[----:B------:R-:W-:-:S07]  /*d830*/  FMUL.FTZ R7, R7, R14 ;  /* 0x0000000e07077220 */ /* 0x000fce0000410000 */
[----:B------:R-:W1:Y:S08]  /*d840*/  MUFU.EX2 R7, R7 ;  /* 0x0000000700077308 */ /* 0x000e700000000800 */
[----:B------:R-:W-:Y:S01]  /*d850*/  MUFU.EX2 R134, R134 ;  /* 0x0000008600867308 */ /* 0x000fe20000000800 */
[----:B0-----:R-:W-:-:S07]  /*d860*/  FMNMX.FTZ R11, R18, R11, !PT ;  /* 0x0000000b120b7209 */ /* 0x001fce0007810000 */
[----:B------:R-:W-:Y:S01]  /*d870*/  MUFU.EX2 R83, R83 ;  /* 0x0000005300537308 */ /* 0x000fe20000000800 */
[----:B-1----:R-:W-:Y:S01]  /*d880*/  FFMA.FTZ R34, R7, R3, R148 ;  /* 0x0000000307227223 */ /* 0x002fe20000010094 */
[----:B------:R-:W0:Y:S03]  /*d890*/  SHFL.BFLY PT, R18, R11, 0x1, 0x1f ;  /* 0x0c201f000b127f89 */ /* 0x000e2600000e0000 */
[----:B------:R-:W-:-:S03]  /*d8a0*/  FADD.FTZ R3, R77, R34 ;  /* 0x000000224d037221 */ /* 0x000fc60000010000 */
        /* <DEDUP_REMOVED lines=34> */
[-CC-:B------:R-:W-:Y:S01]  /*dad0*/  FFMA.FTZ R34, R149, R14.reuse, -R12.reuse ;  /* 0x0000000e95227223 */ /* 0x180fe2000001080c */
[-CC-:B------:R-:W-:Y:S01]  /*dae0*/  FFMA.FTZ R36, R36, R14.reuse, -R12.reuse ;  /* 0x0000000e24247223 */ /* 0x180fe2000001080c */
[----:B------:R-:W-:-:S04]  /*daf0*/  FFMA.FTZ R40, R40, R14, -R12 ;  /* 0x0000000e28287223 */ /* 0x000fc8000001080c */
[----:B------:R-:W1:Y:S08]  /*db00*/  MUFU.EX2 R51, R51 ;  /* 0x0000003300337308 */ /* 0x000e700000000800 */
[----:B------:R-:W3:Y:S01]  /*db10*/  MUFU.EX2 R53, R53 ;  /* 0x0000003500357308 */ /* 0x000ee20000000800 */
[----:B0-----:R-:W-:-:S07]  /*db20*/  FFMA.FTZ R2, R13, R2, R18 ;  /* 0x000000020d027223 */ /* 0x001fce0000010012 */
[----:B------:R-:W0:Y:S01]  /*db30*/  MUFU.EX2 R19, R19 ;  /* 0x0000001300137308 */ /* 0x000e220000000800 */
[----:B-1----:R-:W-:Y:S01]  /*db40*/  FADD.FTZ R57, R51, R2 ;  /* 0x0000000233397221 */ /* 0x002fe20000010000 */
[----:B------:R-:W-:-:S03]  /*db50*/  FADD.FTZ R2, R150, R3 ;  /* 0x0000000396027221 */ /* 0x000fc60000010000 */
[----:B------:R-:W-:Y:S01]  /*db60*/  FADD.FTZ R38, R20, R57 ;  /* 0x0000003914267221 */ /* 0x000fe20000010000 */
[----:B------:R-:W-:Y:S01]  /*db70*/  FADD.FTZ R3, R131, R2 ;  /* 0x0000000283037221 */ /* 0x000fe20000010000 */
[----:B------:R-:W-:Y:S01]  /*db80*/  FFMA.FTZ R57, R147, R14, -R12 ;  /* 0x0000000e93397223 */ /* 0x000fe2000001080c */
[----:B------:R-:W1:Y:S01]  /*db90*/  MUFU.EX2 R22, R22 ;  /* 0x0000001600167308 */ /* 0x000e620000000800 */
[----:B---3--:R-:W-:Y:S01]  /*dba0*/  FADD.FTZ R38, R53, R38 ;  /* 0x0000002635267221 */ /* 0x008fe20000010000 */
[----:B------:R-:W-:-:S04]  /*dbb0*/  FADD.FTZ R2, R144, R3 ;  /* 0x0000000390027221 */ /* 0x000fc80000010000 */
[----:B------:R-:W-:Y:S02]  /*dbc0*/  FADD.FTZ R59, R27, R2 ;  /* 0x000000021b3b7221 */ /* 0x000fe40000010000 */
[----:B------:R-:W3:Y:S01]  /*dbd0*/  MUFU.EX2 R21, R21 ;  /* 0x0000001500157308 */ /* 0x000ee20000000800 */
[----:B0-----:R-:W-:Y:S01]  /*dbe0*/  FADD.FTZ R3, R19, R38 ;  /* 0x0000002613037221 */ /* 0x001fe20000010000 */
[----:B------:R-:W-:-:S04]  /*dbf0*/  FADD.FTZ R38, R146, R59 ;  /* 0x0000003b92267221 */ /* 0x000fc80000010000 */
[----:B------:R-:W-:Y:S01]  /*dc00*/  FADD.FTZ R59, R29, R38 ;  /* 0x000000261d3b7221 */ /* 0x000fe20000010000 */
[-CC-:B------:R-:W-:Y:S01]  /*dc10*/  FFMA.FTZ R38, R145, R14.reuse, -R12.reuse ;  /* 0x0000000e91267223 */ /* 0x180fe2000001080c */
[----:B------:R-:W0:Y:S01]  /*dc20*/  MUFU.EX2 R24, R24 ;  /* 0x0000001800187308 */ /* 0x000e220000000800 */
[----:B-1----:R-:W-:Y:S01]  /*dc30*/  FADD.FTZ R2, R22, R3 ;  /* 0x0000000316027221 */ /* 0x002fe20000010000 */
[----:B------:R-:W-:Y:S01]  /*dc40*/  FADD.FTZ R42, R140, R59 ;  /* 0x0000003b8c2a7221 */ /* 0x000fe20000010000 */
[----:B------:R-:W-:-:S03]  /*dc50*/  FFMA.FTZ R59, R87, R14, -R12 ;  /* 0x0000000e573b7223 */ /* 0x000fc6000001080c */
[----:B------:R-:W-:Y:S02]  /*dc60*/  FADD.FTZ R61, R31, R42 ;  /* 0x0000002a1f3d7221 */ /* 0x000fe40000010000 */
[----:B------:R-:W1:Y:S01]  /*dc70*/  MUFU.EX2 R25, R25 ;  /* 0x0000001900197308 */ /* 0x000e620000000800 */
[----:B---3--:R-:W-:-:S07]  /*dc80*/  FADD.FTZ R3, R21, R2 ;  /* 0x0000000215037221 */ /* 0x008fce0000010000 */
[----:B------:R-:W3:Y:S01]  /*dc90*/  MUFU.EX2 R26, R26 ;  /* 0x0000001a001a7308 */ /* 0x000ee20000000800 */
[----:B0-----:R-:W-:-:S07]  /*dca0*/  FADD.FTZ R2, R24, R3 ;  /* 0x0000000318027221 */ /* 0x001fce0000010000 */
[----:B------:R-:W0:Y:S01]  /*dcb0*/  MUFU.EX2 R28, R28 ;  /* 0x0000001c001c7308 */ /* 0x000e220000000800 */
[----:B-1----:R-:W-:Y:S01]  /*dcc0*/  FADD.FTZ R3, R25, R2 ;  /* 0x0000000219037221 */ /* 0x002fe20000010000 */
[----:B------:R-:W-:Y:S01]  /*dcd0*/  FADD.FTZ R2, R142, R61 ;  /* 0x0000003d8e027221 */ /* 0x000fe20000010000 */
[-CC-:B------:R-:W-:Y:S01]  /*dce0*/  FFMA.FTZ R61, R121, R14.reuse, -R12.reuse ;  /* 0x0000000e793d7223 */ /* 0x180fe2000001080c */
[----:B------:R-:W-:-:S04]  /*dcf0*/  FFMA.FTZ R121, R44, R14, -R12 ;  /* 0x0000000e2c797223 */ /* 0x000fc8000001080c */
[----:B------:R-:W1:Y:S01]  /*dd00*/  MUFU.EX2 R55, R55 ;  /* 0x0000003700377308 */ /* 0x000e620000000800 */
[----:B---3--:R-:W-:-:S07]  /*dd10*/  FADD.FTZ R3, R26, R3 ;  /* 0x000000031a037221 */ /* 0x008fce0000010000 */
[----:B------:R-:W3:Y:S01]  /*dd20*/  MUFU.EX2 R137, R137 ;  /* 0x0000008900897308 */ /* 0x000ee20000000800 */
[----:B0-----:R-:W-:Y:S01]  /*dd30*/  FADD.FTZ R42, R28, R3 ;  /* 0x000000031c2a7221 */ /* 0x001fe20000010000 */
[----:B------:R-:W-:-:S04]  /*dd40*/  FADD.FTZ R3, R33, R2 ;  /* 0x0000000221037221 */ /* 0x000fc80000010000 */
[----:B------:R-:W-:Y:S02]  /*dd50*/  FADD.FTZ R2, R136, R3 ;  /* 0x0000000388027221 */ /* 0x000fe40000010000 */
[----:B------:R-:W0:Y:S01]  /*dd60*/  MUFU.EX2 R30, R30 ;  /* 0x0000001e001e7308 */ /* 0x000e220000000800 */
[----:B-1----:R-:W-:Y:S01]  /*dd70*/  FADD.FTZ R42, R55, R42 ;  /* 0x0000002a372a7221 */ /* 0x002fe20000010000 */
[----:B------:R-:W-:-:S06]  /*dd80*/  FADD.FTZ R63, R35, R2 ;  /* 0x00000002233f7221 */ /* 0x000fcc0000010000 */
[----:B------:R-:W1:Y:S01]  /*dd90*/  MUFU.EX2 R139, R139 ;  /* 0x0000008b008b7308 */ /* 0x000e620000000800 */
[----:B---3--:R-:W-:Y:S01]  /*dda0*/  FADD.FTZ R3, R137, R42 ;  /* 0x0000002a89037221 */ /* 0x008fe20000010000 */
[----:B------:R-:W-:-:S04]  /*ddb0*/  FADD.FTZ R42, R138, R63 ;  /* 0x0000003f8a2a7221 */ /* 0x000fc80000010000 */
[----:B------:R-:W-:Y:S01]  /*ddc0*/  FADD.FTZ R63, R37, R42 ;  /* 0x0000002a253f7221 */ /* 0x000fe20000010000 */
[-CC-:B------:R-:W-:Y:S01]  /*ddd0*/  FFMA.FTZ R42, R123, R14.reuse, -R12.reuse ;  /* 0x0000000e7b2a7223 */ /* 0x180fe2000001080c */
[----:B------:R-:W3:Y:S01]  /*dde0*/  MUFU.EX2 R8, R8 ;  /* 0x0000000800087308 */ /* 0x000ee20000000800 */
[----:B0-----:R-:W-:Y:S01]  /*ddf0*/  FADD.FTZ R2, R30, R3 ;  /* 0x000000031e027221 */ /* 0x001fe20000010000 */
[----:B------:R-:W-:Y:S01]  /*de00*/  FADD.FTZ R48, R132, R63 ;  /* 0x0000003f84307221 */ /* 0x000fe20000010000 */
[-CC-:B------:R-:W-:Y:S01]  /*de10*/  FFMA.FTZ R63, R129, R14.reuse, -R12.reuse ;  /* 0x0000000e813f7223 */ /* 0x180fe2000001080c */
[----:B------:R-:W-:Y:S02]  /*de20*/  FFMA.FTZ R123, R46, R14, -R12 ;  /* 0x0000000e2e7b7223 */ /* 0x000fe4000001080c */
[----:B------:R-:W-:Y:S02]  /*de30*/  FADD.FTZ R65, R39, R48 ;  /* 0x0000003027417221 */ /* 0x000fe40000010000 */
[----:B------:R-:W0:Y:S01]  /*de40*/  MUFU.EX2 R133, R133 ;  /* 0x0000008500857308 */ /* 0x000e220000000800 */
[----:B-1----:R-:W-:Y:S01]  /*de50*/  FADD.FTZ R3, R139, R2 ;  /* 0x000000028b037221 */ /* 0x002fe20000010000 */
[----:B------:R-:W-:-:S04]  /*de60*/  FADD.FTZ R48, R134, R65 ;  /* 0x0000004186307221 */ /* 0x000fc80000010000 */
[----:B------:R-:W-:Y:S02]  /*de70*/  FADD.FTZ R65, R83, R48 ;  /* 0x0000003053417221 */ /* 0x000fe40000010000 */
[----:B------:R-:W1:Y:S01]  /*de80*/  MUFU.EX2 R32, R32 ;  /* 0x0000002000207308 */ /* 0x000e620000000800 */
[----:B---3--:R-:W-:-:S07]  /*de90*/  FADD.FTZ R2, R8, R3 ;  /* 0x0000000308027221 */ /* 0x008fce0000010000 */
[----:B------:R-:W3:Y:S01]  /*dea0*/  MUFU.EX2 R135, R135 ;  /* 0x0000008700877308 */ /* 0x000ee20000000800 */
[----:B0-----:R-:W-:-:S07]  /*deb0*/  FADD.FTZ R3, R133, R2 ;  /* 0x0000000285037221 */ /* 0x001fce0000010000 */
[----:B------:R-:W0:Y:S01]  /*dec0*/  MUFU.EX2 R34, R34 ;  /* 0x0000002200227308 */ /* 0x000e220000000800 */
[----:B-1----:R-:W-:-:S07]  /*ded0*/  FADD.FTZ R2, R32, R3 ;  /* 0x0000000320027221 */ /* 0x002fce0000010000 */
[----:B------:R-:W1:Y:S01]  /*dee0*/  MUFU.EX2 R36, R36 ;  /* 0x0000002400247308 */ /* 0x000e620000000800 */
[----:B---3--:R-:W-:Y:S01]  /*def0*/  FADD.FTZ R3, R135, R2 ;  /* 0x0000000287037221 */ /* 0x008fe20000010000 */
[----:B------:R-:W-:-:S06]  /*df00*/  FADD.FTZ R2, R128, R65 ;  /* 0x0000004180027221 */ /* 0x000fcc0000010000 */
[----:B------:R-:W3:Y:S01]  /*df10*/  MUFU.EX2 R57, R57 ;  /* 0x0000003900397308 */ /* 0x000ee20000000800 */
[----:B0-----:R-:W-:-:S07]  /*df20*/  FADD.FTZ R3, R34, R3 ;  /* 0x0000000322037221 */ /* 0x001fce0000010000 */
[----:B------:R-:W0:Y:S01]  /*df30*/  MUFU.EX2 R38, R38 ;  /* 0x0000002600267308 */ /* 0x000e220000000800 */
[----:B-1----:R-:W-:Y:S01]  /*df40*/  FADD.FTZ R44, R36, R3 ;  /* 0x00000003242c7221 */ /* 0x002fe20000010000 */
[----:B------:R-:W-:-:S04]  /*df50*/  FADD.FTZ R3, R71, R2 ;  /* 0x0000000247037221 */ /* 0x000fc80000010000 */
[----:B------:R-:W-:Y:S02]  /*df60*/  FADD.FTZ R2, R130, R3 ;  /* 0x0000000382027221 */ /* 0x000fe40000010000 */
[----:B------:R-:W1:Y:S01]  /*df70*/  MUFU.EX2 R59, R59 ;  /* 0x0000003b003b7308 */ /* 0x000e620000000800 */
[----:B---3--:R-:W-:Y:S01]  /*df80*/  FADD.FTZ R65, R57, R44 ;  /* 0x0000002c39417221 */ /* 0x008fe20000010000 */
[----:B------:R-:W-:Y:S01]  /*df90*/  FADD.FTZ R3, R47, R2 ;  /* 0x000000022f037221 */ /* 0x000fe20000010000 */
[-CC-:B------:R-:W-:Y:S01]  /*dfa0*/  FFMA.FTZ R44, R125, R14.reuse, -R12.reuse ;  /* 0x0000000e7d2c7223 */ /* 0x180fe2000001080c */
[----:B------:R-:W-:Y:S02]  /*dfb0*/  FFMA.FTZ R12, R127, R14, -R12 ;  /* 0x0000000e7f0c7223 */ /* 0x000fe4000001080c */
[----:B------:R-:W-:Y:S02]  /*dfc0*/  FADD.FTZ R2, R124, R3 ;  /* 0x000000037c027221 */ /* 0x000fe40000010000 */
[----:B------:R-:W3:Y:S01]  /*dfd0*/  MUFU.EX2 R40, R40 ;  /* 0x0000002800287308 */ /* 0x000ee20000000800 */
[----:B0-----:R-:W-:-:S07]  /*dfe0*/  FADD.FTZ R48, R38, R65 ;  /* 0x0000004126307221 */ /* 0x001fce0000010000 */
[----:B------:R-:W0:Y:S01]  /*dff0*/  MUFU.EX2 R45, R45 ;  /* 0x0000002d002d7308 */ /* 0x000e220000000800 */
[----:B-1----:R-:W-:-:S07]  /*e000*/  FADD.FTZ R65, R59, R48 ;  /* 0x000000303b417221 */ /* 0x002fce0000010000 */
[----:B------:R-:W1:Y:S01]  /*e010*/  MUFU.EX2 R61, R61 ;  /* 0x0000003d003d7308 */ /* 0x000e620000000800 */
[----:B---3--:R-:W-:-:S07]  /*e020*/  FADD.FTZ R46, R40, R65 ;  /* 0x00000041282e7221 */ /* 0x008fce0000010000 */
        /* <DEDUP_REMOVED lines=24> */
[----:B0-----:R-:W-:-:S03]  /*e1b0*/  FADD.FTZ R3, R49, R46 ;  /* 0x0000002e31037221 */ /* 0x001fc60000010000 */
[----:B-1----:R-:W-:Y:S01]  /*e1c0*/  FADD.FTZ R2, R12, R2 ;  /* 0x000000020c027221 */ /* 0x002fe20000010000 */
[----:B------:R-:W-:Y:S06]  /*e1d0*/  @!P0 BRA `(.L_x_1041) ;  /* 0x0000000000048947 */ /* 0x000fec0003800000 */
[----:B------:R-:W-:Y:S01]  /*e1e0*/  BPT.TRAP 0x1 ;  /* 0x000000040000795c */ /* 0x000fe20000300000 */
.L_x_1041:
        /* <DEDUP_REMOVED lines=75> */
.L_x_1023:
[----:B------:R-:W-:Y:S06]  /*e6a0*/  BAR.ARV 0x8, 0x200 ;  /* 0x0208000000007b1d */ /* 0x000fec0000002000 */
[----:B------:R-:W-:Y:S05]  /*e6b0*/  @!P0 BRA `(.L_x_1043) ;  /* 0x0000000000048947 */ /* 0x000fea0003800000 */
[----:B------:R-:W-:Y:S01]  /*e6c0*/  BPT.TRAP 0x1 ;  /* 0x000000040000795c */ /* 0x000fe20000300000 */
.L_x_1043:
[----:B------:R-:W-:Y:S01]  /*e6d0*/  ULEA UR8, UR7, UR43, 0x3 ;  /* 0x0000002b07087291 */ /* 0x000fe2000f8e183f */
[----:B------:R-:W-:-:S05]  /*e6e0*/  IMAD.U32 R0, RZ, RZ, UR4 ;  /* 0x00000004ff007e24 */ /* 0x000fca000f8e00ff */
[----:B------:R-:W-:-:S04]  /*e6f0*/  SHF.L.U32 R0, R0, 0x1f, RZ ;  /* 0x0000001f00007819 */ /* 0x000fc800000006ff */
[----:B------:R0:W1:Y:S01]  /*e700*/  SYNCS.PHASECHK.TRANS64.TRYWAIT P1, [UR8+0x16850], R0 ;  /* 0x01685000ff0075a7 */ /* 0x0000620008020148 */
[----:B------:R-:W-:Y:S05]  /*e710*/  @!P0 BRA `(.L_x_1044) ;  /* 0x0000000000048947 */ /* 0x000fea0003800000 */
[----:B------:R-:W-:Y:S01]  /*e720*/  BPT.TRAP 0x1 ;  /* 0x000000040000795c */ /* 0x000fe20000300000 */
.L_x_1044:
[----:B-1----:R-:W-:Y:S05]  /*e730*/  @P1 BRA `(.L_x_1045) ;  /* 0x0000000000081947 */ /* 0x002fea0003800000 */
[----:B------:R-:W1:Y:S02]  /*e740*/  SYNCS.PHASECHK.TRANS64.TRYWAIT P1, [UR8+0x16850], R0 ;  /* 0x01685000ff0075a7 */ /* 0x000e640008020148 */
[----:B-1----:R-:W-:Y:S05]  /*e750*/  @!P1 BRA `(.L_x_1046) ;  /* 0x0000005c00449947 */ /* 0x002fea0003800000 */
.L_x_1045:
[----:B------:R-:W-:Y:S01]  /*e760*/  UIADD3 UR43, UR43, 0x400, URZ ;  /* 0x000004002b2b7890 */ /* 0x000fe2000fffe03f */
[----:B------:R-:W-:Y:S01]  /*e770*/  WARPGROUP.ARRIVE ;  /* 0x00000000000079c5 */ /* 0x000fe20000000000 */
[----:B01----:R-:W0:Y:S01]  /*e780*/  SHFL.BFLY PT, R0, R3, 0x2, 0x1f ;  /* 0x0c401f0003007f89 */ /* 0x003e2200000e0000 */
[----:B------:R-:W-:Y:S01]  /*e790*/  IMAD.MOV.U32 R6, RZ, RZ, RZ ;  /* 0x000000ffff067224 */ /* 0x000fe200078e00ff */
[----:B------:R-:W-:Y:S02]  /*e7a0*/  USHF.R.U32.HI UR43, URZ, 0x4, UR43 ;  /* 0x000000043f2b7899 */ /* 0x000fe4000801162b */
[----:B------:R-:W1:Y:S02]  /*e7b0*/  SHFL.BFLY PT, R5, R2, 0x2, 0x1f ;  /* 0x0c401f0002057f89 */ /* 0x000e6400000e0000 */
[----:B------:R-:W-:-:S04]  /*e7c0*/  ULOP3.LUT UR4, UR43, 0x3fff, URZ, 0xc0, !UPT ;  /* 0x00003fff2b047892 */ /* 0x000fc8000f8ec03f */
[----:B------:R-:W-:-:S03]  /*e7d0*/  ULEA UR4, UR7, UR4, 0xa ;  /* 0x0000000407047291 */ /* 0x000fc6000f8e503f */
[----:B------:R-:W-:-:S04]  /*e7e0*/  UMOV UR7, 0x40000040 ;  /* 0x4000004000077882 */ /* 0x000fc80000000000 */
[----:B------:R-:W-:Y:S02]  /*e7f0*/  UMOV UR6, UR4 ;  /* 0x0000000400067c82 */ /* 0x000fe40008000000 */
[----:B------:R-:W-:Y:S01]  /*e800*/  HGMMA.64x64x16.F32.BF16 R88, R148, gdesc[UR4].tnspB, R88, gsb0 ;  /* 0x40e0000494587df0 */ /* 0x000fe20008001858 */
[----:B------:R-:W-:Y:S01]  /*e810*/  UIADD3 UR6, UR4, 0x80, URZ ;  /* 0x0000008004067890 */ /* 0x000fe2000fffe03f */
[----:B------:R-:W-:Y:S01]  /*e820*/  UMOV UR7, 0x40000040 ;  /* 0x4000004000077882 */ /* 0x000fe20000000000 */
[----:B0-----:R-:W-:Y:S01]  /*e830*/  FADD.FTZ R0, R0, R3 ;  /* 0x0000000300007221 */ /* 0x001fe20000010000 */
[----:B------:R-:W-:Y:S02]  /*e840*/  IMAD.MOV.U32 R3, RZ, RZ, RZ ;  /* 0x000000ffff037224 */ /* 0x000fe400078e00ff */
[----:B-1----:R-:W-:Y:S01]  /*e850*/  FADD.FTZ R4, R5, R2 ;  /* 0x0000000205047221 */ /* 0x002fe20000010000 */
[----:B------:R-:W-:Y:S01]  /*e860*/  IMAD.MOV.U32 R2, RZ, RZ, -0x800000 ;  /* 0xff800000ff027424 */ /* 0x000fe200078e00ff */
[----:B------:R-:W0:Y:S04]  /*e870*/  SHFL.BFLY PT, R5, R0, 0x1, 0x1f ;  /* 0x0c201f0000057f89 */ /* 0x000e2800000e0000 */
[----:B------:R-:W2:Y:S01]  /*e880*/  SHFL.BFLY PT, R7, R4, 0x1, 0x1f ;  /* 0x0c201f0004077f89 */ /* 0x000ea200000e0000 */
[----:B0-----:R-:W-:Y:S01]  /*e890*/  FADD.FTZ R9, R0, R5 ;  /* 0x0000000500097221 */ /* 0x001fe20000010000 */
[----:B------:R-:W-:-:S02]  /*e8a0*/  IMAD.MOV.U32 R0, RZ, RZ, -0x800000 ;  /* 0xff800000ff007424 */ /* 0x000fc400078e00ff */
[----:B--2---:R-:W-:Y:S02]  /*e8b0*/  FADD.FTZ R10, R4, R7 ;  /* 0x00000007040a7221 */ /* 0x004fe40000010000 */
[----:B------:R-:W-:-:S03]  /*e8c0*/  FSETP.NE.FTZ.AND P1, PT, R9, RZ, PT ;  /* 0x000000ff0900720b */ /* 0x000fc60003f35000 */
[----:B------:R-:W-:-:S10]  /*e8d0*/  FSETP.NE.FTZ.AND P2, PT, R10, RZ, PT ;  /* 0x000000ff0a00720b */ /* 0x000fd40003f55000 */
[----:B------:R-:W0:Y:S01]  /*e8e0*/  @P1 MUFU.LG2 R5, R9 ;  /* 0x0000000900051308 */ /* 0x000e220000000c00 */
[C---:B------:R-:W-:Y:S02]  /*e8f0*/  @P1 FMUL.FTZ R4, R14.reuse, 0.69314718246459960938 ;  /* 0x3f3172180e041820 */ /* 0x040fe40000410000 */
[----:B------:R-:W-:-:S05]  /*e900*/  @P2 FMUL.FTZ R13, R14, 0.69314718246459960938 ;  /* 0x3f3172180e0d2820 */ /* 0x000fca0000410000 */
        /* <DEDUP_REMOVED lines=44> */
.L_x_1047:
        /* <DEDUP_REMOVED lines=36> */
.L_x_969:
        /* <DEDUP_REMOVED lines=17> */
[----:B------:R-:W-:Y:S01]  /*ef20*/  LOP3.LUT R12, R7, 0xfffffffc, RZ, 0xc0, !PT ;  /* 0xfffffffc070c7812 */ /* 0x000fe200078ec0ff */
[----:B------:R-:W-:Y:S01]  /*ef30*/  IMAD.IADD R21, R23, 0x1, -R6 ;  /* 0x0000000117157824 */ /* 0x000fe200078e0a06 */
[----:B------:R-:W3:Y:S01]  /*ef40*/  S2UR UR11, SR_CTAID.Y ;  /* 0x00000000000b79c3 */ /* 0x000ee20000002600 */
[----:B------:R-:W-:Y:S01]  /*ef50*/  IMAD.HI R4, R3, 0x55555556, RZ ;  /* 0x5555555603047827 */ /* 0x000fe200078e02ff */
[----:B------:R-:W-:Y:S02]  /*ef60*/  UIADD3 UR6, UR5, UR6, URZ ;  /* 0x0000000605067290 */ /* 0x000fe4000fffe03f */
[----:B------:R-:W-:Y:S01]  /*ef70*/  SHF.R.S32.HI R8, RZ, 0x1f, R21 ;  /* 0x0000001fff087819 */ /* 0x000fe20000011415 */
[----:B------:R-:W-:Y:S01]  /*ef80*/  IMAD.IADD R12, R23, 0x1, -R12 ;  /* 0x00000001170c7824 */ /* 0x000fe200078e0a0c */
[----:B------:R-:W-:Y:S01]  /*ef90*/  LEA.HI R4, R4, R4, RZ, 0x1 ;  /* 0x0000000404047211 */ /* 0x000fe200078f08ff */
[----:B------:R-:W-:Y:S01]  /*efa0*/  ULDC.64 UR8, c[0x0][0xb38] ;  /* 0x0002ce0000087ab9 */ /* 0x000fe20000000a00 */
[----:B------:R-:W-:Y:S01]  /*efb0*/  LEA.HI R22, R8, R21, RZ, 0x2 ;  /* 0x0000001508167211 */ /* 0x000fe200078f10ff */
[----:B------:R-:W3:Y:S01]  /*efc0*/  LDC R19, c[0x0][0xc50] ;  /* 0x00031400ff137b82 */ /* 0x000ee20000000800 */
[----:B0-----:R-:W-:Y:S01]  /*efd0*/  ISETP.NE.AND P0, PT, R17, 0x1, PT ;  /* 0x000000011100780c */ /* 0x001fe20003f05270 */
[----:B------:R-:W-:Y:S01]  /*efe0*/  UIMAD UR7, UR7, UR8, URZ ;  /* 0x00000008070772a4 */ /* 0x000fe2000f8e023f */
[----:B------:R-:W-:-:S02]  /*eff0*/  SHF.R.S32.HI R5, RZ, 0x2, R22 ;  /* 0x00000002ff057819 */ /* 0x000fc40000011416 */
[----:B------:R-:W-:Y:S01]  /*f000*/  SHF.R.S32.HI R6, RZ, 0x1f, R22 ;  /* 0x0000001fff067819 */ /* 0x000fe20000011416 */
[----:B--2---:R-:W-:Y:S01]  /*f010*/  USHF.R.S32.HI UR10, URZ, 0x1f, UR12 ;  /* 0x0000001f3f0a7899 */ /* 0x004fe2000801140c */
[----:B------:R-:W-:Y:S01]  /*f020*/  LEA.HI R8, R8, R21, RZ, 0x5 ;  /* 0x0000001508087211 */ /* 0x000fe200078f28ff */
[----:B------:R-:W0:Y:S01]  /*f030*/  LDC.64 R14, c[0x0][0xb40] ;  /* 0x0002d000ff0e7b82 */ /* 0x000e220000000a00 */
[----:B------:R-:W-:Y:S02]  /*f040*/  LEA.HI R6, R6, R5, RZ, 0x3 ;  /* 0x0000000506067211 */ /* 0x000fe400078f18ff */
[----:B------:R-:W-:Y:S02]  /*f050*/  SHF.R.S32.HI R8, RZ, 0x5, R8 ;  /* 0x00000005ff087819 */ /* 0x000fe40000011408 */
[----:B------:R-:W-:Y:S01]  /*f060*/  LOP3.LUT R10, R6, 0xfffffff8, RZ, 0xc0, !PT ;  /* 0xfffffff8060a7812 */ /* 0x000fe200078ec0ff */
[----:B------:R-:W-:Y:S01]  /*f070*/  IMAD R6, R4, -0x3, R3 ;  /* 0xfffffffd04067824 */ /* 0x000fe200078e0203 */
[----:B------:R-:W-:Y:S01]  /*f080*/  LEA.HI R4, R12, R12, RZ, 0x1 ;  /* 0x0000000c0c047211 */ /* 0x000fe200078f08ff */
[----:B------:R-:W2:Y:S01]  /*f090*/  @P0 LDC R9, c[0x0][0xbec] ;  /* 0x0002fb00ff090b82 */ /* 0x000ea20000000800 */
[----:B------:R-:W-:Y:S01]  /*f0a0*/  LOP3.LUT R22, R22, 0x7ffffffc, RZ, 0xc0, !PT ;  /* 0x7ffffffc16167812 */ /* 0x000fe200078ec0ff */
[----:B------:R-:W-:Y:S01]  /*f0b0*/  IMAD.IADD R3, R5, 0x1, -R10 ;  /* 0x0000000105037824 */ /* 0x000fe200078e0a0a */
[----:B------:R-:W-:Y:S01]  /*f0c0*/  LOP3.LUT R5, R4, 0x1ffffffe, RZ, 0xc0, !PT ;  /* 0x1ffffffe04057812 */ /* 0x000fe200078ec0ff */
[----:B------:R-:W-:-:S02]  /*f0d0*/  IMAD.U32 R4, RZ, RZ, UR4 ;  /* 0x00000004ff047e24 */ /* 0x000fc4000f8e00ff */
[----:B------:R-:W-:Y:S02]  /*f0e0*/  IMAD R3, R8, 0x10, R3 ;  /* 0x0000001008037824 */ /* 0x000fe400078e0203 */
[----:B------:R-:W4:Y:S01]  /*f0f0*/  LDC.64 R10, c[0x0][0xbd8] ;  /* 0x0002f600ff0a7b82 */ /* 0x000f220000000a00 */
[----:B------:R-:W-:Y:S02]  /*f100*/  IMAD.IADD R12, R12, 0x1, -R5 ;  /* 0x000000010c0c7824 */ /* 0x000fe400078e0a05 */
[----:B------:R-:W-:Y:S02]  /*f110*/  IMAD R3, R6, 0x40, R3 ;  /* 0x0000004006037824 */ /* 0x000fe400078e0203 */
[----:B------:R-:W-:Y:S01]  /*f120*/  IMAD.U32 R5, RZ, RZ, UR5 ;  /* 0x00000005ff057e24 */ /* 0x000fe2000f8e00ff */
[----:B------:R-:W-:Y:S01]  /*f130*/  UIMAD.WIDE.U32 UR4, UR39, UR8, URZ ;  /* 0x00000008270472a5 */ /* 0x000fe2000f8e003f */
[----:B------:R-:W-:Y:S01]  /*f140*/  IMAD.U32 R5, RZ, RZ, UR6 ;  /* 0x00000006ff057e24 */ /* 0x000fe2000f8e00ff */
[----:B------:R-:W5:Y:S01]  /*f150*/  @P0 LDC R13, c[0x0][0xbf0] ;  /* 0x0002fc00ff0d0b82 */ /* 0x000f620000000800 */
[----:B------:R-:W-:Y:S01]  /*f160*/  IMAD R6, R12, 0x8, R3 ;  /* 0x000000080c067824 */ /* 0x000fe200078e0203 */
[----:B------:R-:W-:Y:S01]  /*f170*/  UIMAD UR6, UR39, UR9, UR7 ;  /* 0x00000009270672a4 */ /* 0x000fe2000f8e0207 */
[----:B0-----:R-:W-:-:S02]  /*f180*/  IMAD R12, R14, UR10, RZ ;  /* 0x0000000a0e0c7c24 */ /* 0x001fc4000f8e02ff */
[----:B------:R-:W-:Y:S01]  /*f190*/  IMAD.U32 R7, RZ, RZ, UR5 ;  /* 0x00000005ff077e24 */ /* 0x000fe2000f8e00ff */
[----:B------:R-:W-:Y:S01]  /*f1a0*/  UIADD3 UR6, UR5, UR6, URZ ;  /* 0x0000000605067290 */ /* 0x000fe2000fffe03f */
[----:B---3--:R-:W-:Y:S01]  /*f1b0*/  IMAD R19, R19, R18, UR11 ;  /* 0x0000000b13137e24 */ /* 0x008fe2000f8e0212 */
[----:B------:R-:W0:Y:S01]  /*f1c0*/  @P0 LDC R23, c[0x0][0xbec] ;  /* 0x0002fb00ff170b82 */ /* 0x000e220000000800 */
[----:B------:R-:W-:Y:S01]  /*f1d0*/  ULDC.64 UR8, c[0x0][0xb28] ;  /* 0x0002ca0000087ab9 */ /* 0x000fe20000000a00 */
[----:B-1----:R-:W-:Y:S02]  /*f1e0*/  IMAD R3, R16, 0xc0, R3 ;  /* 0x000000c010037824 */ /* 0x002fe400078e0203 */
[----:B------:R-:W-:Y:S01]  /*f1f0*/  IMAD.U32 R7, RZ, RZ, UR6 ;  /* 0x00000006ff077e24 */ /* 0x000fe2000f8e00ff */
[----:B------:R-:W-:Y:S01]  /*f200*/  ULDC.64 UR6, c[0x0][0xb48] ;  /* 0x0002d20000067ab9 */ /* 0x000fe20000000a00 */
[C---:B----4-:R-:W-:Y:S02]  /*f210*/  IMAD R8, R10.reuse, UR10, RZ ;  /* 0x0000000a0a087c24 */ /* 0x050fe4000f8e02ff */
[----:B------:R-:W1:Y:S01]  /*f220*/  @P0 LDC R20, c[0x0][0xbf0] ;  /* 0x0002fc00ff140b82 */ /* 0x000e620000000800 */
[----:B------:R-:W-:-:S04]  /*f230*/  IMAD.WIDE.U32 R4, R10, UR12, R4 ;  /* 0x0000000c0a047c25 */ /* 0x000fc8000f8e0004 */
[----:B------:R-:W-:Y:S02]  /*f240*/  IMAD R11, R11, UR12, R8 ;  /* 0x0000000c0b0b7c24 */ /* 0x000fe4000f8e0208 */
[----:B------:R-:W-:Y:S02]  /*f250*/  IMAD R8, R16, 0xc0, R6 ;  /* 0x000000c010087824 */ /* 0x000fe400078e0206 */
[----:B------:R-:W-:Y:S01]  /*f260*/  IMAD.U32 R6, RZ, RZ, UR4 ;  /* 0x00000004ff067e24 */ /* 0x000fe2000f8e00ff */
[----:B------:R-:W-:Y:S01]  /*f270*/  ULDC.64 UR4, c[0x0][0xbe0] ;  /* 0x0002f80000047ab9 */ /* 0x000fe20000000a00 */
[----:B--2---:R-:W-:-:S04]  /*f280*/  @P0 IMAD.HI.U32 R10, R8, R9, RZ ;  /* 0x00000009080a0227 */ /* 0x004fc800078e00ff */
[----:B------:R-:W-:Y:S01]  /*f290*/  IMAD.MOV.U32 R9, RZ, RZ, R8 ;  /* 0x000000ffff097224 */ /* 0x000fe200078e0008 */
[----:B-----5:R-:W-:Y:S01]  /*f2a0*/  @P0 SHF.R.U32.HI R9, RZ, R13, R10 ;  /* 0x0000000dff090219 */ /* 0x020fe2000001160a */
[----:B------:R-:W-:Y:S01]  /*f2b0*/  IMAD R13, R15, UR12, R12 ;  /* 0x0000000c0f0d7c24 */ /* 0x000fe2000f8e020c */
[----:B------:R-:W-:Y:S01]  /*f2c0*/  SHF.R.S32.HI R12, RZ, 0x1f, R19 ;  /* 0x0000001fff0c7819 */ /* 0x000fe20000011413 */
[----:B------:R-:W-:-:S04]  /*f2d0*/  IMAD.WIDE.U32 R6, R14, UR12, R6 ;  /* 0x0000000c0e067c25 */ /* 0x000fc8000f8e0006 */
[----:B------:R-:W-:Y:S02]  /*f2e0*/  IMAD.IADD R5, R5, 0x1, R11 ;  /* 0x0000000105057824 */ /* 0x000fe400078e020b */
[----:B0-----:R-:W-:-:S04]  /*f2f0*/  @P0 IMAD.HI.U32 R23, R8, R23, RZ ;  /* 0x0000001708170227 */ /* 0x001fc800078e00ff */
[----:B------:R-:W-:Y:S02]  /*f300*/  IMAD.IADD R7, R7, 0x1, R13 ;  /* 0x0000000107077824 */ /* 0x000fe400078e020d */
[----:B------:R-:W-:Y:S02]  /*f310*/  IMAD R13, R12, UR6, RZ ;  /* 0x000000060c0d7c24 */ /* 0x000fe4000f8e02ff */
[----:B------:R-:W-:-:S04]  /*f320*/  IMAD.WIDE.U32 R4, R19, UR4, R4 ;  /* 0x0000000413047c25 */ /* 0x000fc8000f8e0004 */
[----:B------:R-:W-:Y:S01]  /*f330*/  IMAD.MOV.U32 R11, RZ, RZ, R8 ;  /* 0x000000ffff0b7224 */ /* 0x000fe200078e0008 */
[----:B-1----:R-:W-:Y:S01]  /*f340*/  @P0 SHF.R.U32.HI R11, RZ, R20, R23 ;  /* 0x00000014ff0b0219 */ /* 0x002fe20000011617 */
[----:B------:R-:W-:Y:S01]  /*f350*/  IMAD R10, R12, UR4, RZ ;  /* 0x000000040c0a7c24 */ /* 0x000fe2000f8e02ff */
[----:B------:R-:W-:Y:S01]  /*f360*/  BAR.SYNC.DEFER_BLOCKING 0x1, 0x180 ;  /* 0x0046000000007b1d */ /* 0x000fe20000010000 */
[C---:B------:R-:W-:Y:S01]  /*f370*/  IMAD R15, R19.reuse, UR7, R13 ;  /* 0x00000007130f7c24 */ /* 0x040fe2000f8e020d */
[--C-:B------:R-:W-:Y:S01]  /*f380*/  SHF.R.S32.HI R13, RZ, 0x1f, R9.reuse ;  /* 0x0000001fff0d7819 */ /* 0x100fe20000011409 */
[----:B------:R-:W-:Y:S01]  /*f390*/  IMAD R12, R19, UR5, R10 ;  /* 0x00000005130c7c24 */ /* 0x000fe2000f8e020a */
[----:B------:R-:W-:Y:S01]  /*f3a0*/  IADD3 R4, P0, R9, R4, RZ ;  /* 0x0000000409047210 */ /* 0x000fe20007f1e0ff */
[----:B------:R-:W-:Y:S01]  /*f3b0*/  IMAD.MOV R9, RZ, RZ, -R9 ;  /* 0x000000ffff097224 */ /* 0x000fe200078e0a09 */
[--C-:B------:R-:W-:Y:S01]  /*f3c0*/  SHF.R.S32.HI R10, RZ, 0x1f, R11.reuse ;  /* 0x0000001fff0a7819 */ /* 0x100fe2000001140b */
[----:B------:R-:W-:Y:S01]  /*f3d0*/  IMAD.MOV R14, RZ, RZ, -R11 ;  /* 0x000000ffff0e7224 */ /* 0x000fe200078e0a0b */
[----:B------:R-:W-:Y:S01]  /*f3e0*/  ULDC.64 UR4, c[0x0][0xb30] ;  /* 0x0002cc0000047ab9 */ /* 0x000fe20000000a00 */
[----:B------:R-:W-:Y:S01]  /*f3f0*/  IMAD R9, R17, R9, R8 ;  /* 0x0000000911097224 */ /* 0x000fe200078e0208 */
[----:B------:R-:W-:Y:S01]  /*f400*/  IADD3.X R5, R13, R5, R12, P0, !PT ;  /* 0x000000050d057210 */ /* 0x000fe200007fe40c */
[----:B------:R-:W-:Y:S01]  /*f410*/  IMAD.WIDE.U32 R6, R19, UR6, R6 ;  /* 0x0000000613067c25 */ /* 0x000fe2000f8e0006 */
[----:B------:R-:W-:-:S03]  /*f420*/  ULDC.64 UR6, c[0x0][0xbc8] ;  /* 0x0002f20000067ab9 */ /* 0x000fc60000000a00 */
[----:B------:R-:W-:Y:S02]  /*f430*/  IMAD R10, R10, UR4, RZ ;  /* 0x000000040a0a7c24 */ /* 0x000fe4000f8e02ff */
[----:B------:R-:W-:Y:S01]  /*f440*/  IMAD R13, R17, R14, R8 ;  /* 0x0000000e110d7224 */ /* 0x000fe200078e0208 */
[----:B------:R-:W-:Y:S01]  /*f450*/  SHF.R.S32.HI R8, RZ, 0x1f, R9 ;  /* 0x0000001fff087819 */ /* 0x000fe20000011409 */
[----:B------:R-:W-:Y:S02]  /*f460*/  IMAD.IADD R7, R7, 0x1, R15 ;  /* 0x0000000107077824 */ /* 0x000fe400078e020f */
[C---:B------:R-:W-:Y:S01]  /*f470*/  IMAD R15, R11.reuse, UR5, R10 ;  /* 0x000000050b0f7c24 */ /* 0x040fe2000f8e020a */
[----:B------:R-:W-:Y:S01]  /*f480*/  SHF.R.S32.HI R10, RZ, 0x1f, R13 ;  /* 0x0000001fff0a7819 */ /* 0x000fe2000001140d */
[----:B------:R-:W-:Y:S01]  /*f490*/  IMAD.WIDE.U32 R6, R11, UR4, R6 ;  /* 0x000000040b067c25 */ /* 0x000fe2000f8e0006 */
[----:B------:R-:W0:Y:S01]  /*f4a0*/  S2UR UR5, SR_CgaCtaId ;  /* 0x00000000000579c3 */ /* 0x000e220000008800 */
[----:B------:R-:W-:-:S02]  /*f4b0*/  UMOV UR4, 0x400 ;  /* 0x0000040000047882 */ /* 0x000fc40000000000 */
[----:B------:R-:W-:Y:S02]  /*f4c0*/  IMAD R8, R8, UR6, RZ ;  /* 0x0000000608087c24 */ /* 0x000fe4000f8e02ff */
[----:B------:R-:W-:Y:S02]  /*f4d0*/  IMAD.IADD R7, R7, 0x1, R15 ;  /* 0x0000000107077824 */ /* 0x000fe400078e020f */
[----:B------:R-:W-:Y:S02]  /*f4e0*/  IMAD R10, R10, UR8, RZ ;  /* 0x000000080a0a7c24 */ /* 0x000fe4000f8e02ff */
[C---:B------:R-:W-:Y:S02]  /*f4f0*/  IMAD R11, R9.reuse, UR7, R8 ;  /* 0x00000007090b7c24 */ /* 0x040fe4000f8e0208 */
[----:B------:R-:W-:Y:S01]  /*f500*/  IMAD.WIDE.U32 R4, R9, UR6, R4 ;  /* 0x0000000609047c25 */ /* 0x000fe2000f8e0004 */
[----:B------:R-:W-:-:S03]  /*f510*/  ULDC.64 UR6, c[0x0][0xba8] ;  /* 0x0002ea0000067ab9 */ /* 0x000fc60000000a00 */
[C---:B------:R-:W-:Y:S01]  /*f520*/  IMAD R15, R13.reuse, UR9, R10 ;  /* 0x000000090d0f7c24 */ /* 0x040fe2000f8e020a */
[----:B------:R-:W-:Y:S01]  /*f530*/  LEA R8, P0, R4, UR6, 0x2 ;  /* 0x0000000604087c11 */ /* 0x000fe2000f8010ff */
[----:B------:R-:W-:Y:S01]  /*f540*/  IMAD.WIDE.U32 R6, R13, UR8, R6 ;  /* 0x000000080d067c25 */ /* 0x000fe2000f8e0006 */
[----:B------:R-:W-:Y:S01]  /*f550*/  ULDC.64 UR8, c[0x0][0xb00] ;  /* 0x0002c00000087ab9 */ /* 0x000fe20000000a00 */
[----:B------:R-:W-:Y:S02]  /*f560*/  ULDC UR6, c[0x0][0xa88] ;  /* 0x0002a20000067ab9 */ /* 0x000fe40000000800 */
[----:B------:R-:W-:Y:S01]  /*f570*/  IMAD.IADD R9, R5, 0x1, R11 ;  /* 0x0000000105097824 */ /* 0x000fe200078e020b */
[----:B------:R-:W-:Y:S01]  /*f580*/  LEA R18, P1, R6, UR8, 0x2 ;  /* 0x0000000806127c11 */ /* 0x000fe2000f8210ff */
[----:B------:R-:W-:Y:S01]  /*f590*/  IMAD.IADD R5, R7, 0x1, R15 ;  /* 0x0000000107057824 */ /* 0x000fe200078e020f */
[----:B0-----:R-:W-:Y:S01]  /*f5a0*/  ULEA UR4, UR5, UR4, 0x18 ;  /* 0x0000000405047291 */ /* 0x001fe2000f8ec03f */
[----:B------:R-:W-:Y:S01]  /*f5b0*/  IMAD R16, R17, UR6, RZ ;  /* 0x0000000611107c24 */ /* 0x000fe2000f8e02ff */
[----:B------:R-:W-:Y:S01]  /*f5c0*/  LEA.HI.X R9, R4, UR7, R9, 0x2, P0 ;  /* 0x0000000704097c11 */ /* 0x000fe200080f1409 */
[----:B------:R-:W-:Y:S01]  /*f5d0*/  VIADD R17, R3, 0x8 ;  /* 0x0000000803117836 */ /* 0x000fe20000000000 */
[----:B------:R-:W-:Y:S01]  /*f5e0*/  LEA.HI.X R20, R6, UR9, R5, 0x2, P1 ;  /* 0x0000000906147c11 */ /* 0x000fe200088f1405 */
[----:B------:R-:W-:Y:S01]  /*f5f0*/  SHFL.IDX PT, R4, R8, RZ, 0x1c1f ;  /* 0x001c1fff08047589 */ /* 0x000fe200000e0000 */
[----:B------:R-:W-:Y:S01]  /*f600*/  LOP3.LUT P0, RZ, R21, 0x3, RZ, 0xc0, !PT ;  /* 0x0000000315ff7812 */ /* 0x000fe2000780c0ff */
[----:B------:R-:W-:Y:S01]  /*f610*/  UIADD3 UR4, UR4, 0x16820, URZ ;  /* 0x0001682004047890 */ /* 0x000fe2000fffe03f */
[CC--:B------:R-:W-:Y:S01]  /*f620*/  ISETP.GE.AND P2, PT, R3.reuse, R16.reuse, PT ;  /* 0x000000100300720c */ /* 0x0c0fe20003f46270 */
[----:B------:R-:W0:Y:S01]  /*f630*/  SHFL.IDX PT, R5, R9, RZ, 0x1c1f ;  /* 0x001c1fff09057589 */ /* 0x000e2200000e0000 */
[-C--:B------:R-:W-:Y:S01]  /*f640*/  ISETP.GE.OR P1, PT, R3, R16.reuse, P0 ;  /* 0x000000100300720c */ /* 0x080fe20000726670 */
[----:B------:R-:W-:Y:S01]  /*f650*/  UPRMT UR4, URZ, 0x654, UR4 ;  /* 0x000006543f047896 */ /* 0x000fe20008000004 */
[----:B------:R-:W-:Y:S01]  /*f660*/  ISETP.GE.OR P0, PT, R17, R16, P0 ;  /* 0x000000101100720c */ /* 0x000fe20000706670 */
[----:B------:R-:W-:Y:S01]  /*f670*/  SHFL.IDX PT, R6, R8, 0x1, 0x1c1f ;  /* 0x003c1f0008067f89 */ /* 0x000fe200000e0000 */
[----:B------:R-:W-:-:S03]  /*f680*/  IMAD.IADD R19, R21, 0x1, -R22 ;  /* 0x0000000115137824 */ /* 0x000fc600078e0a16 */
[----:B------:R-:W1:Y:S01]  /*f690*/  SHFL.IDX PT, R7, R9, 0x1, 0x1c1f ;  /* 0x003c1f0009077f89 */ /* 0x000e6200000e0000 */
[----:B------:R-:W-:Y:S02]  /*f6a0*/  IMAD.SHL.U32 R19, R19, 0x2, RZ ;  /* 0x0000000213137824 */ /* 0x000fe400078e00ff */
[----:B------:R-:W-:Y:S01]  /*f6b0*/  SYNCS.ARRIVE.TRANS64.RED.A1T0 RZ, [UR4], RZ ;  /* 0x000000ffffff79a7 */ /* 0x000fe20008100404 */
[----:B------:R2:W3:Y:S04]  /*f6c0*/  SHFL.IDX PT, R14, R18, RZ, 0x1c1f ;  /* 0x001c1fff120e7589 */ /* 0x0004e800000e0000 */
[----:B------:R2:W4:Y:S04]  /*f6d0*/  SHFL.IDX PT, R15, R20, RZ, 0x1c1f ;  /* 0x001c1fff140f7589 */ /* 0x00052800000e0000 */
[----:B0-----:R2:W-:Y:S04]  /*f6e0*/  @!P1 ST.E desc[UR36][R4.64], R2 ;  /* 0x0000000204009985 */ /* 0x0015e8000c101924 */
[----:B-1----:R2:W-:Y:S01]  /*f6f0*/  @!P0 ST.E desc[UR36][R6.64], R0 ;  /* 0x0000000006008985 */ /* 0x0025e2000c101924 */
[----:B------:R-:W-:Y:S05]  /*f700*/  @P2 BRA `(.L_x_1050) ;  /* 0x0000000000b82947 */ /* 0x000fea0003800000 */
[----:B------:R-:W-:Y:S01]  /*f710*/  ULDC UR4, c[0x0][0xac8] ;  /* 0x0002b20000047ab9 */ /* 0x000fe20000000800 */
[C---:B--2---:R-:W-:Y:S01]  /*f720*/  VIADD R0, R19.reuse, 0x8 ;  /* 0x0000000813007836 */ /* 0x044fe20000000000 */
[C---:B------:R-:W-:Y:S01]  /*f730*/  ISETP.GE.AND P0, PT, R19.reuse, UR4, PT ;  /* 0x0000000413007c0c */ /* 0x040fe2000bf06270 */
[C---:B------:R-:W-:Y:S02]  /*f740*/  VIADD R4, R19.reuse, 0x10 ;  /* 0x0000001013047836 */ /* 0x040fe40000000000 */
[C---:B------:R-:W-:Y:S02]  /*f750*/  VIADD R5, R19.reuse, 0x18 ;  /* 0x0000001813057836 */ /* 0x040fe40000000000 */
[C---:B------:R-:W-:Y:S01]  /*f760*/  VIADD R6, R19.reuse, 0x20 ;  /* 0x0000002013067836 */ /* 0x040fe20000000000 */
[----:B------:R-:W-:Y:S01]  /*f770*/  ISETP.GE.AND P1, PT, R4, UR4, PT ;  /* 0x0000000404007c0c */ /* 0x000fe2000bf26270 */
[----:B------:R-:W-:Y:S01]  /*f780*/  VIADD R7, R19, 0x28 ;  /* 0x0000002813077836 */ /* 0x000fe20000000000 */
[----:B------:R-:W-:Y:S01]  /*f790*/  ISETP.GE.AND P2, PT, R5, UR4, PT ;  /* 0x0000000405007c0c */ /* 0x000fe2000bf46270 */
[C---:B------:R-:W-:Y:S01]  /*f7a0*/  VIADD R9, R19.reuse, 0x30 ;  /* 0x0000003013097836 */ /* 0x040fe20000000000 */
[----:B------:R-:W-:Y:S01]  /*f7b0*/  ISETP.GE.AND P3, PT, R6, UR4, PT ;  /* 0x0000000406007c0c */ /* 0x000fe2000bf66270 */
[----:B------:R-:W-:Y:S01]  /*f7c0*/  VIADD R11, R19, 0x38 ;  /* 0x00000038130b7836 */ /* 0x000fe20000000000 */
[----:B------:R-:W-:Y:S01]  /*f7d0*/  ISETP.GE.AND P4, PT, R7, UR4, PT ;  /* 0x0000000407007c0c */ /* 0x000fe2000bf86270 */
[----:B---34-:R-:W-:Y:S01]  /*f7e0*/  @!P0 IMAD.WIDE R2, R19, 0x4, R14 ;  /* 0x0000000413028825 */ /* 0x018fe200078e020e */
[----:B------:R-:W-:-:S02]  /*f7f0*/  ISETP.GE.AND P5, PT, R9, UR4, PT ;  /* 0x0000000409007c0c */ /* 0x000fc4000bfa6270 */
[----:B------:R-:W-:Y:S02]  /*f800*/  ISETP.GE.AND P6, PT, R11, UR4, PT ;  /* 0x000000040b007c0c */ /* 0x000fe4000bfc6270 */
[----:B------:R0:W-:Y:S01]  /*f810*/  @!P0 ST.E.64 desc[UR36][R2.64], R88 ;  /* 0x0000005802008985 */ /* 0x0001e2000c101b24 */
[----:B------:R-:W-:Y:S02]  /*f820*/  ISETP.GE.AND P0, PT, R0, UR4, PT ;  /* 0x0000000400007c0c */ /* 0x000fe4000bf06270 */
[----:B------:R-:W-:Y:S02]  /*f830*/  @!P1 LEA.HI R4, R4, R4, RZ, 0x1 ;  /* 0x0000000404049211 */ /* 0x000fe400078f08ff */
[----:B------:R-:W-:Y:S02]  /*f840*/  @!P3 LEA.HI R6, R6, R6, RZ, 0x1 ;  /* 0x000000060606b211 */ /* 0x000fe400078f08ff */
[----:B------:R-:W-:Y:S02]  /*f850*/  @!P4 LEA.HI R8, R7, R7, RZ, 0x1 ;  /* 0x000000070708c211 */ /* 0x000fe400078f08ff */
[----:B------:R-:W-:-:S02]  /*f860*/  @!P5 LEA.HI R10, R9, R9, RZ, 0x1 ;  /* 0x00000009090ad211 */ /* 0x000fc400078f08ff */
[----:B------:R-:W-:Y:S02]  /*f870*/  @!P6 LEA.HI R12, R11, R11, RZ, 0x1 ;  /* 0x0000000b0b0ce211 */ /* 0x000fe400078f08ff */
[----:B------:R-:W-:Y:S02]  /*f880*/  @!P3 LOP3.LUT R9, R6, 0xfffffffe, RZ, 0xc0, !PT ;  /* 0xfffffffe0609b812 */ /* 0x000fe400078ec0ff */
[----:B------:R-:W-:Y:S02]  /*f890*/  @!P0 LEA.HI R0, R0, R0, RZ, 0x1 ;  /* 0x0000000000008211 */ /* 0x000fe400078f08ff */
[----:B0-----:R-:W-:Y:S02]  /*f8a0*/  @!P2 LEA.HI R2, R5, R5, RZ, 0x1 ;  /* 0x000000050502a211 */ /* 0x001fe400078f08ff */
[----:B------:R-:W-:Y:S02]  /*f8b0*/  @!P0 LOP3.LUT R3, R0, 0xfffffffe, RZ, 0xc0, !PT ;  /* 0xfffffffe00038812 */ /* 0x000fe400078ec0ff */
[----:B------:R-:W-:-:S02]  /*f8c0*/  @!P1 LOP3.LUT R5, R4, 0xfffffffe, RZ, 0xc0, !PT ;  /* 0xfffffffe04059812 */ /* 0x000fc400078ec0ff */
[----:B------:R-:W-:Y:S01]  /*f8d0*/  @!P2 LOP3.LUT R7, R2, 0xfffffffe, RZ, 0xc0, !PT ;  /* 0xfffffffe0207a812 */ /* 0x000fe200078ec0ff */
[--C-:B------:R-:W-:Y:S01]  /*f8e0*/  @!P0 IMAD.WIDE R2, R3, 0x4, R14.reuse ;  /* 0x0000000403028825 */ /* 0x100fe200078e020e */
[----:B------:R-:W-:Y:S02]  /*f8f0*/  @!P4 LOP3.LUT R11, R8, 0xfffffffe, RZ, 0xc0, !PT ;  /* 0xfffffffe080bc812 */ /* 0x000fe400078ec0ff */
[----:B------:R-:W-:Y:S01]  /*f900*/  @!P5 LOP3.LUT R13, R10, 0xfffffffe, RZ, 0xc0, !PT ;  /* 0xfffffffe0a0dd812 */ /* 0x000fe200078ec0ff */
[--C-:B------:R-:W-:Y:S01]  /*f910*/  @!P1 IMAD.WIDE R4, R5, 0x4, R14.reuse ;  /* 0x0000000405049825 */ /* 0x100fe200078e020e */
[----:B------:R-:W-:Y:S01]  /*f920*/  @!P6 LOP3.LUT R21, R12, 0xfffffffe, RZ, 0xc0, !PT ;  /* 0xfffffffe0c15e812 */ /* 0x000fe200078ec0ff */
[----:B------:R0:W-:Y:S02]  /*f930*/  @!P0 ST.E.64 desc[UR36][R2.64], R92 ;  /* 0x0000005c02008985 */ /* 0x0001e4000c101b24 */
[--C-:B------:R-:W-:Y:S02]  /*f940*/  @!P2 IMAD.WIDE R6, R7, 0x4, R14.reuse ;  /* 0x000000040706a825 */ /* 0x100fe400078e020e */
        /* <DEDUP_REMOVED lines=8> */
[----:B------:R0:W-:Y:S04]  /*f9d0*/  @!P5 ST.E.64 desc[UR36][R12.64], R112 ;  /* 0x000000700c00d985 */ /* 0x0001e8000c101b24 */
[----:B------:R0:W-:Y:S02]  /*f9e0*/  @!P6 ST.E.64 desc[UR36][R14.64], R116 ;  /* 0x000000740e00e985 */ /* 0x0001e4000c101b24 */
.L_x_1050:
[----:B------:R-:W-:Y:S05]  /*f9f0*/  BSYNC B0 ;  /* 0x0000000000007941 */ /* 0x000fea0003800000 */
.L_x_1049:
[----:B------:R-:W-:Y:S01]  /*fa00*/  ISETP.GE.AND P0, PT, R17, R16, PT ;  /* 0x000000101100720c */ /* 0x000fe20003f06270 */
[----:B0-----:R0:W1:Y:S04]  /*fa10*/  SHFL.IDX PT, R13, R20, 0x1, 0x1c1f ;  /* 0x003c1f00140d7f89 */ /* 0x00106800000e0000 */
[----:B------:R0:W0:Y:S08]  /*fa20*/  SHFL.IDX PT, R12, R18, 0x1, 0x1c1f ;  /* 0x003c1f00120c7f89 */ /* 0x00003000000e0000 */
[----:B------:R-:W-:Y:S05]  /*fa30*/  @P0 BRA `(.L_x_961) ;  /* 0x0000004400c40947 */ /* 0x000fea0003800000 */
[C---:B--2---:R-:W-:Y:S01]  /*fa40*/  VIADD R0, R19.reuse, 0x8 ;  /* 0x0000000813007836 */ /* 0x044fe20000000000 */
[----:B------:R-:W-:Y:S01]  /*fa50*/  ULDC UR4, c[0x0][0xac8] ;  /* 0x0002b20000047ab9 */ /* 0x000fe20000000800 */
[C---:B------:R-:W-:Y:S01]  /*fa60*/  VIADD R6, R19.reuse, 0x10 ;  /* 0x0000001013067836 */ /* 0x040fe20000000000 */
[C---:B------:R-:W-:Y:S01]  /*fa70*/  ISETP.GE.AND P0, PT, R19.reuse, UR4, PT ;  /* 0x0000000413007c0c */ /* 0x040fe2000bf06270 */
[C---:B------:R-:W-:Y:S01]  /*fa80*/  VIADD R7, R19.reuse, 0x18 ;  /* 0x0000001813077836 */ /* 0x040fe20000000000 */
[----:B------:R-:W-:Y:S01]  /*fa90*/  ISETP.GE.AND P1, PT, R0, UR4, PT ;  /* 0x0000000400007c0c */ /* 0x000fe2000bf26270 */
[C---:B------:R-:W-:Y:S01]  /*faa0*/  VIADD R8, R19.reuse, 0x20 ;  /* 0x0000002013087836 */ /* 0x040fe20000000000 */
[----:B------:R-:W-:Y:S01]  /*fab0*/  ISETP.GE.AND P2, PT, R6, UR4, PT ;  /* 0x0000000406007c0c */ /* 0x000fe2000bf46270 */
[----:B------:R-:W-:Y:S01]  /*fac0*/  VIADD R9, R19, 0x28 ;  /* 0x0000002813097836 */ /* 0x000fe20000000000 */
[----:B------:R-:W-:Y:S01]  /*fad0*/  ISETP.GE.AND P3, PT, R7, UR4, PT ;  /* 0x0000000407007c0c */ /* 0x000fe2000bf66270 */
[----:B------:R-:W-:Y:S01]  /*fae0*/  VIADD R11, R19, 0x30 ;  /* 0x00000030130b7836 */ /* 0x000fe20000000000 */
[----:B------:R-:W-:-:S02]  /*faf0*/  ISETP.GE.AND P4, PT, R8, UR4, PT ;  /* 0x0000000408007c0c */ /* 0x000fc4000bf86270 */
[----:B------:R-:W-:Y:S02]  /*fb00*/  ISETP.GE.AND P5, PT, R9, UR4, PT ;  /* 0x0000000409007c0c */ /* 0x000fe4000bfa6270 */
[----:B------:R-:W-:Y:S01]  /*fb10*/  ISETP.GE.AND P6, PT, R11, UR4, PT ;  /* 0x000000040b007c0c */ /* 0x000fe2000bfc6270 */
[C---:B01----:R-:W-:Y:S02]  /*fb20*/  @!P0 IMAD.WIDE R2, R19.reuse, 0x4, R12 ;  /* 0x0000000413028825 */ /* 0x043fe400078e020c */
[----:B------:R-:W-:Y:S02]  /*fb30*/  @!P1 LEA.HI R0, R0, R0, RZ, 0x1 ;  /* 0x0000000000009211 */ /* 0x000fe400078f08ff */
[----:B------:R-:W-:Y:S01]  /*fb40*/  @!P2 LEA.HI R6, R6, R6, RZ, 0x1 ;  /* 0x000000060606a211 */ /* 0x000fe200078f08ff */
[----:B------:R0:W-:Y:S01]  /*fb50*/  @!P0 ST.E.64 desc[UR36][R2.64], R90 ;  /* 0x0000005a02008985 */ /* 0x0001e2000c101b24 */
[----:B------:R-:W-:Y:S01]  /*fb60*/  @!P1 LOP3.LUT R5, R0, 0xfffffffe, RZ, 0xc0, !PT ;  /* 0xfffffffe00059812 */ /* 0x000fe200078ec0ff */
[----:B------:R-:W-:Y:S01]  /*fb70*/  VIADD R19, R19, 0x38 ;  /* 0x0000003813137836 */ /* 0x000fe20000000000 */
[----:B------:R-:W-:-:S02]  /*fb80*/  @!P3 LEA.HI R0, R7, R7, RZ, 0x1 ;  /* 0x000000070700b211 */ /* 0x000fc400078f08ff */
[----:B------:R-:W-:Y:S01]  /*fb90*/  @!P4 LEA.HI R8, R8, R8, RZ, 0x1 ;  /* 0x000000080808c211 */ /* 0x000fe200078f08ff */
[--C-:B------:R-:W-:Y:S01]  /*fba0*/  @!P1 IMAD.WIDE R4, R5, 0x4, R12.reuse ;  /* 0x0000000405049825 */ /* 0x100fe200078e020c */
[----:B------:R-:W-:Y:S02]  /*fbb0*/  @!P5 LEA.HI R10, R9, R9, RZ, 0x1 ;  /* 0x00000009090ad211 */ /* 0x000fe400078f08ff */
[----:B---3--:R-:W-:Y:S02]  /*fbc0*/  @!P6 LEA.HI R14, R11, R11, RZ, 0x1 ;  /* 0x0000000b0b0ee211 */ /* 0x008fe400078f08ff */
[----:B------:R-:W-:Y:S01]  /*fbd0*/  @!P2 LOP3.LUT R7, R6, 0xfffffffe, RZ, 0xc0, !PT ;  /* 0xfffffffe0607a812 */ /* 0x000fe200078ec0ff */
[----:B------:R1:W-:Y:S01]  /*fbe0*/  @!P1 ST.E.64 desc[UR36][R4.64], R94 ;  /* 0x0000005e04009985 */ /* 0x0003e2000c101b24 */
[----:B------:R-:W-:Y:S02]  /*fbf0*/  @!P3 LOP3.LUT R9, R0, 0xfffffffe, RZ, 0xc0, !PT ;  /* 0xfffffffe0009b812 */ /* 0x000fe400078ec0ff */
[----:B------:R-:W-:Y:S01]  /*fc00*/  @!P4 LOP3.LUT R11, R8, 0xfffffffe, RZ, 0xc0, !PT ;  /* 0xfffffffe080bc812 */ /* 0x000fe200078ec0ff */
[----:B0-----:R-:W-:Y:S01]  /*fc10*/  @!P2 IMAD.WIDE R2, R7, 0x4, R12 ;  /* 0x000000040702a825 */ /* 0x001fe200078e020c */
[----:B----4-:R-:W-:-:S02]  /*fc20*/  @!P5 LOP3.LUT R15, R10, 0xfffffffe, RZ, 0xc0, !PT ;  /* 0xfffffffe0a0fd812 */ /* 0x010fc400078ec0ff */
[----:B------:R-:W-:Y:S01]  /*fc30*/  @!P6 LOP3.LUT R17, R14, 0xfffffffe, RZ, 0xc0, !PT ;  /* 0xfffffffe0e11e812 */ /* 0x000fe200078ec0ff */
[--C-:B------:R-:W-:Y:S01]  /*fc40*/  @!P4 IMAD.WIDE R6, R11, 0x4, R12.reuse ;  /* 0x000000040b06c825 */ /* 0x100fe200078e020c */
[----:B------:R0:W-:Y:S01]  /*fc50*/  @!P2 ST.E.64 desc[UR36][R2.64], R98 ;  /* 0x000000620200a985 */ /* 0x0001e2000c101b24 */
[----:B------:R-:W-:Y:S02]  /*fc60*/  ISETP.GE.AND P0, PT, R19, UR4, PT ;  /* 0x0000000413007c0c */ /* 0x000fe4000bf06270 */
[----:B------:R-:W-:-:S04]  /*fc70*/  @!P6 IMAD.WIDE R10, R17, 0x4, R12 ;  /* 0x00000004110ae825 */ /* 0x000fc800078e020c */
[----:B-1----:R-:W-:-:S04]  /*fc80*/  @!P3 IMAD.WIDE R4, R9, 0x4, R12 ;  /* 0x000000040904b825 */ /* 0x002fc800078e020c */
[----:B------:R-:W-:Y:S01]  /*fc90*/  @!P5 IMAD.WIDE R8, R15, 0x4, R12 ;  /* 0x000000040f08d825 */ /* 0x000fe200078e020c */
[----:B------:R0:W-:Y:S04]  /*fca0*/  @!P3 ST.E.64 desc[UR36][R4.64], R102 ;  /* 0x000000660400b985 */ /* 0x0001e8000c101b24 */
[----:B------:R0:W-:Y:S04]  /*fcb0*/  @!P4 ST.E.64 desc[UR36][R6.64], R106 ;  /* 0x0000006a0600c985 */ /* 0x0001e8000c101b24 */
[----:B------:R0:W-:Y:S04]  /*fcc0*/  @!P5 ST.E.64 desc[UR36][R8.64], R110 ;  /* 0x0000006e0800d985 */ /* 0x0001e8000c101b24 */
[----:B------:R0:W-:Y:S01]  /*fcd0*/  @!P6 ST.E.64 desc[UR36][R10.64], R114 ;  /* 0x000000720a00e985 */ /* 0x0001e2000c101b24 */
[----:B------:R-:W-:Y:S05]  /*fce0*/  @P0 BRA `(.L_x_961) ;  /* 0x0000004400180947 */ /* 0x000fea0003800000 */
[----:B------:R-:W-:-:S04]  /*fcf0*/  LEA.HI R19, R19, R19, RZ, 0x1 ;  /* 0x0000001313137211 */ /* 0x000fc800078f08ff */
[----:B0-----:R-:W-:-:S05]  /*fd00*/  LOP3.LUT R3, R19, 0xfffffffe, RZ, 0xc0, !PT ;  /* 0xfffffffe13037812 */ /* 0x001fca00078ec0ff */
[----:B------:R-:W-:-:S05]  /*fd10*/  IMAD.WIDE R2, R3, 0x4, R12 ;  /* 0x0000000403027825 */ /* 0x000fca00078e020c */
[----:B------:R0:W-:Y:S01]  /*fd20*/  ST.E.64 desc[UR36][R2.64], R118 ;  /* 0x0000007602007985 */ /* 0x0001e2000c101b24 */
[----:B------:R-:W-:Y:S05]  /*fd30*/  BRA `(.L_x_961) ;  /* 0x0000004400047947 */ /* 0x000fea0003800000 */
.L_x_1048:
[----:B------:R-:W-:-:S05]  /*fd40*/  VIADD R0, R23, 0xffffff80 ;  /* 0xffffff8017007836 */ /* 0x000fca0000000000 */
[----:B------:R-:W-:-:S13]  /*fd50*/  ISETP.GT.AND P0, PT, R0, 0xbf, PT ;  /* 0x000000bf0000780c */ /* 0x000fda0003f04270 */
[----:B------:R-:W-:Y:S05]  /*fd60*/  @P0 BRA `(.L_x_961) ;  /* 0x0000004000f80947 */ /* 0x000fea0003800000 */
[----:B------:R-:W0:Y:S01]  /*fd70*/  S2R R0, SR_CTAID.X ;  /* 0x0000000000007919 */ /* 0x000e220000002500 */
[----:B------:R-:W1:Y:S01]  /*fd80*/  LDC R7, c[0x0][0xbe8] ;  /* 0x0002fa00ff077b82 */ /* 0x000e620000000800 */
[----:B------:R-:W-:Y:S01]  /*fd90*/  ULDC UR4, c[0x0][0xa88] ;  /* 0x0002a20000047ab9 */ /* 0x000fe20000000800 */
[----:B0-----:R-:W-:Y:S02]  /*fda0*/  IMAD R23, R0, 0xc0, R23 ;  /* 0x000000c000177824 */ /* 0x001fe400078e0217 */
[----:B-1----:R-:W-:Y:S02]  /*fdb0*/  IMAD R0, R7, UR4, RZ ;  /* 0x0000000407007c24 */ /* 0x002fe4000f8e02ff */
[----:B------:R-:W-:-:S05]  /*fdc0*/  VIADD R23, R23, 0xffffff80 ;  /* 0xffffff8017177836 */ /* 0x000fca0000000000 */
        /* <DEDUP_REMOVED lines=17> */
[----:B------:R-:W-:-:S05]  /*fee0*/  IMAD.U32 R3, RZ, RZ, UR6 ;  /* 0x00000006ff037e24 */ /* 0x000fca000f8e00ff */
        /* <DEDUP_REMOVED lines=26> */
[----:B------:R-:W-:Y:S01]  /*10090*/  LEA R4, P0, R2, UR4, 0x2 ;  /* 0x0000000402047c11 */ /* 0x000fe2000f8010ff */
[----:B------:R-:W-:-:S05]  /*100a0*/  IMAD.IADD R3, R3, 0x1, R5 ;  /* 0x0000000103037824 */ /* 0x000fca00078e0205 */
[----:B------:R-:W-:Y:S01]  /*100b0*/  LEA.HI.X R5, R2, UR5, R3, 0x2, P0 ;  /* 0x0000000502057c11 */ /* 0x000fe200080f1403 */
[----:B------:R-:W-:-:S05]  /*100c0*/  IMAD.MOV.U32 R3, RZ, RZ, -0x800000 ;  /* 0xff800000ff037424 */ /* 0x000fca00078e00ff */
[----:B------:R0:W-:Y:S01]  /*100d0*/  STG.E desc[UR36][R4.64], R3 ;  /* 0x0000000304007986 */ /* 0x0001e2000c101924 */
[----:B------:R-:W-:Y:S05]  /*100e0*/  BRA `(.L_x_961) ;  /* 0x0000004000187947 */ /* 0x000fea0003800000 */
.L_x_959:
        /* <DEDUP_REMOVED lines=18> */
.L_x_1051:
[----:B------:R-:W-:Y:S01]  /*10210*/  ULDC UR7, c[0x0][0xc50] ;  /* 0x0003140000077ab9 */ /* 0x000fe20000000800 */
[----:B------:R-:W-:Y:S01]  /*10220*/  UMOV UR42, UR6 ;  /* 0x00000006002a7c82 */ /* 0x000fe20008000000 */
[----:B------:R-:W-:-:S11]  /*10230*/  UISETP.NE.AND UP0, UPT, UR7, 0x1, UPT ;  /* 0x000000010700788c */ /* 0x000fd6000bf05270 */
[----:B------:R-:W-:Y:S01]  /*10240*/  @UP0 ULDC UR4, c[0x0][0xc54] ;  /* 0x0003150000040ab9 */ /* 0x000fe20000000800 */
[----:B------:R-:W-:Y:S01]  /*10250*/  @UP0 ULDC UR8, c[0x0][0xc58] ;  /* 0x0003160000080ab9 */ /* 0x000fe20000000800 */
[----:B------:R-:W-:-:S04]  /*10260*/  UIMAD.WIDE.U32 UR4, UR6, UR4, URZ ;  /* 0x00000004060472a5 */ /* 0x000fc8000f8e003f */
[----:B------:R-:W-:-:S12]  /*10270*/  @UP0 USHF.R.U32.HI UR42, URZ, UR8, UR5 ;  /* 0x000000083f2a0299 */ /* 0x000fd80008011605 */
.L_x_1052:
[----:B------:R-:W-:Y:S01]  /*10280*/  ISETP.GE.AND P0, PT, R25, RZ, PT ;  /* 0x000000ff1900720c */ /* 0x000fe20003f06270 */
[----:B------:R-:W-:Y:S01]  /*10290*/  UIADD3 UR47, -UR42, URZ, URZ ;  /* 0x0000003f2a2f7290 */ /* 0x000fe2000fffe13f */
[----:B------:R-:W-:Y:S02]  /*102a0*/  IMAD.MOV.U32 R0, RZ, RZ, 0x1 ;  /* 0x00000001ff007424 */ /* 0x000fe400078e00ff */
[----:B------:R-:W-:Y:S01]  /*102b0*/  IMAD.MOV.U32 R2, RZ, RZ, RZ ;  /* 0x000000ffff027224 */ /* 0x000fe200078e00ff */
[----:B------:R-:W-:Y:S01]  /*102c0*/  UIMAD UR47, UR7, UR47, UR6 ;  /* 0x0000002f072f72a4 */ /* 0x000fe2000f8e0206 */
[----:B------:R-:W-:-:S07]  /*102d0*/  IMAD.MOV.U32 R10, RZ, RZ, 0x1 ;  /* 0x00000001ff0a7424 */ /* 0x000fce00078e00ff */
[----:B------:R-:W-:Y:S05]  /*102e0*/  @!P0 BRA `(.L_x_1053) ;  /* 0x0000003800d88947 */ /* 0x000fea0003800000 */
[----:B------:R-:W0:Y:S01]  /*102f0*/  LDC.64 R2, c[0x0][0xa28] ;  /* 0x00028a00ff027b82 */ /* 0x000e220000000a00 */
[----:B------:R-:W-:Y:S01]  /*10300*/  IMAD.MOV.U32 R24, RZ, RZ, RZ ;  /* 0x000000ffff187224 */ /* 0x000fe200078e00ff */
[----:B------:R-:W-:Y:S01]  /*10310*/  ULDC.64 UR4, c[0x0][0x418] ;  /* 0x0001060000047ab9 */ /* 0x000fe20000000a00 */
[----:B------:R-:W-:Y:S01]  /*10320*/  ULDC UR6, c[0x0][0x448] ;  /* 0x0001120000067ab9 */ /* 0x000fe20000000800 */
[----:B------:R-:W-:Y:S01]  /*10330*/  ULDC UR10, c[0x0][0x2f0] ;  /* 0x0000bc00000a7ab9 */ /* 0x000fe20000000800 */
[----:B------:R-:W-:Y:S01]  /*10340*/  ULDC UR11, c[0x0][0x288] ;  /* 0x0000a200000b7ab9 */ /* 0x000fe20000000800 */
[----:B0-----:R-:W-:-:S04]  /*10350*/  ISETP.NE.U32.AND P0, PT, R2, RZ, PT ;  /* 0x000000ff0200720c */ /* 0x001fc80003f05070 */
[----:B------:R-:W-:-:S13]  /*10360*/  ISETP.NE.AND.EX P0, PT, R3, RZ, PT, P0 ;  /* 0x000000ff0300720c */ /* 0x000fda0003f05300 */
[----:B------:R-:W0:Y:S02]  /*10370*/  @P0 LDC.64 R2, c[0x0][0xa28] ;  /* 0x00028a00ff020b82 */ /* 0x000e240000000a00 */
[----:B0-----:R-:W-:-:S05]  /*10380*/  @P0 IMAD.WIDE R2, R25, 0x4, R2 ;  /* 0x0000000419020825 */ /* 0x001fca00078e0202 */
[----:B------:R0:W5:Y:S01]  /*10390*/  @P0 LDG.E R24, desc[UR36][R2.64] ;  /* 0x0000002402180981 */ /* 0x000162000c1e1900 */
[----:B------:R-:W1:Y:S01]  /*103a0*/  S2UR UR43, SR_CTAID.X ;  /* 0x00000000002b79c3 */ /* 0x000e620000002500 */
[----:B------:R-:W-:Y:S02]  /*103b0*/  UISETP.NE.U32.AND UP0, UPT, UR4, URZ, UPT ;  /* 0x0000003f0400728c */ /* 0x000fe4000bf05070 */
[----:B------:R-:W-:Y:S02]  /*103c0*/  UISETP.NE.AND UP1, UPT, UR6, 0x1, UPT ;  /* 0x000000010600788c */ /* 0x000fe4000bf25270 */
[----:B------:R-:W-:Y:S01]  /*103d0*/  UISETP.NE.AND.EX UP0, UPT, UR5, URZ, UPT, UP0 ;  /* 0x0000003f0500728c */ /* 0x000fe2000bf05300 */
[----:B------:R-:W-:Y:S02]  /*103e0*/  ULDC UR6, c[0x0][0x424] ;  /* 0x0001090000067ab9 */ /* 0x000fe40000000800 */
[----:B------:R-:W-:Y:S01]  /*103f0*/  ULDC.64 UR4, c[0x0][0x9e0] ;  /* 0x0002780000047ab9 */ /* 0x000fe20000000a00 */
[----:B------:R-:W-:-:S02]  /*10400*/  USEL UR9, UR6, 0x1, UP0 ;  /* 0x0000000106097887 */ /* 0x000fc40008000000 */
[----:B------:R-:W-:Y:S02]  /*10410*/  UISETP.GE.AND UP0, UPT, UR5, 0x1, UPT ;  /* 0x000000010500788c */ /* 0x000fe4000bf06270 */
[----:B------:R-:W-:Y:S01]  /*10420*/  UIMAD UR50, UR9, UR10, URZ ;  /* 0x0000000a093272a4 */ /* 0x000fe2000f8e023f */
[----:B------:R-:W-:Y:S01]  /*10430*/  @UP1 ULDC UR7, c[0x0][0x44c] ;  /* 0x0001130000071ab9 */ /* 0x000fe20000000800 */
[----:B------:R-:W-:Y:S02]  /*10440*/  UIMAD UR9, UR9, UR10, 0x7f ;  /* 0x0000007f090974a4 */ /* 0x000fe4000f8e020a */
[----:B------:R-:W-:Y:S01]  /*10450*/  PLOP3.LUT P1, PT, PT, PT, UP0, 0x80, 0x0 ;  /* 0x000000000000781c */ /* 0x000fe20003f2f008 */
[----:B------:R-:W-:Y:S01]  /*10460*/  @UP1 ULDC UR12, c[0x0][0x450] ;  /* 0x00011400000c1ab9 */ /* 0x000fe20000000800 */
[----:B------:R-:W-:Y:S02]  /*10470*/  UP2UR UR51, UPR, URZ, 0x2 ;  /* 0x000000023f337883 */ /* 0x000fe40008000000 */
[----:B-1----:R-:W-:-:S04]  /*10480*/  UIMAD UR43, UR43, 0xc0, URZ ;  /* 0x000000c02b2b78a4 */ /* 0x002fc8000f8e023f */
[----:B------:R-:W-:-:S04]  /*10490*/  UIADD3 UR8, UR43, 0xbf, URZ ;  /* 0x000000bf2b087890 */ /* 0x000fc8000fffe03f */
[----:B------:R-:W-:Y:S02]  /*104a0*/  UIMAD.WIDE.U32 UR6, UR8, UR7, URZ ;  /* 0x00000007080672a5 */ /* 0x000fe4000f8e003f */
[----:B------:R-:W-:Y:S02]  /*104b0*/  UIADD3 UR6, UR50, 0x1, -UR11 ;  /* 0x0000000132067890 */ /* 0x000fe4000fffe80b */
[----:B------:R-:W-:Y:S02]  /*104c0*/  @UP1 USHF.R.U32.HI UR8, URZ, UR12, UR7 ;  /* 0x0000000c3f081299 */ /* 0x000fe40008011607 */
[----:B------:R-:W-:Y:S02]  /*104d0*/  USHF.R.S32.HI UR7, URZ, 0x1f, UR9 ;  /* 0x0000001f3f077899 */ /* 0x000fe40008011409 */
[----:B------:R-:W-:Y:S02]  /*104e0*/  UIADD3 UR6, UR6, UR8, URZ ;  /* 0x0000000806067290 */ /* 0x000fe4000fffe03f */
[----:B------:R-:W-:-:S02]  /*104f0*/  ULEA.HI UR7, UR7, UR9, URZ, 0x7 ;  /* 0x0000000907077291 */ /* 0x000fc4000f8f383f */
[----:B------:R-:W-:Y:S02]  /*10500*/  UIADD3 UR4, UR6, UR4, URZ ;  /* 0x0000000406047290 */ /* 0x000fe4000fffe03f */
[----:B------:R-:W-:Y:S01]  /*10510*/  USHF.R.S32.HI UR44, URZ, 0x7, UR7 ;  /* 0x000000073f2c7899 */ /* 0x000fe20008011407 */
[----:B0-----:R-:W-:Y:S11]  /*10520*/  @!P1 BRA `(.L_x_1054) ;  /* 0x0000000000449947 */ /* 0x001ff60003800000 */
        /* <DEDUP_REMOVED lines=10> */
.L_x_1055:
[----:B------:R-:W-:-:S11]  /*105d0*/  UISETP.NE.AND UP0, UPT, UR5, 0x1, UPT ;  /* 0x000000010500788c */ /* 0x000fd6000bf05270 */
[----:B------:R-:W-:Y:S02]  /*105e0*/  @UP0 ULDC.64 UR12, c[0x0][0x9e8] ;  /* 0x00027a00000c0ab9 */ /* 0x000fe40000000a00 */
[----:B------:R-:W-:-:S04]  /*105f0*/  UIMAD.WIDE.U32 UR6, UR8, UR12, URZ ;  /* 0x0000000c080672a5 */ /* 0x000fc8000f8e003f */
[----:B------:R-:W-:-:S12]  /*10600*/  @UP0 USHF.R.U32.HI UR8, URZ, UR13, UR7 ;  /* 0x0000000d3f080299 */ /* 0x000fd80008011607 */
.L_x_1056:
[----:B------:R-:W-:-:S04]  /*10610*/  UIMAD UR8, UR8, UR5, UR5 ;  /* 0x00000005080872a4 */ /* 0x000fc8000f8e0205 */
[----:B------:R-:W-:-:S04]  /*10620*/  UISETP.LT.AND UP0, UPT, UR4, UR8, UPT ;  /* 0x000000080400728c */ /* 0x000fc8000bf01270 */
[----:B------:R-:W-:-:S12]  /*10630*/  USEL UR4, UR4, UR8, UP0 ;  /* 0x0000000804047287 */ /* 0x000fd80008000000 */
.L_x_1054:
[----:B------:R-:W-:Y:S02]  /*10640*/  UISETP.NE.AND UP0, UPT, UR51, URZ, UPT ;  /* 0x0000003f3300728c */ /* 0x000fe4000bf05270 */
[----:B------:R-:W-:-:S04]  /*10650*/  UIADD3 UR4, UR4, 0x7f, URZ ;  /* 0x0000007f04047890 */ /* 0x000fc8000fffe03f */
[----:B------:R-:W-:-:S04]  /*10660*/  USHF.R.S32.HI UR8, URZ, 0x1f, UR4 ;  /* 0x0000001f3f087899 */ /* 0x000fc80008011404 */
[----:B------:R-:W-:Y:S01]  /*10670*/  ULEA.HI UR8, UR8, UR4, URZ, 0x7 ;  /* 0x0000000408087291 */ /* 0x000fe2000f8f383f */
[----:B------:R-:W-:Y:S01]  /*10680*/  @UP0 ULDC UR6, c[0x0][0x44c] ;  /* 0x0001130000060ab9 */ /* 0x000fe20000000800 */
[----:B------:R-:W-:Y:S01]  /*10690*/  @UP0 ULDC UR9, c[0x0][0x450] ;  /* 0x0001140000090ab9 */ /* 0x000fe20000000800 */
[----:B------:R-:W-:Y:S02]  /*106a0*/  UIMAD.WIDE.U32 UR6, UR43, UR6, URZ ;  /* 0x000000062b0672a5 */ /* 0x000fe4000f8e003f */
[----:B------:R-:W-:Y:S01]  /*106b0*/  UMOV UR4, UR43 ;  /* 0x0000002b00047c82 */ /* 0x000fe20008000000 */
[----:B------:R-:W-:Y:S02]  /*106c0*/  USHF.R.S32.HI UR45, URZ, 0x7, UR8 ;  /* 0x000000073f2d7899 */ /* 0x000fe40008011408 */
[----:B------:R-:W-:Y:S02]  /*106d0*/  @UP0 USHF.R.U32.HI UR4, URZ, UR9, UR7 ;  /* 0x000000093f040299 */ /* 0x000fe40008011607 */
[----:B------:R-:W-:-:S02]  /*106e0*/  UISETP.LT.AND UP0, UPT, UR44, UR45, UPT ;  /* 0x0000002d2c00728c */ /* 0x000fc4000bf01270 */
[----:B------:R-:W-:Y:S01]  /*106f0*/  UIADD3 UR4, UR4, -UR11, UR50 ;  /* 0x8000000b04047290 */ /* 0x000fe2000fffe032 */
[----:B------:R-:W-:Y:S01]  /*10700*/  ULDC UR8, c[0x0][0x9dc] ;  /* 0x0002770000087ab9 */ /* 0x000fe20000000800 */
[----:B------:R-:W-:Y:S02]  /*10710*/  USEL UR12, UR44, UR45, UP0 ;  /* 0x0000002d2c0c7287 */ /* 0x000fe40008000000 */
[----:B------:R-:W-:Y:S01]  /*10720*/  UIADD3 UR8, UR4, -UR8, URZ ;  /* 0x8000000804087290 */ /* 0x000fe2000fffe03f */
[----:B------:R-:W-:Y:S11]  /*10730*/  @!P1 BRA `(.L_x_1057) ;  /* 0x0000000000449947 */ /* 0x000ff60003800000 */
        /* <DEDUP_REMOVED lines=10> */
.L_x_1058:
[----:B------:R-:W-:-:S11]  /*107e0*/  UISETP.NE.AND UP0, UPT, UR5, 0x1, UPT ;  /* 0x000000010500788c */ /* 0x000fd6000bf05270 */
[----:B------:R-:W-:Y:S02]  /*107f0*/  @UP0 ULDC.64 UR10, c[0x0][0x9e8] ;  /* 0x00027a00000a0ab9 */ /* 0x000fe40000000a00 */
[----:B------:R-:W-:-:S04]  /*10800*/  UIMAD.WIDE.U32 UR6, UR4, UR10, URZ ;  /* 0x0000000a040672a5 */ /* 0x000fc8000f8e003f */
[----:B------:R-:W-:-:S12]  /*10810*/  @UP0 USHF.R.U32.HI UR4, URZ, UR11, UR7 ;  /* 0x0000000b3f040299 */ /* 0x000fd80008011607 */
.L_x_1059:
[----:B------:R-:W-:-:S04]  /*10820*/  UIMAD UR4, UR4, UR5, URZ ;  /* 0x00000005040472a4 */ /* 0x000fc8000f8e023f */
[----:B------:R-:W-:-:S04]  /*10830*/  UISETP.LT.AND UP0, UPT, UR8, UR4, UPT ;  /* 0x000000040800728c */ /* 0x000fc8000bf01270 */
[----:B------:R-:W-:-:S12]  /*10840*/  USEL UR8, UR8, UR4, !UP0 ;  /* 0x0000000408087287 */ /* 0x000fd8000c000000 */
.L_x_1057:
[----:B------:R-:W-:Y:S02]  /*10850*/  USHF.R.S32.HI UR4, URZ, 0x1f, UR8 ;  /* 0x0000001f3f047899 */ /* 0x000fe40008011408 */
[----:B------:R-:W-:Y:S02]  /*10860*/  USHF.R.U32.HI UR9, URZ, 0x10, UR47 ;  /* 0x000000103f097899 */ /* 0x000fe4000801162f */
[----:B------:R-:W-:Y:S02]  /*10870*/  ULEA.HI UR4, UR4, UR8, URZ, 0x7 ;  /* 0x0000000804047291 */ /* 0x000fe4000f8f383f */
[----:B------:R-:W-:Y:S02]  /*10880*/  ULOP3.LUT UR47, UR47, 0xffff, URZ, 0xc0, !UPT ;  /* 0x0000ffff2f2f7892 */ /* 0x000fe4000f8ec03f */
[----:B------:R-:W-:Y:S01]  /*10890*/  USHF.R.S32.HI UR4, URZ, 0x7, UR4 ;  /* 0x000000073f047899 */ /* 0x000fe20008011404 */
[----:B------:R-:W-:-:S03]  /*108a0*/  UMOV UR39, URZ ;  /* 0x0000003f00277c82 */ /* 0x000fc60008000000 */
[----:B------:R-:W-:-:S04]  /*108b0*/  UISETP.LT.AND UP0, UPT, URZ, UR4, UPT ;  /* 0x000000043f00728c */ /* 0x000fc8000bf01270 */
[----:B------:R-:W-:Y:S02]  /*108c0*/  USEL UR46, URZ, UR4, !UP0 ;  /* 0x000000043f2e7287 */ /* 0x000fe4000c000000 */
[----:B------:R-:W-:Y:S02]  /*108d0*/  UISETP.NE.AND UP0, UPT, UR9, URZ, UPT ;  /* 0x0000003f0900728c */ /* 0x000fe4000bf05270 */
[----:B------:R-:W-:-:S06]  /*108e0*/  UISETP.GT.AND UP1, UPT, UR12, UR46, UPT ;  /* 0x0000002e0c00728c */ /* 0x000fcc000bf24270 */
[----:B------:R-:W-:-:S03]  /*108f0*/  PLOP3.LUT P0, PT, PT, PT, UP1, 0x80, 0x0 ;  /* 0x000000000000781c */ /* 0x000fc60003f0f018 */
[----:B------:R-:W-:-:S10]  /*10900*/  @!UP0 ULDC UR9, c[0x0][0x9f0] ;  /* 0x00027c0000098ab9 */ /* 0x000fd40000000800 */
[----:B------:R-:W-:Y:S05]  /*10910*/  @!P0 BRA `(.L_x_1060) ;  /* 0x00000000007c8947 */ /* 0x000fea0003800000 */
[----:B------:R-:W-:Y:S01]  /*10920*/  IABS R0, UR9 ;  /* 0x0000000900007c13 */ /* 0x000fe20008000000 */
[----:B------:R-:W-:Y:S02]  /*10930*/  UIADD3 UR4, UR9, -0x1, UR12 ;  /* 0xffffffff09047890 */ /* 0x000fe4000fffe00c */
[----:B------:R-:W-:Y:S02]  /*10940*/  IABS R4, UR9 ;  /* 0x0000000900047c13 */ /* 0x000fe40008000000 */
[----:B------:R-:W-:Y:S01]  /*10950*/  R2UR UR10, R0 ;  /* 0x00000000000a72ca */ /* 0x000fe200000e0000 */
[----:B------:R-:W-:-:S03]  /*10960*/  UIADD3 UR6, -UR46, UR4, URZ ;  /* 0x000000042e067290 */ /* 0x000fc6000fffe13f */
[----:B------:R-:W-:-:S03]  /*10970*/  UMOV UR4, URZ ;  /* 0x0000003f00047c82 */ /* 0x000fc60008000000 */
[----:B------:R-:W-:Y:S01]  /*10980*/  IABS R3, UR6 ;  /* 0x0000000600037c13 */ /* 0x000fe20008000000 */
[----:B------:R-:W-:-:S03]  /*10990*/  ULOP3.LUT UR6, UR6, UR9, URZ, 0x3c, !UPT ;  /* 0x0000000906067292 */ /* 0x000fc6000f8e3c3f */
[----:B------:R-:W-:Y:S02]  /*109a0*/  R2UR UR8, R3 ;  /* 0x00000000030872ca */ /* 0x000fe400000e0000 */
        /* <DEDUP_REMOVED lines=22> */
.L_x_1060:
[----:B------:R-:W-:Y:S02]  /*10b10*/  UIMAD UR52, UR47, UR39, UR46 ;  /* 0x000000272f3472a4 */ /* 0x000fe4000f8e022e */
[----:B------:R-:W-:Y:S02]  /*10b20*/  IMAD.U32 R3, RZ, RZ, UR39 ;  /* 0x00000027ff037e24 */ /* 0x000fe4000f8e00ff */
[----:B------:R-:W-:Y:S02]  /*10b30*/  IMAD.MOV.U32 R2, RZ, RZ, RZ ;  /* 0x000000ffff027224 */ /* 0x000fe400078e00ff */
[----:B------:R-:W-:Y:S02]  /*10b40*/  IMAD.MOV.U32 R0, RZ, RZ, 0x1 ;  /* 0x00000001ff007424 */ /* 0x000fe400078e00ff */
[----:B------:R-:W-:Y:S02]  /*10b50*/  IMAD.U32 R22, RZ, RZ, UR52 ;  /* 0x00000034ff167e24 */ /* 0x000fe4000f8e00ff */
[----:B------:R-:W-:-:S03]  /*10b60*/  IMAD.MOV.U32 R10, RZ, RZ, 0x1 ;  /* 0x00000001ff0a7424 */ /* 0x000fc600078e00ff */
[----:B------:R-:W-:-:S04]  /*10b70*/  VIADDMNMX R22, R22, R3, UR12, PT ;  /* 0x0000000c16167e46 */ /* 0x000fc8000b800103 */
[----:B------:R-:W-:-:S13]  /*10b80*/  ISETP.GT.AND P0, PT, R22, UR52, PT ;  /* 0x0000003416007c0c */ /* 0x000fda000bf04270 */
        /* <DEDUP_REMOVED lines=11> */
[----:B------:R-:W-:Y:S02]  /*10c40*/  IMAD.U32 R4, RZ, RZ, UR4 ;  /* 0x00000004ff047e24 */ /* 0x000fe4000f8e00ff */
[----:B------:R-:W-:Y:S01]  /*10c50*/  IMAD.U32 R5, RZ, RZ, UR5 ;  /* 0x00000005ff057e24 */ /* 0x000fe2000f8e00ff */
[----:B------:R-:W0:Y:S01]  /*10c60*/  LDC.64 R2, c[0x4][R2] ;  /* 0x0100000002027b82 */ /* 0x000e220000000a00 */
[----:B------:R-:W-:Y:S01]  /*10c70*/  ULDC.64 UR4, c[0x4][0x8] ;  /* 0x0100020000047ab9 */ /* 0x000fe20000000a00 */
[----:B------:R-:W-:Y:S02]  /*10c80*/  IMAD.U32 R6, RZ, RZ, UR6 ;  /* 0x00000006ff067e24 */ /* 0x000fe4000f8e00ff */
[----:B------:R-:W-:-:S02]  /*10c90*/  IMAD.U32 R7, RZ, RZ, UR7 ;  /* 0x00000007ff077e24 */ /* 0x000fc4000f8e00ff */
[----:B------:R-:W-:Y:S02]  /*10ca0*/  IMAD.U32 R10, RZ, RZ, UR4 ;  /* 0x00000004ff0a7e24 */ /* 0x000fe4000f8e00ff */
[----:B------:R-:W-:Y:S02]  /*10cb0*/  IMAD.U32 R11, RZ, RZ, UR5 ;  /* 0x00000005ff0b7e24 */ /* 0x000fe4000f8e00ff */
[----:B------:R-:W-:Y:S02]  /*10cc0*/  IMAD.MOV.U32 R8, RZ, RZ, 0x70 ;  /* 0x00000070ff087424 */ /* 0x000fe400078e00ff */
[----:B------:R-:W-:Y:S02]  /*10cd0*/  IMAD.MOV.U32 R12, RZ, RZ, 0x1 ;  /* 0x00000001ff0c7424 */ /* 0x000fe400078e00ff */
[----:B------:R-:W-:-:S07]  /*10ce0*/  IMAD.MOV.U32 R13, RZ, RZ, RZ ;  /* 0x000000ffff0d7224 */ /* 0x000fce00078e00ff */
[----:B------:R-:W-:-:S07]  /*10cf0*/  LEPC R20, `(.L_x_1061) ;  /* 0x000000001014794e */ /* 0x000fce0000000000 */
[----:B0----5:R-:W-:Y:S05]  /*10d00*/  CALL.ABS.NOINC R2 ;  /* 0x0000000002007343 */ /* 0x021fea0003c00000 */
.L_x_1061:
        /* <DEDUP_REMOVED lines=19> */
[----:B-1---5:R-:W-:Y:S05]  /*10e40*/  CALL.ABS.NOINC R2 ;  /* 0x0000000002007343 */ /* 0x022fea0003c00000 */
.L_x_1063:
[----:B------:R0:W1:Y:S01]  /*10e50*/  LDC.64 R2, c[0x4][R16] ;  /* 0x0100000010027b82 */ /* 0x0000620000000a00 */
[----:B------:R-:W-:Y:S01]  /*10e60*/  ULDC.64 UR4, c[0x4][0x88] ;  /* 0x0100220000047ab9 */ /* 0x000fe20000000a00 */
[----:B------:R-:W-:Y:S01]  /*10e70*/  ULDC.64 UR6, c[0x4][0x90] ;  /* 0x0100240000067ab9 */ /* 0x000fe20000000a00 */
[----:B------:R-:W-:Y:S02]  /*10e80*/  IMAD.U32 R4, RZ, RZ, UR4 ;  /* 0x00000004ff047e24 */ /* 0x000fe4000f8e00ff */
        /* <DEDUP_REMOVED lines=11> */
.L_x_1062:
        /* <DEDUP_REMOVED lines=8> */
[C---:B------:R-:W-:Y:S01]  /*10fc0*/  LOP3.LUT R20, R23.reuse, 0x7f, RZ, 0xc0, !PT ;  /* 0x0000007f17147812 */ /* 0x040fe200078ec0ff */
[----:B------:R-:W-:Y:S01]  /*10fd0*/  IMAD.SHL.U32 R26, R23, 0x10, RZ ;  /* 0x00000010171a7824 */ /* 0x000fe200078e00ff */
[----:B-1----:R-:W-:Y:S01]  /*10fe0*/  ISETP.NE.AND P1, PT, R16, 0x1, PT ;  /* 0x000000011000780c */ /* 0x002fe20003f25270 */
[----:B------:R-:W-:Y:S01]  /*10ff0*/  VIADD R0, R22, 0xffffffff ;  /* 0xffffffff16007836 */ /* 0x000fe20000000000 */
[----:B------:R-:W-:Y:S02]  /*11000*/  SHF.R.U32.HI R4, RZ, 0x3, R20 ;  /* 0x00000003ff047819 */ /* 0x000fe40000011614 */
[----:B------:R-:W-:Y:S02]  /*11010*/  LOP3.LUT R26, R26, 0x70, RZ, 0xc0, !PT ;  /* 0x000000701a1a7812 */ /* 0x000fe400078ec0ff */
[----:B------:R-:W-:Y:S01]  /*11020*/  LOP3.LUT R18, R18, 0xfffffffb, RZ, 0xc0, !PT ;  /* 0xfffffffb12127812 */ /* 0x000fe200078ec0ff */
[----:B------:R-:W-:-:S04]  /*11030*/  IMAD R5, R0, 0x80, R4 ;  /* 0x0000008000057824 */ /* 0x000fc800078e0204 */
[----:B------:R-:W-:Y:S02]  /*11040*/  IMAD.IADD R5, R26, 0x1, R5 ;  /* 0x000000011a057824 */ /* 0x000fe400078e0205 */
[----:B------:R-:W1:Y:S01]  /*11050*/  @P1 LDC R4, c[0x0][0x434] ;  /* 0x00010d00ff041b82 */ /* 0x000e620000000800 */
[----:B------:R-:W-:Y:S01]  /*11060*/  @P1 LOP3.LUT R18, R18, 0x4, RZ, 0xfc, !PT ;  /* 0x0000000412121812 */ /* 0x000fe200078efcff */
[C---:B-----5:R-:W-:Y:S01]  /*11070*/  IMAD.IADD R7, R5.reuse, 0x1, R24 ;  /* 0x0000000105077824 */ /* 0x060fe200078e0218 */
[----:B------:R-:W-:-:S03]  /*11080*/  ISETP.GE.AND P0, PT, R5, UR50, PT ;  /* 0x0000003205007c0c */ /* 0x000fc6000bf06270 */
[----:B------:R-:W-:Y:S02]  /*11090*/  IMAD.MOV.U32 R10, RZ, RZ, R7 ;  /* 0x000000ffff0a7224 */ /* 0x000fe400078e0007 */
[----:B0-----:R-:W0:Y:S08]  /*110a0*/  @P1 LDC R3, c[0x0][0x438] ;  /* 0x00010e00ff031b82 */ /* 0x001e300000000800 */
[----:B------:R-:W3:Y:S01]  /*110b0*/  @!P0 LDC.64 R8, c[0x0][0x428] ;  /* 0x00010a00ff088b82 */ /* 0x000ee20000000a00 */
[----:B-1----:R-:W-:-:S07]  /*110c0*/  @P1 IMAD.HI.U32 R2, R7, R4, RZ ;  /* 0x0000000407021227 */ /* 0x002fce00078e00ff */
[----:B------:R-:W1:Y:S01]  /*110d0*/  @!P0 LDC.64 R4, c[0x0][0x418] ;  /* 0x00010600ff048b82 */ /* 0x000e620000000a00 */
[----:B0-----:R-:W-:-:S04]  /*110e0*/  @P1 SHF.R.U32.HI R10, RZ, R3, R2 ;  /* 0x00000003ff0a1219 */ /* 0x001fc80000011602 */
[----:B------:R-:W-:Y:S02]  /*110f0*/  @!P0 SHF.R.S32.HI R3, RZ, 0x1f, R10 ;  /* 0x0000001fff038819 */ /* 0x000fe4000001140a */
[----:B--2---:R-:W-:-:S05]  /*11100*/  SHF.R.S32.HI R6, RZ, 0x1f, R29 ;  /* 0x0000001fff067819 */ /* 0x004fca000001141d */
[----:B---3--:R-:W-:Y:S01]  /*11110*/  @!P0 IMAD R2, R6, R8, RZ ;  /* 0x0000000806028224 */ /* 0x008fe200078e02ff */
[----:B------:R0:W-:Y:S03]  /*11120*/  STL [R1], R6 ;  /* 0x0000000601007387 */ /* 0x0001e60000100800 */
[----:B------:R-:W-:Y:S02]  /*11130*/  @!P0 IMAD R9, R29, R9, R2 ;  /* 0x000000091d098224 */ /* 0x000fe400078e0202 */
[----:B------:R-:W-:-:S04]  /*11140*/  @!P0 IMAD.MOV.U32 R2, RZ, RZ, R10 ;  /* 0x000000ffff028224 */ /* 0x000fc800078e000a */
[----:B------:R-:W-:-:S04]  /*11150*/  @!P0 IMAD.WIDE.U32 R2, R29, R8, R2 ;  /* 0x000000081d028225 */ /* 0x000fc800078e0002 */
[----:B------:R-:W-:Y:S01]  /*11160*/  @!P0 IMAD.IADD R3, R3, 0x1, R9 ;  /* 0x0000000103038824 */ /* 0x000fe200078e0209 */
[----:B-1----:R-:W-:Y:S01]  /*11170*/  @!P0 LEA R4, P1, R2, R4, 0x2 ;  /* 0x0000000402048211 */ /* 0x002fe200078210ff */
[----:B0-----:R-:W-:-:S03]  /*11180*/  IMAD.MOV.U32 R6, RZ, RZ, RZ ;  /* 0x000000ffff067224 */ /* 0x001fc600078e00ff */
[----:B------:R-:W-:-:S05]  /*11190*/  @!P0 LEA.HI.X R5, R2, R5, R3, 0x2, P1 ;  /* 0x0000000502058211 */ /* 0x000fca00008f1403 */
[----:B------:R0:W5:Y:S01]  /*111a0*/  @!P0 LDG.E R6, desc[UR36][R4.64] ;  /* 0x0000002404068981 */ /* 0x000162000c1e1900 */
[----:B------:R-:W-:-:S03]  /*111b0*/  UMOV UR4, 0xffffffff ;  /* 0xffffffff00047882 */ /* 0x000fc60000000000 */
[----:B------:R-:W-:Y:S05]  /*111c0*/  BRA.DIV UR4, `(.L_x_1064) ;  /* 0x0000003204c07947 */ /* 0x000fea000b800000 */
.L_x_1104:
[----:B------:R-:W-:Y:S01]  /*111d0*/  ULOP3.LUT UR4, UR38, 0x2, URZ, 0xfc, !UPT ;  /* 0x0000000226047892 */ /* 0x000fe2000f8efc3f */
[----:B------:R-:W-:Y:S01]  /*111e0*/  IMAD.U32 R28, RZ, RZ, UR42 ;  /* 0x0000002aff1c7e24 */ /* 0x000fe2000f8e00ff */
[----:B------:R-:W-:Y:S01]  /*111f0*/  LOP3.LUT R18, R18, 0xfffffffd, RZ, 0xc0, !PT ;  /* 0xfffffffd12127812 */ /* 0x000fe200078ec0ff */
[----:B------:R-:W-:Y:S02]  /*11200*/  IMAD.SHL.U32 R8, R23, 0x8, RZ ;  /* 0x0000000817087824 */ /* 0x000fe400078e00ff */
[----:B------:R-:W-:Y:S01]  /*11210*/  IMAD.MOV R2, RZ, RZ, -R10 ;  /* 0x000000ffff027224 */ /* 0x000fe200078e0a0a */
[----:B------:R-:W-:Y:S01]  /*11220*/  SHF.R.S32.HI R28, RZ, 0x1f, R28 ;  /* 0x0000001fff1c7819 */ /* 0x000fe2000001141c */
[----:B------:R-:W-:Y:S01]  /*11230*/  IMAD.U32 R3, RZ, RZ, UR4 ;  /* 0x00000004ff037e24 */ /* 0x000fe2000f8e00ff */
[----:B------:R-:W-:Y:S01]  /*11240*/  LOP3.LUT R17, R8, 0x38, RZ, 0xc0, !PT ;  /* 0x0000003808117812 */ /* 0x000fe200078ec0ff */
[----:B0-----:R-:W-:Y:S02]  /*11250*/  IMAD R5, R16, R2, R7 ;  /* 0x0000000210057224 */ /* 0x001fe400078e0207 */
[----:B------:R-:W-:Y:S01]  /*11260*/  IMAD.MOV.U32 R27, RZ, RZ, R0 ;  /* 0x000000ffff1b7224 */ /* 0x000fe200078e0000 */
[----:B------:R-:W-:-:S13]  /*11270*/  ISETP.NE.AND P0, PT, R3, 0x3, PT ;  /* 0x000000030300780c */ /* 0x000fda0003f05270 */
[----:B------:R-:W-:Y:S01]  /*11280*/  @P0 LOP3.LUT R18, R18, 0x2, RZ, 0xfc, !PT ;  /* 0x0000000212120812 */ /* 0x000fe200078efcff */
[----:B------:R-:W-:Y:S06]  /*11290*/  @!P0 BRA `(.L_x_1065) ;  /* 0x0000000000048947 */ /* 0x000fec0003800000 */
[----:B------:R-:W-:Y:S01]  /*112a0*/  BPT.TRAP 0x1 ;  /* 0x000000040000795c */ /* 0x000fe20000300000 */
.L_x_1065:
        /* <DEDUP_REMOVED lines=8> */
[----:B------:R-:W-:Y:S02]  /*11330*/  IMAD.IADD R3, R3, 0x1, R9 ;  /* 0x0000000103037824 */ /* 0x000fe400078e0209 */
[----:B------:R-:W-:Y:S02]  /*11340*/  IMAD.MOV.U32 R9, RZ, RZ, 0x1 ;  /* 0x00000001ff097424 */ /* 0x000fe400078e00ff */
        /* <DEDUP_REMOVED lines=16> */
.L_x_1105:
        /* <DEDUP_REMOVED lines=8> */
[----:B------:R-:W-:Y:S02]  /*114d0*/  IMAD.IADD R3, R3, 0x1, R7 ;  /* 0x0000000103037824 */ /* 0x000fe400078e0207 */
[----:B------:R-:W-:Y:S02]  /*114e0*/  IMAD R5, R4, UR4, RZ ;  /* 0x0000000404057c24 */ /* 0x000fe4000f8e02ff */
[----:B------:R-:W-:-:S04]  /*114f0*/  IMAD.WIDE.U32 R2, R6, UR4, R2 ;  /* 0x0000000406027c25 */ /* 0x000fc8000f8e0002 */
[----:B------:R-:W-:Y:S01]  /*11500*/  IMAD R5, R6, UR5, R5 ;  /* 0x0000000506057c24 */ /* 0x000fe2000f8e0205 */
[----:B------:R-:W-:Y:S01]  /*11510*/  ULDC.64 UR4, c[0x0][0x308] ;  /* 0x0000c20000047ab9 */ /* 0x000fe20000000a00 */
[----:B------:R-:W-:Y:S02]  /*11520*/  IMAD.MOV.U32 R7, RZ, RZ, -0x80 ;  /* 0xffffff80ff077424 */ /* 0x000fe400078e00ff */
[----:B------:R-:W-:Y:S02]  /*11530*/  IMAD.IADD R3, R3, 0x1, R5 ;  /* 0x0000000103037824 */ /* 0x000fe400078e0205 */
[----:B------:R-:W-:Y:S01]  /*11540*/  IMAD.U32 R5, RZ, RZ, UR4 ;  /* 0x00000004ff057e24 */ /* 0x000fe2000f8e00ff */
[----:B------:R-:W-:-:S03]  /*11550*/  UIMAD UR4, UR6, UR4, URZ ;  /* 0x00000004060472a4 */ /* 0x000fc6000f8e023f */
[----:B------:R-:W-:Y:S01]  /*11560*/  IMAD.WIDE.U32 R2, R5, UR42, R2 ;  /* 0x0000002a05027c25 */ /* 0x000fe2000f8e0002 */
[----:B------:R-:W-:Y:S01]  /*11570*/  UIMAD UR4, UR42, UR5, UR4 ;  /* 0x000000052a0472a4 */ /* 0x000fe2000f8e0204 */
[----:B------:R-:W-:Y:S01]  /*11580*/  LOP3.LUT R5, R8, 0x1c0, RZ, 0xc0, !PT ;  /* 0x000001c008057812 */ /* 0x000fe200078ec0ff */
[----:B------:R-:W-:-:S03]  /*11590*/  ULDC.64 UR6, c[0x0][0x2e8] ;  /* 0x0000ba0000067ab9 */ /* 0x000fc60000000a00 */
[----:B------:R-:W-:Y:S01]  /*115a0*/  LOP3.LUT R8, R5, 0x38, R8, 0xf8, !PT ;  /* 0x0000003805087812 */ /* 0x000fe200078ef808 */
[----:B------:R-:W-:Y:S01]  /*115b0*/  VIADD R3, R3, UR4 ;  /* 0x0000000403037c36 */ /* 0x000fe20008000000 */
[----:B------:R-:W-:Y:S01]  /*115c0*/  ULDC UR4, c[0x0][0x2f4] ;  /* 0x0000bd0000047ab9 */ /* 0x000fe20000000800 */
[----:B------:R-:W-:Y:S01]  /*115d0*/  IMAD R5, R0, R7, UR50 ;  /* 0x0000003200057e24 */ /* 0x000fe2000f8e0207 */
[----:B------:R-:W-:Y:S01]  /*115e0*/  ISETP.GE.AND P3, PT, R17, UR4, PT ;  /* 0x0000000411007c0c */ /* 0x000fe2000bf66270 */
[----:B------:R-:W-:Y:S01]  /*115f0*/  UMOV UR4, 0xffffffff ;  /* 0xffffffff00047882 */ /* 0x000fe20000000000 */
[----:B------:R-:W-:Y:S01]  /*11600*/  LEA R0, P0, R2, UR6, 0x1 ;  /* 0x0000000602007c11 */ /* 0x000fe2000f8008ff */
[----:B------:R-:W-:Y:S01]  /*11610*/  IMAD.IADD R5, R5, 0x1, -R10 ;  /* 0x0000000105057824 */ /* 0x000fe200078e0a0a */
[----:B------:R-:W-:Y:S01]  /*11620*/  LOP3.LUT R8, R8, 0x38, R23, 0x78, !PT ;  /* 0x0000003808087812 */ /* 0x000fe200078e7817 */
[----:B------:R-:W-:Y:S01]  /*11630*/  IMAD.SHL.U32 R23, R20, 0x8, RZ ;  /* 0x0000000814177824 */ /* 0x000fe200078e00ff */
[----:B------:R-:W-:-:S02]  /*11640*/  LEA.HI.X R4, R2, UR7, R3, 0x1, P0 ;  /* 0x0000000702047c11 */ /* 0x000fc400080f0c03 */
[----:B------:R-:W-:Y:S02]  /*11650*/  ISETP.GE.AND P0, PT, R5, 0x1, PT ;  /* 0x000000010500780c */ /* 0x000fe40003f06270 */
[----:B------:R-:W-:-:S03]  /*11660*/  LOP3.LUT R23, R8, 0x200, R23, 0xf8, !PT ;  /* 0x0000020008177812 */ /* 0x000fc600078ef817 */
[----:B------:R-:W-:Y:S01]  /*11670*/  @P3 LOP3.LUT R18, R18, 0x1, RZ, 0xfc, !PT ;  /* 0x0000000112123812 */ /* 0x000fe200078efcff */
[----:B------:R-:W-:Y:S07]  /*11680*/  BRA.DIV UR4, `(.L_x_1067) ;  /* 0x0000002e04c87947 */ /* 0x000fee000b800000 */
        /* <DEDUP_REMOVED lines=12> */
[----:B------:R-:W-:-:S05]  /*11750*/  ISETP.GE.AND P0, PT, R5, 0x11, PT ;  /* 0x000000110500780c */ /* 0x000fca0003f06270 */
[----:B-1----:R-:W-:-:S08]  /*11760*/  @P1 LEA R9, R23, UR48, 0x1 ;  /* 0x0000003017091c11 */ /* 0x002fd0000f8e08ff */
[----:B------:R-:W-:Y:S02]  /*11770*/  @P0 LEA R21, R23, UR48, 0x1 ;  /* 0x0000003017150c11 */ /* 0x000fe4000f8e08ff */
[C---:B0-----:R-:W-:Y:S02]  /*11780*/  @P0 LEA R2, P2, R17.reuse, R14, 0x1 ;  /* 0x0000000e11020211 */ /* 0x041fe400078408ff */
[----:B------:R-:W0:Y:S03]  /*11790*/  SHFL.IDX PT, R14, R0, 0x3, 0x181f ;  /* 0x00781f00000e7f89 */ /* 0x000e2600000e0000 */
[----:B------:R-:W-:Y:S02]  /*117a0*/  @P0 IMAD.X R3, RZ, RZ, R7, P2 ;  /* 0x000000ffff030224 */ /* 0x000fe400010e0607 */
[----:B------:R-:W1:Y:S04]  /*117b0*/  SHFL.IDX PT, R7, R4, 0x3, 0x181f ;  /* 0x00781f0004077f89 */ /* 0x000e6800000e0000 */
[----:B------:R2:W-:Y:S02]  /*117c0*/  @P0 LDGSTS.E.BYPASS.LTC128B.128 [R21+0xec00], desc[UR36][R2.64], !P3 ;  /* 0x0ec0000002150fae */ /* 0x0005e4000d901d64 */
[----:B--2---:R-:W-:-:S02]  /*117d0*/  @P1 LEA R2, P0, R17, R8, 0x1 ;  /* 0x0000000811021211 */ /* 0x004fc400078008ff */
[----:B------:R-:W2:Y:S03]  /*117e0*/  SHFL.IDX PT, R8, R0, 0x4, 0x181f ;  /* 0x00981f0000087f89 */ /* 0x000ea600000e0000 */
[----:B------:R-:W-:Y:S01]  /*117f0*/  @P1 IMAD.X R3, RZ, RZ, R6, P0 ;  /* 0x000000ffff031224 */ /* 0x000fe200000e0606 */
[C---:B------:R-:W-:Y:S01]  /*11800*/  ISETP.GE.AND P0, PT, R5.reuse, 0x31, PT ;  /* 0x000000310500780c */ /* 0x040fe20003f06270 */
[----:B------:R-:W3:Y:S04]  /*11810*/  SHFL.IDX PT, R6, R4, 0x4, 0x181f ;  /* 0x00981f0004067f89 */ /* 0x000ee800000e0000 */
        /* <DEDUP_REMOVED lines=9> */
[----:B--2---:R-:W-:-:S02]  /*118b0*/  @P1 LEA R2, P0, R17, R8, 0x1 ;  /* 0x0000000811021211 */ /* 0x004fc400078008ff */
[----:B------:R-:W2:Y:S03]  /*118c0*/  SHFL.IDX PT, R8, R0, 0x6, 0x181f ;  /* 0x00d81f0000087f89 */ /* 0x000ea600000e0000 */
[----:B---3--:R-:W-:Y:S01]  /*118d0*/  @P1 IMAD.X R3, RZ, RZ, R6, P0 ;  /* 0x000000ffff031224 */ /* 0x008fe200000e0606 */
[C---:B------:R-:W-:Y:S01]  /*118e0*/  ISETP.GE.AND P0, PT, R5.reuse, 0x51, PT ;  /* 0x000000510500780c */ /* 0x040fe20003f06270 */
[----:B------:R-:W3:Y:S04]  /*118f0*/  SHFL.IDX PT, R6, R4, 0x6, 0x181f ;  /* 0x00d81f0004067f89 */ /* 0x000ee800000e0000 */
[----:B------:R0:W-:Y:S01]  /*11900*/  @P1 LDGSTS.E.BYPASS.LTC128B.128 [R9+0x10400], desc[UR36][R2.64], !P3 ;  /* 0x1040000002091fae */ /* 0x0001e2000d901d64 */
[----:B------:R-:W-:-:S03]  /*11910*/  ISETP.GE.AND P1, PT, R5, 0x61, PT ;  /* 0x000000610500780c */ /* 0x000fc60003f26270 */
[----:B------:R-:W4:Y:S04]  /*11920*/  SHFL.IDX PT, R4, R4, 0x7, 0x181f ;  /* 0x00f81f0004047f89 */ /* 0x000f2800000e0000 */
[----:B0-----:R-:W-:-:S06]  /*11930*/  @P0 LEA R2, P2, R17, R14, 0x1 ;  /* 0x0000000e11020211 */ /* 0x001fcc00078408ff */
[C---:B------:R-:W-:Y:S01]  /*11940*/  @P1 LEA R9, R23.reuse, UR48, 0x1 ;  /* 0x0000003017091c11 */ /* 0x040fe2000f8e08ff */
[----:B------:R0:W0:Y:S01]  /*11950*/  SHFL.IDX PT, R14, R0, 0x7, 0x181f ;  /* 0x00f81f00000e7f89 */ /* 0x00002200000e0000 */
[----:B-1----:R-:W-:Y:S01]  /*11960*/  @P0 IMAD.X R3, RZ, RZ, R7, P2 ;  /* 0x000000ffff030224 */ /* 0x002fe200010e0607 */
[----:B------:R-:W-:-:S05]  /*11970*/  @P0 LEA R7, R23, UR48, 0x1 ;  /* 0x0000003017070c11 */ /* 0x000fca000f8e08ff */
[----:B------:R2:W-:Y:S02]  /*11980*/  @P0 LDGSTS.E.BYPASS.LTC128B.128 [R7+0x10c00], desc[UR36][R2.64], !P3 ;  /* 0x10c0000002070fae */ /* 0x0005e4000d901d64 */
[----:B--2---:R-:W-:-:S05]  /*11990*/  @P1 LEA R2, P0, R17, R8, 0x1 ;  /* 0x0000000811021211 */ /* 0x004fca00078008ff */
[----:B---3--:R-:W-:-:S05]  /*119a0*/  @P1 IMAD.X R3, RZ, RZ, R6, P0 ;  /* 0x000000ffff031224 */ /* 0x008fca00000e0606 */
[----:B0---4-:R1:W-:Y:S03]  /*119b0*/  @P1 LDGSTS.E.BYPASS.LTC128B.128 [R9+0x11400], desc[UR36][R2.64], !P3 ;  /* 0x1140000002091fae */ /* 0x0113e6000d901d64 */
.L_x_1123:
[----:B------:R-:W-:-:S13]  /*119c0*/  ISETP.GE.AND P0, PT, R5, 0x71, PT ;  /* 0x000000710500780c */ /* 0x000fda0003f06270 */
[----:B-1----:R-:W-:Y:S02]  /*119d0*/  @P0 LEA R2, P1, R17, R14, 0x1 ;  /* 0x0000000e11020211 */ /* 0x002fe400078208ff */
[----:B------:R-:W-:-:S03]  /*119e0*/  @P0 LEA R5, R23, UR48, 0x1 ;  /* 0x0000003017050c11 */ /* 0x000fc6000f8e08ff */
[----:B------:R-:W-:-:S05]  /*119f0*/  @P0 IMAD.X R3, RZ, RZ, R4, P1 ;  /* 0x000000ffff030224 */ /* 0x000fca00008e0604 */
        /* <DEDUP_REMOVED lines=13> */
.L_x_1068:
[----:B------:R-:W-:Y:S01]  /*11ad0*/  SYNCS.ARRIVE.TRANS64.A1T0 RZ, [UR48+0x16830], RZ ;  /* 0x016830ffffff79a7 */ /* 0x000fe20008100030 */
[----:B------:R-:W-:Y:S05]  /*11ae0*/  WARPSYNC.ALL ;  /* 0x0000000000007948 */ /* 0x000fea0003800000 */
[----:B------:R-:W-:Y:S01]  /*11af0*/  UIADD3 UR5, UR48, 0x8400, URZ ;  /* 0x0000840030057890 */ /* 0x000fe2000fffe03f */
[----:B------:R-:W-:Y:S01]  /*11b00*/  R2UR UR4, R28 ;  /* 0x000000001c0472ca */ /* 0x000fe200000e0000 */
[----:B------:R-:W-:Y:S02]  /*11b10*/  ULDC.64 UR6, c[0x0][0x2d8] ;  /* 0x0000b60000067ab9 */ /* 0x000fe40000000a00 */
        /* <DEDUP_REMOVED lines=12> */
[----:B------:R-:W-:Y:S02]  /*11be0*/  IMAD.U32 R4, RZ, RZ, UR6 ;  /* 0x00000006ff047e24 */ /* 0x000fe4000f8e00ff */
[----:B------:R-:W0:Y:S01]  /*11bf0*/  LDC.64 R2, c[0x4][R2] ;  /* 0x0100000002027b82 */ /* 0x000e220000000a00 */
[----:B------:R-:W-:Y:S02]  /*11c00*/  IMAD.U32 R5, RZ, RZ, UR7 ;  /* 0x00000007ff057e24 */ /* 0x000fe4000f8e00ff */
        /* <DEDUP_REMOVED lines=8> */
[----:B0-----:R-:W-:Y:S05]  /*11c90*/  CALL.ABS.NOINC R2 ;  /* 0x0000000002007343 */ /* 0x001fea0003c00000 */
.L_x_1069:
[----:B------:R-:W-:Y:S01]  /*11ca0*/  SHF.R.S32.HI R20, RZ, 0x1f, R25 ;  /* 0x0000001fff147819 */ /* 0x000fe20000011419 */
[----:B------:R-:W-:Y:S01]  /*11cb0*/  ULDC.64 UR4, c[0x0][0x2e0] ;  /* 0x0000b80000047ab9 */ /* 0x000fe20000000a00 */
[----:B------:R-:W-:Y:S01]  /*11cc0*/  UISETP.NE.AND UP0, UPT, UR51, URZ, UPT ;  /* 0x0000003f3300728c */ /* 0x000fe2000bf05270 */
[----:B------:R-:W-:Y:S01]  /*11cd0*/  IMAD.U32 R4, RZ, RZ, UR40 ;  /* 0x00000028ff047e24 */ /* 0x000fe2000f8e00ff */
[----:B------:R-:W0:Y:S01]  /*11ce0*/  LDC R9, c[0x0][0x448] ;  /* 0x00011200ff097b82 */ /* 0x000e220000000800 */
[----:B------:R-:W-:Y:S02]  /*11cf0*/  IMAD R0, R20, UR4, RZ ;  /* 0x0000000414007c24 */ /* 0x000fe4000f8e02ff */
[----:B------:R-:W1:Y:S01]  /*11d00*/  S2R R20, SR_TID.X ;  /* 0x0000000000147919 */ /* 0x000e620000002100 */
[----:B------:R-:W-:Y:S01]  /*11d10*/  PLOP3.LUT P0, PT, PT, PT, UP0, 0x80, 0x0 ;  /* 0x000000000000781c */ /* 0x000fe20003f0f008 */
[----:B------:R-:W-:Y:S01]  /*11d20*/  IMAD.U32 R3, RZ, RZ, UR49 ;  /* 0x00000031ff037e24 */ /* 0x000fe2000f8e00ff */
[----:B------:R-:W-:Y:S01]  /*11d30*/  PLOP3.LUT P1, PT, PT, PT, UP0, 0x80, 0x0 ;  /* 0x000000000000781c */ /* 0x000fe20003f2f008 */
[----:B------:R-:W-:Y:S01]  /*11d40*/  IMAD.MOV.U32 R2, RZ, RZ, R4 ;  /* 0x000000ffff027224 */ /* 0x000fe200078e0004 */
[----:B------:R-:W-:Y:S01]  /*11d50*/  PLOP3.LUT P2, PT, PT, PT, UP0, 0x80, 0x0 ;  /* 0x000000000000781c */ /* 0x000fe20003f4f008 */
[----:B------:R-:W-:-:S02]  /*11d60*/  IMAD.U32 R5, RZ, RZ, UR41 ;  /* 0x00000029ff057e24 */ /* 0x000fc4000f8e00ff */
[----:B------:R-:W-:Y:S01]  /*11d70*/  IMAD.WIDE.U32 R2, R25, UR4, R2 ;  /* 0x0000000419027c25 */ /* 0x000fe2000f8e0002 */
[----:B------:R-:W-:-:S03]  /*11d80*/  @UP0 ULDC UR4, c[0x0][0x44c] ;  /* 0x0001130000040ab9 */ /* 0x000fc60000000800 */
[----:B------:R-:W-:Y:S01]  /*11d90*/  IMAD R5, R25, UR5, R0 ;  /* 0x0000000519057c24 */ /* 0x000fe2000f8e0200 */
[----:B------:R-:W-:-:S03]  /*11da0*/  @UP0 ULDC UR5, c[0x0][0x450] ;  /* 0x0001140000050ab9 */ /* 0x000fc60000000800 */
[----:B------:R-:W-:Y:S01]  /*11db0*/  IMAD.IADD R3, R3, 0x1, R5 ;  /* 0x0000000103037824 */ /* 0x000fe200078e0205 */
[----:B-1----:R-:W-:-:S04]  /*11dc0*/  LOP3.LUT R20, R20, 0x7f, RZ, 0xc0, !PT ;  /* 0x0000007f14147812 */ /* 0x002fc800078ec0ff */
[----:B------:R-:W-:-:S04]  /*11dd0*/  SHF.R.U32.HI R20, RZ, 0x3, R20 ;  /* 0x00000003ff147819 */ /* 0x000fc80000011614 */
[----:B------:R-:W-:-:S05]  /*11de0*/  IADD3 R4, R20, UR43, R26 ;  /* 0x0000002b14047c10 */ /* 0x000fca000fffe01a */
[C---:B------:R-:W-:Y:S01]  /*11df0*/  @P0 IMAD.HI.U32 R0, R4.reuse, UR4, RZ ;  /* 0x0000000404000c27 */ /* 0x040fe2000f8e00ff */
[----:B------:R-:W-:Y:S01]  /*11e00*/  PLOP3.LUT P0, PT, PT, PT, UP0, 0x80, 0x0 ;  /* 0x000000000000781c */ /* 0x000fe20003f0f008 */
[----:B------:R-:W-:Y:S02]  /*11e10*/  @UP0 ULDC UR4, c[0x0][0x44c] ;  /* 0x0001130000040ab9 */ /* 0x000fe40000000800 */
[----:B------:R-:W-:Y:S01]  /*11e20*/  IMAD.MOV.U32 R5, RZ, RZ, R4 ;  /* 0x000000ffff057224 */ /* 0x000fe200078e0004 */
[----:B------:R-:W-:Y:S01]  /*11e30*/  @P1 SHF.R.U32.HI R5, RZ, UR5, R0 ;  /* 0x00000005ff051c19 */ /* 0x000fe20008011600 */
[----:B------:R-:W-:-:S04]  /*11e40*/  VIADD R0, R4, 0x80 ;  /* 0x0000008004007836 */ /* 0x000fc80000000000 */
[----:B------:R-:W-:Y:S01]  /*11e50*/  @P2 IMAD.HI.U32 R6, R0, UR4, RZ ;  /* 0x0000000400062c27 */ /* 0x000fe2000f8e00ff */
[----:B------:R-:W-:-:S03]  /*11e60*/  @UP0 ULDC UR4, c[0x0][0x450] ;  /* 0x0001140000040ab9 */ /* 0x000fc60000000800 */
[--C-:B------:R-:W-:Y:S02]  /*11e70*/  IMAD.MOV R15, RZ, RZ, -R5.reuse ;  /* 0x000000ffff0f7224 */ /* 0x100fe400078e0a05 */
[----:B------:R-:W-:Y:S01]  /*11e80*/  IMAD.MOV.U32 R21, RZ, RZ, R0 ;  /* 0x000000ffff157224 */ /* 0x000fe200078e0000 */
[----:B------:R-:W-:Y:S01]  /*11e90*/  @P0 SHF.R.U32.HI R21, RZ, UR4, R6 ;  /* 0x00000004ff150c19 */ /* 0x000fe20008011606 */
[----:B0-----:R-:W-:Y:S01]  /*11ea0*/  IMAD R15, R9, R15, R4 ;  /* 0x0000000f090f7224 */ /* 0x001fe200078e0204 */
[----:B------:R-:W-:Y:S01]  /*11eb0*/  SHF.R.S32.HI R4, RZ, 0x1f, R5 ;  /* 0x0000001fff047819 */ /* 0x000fe20000011405 */
[----:B------:R-:W-:Y:S01]  /*11ec0*/  ULDC.64 UR4, c[0x0][0x2d0] ;  /* 0x0000b40000047ab9 */ /* 0x000fe20000000a00 */
[--C-:B------:R-:W-:Y:S01]  /*11ed0*/  SHF.R.S32.HI R8, RZ, 0x1f, R21.reuse ;  /* 0x0000001fff087819 */ /* 0x100fe20000011415 */
[----:B------:R-:W-:Y:S02]  /*11ee0*/  IMAD.MOV R11, RZ, RZ, -R21 ;  /* 0x000000ffff0b7224 */ /* 0x000fe400078e0a15 */
[----:B------:R-:W-:-:S02]  /*11ef0*/  IMAD R4, R4, UR4, RZ ;  /* 0x0000000404047c24 */ /* 0x000fc4000f8e02ff */
[----:B------:R-:W-:Y:S02]  /*11f00*/  IMAD R8, R8, UR4, RZ ;  /* 0x0000000408087c24 */ /* 0x000fe4000f8e02ff */
[----:B------:R-:W-:Y:S01]  /*11f10*/  IMAD R11, R9, R11, R0 ;  /* 0x0000000b090b7224 */ /* 0x000fe200078e0200 */
[----:B------:R-:W-:Y:S01]  /*11f20*/  SHF.R.S32.HI R0, RZ, 0x1f, R15 ;  /* 0x0000001fff007819 */ /* 0x000fe2000001140f */
[----:B------:R-:W-:Y:S02]  /*11f30*/  IMAD R13, R5, UR5, R4 ;  /* 0x00000005050d7c24 */ /* 0x000fe4000f8e0204 */
[----:B------:R-:W-:-:S04]  /*11f40*/  IMAD.WIDE.U32 R6, R21, UR4, R2 ;  /* 0x0000000415067c25 */ /* 0x000fc8000f8e0002 */
[----:B------:R-:W-:-:S04]  /*11f50*/  IMAD.WIDE.U32 R4, R5, UR4, R2 ;  /* 0x0000000405047c25 */ /* 0x000fc8000f8e0002 */
[----:B------:R-:W-:Y:S01]  /*11f60*/  IMAD R21, R21, UR5, R8 ;  /* 0x0000000515157c24 */ /* 0x000fe2000f8e0208 */
[----:B------:R-:W-:Y:S01]  /*11f70*/  ULDC.64 UR4, c[0x0][0x2c8] ;  /* 0x0000b20000047ab9 */ /* 0x000fe20000000a00 */
[----:B------:R-:W-:Y:S02]  /*11f80*/  IMAD.IADD R3, R5, 0x1, R13 ;  /* 0x0000000105037824 */ /* 0x000fe400078e020d */
[----:B------:R-:W-:Y:S02]  /*11f90*/  IMAD R0, R0, UR4, RZ ;  /* 0x0000000400007c24 */ /* 0x000fe4000f8e02ff */
[----:B------:R-:W-:Y:S02]  /*11fa0*/  IMAD.MOV.U32 R2, RZ, RZ, R4 ;  /* 0x000000ffff027224 */ /* 0x000fe400078e0004 */
[C---:B------:R-:W-:Y:S01]  /*11fb0*/  IMAD R13, R15.reuse, UR5, R0 ;  /* 0x000000050f0d7c24 */ /* 0x040fe2000f8e0200 */
[----:B------:R-:W-:Y:S01]  /*11fc0*/  SHF.R.S32.HI R0, RZ, 0x1f, R11 ;  /* 0x0000001fff007819 */ /* 0x000fe2000001140b */
[----:B------:R-:W-:-:S04]  /*11fd0*/  IMAD.WIDE.U32 R4, R15, UR4, R2 ;  /* 0x000000040f047c25 */ /* 0x000fc8000f8e0002 */
[----:B------:R-:W-:Y:S02]  /*11fe0*/  IMAD.IADD R3, R7, 0x1, R21 ;  /* 0x0000000107037824 */ /* 0x000fe400078e0215 */
[----:B------:R-:W-:Y:S02]  /*11ff0*/  IMAD R0, R0, UR4, RZ ;  /* 0x0000000400007c24 */ /* 0x000fe4000f8e02ff */
[----:B------:R-:W-:Y:S02]  /*12000*/  IMAD.MOV.U32 R2, RZ, RZ, R6 ;  /* 0x000000ffff027224 */ /* 0x000fe400078e0006 */
[C---:B------:R-:W-:Y:S02]  /*12010*/  IMAD R15, R11.reuse, UR5, R0 ;  /* 0x000000050b0f7c24 */ /* 0x040fe4000f8e0200 */
[----:B------:R-:W-:Y:S01]  /*12020*/  IMAD.WIDE.U32 R2, R11, UR4, R2 ;  /* 0x000000040b027c25 */ /* 0x000fe2000f8e0002 */
[----:B------:R-:W-:Y:S02]  /*12030*/  ULDC.64 UR4, c[0x0][0x280] ;  /* 0x0000a00000047ab9 */ /* 0x000fe40000000a00 */
[----:B------:R-:W-:Y:S01]  /*12040*/  LEA R7, P0, R4, UR4, 0x1 ;  /* 0x0000000404077c11 */ /* 0x000fe2000f8008ff */
[----:B------:R-:W-:-:S02]  /*12050*/  IMAD.IADD R13, R5, 0x1, R13 ;  /* 0x00000001050d7824 */ /* 0x000fc400078e020d */
[----:B------:R-:W-:-:S03]  /*12060*/  IMAD.IADD R3, R3, 0x1, R15 ;  /* 0x0000000103037824 */ /* 0x000fc600078e020f */
[----:B------:R-:W-:Y:S02]  /*12070*/  LEA.HI.X R8, R4, UR5, R13, 0x1, P0 ;  /* 0x0000000504087c11 */ /* 0x000fe400080f0c0d */
[----:B------:R-:W-:Y:S01]  /*12080*/  LEA R0, P0, R2, UR4, 0x1 ;  /* 0x0000000402007c11 */ /* 0x000fe2000f8008ff */
[----:B------:R-:W-:-:S03]  /*12090*/  ULDC UR4, c[0x0][0x2b8] ;  /* 0x0000ae0000047ab9 */ /* 0x000fc60000000800 */
[----:B------:R-:W-:Y:S02]  /*120a0*/  LEA.HI.X R6, R2, UR5, R3, 0x1, P0 ;  /* 0x0000000502067c11 */ /* 0x000fe400080f0c03 */
[----:B------:R-:W-:Y:S01]  /*120b0*/  ISETP.GE.AND P0, PT, R17, UR4, PT ;  /* 0x0000000411007c0c */ /* 0x000fe2000bf06270 */
[----:B------:R-:W-:-:S03]  /*120c0*/  UMOV UR4, 0xffffffff ;  /* 0xffffffff00047882 */ /* 0x000fc60000000000 */
[----:B------:R-:W-:Y:S09]  /*120d0*/  BRA.DIV UR4, `(.L_x_1070) ;  /* 0x0000002e04807947 */ /* 0x000ff2000b800000 */
[----:B------:R-:W0:Y:S01]  /*120e0*/  S2R R3, SR_TID.X ;  /* 0x0000000000037919 */ /* 0x000e220000002100 */
[----:B------:R-:W-:Y:S02]  /*120f0*/  ULDC UR4, c[0x0][0x288] ;  /* 0x0000a20000047ab9 */ /* 0x000fe40000000800 */
[----:B------:R-:W-:Y:S01]  /*12100*/  IMAD R5, R9, UR4, RZ ;  /* 0x0000000409057c24 */ /* 0x000fe2000f8e02ff */
[----:B------:R-:W1:Y:S04]  /*12110*/  SHFL.IDX PT, R14, R7, RZ, 0x181f ;  /* 0x00181fff070e7589 */ /* 0x000e6800000e0000 */
[----:B------:R-:W2:Y:S04]  /*12120*/  SHFL.IDX PT, R2, R8, RZ, 0x181f ;  /* 0x00181fff08027589 */ /* 0x000ea800000e0000 */
[----:B------:R-:W3:Y:S04]  /*12130*/  SHFL.IDX PT, R20, R7, 0x1, 0x181f ;  /* 0x00381f0007147f89 */ /* 0x000ee800000e0000 */
[----:B------:R-:W4:Y:S04]  /*12140*/  SHFL.IDX PT, R10, R8, 0x1, 0x181f ;  /* 0x00381f00080a7f89 */ /* 0x000f2800000e0000 */
[----:B------:R-:W-:Y:S01]  /*12150*/  SHFL.IDX PT, R9, R8, 0x2, 0x181f ;  /* 0x00581f0008097f89 */ /* 0x000fe200000e0000 */
[----:B0-----:R-:W-:-:S04]  /*12160*/  LOP3.LUT R3, R3, 0x7f, RZ, 0xc0, !PT ;  /* 0x0000007f03037812 */ /* 0x001fc800078ec0ff */
[----:B------:R-:W-:-:S05]  /*12170*/  SHF.R.U32.HI R3, RZ, 0x3, R3 ;  /* 0x00000003ff037819 */ /* 0x000fca0000011603 */
[----:B------:R-:W-:-:S04]  /*12180*/  VIADD R4, R3, UR43 ;  /* 0x0000002b03047c36 */ /* 0x000fc80008000000 */
[C---:B------:R-:W-:Y:S01]  /*12190*/  VIADD R12, R4.reuse, 0x10 ;  /* 0x00000010040c7836 */ /* 0x040fe20000000000 */
[----:B------:R-:W-:-:S04]  /*121a0*/  ISETP.GE.AND P1, PT, R4, R5, PT ;  /* 0x000000050400720c */ /* 0x000fc80003f26270 */
[----:B------:R-:W-:Y:S01]  /*121b0*/  ISETP.GE.AND P3, PT, R12, R5, PT ;  /* 0x000000050c00720c */ /* 0x000fe20003f66270 */
[----:B------:R-:W-:-:S08]  /*121c0*/  VIADD R12, R4, 0x20 ;  /* 0x00000020040c7836 */ /* 0x000fd00000000000 */
[----:B-1----:R-:W-:Y:S02]  /*121d0*/  @!P1 LEA R14, P2, R17, R14, 0x1 ;  /* 0x0000000e110e9211 */ /* 0x002fe400078408ff */
[----:B------:R-:W-:-:S03]  /*121e0*/  @!P1 LEA R21, R23, UR48, 0x1 ;  /* 0x0000003017159c11 */ /* 0x000fc6000f8e08ff */
[----:B--2---:R-:W-:Y:S02]  /*121f0*/  @!P1 IMAD.X R3, RZ, RZ, R2, P2 ;  /* 0x000000ffff039224 */ /* 0x004fe400010e0602 */
[----:B------:R-:W-:Y:S02]  /*12200*/  @!P1 IMAD.MOV.U32 R2, RZ, RZ, R14 ;  /* 0x000000ffff029224 */ /* 0x000fe400078e000e */
[----:B------:R-:W0:Y:S04]  /*12210*/  SHFL.IDX PT, R14, R7, 0x2, 0x181f ;  /* 0x00581f00070e7f89 */ /* 0x000e2800000e0000 */
[----:B------:R3:W-:Y:S01]  /*12220*/  @!P1 LDGSTS.E.BYPASS.LTC128B.128 [R21+0x8400], desc[UR36][R2.64], !P0 ;  /* 0x0840000002159fae */ /* 0x0007e2000c101d64 */
[----:B------:R-:W-:Y:S01]  /*12230*/  ISETP.GE.AND P1, PT, R12, R5, PT ;  /* 0x000000050c00720c */ /* 0x000fe20003f26270 */
[----:B------:R-:W-:Y:S01]  /*12240*/  VIADD R12, R4, 0x30 ;  /* 0x00000030040c7836 */ /* 0x000fe20000000000 */
[----:B---3--:R-:W-:-:S02]  /*12250*/  @!P3 LEA R2, P2, R17, R20, 0x1 ;  /* 0x000000141102b211 */ /* 0x008fc400078408ff */
[----:B------:R-:W1:Y:S01]  /*12260*/  SHFL.IDX PT, R20, R7, 0x3, 0x181f ;  /* 0x00781f0007147f89 */ /* 0x000e6200000e0000 */
[----:B------:R-:W-:Y:S02]  /*12270*/  @!P3 LEA R21, R23, UR48, 0x1 ;  /* 0x000000301715bc11 */ /* 0x000fe4000f8e08ff */
[----:B----4-:R-:W-:-:S06]  /*12280*/  @!P3 IMAD.X R3, RZ, RZ, R10, P2 ;  /* 0x000000ffff03b224 */ /* 0x010fcc00010e060a */
[----:B------:R-:W-:Y:S01]  /*12290*/  @!P1 LEA R25, R23, UR48, 0x1 ;  /* 0x0000003017199c11 */ /* 0x000fe2000f8e08ff */
[----:B------:R-:W2:Y:S04]  /*122a0*/  SHFL.IDX PT, R10, R8, 0x3, 0x181f ;  /* 0x00781f00080a7f89 */ /* 0x000ea800000e0000 */
[----:B------:R0:W-:Y:S01]  /*122b0*/  @!P3 LDGSTS.E.BYPASS.LTC128B.128 [R21+0x8c00], desc[UR36][R2.64], !P0 ;  /* 0x08c000000215bfae */ /* 0x0001e2000c101d64 */
[----:B------:R-:W-:Y:S01]  /*122c0*/  ISETP.GE.AND P3, PT, R12, R5, PT ;  /* 0x000000050c00720c */ /* 0x000fe20003f66270 */
[----:B------:R-:W-:Y:S01]  /*122d0*/  VIADD R12, R4, 0x40 ;  /* 0x00000040040c7836 */ /* 0x000fe20000000000 */
[----:B0-----:R-:W-:Y:S02]  /*122e0*/  @!P1 LEA R2, P2, R17, R14, 0x1 ;  /* 0x0000000e11029211 */ /* 0x001fe400078408ff */
[----:B------:R-:W0:Y:S09]  /*122f0*/  SHFL.IDX PT, R14, R7, 0x4, 0x181f ;  /* 0x00981f00070e7f89 */ /* 0x000e3200000e0000 */
[----:B------:R-:W-:Y:S01]  /*12300*/  @!P3 LEA R21, R23, UR48, 0x1 ;  /* 0x000000301715bc11 */ /* 0x000fe2000f8e08ff */
[----:B------:R-:W-:-:S02]  /*12310*/  @!P1 IMAD.X R3, RZ, RZ, R9, P2 ;  /* 0x000000ffff039224 */ /* 0x000fc400010e0609 */
[----:B------:R-:W3:Y:S04]  /*12320*/  SHFL.IDX PT, R9, R8, 0x4, 0x181f ;  /* 0x00981f0008097f89 */ /* 0x000ee800000e0000 */
[----:B------:R1:W-:Y:S01]  /*12330*/  @!P1 LDGSTS.E.BYPASS.LTC128B.128 [R25+0x9400], desc[UR36][R2.64], !P0 ;  /* 0x0940000002199fae */ /* 0x0003e2000c101d64 */
[----:B------:R-:W-:Y:S01]  /*12340*/  ISETP.GE.AND P1, PT, R12, R5, PT ;  /* 0x000000050c00720c */ /* 0x000fe20003f26270 */
[----:B------:R-:W-:Y:S01]  /*12350*/  VIADD R12, R4, 0x50 ;  /* 0x00000050040c7836 */ /* 0x000fe20000000000 */
[----:B-1----:R-:W-:Y:S02]  /*12360*/  @!P3 LEA R2, P2, R17, R20, 0x1 ;  /* 0x000000141102b211 */ /* 0x002fe400078408ff */
[----:B------:R-:W1:Y:S09]  /*12370*/  SHFL.IDX PT, R20, R7, 0x5, 0x181f ;  /* 0x00b81f0007147f89 */ /* 0x000e7200000e0000 */
[----:B------:R-:W-:Y:S01]  /*12380*/  @!P1 LEA R25, R23, UR48, 0x1 ;  /* 0x0000003017199c11 */ /* 0x000fe2000f8e08ff */
[----:B--2---:R-:W-:-:S02]  /*12390*/  @!P3 IMAD.X R3, RZ, RZ, R10, P2 ;  /* 0x000000ffff03b224 */ /* 0x004fc400010e060a */
[----:B------:R-:W2:Y:S04]  /*123a0*/  SHFL.IDX PT, R10, R8, 0x5, 0x181f ;  /* 0x00b81f00080a7f89 */ /* 0x000ea800000e0000 */
[----:B------:R0:W-:Y:S01]  /*123b0*/  @!P3 LDGSTS.E.BYPASS.LTC128B.128 [R21+0x9c00], desc[UR36][R2.64], !P0 ;  /* 0x09c000000215bfae */ /* 0x0001e2000c101d64 */
[----:B------:R-:W-:Y:S01]  /*123c0*/  ISETP.GE.AND P3, PT, R12, R5, PT ;  /* 0x000000050c00720c */ /* 0x000fe20003f66270 */
[----:B------:R-:W-:Y:S01]  /*123d0*/  VIADD R12, R4, 0x60 ;  /* 0x00000060040c7836 */ /* 0x000fe20000000000 */
[----:B0-----:R-:W-:Y:S02]  /*123e0*/  @!P1 LEA R2, P2, R17, R14, 0x1 ;  /* 0x0000000e11029211 */ /* 0x001fe400078408ff */
[----:B------:R-:W0:Y:S09]  /*123f0*/  SHFL.IDX PT, R14, R7, 0x6, 0x181f ;  /* 0x00d81f00070e7f89 */ /* 0x000e3200000e0000 */
[----:B------:R-:W-:Y:S01]  /*12400*/  @!P3 LEA R21, R23, UR48, 0x1 ;  /* 0x000000301715bc11 */ /* 0x000fe2000f8e08ff */
[----:B---3--:R-:W-:-:S02]  /*12410*/  @!P1 IMAD.X R3, RZ, RZ, R9, P2 ;  /* 0x000000ffff039224 */ /* 0x008fc400010e0609 */
[----:B------:R-:W3:Y:S04]  /*12420*/  SHFL.IDX PT, R9, R8, 0x6, 0x181f ;  /* 0x00d81f0008097f89 */ /* 0x000ee800000e0000 */
[----:B------:R1:W-:Y:S01]  /*12430*/  @!P1 LDGSTS.E.BYPASS.LTC128B.128 [R25+0xa400], desc[UR36][R2.64], !P0 ;  /* 0x0a40000002199fae */ /* 0x0003e2000c101d64 */
[----:B------:R-:W-:Y:S01]  /*12440*/  ISETP.GE.AND P1, PT, R12, R5, PT ;  /* 0x000000050c00720c */ /* 0x000fe20003f26270 */
[----:B------:R-:W-:Y:S02]  /*12450*/  VIADD R12, R4, 0x70 ;  /* 0x00000070040c7836 */ /* 0x000fe40000000000 */
[----:B------:R-:W-:Y:S01]  /*12460*/  SHFL.IDX PT, R8, R8, 0x7, 0x181f ;  /* 0x00f81f0008087f89 */ /* 0x000fe200000e0000 */
[----:B-1----:R-:W-:-:S09]  /*12470*/  @!P3 LEA R2, P2, R17, R20, 0x1 ;  /* 0x000000141102b211 */ /* 0x002fd200078408ff */
[----:B------:R-:W-:Y:S01]  /*12480*/  @!P1 LEA R25, R23, UR48, 0x1 ;  /* 0x0000003017199c11 */ /* 0x000fe2000f8e08ff */
[----:B--2---:R-:W-:Y:S02]  /*12490*/  @!P3 IMAD.X R3, RZ, RZ, R10, P2 ;  /* 0x000000ffff03b224 */ /* 0x004fe400010e060a */
[----:B------:R-:W1:Y:S04]  /*124a0*/  SHFL.IDX PT, R10, R7, 0x7, 0x181f ;  /* 0x00f81f00070a7f89 */ /* 0x000e6800000e0000 */
[----:B------:R0:W-:Y:S01]  /*124b0*/  @!P3 LDGSTS.E.BYPASS.LTC128B.128 [R21+0xac00], desc[UR36][R2.64], !P0 ;  /* 0x0ac000000215bfae */ /* 0x0001e2000c101d64 */
[----:B------:R-:W-:Y:S01]  /*124c0*/  ISETP.GE.AND P3, PT, R12, R5, PT ;  /* 0x000000050c00720c */ /* 0x000fe20003f66270 */
[----:B------:R-:W-:Y:S02]  /*124d0*/  VIADD R12, R4, 0x80 ;  /* 0x00000080040c7836 */ /* 0x000fe40000000000 */
[----:B------:R-:W-:Y:S01]  /*124e0*/  SHFL.IDX PT, R7, R6, 0x2, 0x181f ;  /* 0x00581f0006077f89 */ /* 0x000fe200000e0000 */
[----:B0-----:R-:W-:-:S03]  /*124f0*/  @!P1 LEA R2, P2, R17, R14, 0x1 ;  /* 0x0000000e11029211 */ /* 0x001fc600078408ff */
[----:B------:R-:W0:Y:S06]  /*12500*/  SHFL.IDX PT, R14, R0, RZ, 0x181f ;  /* 0x00181fff000e7589 */ /* 0x000e2c00000e0000 */
[----:B------:R-:W-:Y:S01]  /*12510*/  @!P3 LEA R21, R23, UR48, 0x1 ;  /* 0x000000301715bc11 */ /* 0x000fe2000f8e08ff */
[----:B---3--:R-:W-:Y:S02]  /*12520*/  @!P1 IMAD.X R3, RZ, RZ, R9, P2 ;  /* 0x000000ffff039224 */ /* 0x008fe400010e0609 */
[----:B------:R-:W2:Y:S04]  /*12530*/  SHFL.IDX PT, R9, R6, RZ, 0x181f ;  /* 0x00181fff06097589 */ /* 0x000ea800000e0000 */
[----:B------:R1:W-:Y:S01]  /*12540*/  @!P1 LDGSTS.E.BYPASS.LTC128B.128 [R25+0xb400], desc[UR36][R2.64], !P0 ;  /* 0x0b40000002199fae */ /* 0x0003e2000c101d64 */
[----:B------:R-:W-:Y:S01]  /*12550*/  ISETP.GE.AND P1, PT, R12, R5, PT ;  /* 0x000000050c00720c */ /* 0x000fe20003f26270 */
[----:B------:R-:W-:Y:S01]  /*12560*/  VIADD R12, R4, 0x90 ;  /* 0x00000090040c7836 */ /* 0x000fe20000000000 */
[----:B-1----:R-:W-:-:S02]  /*12570*/  @!P3 LEA R2, P2, R17, R10, 0x1 ;  /* 0x0000000a1102b211 */ /* 0x002fc400078408ff */
[----:B------:R-:W1:Y:S03]  /*12580*/  SHFL.IDX PT, R10, R0, 0x1, 0x181f ;  /* 0x00381f00000a7f89 */ /* 0x000e6600000e0000 */
[----:B------:R-:W-:Y:S02]  /*12590*/  @!P3 IMAD.X R3, RZ, RZ, R8, P2 ;  /* 0x000000ffff03b224 */ /* 0x000fe400010e0608 */
[----:B------:R-:W3:Y:S04]  /*125a0*/  SHFL.IDX PT, R8, R6, 0x1, 0x181f ;  /* 0x00381f0006087f89 */ /* 0x000ee800000e0000 */
[----:B------:R0:W-:Y:S01]  /*125b0*/  @!P3 LDGSTS.E.BYPASS.LTC128B.128 [R21+0xbc00], desc[UR36][R2.64], !P0 ;  /* 0x0bc000000215bfae */ /* 0x0001e2000c101d64 */
[----:B------:R-:W-:Y:S01]  /*125c0*/  ISETP.GE.AND P3, PT, R12, R5, PT ;  /* 0x000000050c00720c */ /* 0x000fe20003f66270 */
[----:B------:R-:W-:-:S02]  /*125d0*/  VIADD R12, R4, 0xa0 ;  /* 0x000000a0040c7836 */ /* 0x000fc40000000000 */
[----:B------:R-:W-:Y:S01]  /*125e0*/  SHFL.IDX PT, R6, R6, 0x3, 0x181f ;  /* 0x00781f0006067f89 */ /* 0x000fe200000e0000 */
[----:B0-----:R-:W-:-:S03]  /*125f0*/  @!P1 LEA R2, P2, R17, R14, 0x1 ;  /* 0x0000000e11029211 */ /* 0x001fc600078408ff */
[----:B------:R-:W0:Y:S02]  /*12600*/  SHFL.IDX PT, R14, R0, 0x2, 0x181f ;  /* 0x00581f00000e7f89 */ /* 0x000e2400000e0000 */
[----:B--2---:R-:W-:Y:S01]  /*12610*/  @!P1 IMAD.X R3, RZ, RZ, R9, P2 ;  /* 0x000000ffff039224 */ /* 0x004fe200010e0609 */
[----:B------:R-:W-:-:S05]  /*12620*/  @!P1 LEA R9, R23, UR48, 0x1 ;  /* 0x0000003017099c11 */ /* 0x000fca000f8e08ff */
[----:B------:R1:W-:Y:S01]  /*12630*/  @!P1 LDGSTS.E.BYPASS.LTC128B.128 [R9+0xc400], desc[UR36][R2.64], !P0 ;  /* 0x0c40000002099fae */ /* 0x0003e2000c101d64 */
[----:B------:R-:W-:Y:S02]  /*12640*/  ISETP.GE.AND P1, PT, R12, R5, PT ;  /* 0x000000050c00720c */ /* 0x000fe40003f26270 */
[----:B-1----:R-:W-:Y:S02]  /*12650*/  @!P3 LEA R2, P2, R17, R10, 0x1 ;  /* 0x0000000a1102b211 */ /* 0x002fe400078408ff */
[----:B------:R-:W-:-:S03]  /*12660*/  @!P3 LEA R9, R23, UR48, 0x1 ;  /* 0x000000301709bc11 */ /* 0x000fc6000f8e08ff */
[----:B---3--:R-:W-:-:S05]  /*12670*/  @!P3 IMAD.X R3, RZ, RZ, R8, P2 ;  /* 0x000000ffff03b224 */ /* 0x008fca00010e0608 */
[----:B------:R0:W-:Y:S02]  /*12680*/  @!P3 LDGSTS.E.BYPASS.LTC128B.128 [R9+0xcc00], desc[UR36][R2.64], !P0 ;  /* 0x0cc000000209bfae */ /* 0x0001e4000c101d64 */
[----:B0-----:R-:W-:Y:S02]  /*12690*/  @!P1 LEA R2, P2, R17, R14, 0x1 ;  /* 0x0000000e11029211 */ /* 0x001fe400078408ff */
[----:B------:R0:W1:Y:S03]  /*126a0*/  SHFL.IDX PT, R14, R0, 0x3, 0x181f ;  /* 0x00781f00000e7f89 */ /* 0x00006600000e0000 */
[----:B------:R-:W-:Y:S01]  /*126b0*/  @!P1 IMAD.X R3, RZ, RZ, R7, P2 ;  /* 0x000000ffff039224 */ /* 0x000fe200010e0607 */
[----:B------:R-:W-:-:S05]  /*126c0*/  @!P1 LEA R7, R23, UR48, 0x1 ;  /* 0x0000003017079c11 */ /* 0x000fca000f8e08ff */
[----:B------:R0:W-:Y:S02]  /*126d0*/  @!P1 LDGSTS.E.BYPASS.LTC128B.128 [R7+0xd400], desc[UR36][R2.64], !P0 ;  /* 0x0d40000002079fae */ /* 0x0001e4000c101d64 */
.L_x_1148:
[----:B------:R-:W-:Y:S02]  /*126e0*/  VIADD R4, R4, 0xb0 ;  /* 0x000000b004047836 */ /* 0x000fe40000000000 */
[----:B0-----:R-:W-:-:S03]  /*126f0*/  IMAD.MOV.U32 R0, RZ, RZ, 0x1 ;  /* 0x00000001ff007424 */ /* 0x001fc600078e00ff */
        /* <DEDUP_REMOVED lines=14> */
[----:B------:R-:W-:-:S05]  /*127e0*/  VIADD R22, R22, 0xfffffffe ;  /* 0xfffffffe16167836 */ /* 0x000fca0000000000 */
[----:B------:R-:W-:Y:S01]  /*127f0*/  ISETP.GE.AND P1, PT, R22, UR52, PT ;  /* 0x0000003416007c0c */ /* 0x000fe2000bf26270 */
[----:B------:R-:W1:Y:S02]  /*12800*/  SYNCS.PHASECHK.TRANS64.TRYWAIT P0, [UR48+0x16820], R0 ;  /* 0x01682000ff0075a7 */ /* 0x000e640008000170 */
[----:B01----:R-:W-:Y:S10]  /*12810*/  @!P0 BRA `(.L_x_1071) ;  /* 0x0000003400488947 */ /* 0x003ff40003800000 */
.L_x_1149:
[----:B------:R-:W-:Y:S02]  /*12820*/  IMAD.MOV.U32 R25, RZ, RZ, 0x1 ;  /* 0x00000001ff197424 */ /* 0x000fe400078e00ff */
[----:B------:R-:W-:Y:S01]  /*12830*/  IMAD.MOV.U32 R21, RZ, RZ, RZ ;  /* 0x000000ffff157224 */ /* 0x000fe200078e00ff */
[----:B------:R-:W-:Y:S06]  /*12840*/  @!P1 BRA `(.L_x_1072) ;  /* 0x0000001000009947 */ /* 0x000fec0003800000 */
[----:B------:R-:W1:Y:S01]  /*12850*/  S2R R2, SR_TID.X ;  /* 0x0000000000027919 */ /* 0x000e620000002100 */
[----:B------:R-:W-:Y:S01]  /*12860*/  UIADD3 UR4, UR47, 0x1, URZ ;  /* 0x000000012f047890 */ /* 0x000fe2000fffe03f */
[----:B0-----:R-:W-:Y:S01]  /*12870*/  LOP3.LUT R3, RZ, UR45, RZ, 0x33, !PT ;  /* 0x0000002dff037c12 */ /* 0x001fe2000f8e33ff */
[----:B------:R-:W-:Y:S01]  /*12880*/  BSSY B0, `(.L_x_1072) ;  /* 0x00000fc000007945 */ /* 0x000fe20003800000 */
[----:B------:R-:W-:Y:S01]  /*12890*/  LOP3.LUT R5, RZ, UR44, RZ, 0x33, !PT ;  /* 0x0000002cff057c12 */ /* 0x000fe2000f8e33ff */
[----:B------:R-:W-:Y:S01]  /*128a0*/  UIMAD UR4, UR4, UR39, URZ ;  /* 0x00000027040472a4 */ /* 0x000fe2000f8e023f */
[----:B------:R-:W-:Y:S02]  /*128b0*/  IMAD.MOV.U32 R22, RZ, RZ, 0x1 ;  /* 0x00000001ff167424 */ /* 0x000fe400078e00ff */
[----:B------:R-:W-:-:S03]  /*128c0*/  IMAD.MOV.U32 R8, RZ, RZ, RZ ;  /* 0x000000ffff087224 */ /* 0x000fc600078e00ff */
[----:B------:R-:W-:Y:S01]  /*128d0*/  LOP3.LUT R0, RZ, UR4, RZ, 0x33, !PT ;  /* 0x00000004ff007c12 */ /* 0x000fe2000f8e33ff */
[----:B------:R-:W-:Y:S02]  /*128e0*/  ULDC UR4, c[0x0][0x2f4] ;  /* 0x0000bd0000047ab9 */ /* 0x000fe40000000800 */
[----:B------:R-:W-:Y:S02]  /*128f0*/  ISETP.GE.AND P1, PT, R17, UR4, PT ;  /* 0x0000000411007c0c */ /* 0x000fe4000bf26270 */
[----:B------:R-:W-:-:S04]  /*12900*/  VIADDMNMX R0, R0, -UR46, R3, !PT ;  /* 0x8000002e00007c46 */ /* 0x000fc8000f800103 */
[----:B------:R-:W-:-:S04]  /*12910*/  VIMNMX R5, R0, R5, !PT ;  /* 0x0000000500057248 */ /* 0x000fc80007fe0100 */
[----:B------:R-:W-:Y:S02]  /*12920*/  IADD3 R27, -R5, -0x2, RZ ;  /* 0xfffffffe051b7810 */ /* 0x000fe40007ffe1ff */
[----:B-1----:R-:W-:-:S04]  /*12930*/  LOP3.LUT R2, R2, 0x7f, RZ, 0xc0, !PT ;  /* 0x0000007f02027812 */ /* 0x002fc800078ec0ff */
[----:B------:R-:W-:-:S04]  /*12940*/  SHF.R.U32.HI R2, RZ, 0x3, R2 ;  /* 0x00000003ff027819 */ /* 0x000fc80000011602 */
[----:B------:R-:W-:Y:S02]  /*12950*/  IADD3 R24, R26, R24, R2 ;  /* 0x000000181a187210 */ /* 0x000fe40007ffe002 */
[----:B------:R-:W-:Y:S01]  /*12960*/  IADD3 R0, -R2, UR50, RZ ;  /* 0x0000003202007c10 */ /* 0x000fe2000fffe1ff */
[----:B------:R-:W-:Y:S02]  /*12970*/  IMAD.SHL.U32 R2, R17, 0x2, RZ ;  /* 0x0000000211027824 */ /* 0x000fe400078e00ff */
[----:B------:R-:W-:Y:S02]  /*12980*/  VIADD R24, R24, 0xfffffe80 ;  /* 0xfffffe8018187836 */ /* 0x000fe40000000000 */
[C---:B------:R-:W-:Y:S02]  /*12990*/  IMAD R4, R5.reuse, 0x80, R0 ;  /* 0x0000008005047824 */ /* 0x040fe400078e0200 */
[----:B------:R-:W-:Y:S02]  /*129a0*/  IMAD R0, R5, -0x80, R24 ;  /* 0xffffff8005007824 */ /* 0x000fe400078e0218 */
[----:B------:R-:W-:-:S07]  /*129b0*/  VIADD R4, R4, 0x100 ;  /* 0x0000010004047836 */ /* 0x000fce0000000000 */
.L_x_1085:
        /* <DEDUP_REMOVED lines=9> */
[----:B------:R-:W-:Y:S01]  /*12a50*/  SHF.R.S32.HI R3, RZ, 0x1f, R9 ;  /* 0x0000001fff037819 */ /* 0x000fe20000011409 */
[----:B--2---:R-:W-:-:S04]  /*12a60*/  IMAD R2, R6, UR4, RZ ;  /* 0x0000000406027c24 */ /* 0x004fc8000f8e02ff */
[----:B------:R-:W-:Y:S02]  /*12a70*/  IMAD R5, R29, UR5, R2 ;  /* 0x000000051d057c24 */ /* 0x000fe4000f8e0202 */
[----:B------:R-:W-:-:S04]  /*12a80*/  IMAD.MOV.U32 R2, RZ, RZ, R9 ;  /* 0x000000ffff027224 */ /* 0x000fc800078e0009 */
[----:B------:R-:W-:Y:S01]  /*12a90*/  IMAD.WIDE.U32 R2, R29, UR4, R2 ;  /* 0x000000041d027c25 */ /* 0x000fe2000f8e0002 */
[----:B------:R-:W-:-:S03]  /*12aa0*/  ULDC.64 UR4, c[0x0][0x418] ;  /* 0x0001060000047ab9 */ /* 0x000fc60000000a00 */
[----:B------:R-:W-:Y:S01]  /*12ab0*/  IMAD.IADD R3, R5, 0x1, R3 ;  /* 0x0000000105037824 */ /* 0x000fe200078e0203 */
[----:B------:R-:W-:-:S04]  /*12ac0*/  LEA R6, P0, R2, UR4, 0x2 ;  /* 0x0000000402067c11 */ /* 0x000fc8000f8010ff */
[----:B------:R-:W-:-:S05]  /*12ad0*/  LEA.HI.X R7, R2, UR5, R3, 0x2, P0 ;  /* 0x0000000502077c11 */ /* 0x000fca00080f1403 */
[----:B------:R-:W2:Y:S01]  /*12ae0*/  LDG.E R5, desc[UR36][R6.64] ;  /* 0x0000002406057981 */ /* 0x000ea2000c1e1900 */
[----:B------:R-:W-:-:S06]  /*12af0*/  ULOP3.LUT UR6, UR38, 0x2, URZ, 0xfc, !UPT ;  /* 0x0000000226067892 */ /* 0x000fcc000f8efc3f */
[----:B------:R-:W-:Y:S02]  /*12b00*/  IMAD.U32 R10, RZ, RZ, UR6 ;  /* 0x00000006ff0a7e24 */ /* 0x000fe4000f8e00ff */
[----:B------:R-:W-:-:S03]  /*12b10*/  VIADD R21, R8, 0x1 ;  /* 0x0000000108157836 */ /* 0x000fc60000000000 */
        /* <DEDUP_REMOVED lines=8> */
.L_x_1073:
[----:B------:R-:W-:Y:S01]  /*12ba0*/  LEA R7, R21, UR48, 0x3 ;  /* 0x0000003015077c11 */ /* 0x000fe2000f8e18ff */
[----:B------:R-:W-:Y:S01]  /*12bb0*/  BSSY B1, `(.L_x_1074) ;  /* 0x0000004000017945 */ /* 0x000fe20003800000 */
[----:B------:R-:W-:-:S04]  /*12bc0*/  SHF.L.U32 R2, R25, 0x1f, RZ ;  /* 0x0000001f19027819 */ /* 0x000fc800000006ff */
[----:B------:R-:W0:Y:S02]  /*12bd0*/  SYNCS.PHASECHK.TRANS64.TRYWAIT P0, [R7+URZ+0x16840], R2 ;  /* 0x01684002070075a7 */ /* 0x000e24000800017f */
[----:B0-----:R-:W-:Y:S05]  /*12be0*/  @!P0 BRA `(.L_x_1075) ;  /* 0x00000030006c8947 */ /* 0x001fea0003800000 */
.L_x_1150:
[----:B------:R-:W-:Y:S05]  /*12bf0*/  BSYNC B1 ;  /* 0x0000000000017941 */ /* 0x000fea0003800000 */
.L_x_1074:
        /* <DEDUP_REMOVED lines=15> */
[----:B------:R-:W-:Y:S01]  /*12cf0*/  ULDC.64 UR4, c[0x0][0x308] ;  /* 0x0000c20000047ab9 */ /* 0x000fe20000000a00 */
[----:B------:R-:W-:Y:S02]  /*12d00*/  IMAD R10, R21, 0x2000, R23 ;  /* 0x00002000150a7824 */ /* 0x000fe400078e0217 */
[----:B------:R-:W-:Y:S02]  /*12d10*/  IMAD.IADD R3, R3, 0x1, R9 ;  /* 0x0000000103037824 */ /* 0x000fe400078e0209 */
[----:B------:R-:W-:Y:S01]  /*12d20*/  IMAD.U32 R9, RZ, RZ, UR4 ;  /* 0x00000004ff097e24 */ /* 0x000fe2000f8e00ff */
[----:B------:R-:W-:-:S03]  /*12d30*/  UIMAD UR4, UR6, UR4, URZ ;  /* 0x00000004060472a4 */ /* 0x000fc6000f8e023f */
[----:B------:R-:W-:Y:S01]  /*12d40*/  IMAD.WIDE.U32 R2, R9, UR42, R2 ;  /* 0x0000002a09027c25 */ /* 0x000fe2000f8e0002 */
[----:B------:R-:W-:Y:S01]  /*12d50*/  UIMAD UR4, UR42, UR5, UR4 ;  /* 0x000000052a0472a4 */ /* 0x000fe2000f8e0204 */
[----:B------:R-:W-:Y:S02]  /*12d60*/  ULDC.64 UR6, c[0x0][0x2e8] ;  /* 0x0000ba0000067ab9 */ /* 0x000fe40000000a00 */
[----:B------:R-:W-:-:S03]  /*12d70*/  LEA R9, P0, R2, UR6, 0x1 ;  /* 0x0000000602097c11 */ /* 0x000fc6000f8008ff */
[----:B------:R-:W-:Y:S01]  /*12d80*/  VIADD R3, R3, UR4 ;  /* 0x0000000403037c36 */ /* 0x000fe20008000000 */
[----:B------:R-:W-:-:S04]  /*12d90*/  UMOV UR4, 0xffffffff ;  /* 0xffffffff00047882 */ /* 0x000fc80000000000 */
[----:B------:R-:W-:Y:S01]  /*12da0*/  LEA.HI.X R20, R2, UR7, R3, 0x1, P0 ;  /* 0x0000000702147c11 */ /* 0x000fe200080f0c03 */
[----:B------:R-:W-:Y:S06]  /*12db0*/  BRA.DIV UR4, `(.L_x_1076) ;  /* 0x00000032040c7947 */ /* 0x000fec000b800000 */
[----:B------:R-:W0:Y:S01]  /*12dc0*/  SHFL.IDX PT, R2, R9, RZ, 0x181f ;  /* 0x00181fff09027589 */ /* 0x000e2200000e0000 */
[----:B------:R-:W-:Y:S01]  /*12dd0*/  IMAD.SHL.U32 R11, R17, 0x2, RZ ;  /* 0x00000002110b7824 */ /* 0x000fe200078e00ff */
[----:B------:R-:W-:Y:S02]  /*12de0*/  LEA R10, R10, UR48, 0x1 ;  /* 0x000000300a0a7c11 */ /* 0x000fe4000f8e08ff */
        /* <DEDUP_REMOVED lines=35> */
[----:B--2---:R0:W-:Y:S03]  /*13020*/  LDGSTS.E.BYPASS.LTC128B.128 [R10+0x11400], desc[UR36][R2.64], !P2 ;  /* 0x11400000020a7fae */ /* 0x0041e6000d101d64 */
.L_x_1168:
[----:B0-----:R-:W-:-:S05]  /*13030*/  IMAD.SHL.U32 R2, R17, 0x2, RZ ;  /* 0x0000000211027824 */ /* 0x001fca00078e00ff */
[----:B------:R-:W-:-:S05]  /*13040*/  IADD3 R2, P0, R14, R2, RZ ;  /* 0x000000020e027210 */ /* 0x000fca0007f1e0ff */
[----:B------:R-:W-:Y:S01]  /*13050*/  IMAD.X R3, RZ, RZ, R20, P0 ;  /* 0x000000ffff037224 */ /* 0x000fe200000e0614 */
[----:B------:R-:W-:-:S04]  /*13060*/  PLOP3.LUT P0, PT, PT, PT, PT, 0x80, 0x0 ;  /* 0x000000000000781c */ /* 0x000fc80003f0f070 */
[----:B------:R-:W-:Y:S01]  /*13070*/  @!PT LDS RZ, [RZ] ;  /* 0x00000000fffff984 */ /* 0x000fe20000000800 */
[----:B------:R-:W-:Y:S01]  /*13080*/  @!PT LDS RZ, [RZ] ;  /* 0x00000000fffff984 */ /* 0x000fe20000000800 */
[----:B------:R-:W-:Y:S01]  /*13090*/  @!PT LDS RZ, [RZ] ;  /* 0x00000000fffff984 */ /* 0x000fe20000000800 */
[----:B------:R0:W-:Y:S01]  /*130a0*/  LDGSTS.E.BYPASS.LTC128B.128 [R10+0x11c00], desc[UR36][R2.64], !P2 ;  /* 0x11c00000020a7fae */ /* 0x0001e2000d101d64 */
[----:B------:R-:W-:-:S08]  /*130b0*/  NOP ;  /* 0x0000000000007918 */ /* 0x000fd00000000000 */
.L_x_1077:
        /* <DEDUP_REMOVED lines=12> */
.L_x_1078:
[----:B------:R0:W-:Y:S01]  /*13180*/  SYNCS.ARRIVE.TRANS64.A1T0 RZ, [R7+URZ+0x16830], RZ ;  /* 0x016830ff07ff79a7 */ /* 0x0001e2000810003f */
[----:B------:R-:W-:Y:S05]  /*13190*/  @!P3 BRA `(.L_x_1079) ;  /* 0x000000000004b947 */ /* 0x000fea0003800000 */
[----:B------:R-:W-:Y:S01]  /*131a0*/  BPT.TRAP 0x1 ;  /* 0x000000040000795c */ /* 0x000fe20000300000 */
.L_x_1079:
[----:B------:R-:W-:Y:S01]  /*131b0*/  SHF.L.U32 R2, R22, 0x1f, RZ ;  /* 0x0000001f16027819 */ /* 0x000fe200000006ff */
[----:B------:R-:W-:Y:S01]  /*131c0*/  BSSY B1, `(.L_x_1080) ;  /* 0x0000004000017945 */ /* 0x000fe20003800000 */
[----:B0-----:R-:W-:-:S04]  /*131d0*/  LEA R7, R8, UR48, 0x3 ;  /* 0x0000003008077c11 */ /* 0x001fc8000f8e18ff */
[----:B------:R-:W0:Y:S02]  /*131e0*/  SYNCS.PHASECHK.TRANS64.TRYWAIT P0, [R7+URZ+0x16860], R2 ;  /* 0x01686002070075a7 */ /* 0x000e24000800017f */
[----:B0-----:R-:W-:Y:S05]  /*131f0*/  @!P0 BRA `(.L_x_1081) ;  /* 0x00000034005c8947 */ /* 0x001fea0003800000 */
.L_x_1169:
[----:B------:R-:W-:Y:S05]  /*13200*/  BSYNC B1 ;  /* 0x0000000000017941 */ /* 0x000fea0003800000 */
.L_x_1080:
[----:B------:R-:W-:Y:S01]  /*13210*/  UMOV UR4, 0xffffffff ;  /* 0xffffffff00047882 */ /* 0x000fe20000000000 */
[----:B------:R-:W-:Y:S02]  /*13220*/  IMAD R8, R8, 0x2000, R23 ;  /* 0x0000200008087824 */ /* 0x000fe400078e0217 */
[----:B------:R-:W-:Y:S01]  /*13230*/  IMAD.SHL.U32 R20, R17, 0x2, RZ ;  /* 0x0000000211147824 */ /* 0x000fe200078e00ff */
        /* <DEDUP_REMOVED lines=21> */
[----:B------:R-:W2:Y:S03]  /*13390*/  SHFL.IDX PT, R12, R16, 0x4, 0x181f ;  /* 0x00981f00100c7f89 */ /* 0x000ea600000e0000 */
[----:B-----5:R-:W-:Y:S02]  /*133a0*/  IMAD.X R3, RZ, RZ, R10, P2 ;  /* 0x000000ffff037224 */ /* 0x020fe400010e060a */
[----:B------:R-:W3:Y:S04]  /*133b0*/  SHFL.IDX PT, R10, R19, 0x4, 0x181f ;  /* 0x00981f00130a7f89 */ /* 0x000ee800000e0000 */
        /* <DEDUP_REMOVED lines=15> */
[----:B0-----:R-:W-:-:S05]  /*134b0*/  IADD3 R2, P2, R11, R20, RZ ;  /* 0x000000140b027210 */ /* 0x001fca0007f5e0ff */
[----:B-1----:R-:W-:-:S05]  /*134c0*/  IMAD.X R3, RZ, RZ, R9, P2 ;  /* 0x000000ffff037224 */ /* 0x002fca00010e0609 */
[----:B------:R2:W-:Y:S01]  /*134d0*/  LDGSTS.E.BYPASS.LTC128B.128 [R8+0x2c00], desc[UR36][R2.64], !P0 ;  /* 0x02c0000002087fae */ /* 0x0005e2000c101d64 */
[----:B------:R-:W-:Y:S02]  /*134e0*/  ISETP.LT.OR P0, PT, R4, 0x61, P1 ;  /* 0x000000610400780c */ /* 0x000fe40000f01670 */
[----:B--2---:R-:W-:-:S05]  /*134f0*/  IADD3 R2, P2, R12, R20, RZ ;  /* 0x000000140c027210 */ /* 0x004fca0007f5e0ff */
[----:B---3--:R-:W-:-:S06]  /*13500*/  IMAD.X R3, RZ, RZ, R10, P2 ;  /* 0x000000ffff037224 */ /* 0x008fcc00010e060a */
[----:B----4-:R0:W-:Y:S02]  /*13510*/  LDGSTS.E.BYPASS.LTC128B.128 [R8+0x3400], desc[UR36][R2.64], !P0 ;  /* 0x0340000002087fae */ /* 0x0101e4000c101d64 */
.L_x_1187:
        /* <DEDUP_REMOVED lines=14> */
[----:B------:R-:W-:Y:S02]  /*13600*/  IMAD.IADD R3, R3, 0x1, R9 ;  /* 0x0000000103037824 */ /* 0x000fe400078e0209 */
[----:B------:R-:W-:Y:S02]  /*13610*/  IMAD R26, R26, UR4, RZ ;  /* 0x000000041a1a7c24 */ /* 0x000fe4000f8e02ff */
[----:B------:R-:W-:-:S04]  /*13620*/  IMAD.WIDE.U32 R2, R5, UR4, R2 ;  /* 0x0000000405027c25 */ /* 0x000fc8000f8e0002 */
[----:B------:R-:W-:-:S04]  /*13630*/  IMAD R9, R5, UR5, R26 ;  /* 0x0000000505097c24 */ /* 0x000fc8000f8e021a */
[----:B------:R-:W-:-:S07]  /*13640*/  IMAD.IADD R9, R3, 0x1, R9 ;  /* 0x0000000103097824 */ /* 0x000fce00078e0209 */
.L_x_1083:
        /* <DEDUP_REMOVED lines=12> */
.L_x_1084:
[----:B------:R-:W-:Y:S01]  /*13710*/  R2UR UR4, R28 ;  /* 0x000000001c0472ca */ /* 0x000fe200000e0000 */
[----:B------:R-:W-:Y:S01]  /*13720*/  ULDC.64 UR6, c[0x0][0x330] ;  /* 0x0000cc0000067ab9 */ /* 0x000fe20000000a00 */
[----:B------:R-:W-:Y:S01]  /*13730*/  VIADD R27, R27, 0xffffffff ;  /* 0xffffffff1b1b7836 */ /* 0x000fe20000000000 */
[----:B------:R0:W-:Y:S01]  /*13740*/  SYNCS.ARRIVE.TRANS64.A1T0 RZ, [R7+URZ+0x16850], RZ ;  /* 0x016850ff07ff79a7 */ /* 0x0001e2000810003f */
[----:B------:R-:W-:Y:S02]  /*13750*/  IMAD.U32 R5, RZ, RZ, UR6 ;  /* 0x00000006ff057e24 */ /* 0x000fe4000f8e00ff */
[----:B------:R-:W-:Y:S01]  /*13760*/  IMAD.MOV.U32 R3, RZ, RZ, R9 ;  /* 0x000000ffff037224 */ /* 0x000fe200078e0009 */
[----:B------:R-:W-:Y:S01]  /*13770*/  ISETP.GT.AND P0, PT, R27, UR52, PT ;  /* 0x000000341b007c0c */ /* 0x000fe2000bf04270 */
[----:B------:R-:W-:Y:S02]  /*13780*/  VIADD R4, R4, 0x80 ;  /* 0x0000008004047836 */ /* 0x000fe40000000000 */
[----:B------:R-:W-:-:S03]  /*13790*/  IMAD.WIDE.U32 R2, R5, UR42, R2 ;  /* 0x0000002a05027c25 */ /* 0x000fc6000f8e0002 */
[----:B------:R-:W-:Y:S01]  /*137a0*/  UIMAD UR4, UR4, UR6, URZ ;  /* 0x00000006040472a4 */ /* 0x000fe2000f8e023f */
[----:B------:R-:W-:Y:S02]  /*137b0*/  VIADD R0, R0, 0xffffff80 ;  /* 0xffffff8000007836 */ /* 0x000fe40000000000 */
[----:B------:R-:W-:Y:S01]  /*137c0*/  IMAD.MOV.U32 R8, RZ, RZ, R21 ;  /* 0x000000ffff087224 */ /* 0x000fe200078e0015 */
[----:B------:R-:W-:Y:S01]  /*137d0*/  UIMAD UR4, UR42, UR7, UR4 ;  /* 0x000000072a0472a4 */ /* 0x000fe2000f8e0204 */
[----:B------:R-:W-:Y:S02]  /*137e0*/  IMAD.MOV.U32 R22, RZ, RZ, R25 ;  /* 0x000000ffff167224 */ /* 0x000fe400078e0019 */
[----:B------:R-:W-:Y:S02]  /*137f0*/  ULDC.64 UR6, c[0x0][0x318] ;  /* 0x0000c60000067ab9 */ /* 0x000fe40000000a00 */
[----:B------:R-:W-:Y:S01]  /*13800*/  LEA R16, P2, R2, UR6, 0x1 ;  /* 0x0000000602107c11 */ /* 0x000fe2000f8408ff */
[----:B------:R-:W-:-:S05]  /*13810*/  VIADD R19, R3, UR4 ;  /* 0x0000000403137c36 */ /* 0x000fca0008000000 */
[----:B------:R-:W-:Y:S01]  /*13820*/  LEA.HI.X R19, R2, UR7, R19, 0x1, P2 ;  /* 0x0000000702137c11 */ /* 0x000fe200090f0c13 */
[----:B0-----:R-:W-:Y:S06]  /*13830*/  @P0 BRA `(.L_x_1085) ;  /* 0xfffffff000600947 */ /* 0x001fec000383ffff */
[----:B------:R-:W-:Y:S05]  /*13840*/  BSYNC B0 ;  /* 0x0000000000007941 */ /* 0x000fea0003800000 */
.L_x_1072:
[----:B------:R-:W-:-:S06]  /*13850*/  ULOP3.LUT UR4, UR38, 0x2, URZ, 0xfc, !UPT ;  /* 0x0000000226047892 */ /* 0x000fcc000f8efc3f */
[----:B0-----:R-:W-:-:S05]  /*13860*/  IMAD.U32 R0, RZ, RZ, UR4 ;  /* 0x00000004ff007e24 */ /* 0x001fca000f8e00ff */
[----:B------:R-:W-:-:S13]  /*13870*/  ISETP.NE.AND P0, PT, R0, 0x3, PT ;  /* 0x000000030000780c */ /* 0x000fda0003f05270 */
[----:B------:R-:W-:Y:S05]  /*13880*/  @!P0 BRA `(.L_x_1086) ;  /* 0x0000000000048947 */ /* 0x000fea0003800000 */
[----:B------:R-:W-:Y:S01]  /*13890*/  BPT.TRAP 0x1 ;  /* 0x000000040000795c */ /* 0x000fe20000300000 */
.L_x_1086:
[----:B------:R-:W-:Y:S01]  /*138a0*/  LEA R0, R21, UR48, 0x3 ;  /* 0x0000003015007c11 */ /* 0x000fe2000f8e18ff */
[----:B------:R-:W0:Y:S01]  /*138b0*/  S2R R6, SR_TID.X ;  /* 0x0000000000067919 */ /* 0x000e220000002100 */
[----:B------:R-:W-:Y:S01]  /*138c0*/  SHF.L.U32 R3, R25, 0x1f, RZ ;  /* 0x0000001f19037819 */ /* 0x000fe200000006ff */
[----:B------:R-:W-:Y:S01]  /*138d0*/  IMAD.MOV.U32 R2, RZ, RZ, -0x80 ;  /* 0xffffff80ff027424 */ /* 0x000fe200078e00ff */
[----:B------:R-:W-:Y:S01]  /*138e0*/  BSSY B0, `(.L_x_1087) ;  /* 0x0000008000007945 */ /* 0x000fe20003800000 */
[----:B------:R-:W-:Y:S01]  /*138f0*/  IMAD R4, R21, 0x2000, R23 ;  /* 0x0000200015047824 */ /* 0x000fe200078e0217 */
[----:B------:R-:W1:Y:S01]  /*13900*/  SYNCS.PHASECHK.TRANS64.TRYWAIT P0, [R0+URZ+0x16860], R3 ;  /* 0x01686003000075a7 */ /* 0x000e62000800017f */
[----:B------:R-:W-:Y:S01]  /*13910*/  IMAD R5, R27, R2, UR50 ;  /* 0x000000321b057e24 */ /* 0x000fe2000f8e0202 */
[----:B0-----:R-:W-:-:S04]  /*13920*/  LOP3.LUT R6, R6, 0x7f, RZ, 0xc0, !PT ;  /* 0x0000007f06067812 */ /* 0x001fc800078ec0ff */
[----:B------:R-:W-:-:S05]  /*13930*/  SHF.R.U32.HI R6, RZ, 0x3, R6 ;  /* 0x00000003ff067819 */ /* 0x000fca0000011606 */
[----:B------:R-:W-:Y:S01]  /*13940*/  IMAD.IADD R5, R5, 0x1, -R6 ;  /* 0x0000000105057824 */ /* 0x000fe200078e0a06 */
[----:B-1----:R-:W-:Y:S06]  /*13950*/  @!P0 BRA `(.L_x_1088) ;  /* 0x0000003400e48947 */ /* 0x002fec0003800000 */
.L_x_1188:
[----:B------:R-:W-:Y:S05]  /*13960*/  BSYNC B0 ;  /* 0x0000000000007941 */ /* 0x000fea0003800000 */
.L_x_1087:
[----:B------:R-:W-:Y:S02]  /*13970*/  ULDC UR4, c[0x0][0x2f4] ;  /* 0x0000bd0000047ab9 */ /* 0x000fe40000000800 */
[----:B------:R-:W-:Y:S01]  /*13980*/  ISETP.GE.AND P0, PT, R17, UR4, PT ;  /* 0x0000000411007c0c */ /* 0x000fe2000bf06270 */
[----:B------:R-:W-:-:S03]  /*13990*/  UMOV UR4, 0xffffffff ;  /* 0xffffffff00047882 */ /* 0x000fc60000000000 */
[----:B------:R-:W-:Y:S09]  /*139a0*/  BRA.DIV UR4, `(.L_x_1089) ;  /* 0x0000003604e47947 */ /* 0x000ff2000b800000 */
[----:B------:R-:W1:Y:S01]  /*139b0*/  SHFL.IDX PT, R14, R16, RZ, 0x181f ;  /* 0x00181fff100e7589 */ /* 0x000e6200000e0000 */
[----:B------:R-:W-:Y:S01]  /*139c0*/  IMAD.SHL.U32 R17, R17, 0x2, RZ ;  /* 0x0000000211117824 */ /* 0x000fe200078e00ff */
[C---:B------:R-:W-:Y:S02]  /*139d0*/  ISETP.LT.OR P3, PT, R5.reuse, 0x1, P0 ;  /* 0x000000010500780c */ /* 0x040fe40000761670 */
        /* <DEDUP_REMOVED lines=15> */
[----:B------:R-:W-:Y:S01]  /*13ad0*/  SHFL.IDX PT, R26, R16, 0x5, 0x181f ;  /* 0x00b81f00101a7f89 */ /* 0x000fe200000e0000 */
[----:B----4-:R-:W-:-:S03]  /*13ae0*/  IMAD.X R7, RZ, RZ, R7, P4 ;  /* 0x000000ffff077224 */ /* 0x010fc600020e0607 */
[----:B------:R-:W1:Y:S01]  /*13af0*/  SHFL.IDX PT, R22, R19, 0x4, 0x181f ;  /* 0x00981f0013167f89 */ /* 0x000e6200000e0000 */
[----:B-----5:R-:W-:-:S03]  /*13b00*/  IMAD.X R3, RZ, RZ, R18, P5 ;  /* 0x000000ffff037224 */ /* 0x020fc600028e0612 */
[----:B------:R-:W-:Y:S04]  /*13b10*/  SHFL.IDX PT, R28, R16, 0x6, 0x181f ;  /* 0x00d81f00101c7f89 */ /* 0x000fe800000e0000 */
[----:B------:R0:W-:Y:S01]  /*13b20*/  LDGSTS.E.BYPASS.LTC128B.128 [R4+0x400], desc[UR36][R8.64], !P3 ;  /* 0x0040000008047fae */ /* 0x0001e2000d901d64 */
[----:B------:R-:W-:-:S03]  /*13b30*/  ISETP.LT.OR P3, PT, R5, 0x41, P0 ;  /* 0x000000410500780c */ /* 0x000fc60000761670 */
[----:B------:R-:W2:Y:S04]  /*13b40*/  SHFL.IDX PT, R18, R19, 0x5, 0x181f ;  /* 0x00b81f0013127f89 */ /* 0x000ea800000e0000 */
[----:B------:R3:W-:Y:S04]  /*13b50*/  LDGSTS.E.BYPASS.LTC128B.128 [R4+0xc00], desc[UR36][R6.64], !P2 ;  /* 0x00c0000006047fae */ /* 0x0007e8000d101d64 */
[----:B------:R-:W4:Y:S01]  /*13b60*/  SHFL.IDX PT, R20, R19, 0x6, 0x181f ;  /* 0x00d81f0013147f89 */ /* 0x000f2200000e0000 */
[----:B0-----:R-:W-:-:S03]  /*13b70*/  IADD3 R8, P5, R24, R17, RZ ;  /* 0x0000001118087210 */ /* 0x001fc60007fbe0ff */
[----:B------:R0:W-:Y:S01]  /*13b80*/  LDGSTS.E.BYPASS.LTC128B.128 [R4+0x1400], desc[UR36][R2.64], !P1 ;  /* 0x0140000002047fae */ /* 0x0001e2000c901d64 */
[----:B------:R-:W-:Y:S01]  /*13b90*/  ISETP.LT.OR P1, PT, R5, 0x31, P0 ;  /* 0x000000310500780c */ /* 0x000fe20000721670 */
[----:B-1----:R-:W-:Y:S01]  /*13ba0*/  IMAD.X R9, RZ, RZ, R22, P5 ;  /* 0x000000ffff097224 */ /* 0x002fe200028e0616 */
[-C--:B---3--:R-:W-:Y:S01]  /*13bb0*/  IADD3 R6, P4, R26, R17.reuse, RZ ;  /* 0x000000111a067210 */ /* 0x088fe20007f9e0ff */
[----:B------:R-:W1:Y:S01]  /*13bc0*/  SHFL.IDX PT, R19, R19, 0x7, 0x181f ;  /* 0x00f81f0013137f89 */ /* 0x000e6200000e0000 */
[----:B0-----:R-:W-:-:S03]  /*13bd0*/  IADD3 R2, P2, R14, R17, RZ ;  /* 0x000000110e027210 */ /* 0x001fc60007f5e0ff */
[----:B--2---:R-:W-:Y:S01]  /*13be0*/  IMAD.X R7, RZ, RZ, R18, P4 ;  /* 0x000000ffff077224 */ /* 0x004fe200020e0612 */
[----:B------:R0:W2:Y:S01]  /*13bf0*/  SHFL.IDX PT, R14, R16, 0x7, 0x181f ;  /* 0x00f81f00100e7f89 */ /* 0x0000a200000e0000 */
        /* <DEDUP_REMOVED lines=10> */
.L_x_1206:
[----:B------:R-:W-:Y:S02]  /*13ca0*/  ISETP.LT.OR P0, PT, R5, 0x71, P0 ;  /* 0x000000710500780c */ /* 0x000fe40000701670 */
[----:B0-----:R-:W-:-:S05]  /*13cb0*/  IADD3 R2, P1, R14, R17, RZ ;  /* 0x000000110e027210 */ /* 0x001fca0007f3e0ff */
[----:B------:R-:W-:-:S06]  /*13cc0*/  IMAD.X R3, RZ, RZ, R19, P1 ;  /* 0x000000ffff037224 */ /* 0x000fcc00008e0613 */
[----:B------:R-:W-:Y:S01]  /*13cd0*/  @!PT LDS RZ, [RZ] ;  /* 0x00000000fffff984 */ /* 0x000fe20000000800 */
[----:B------:R-:W-:Y:S01]  /*13ce0*/  @!PT LDS RZ, [RZ] ;  /* 0x00000000fffff984 */ /* 0x000fe20000000800 */
[----:B------:R-:W-:Y:S01]  /*13cf0*/  @!PT LDS RZ, [RZ] ;  /* 0x00000000fffff984 */ /* 0x000fe20000000800 */
[----:B------:R0:W-:Y:S01]  /*13d00*/  LDGSTS.E.BYPASS.LTC128B.128 [R4+0x3c00], desc[UR36][R2.64], !P0 ;  /* 0x03c0000002047fae */ /* 0x0001e2000c101d64 */
[----:B------:R-:W-:Y:S01]  /*13d10*/  PLOP3.LUT P0, PT, PT, PT, PT, 0x80, 0x0 ;  /* 0x000000000000781c */ /* 0x000fe20003f0f070 */
[----:B------:R-:W-:-:S12]  /*13d20*/  NOP ;  /* 0x0000000000007918 */ /* 0x000fd80000000000 */
.L_x_1090:
        /* <DEDUP_REMOVED lines=12> */
.L_x_1091:
[----:B------:R-:W-:Y:S01]  /*13df0*/  VIADD R2, R21, 0x1 ;  /* 0x0000000115027836 */ /* 0x000fe20000000000 */
[----:B------:R0:W-:Y:S04]  /*13e00*/  SYNCS.ARRIVE.TRANS64.A1T0 RZ, [R0+URZ+0x16850], RZ ;  /* 0x016850ff00ff79a7 */ /* 0x0001e8000810003f */
[----:B------:R-:W-:-:S04]  /*13e10*/  ISETP.NE.AND P0, PT, R2, 0x2, PT ;  /* 0x000000020200780c */ /* 0x000fc80003f05270 */
[----:B0-----:R-:W-:Y:S02]  /*13e20*/  SEL R0, RZ, 0x1, P0 ;  /* 0x00000001ff007807 */ /* 0x001fe40000000000 */
[----:B------:R-:W-:Y:S02]  /*13e30*/  SEL R2, R2, RZ, P0 ;  /* 0x000000ff02027207 */ /* 0x000fe40000000000 */
[----:B------:R-:W-:-:S07]  /*13e40*/  LOP3.LUT R0, R25, R0, RZ, 0x3c, !PT ;  /* 0x0000000019007212 */ /* 0x000fce00078e3cff */
.L_x_1053:
[----:B------:R-:W0:Y:S01]  /*13e50*/  S2R R4, SR_CgaCtaId ;  /* 0x0000000000047919 */ /* 0x000e220000008800 */
[----:B------:R-:W-:Y:S02]  /*13e60*/  MOV R3, 0x400 ;  /* 0x0000040000037802 */ /* 0x000fe40000000f00 */
[----:B------:R-:W-:Y:S02]  /*13e70*/  SHF.L.U32 R10, R10, 0x1f, RZ ;  /* 0x0000001f0a0a7819 */ /* 0x000fe400000006ff */
[----:B0-----:R-:W-:-:S04]  /*13e80*/  LEA R7, R4, R3, 0x18 ;  /* 0x0000000304077211 */ /* 0x001fc800078ec0ff */
[----:B------:R-:W0:Y:S02]  /*13e90*/  SYNCS.PHASECHK.TRANS64.TRYWAIT P0, [R7+URZ+0x16820], R10 ;  /* 0x0168200a070075a7 */ /* 0x000e24000800017f */
[----:B0-----:R-:W-:Y:S05]  /*13ea0*/  @!P0 BRA `(.L_x_1092) ;  /* 0x0000003800e88947 */ /* 0x001fea0003800000 */
.L_x_1207:
[----:B------:R-:W-:-:S03]  /*13eb0*/  UMOV UR4, 0xffffffff ;  /* 0xffffffff00047882 */ /* 0x000fc60000000000 */
[----:B------:R-:W-:Y:S05]  /*13ec0*/  BRA.DIV UR4, `(.L_x_1093) ;  /* 0x0000003a04f47947 */ /* 0x000fea000b800000 */
[----:B------:R-:W1:Y:S02]  /*13ed0*/  S2R R3, SR_TID.X ;  /* 0x0000000000037919 */ /* 0x000e640000002100 */
[----:B-1----:R-:W-:-:S04]  /*13ee0*/  SHF.R.U32.HI R3, RZ, 0x5, R3 ;  /* 0x00000005ff037819 */ /* 0x002fc80000011603 */
[----:B------:R-:W-:-:S05]  /*13ef0*/  LOP3.LUT R3, R3, 0x3, RZ, 0xc0, !PT ;  /* 0x0000000303037812 */ /* 0x000fca00078ec0ff */
[----:B------:R1:W2:Y:S02]  /*13f00*/  SHFL.IDX PT, R14, R3, RZ, 0x1f ;  /* 0x00001fff030e7589 */ /* 0x0002a400000e0000 */
.L_x_1210:
[----:B--2---:R-:W-:-:S13]  /*13f10*/  ISETP.NE.AND P0, PT, R14, RZ, PT ;  /* 0x000000ff0e00720c */ /* 0x004fda0003f05270 */
[----:B------:R-:W-:Y:S05]  /*13f20*/  @P0 BRA `(.L_x_961) ;  /* 0x0000000000880947 */ /* 0x000fea0003800000 */
[----:B------:R-:W-:-:S03]  /*13f30*/  UMOV UR4, 0xffffffff ;  /* 0xffffffff00047882 */ /* 0x000fc60000000000 */
[----:B------:R-:W-:Y:S05]  /*13f40*/  BRA.DIV UR4, `(.L_x_1094) ;  /* 0x0000003e04087947 */ /* 0x000fea000b800000 */
[----:B------:R-:W-:-:S13]  /*13f50*/  ELECT P6, URZ, PT ;  /* 0x00000000003f782f */ /* 0x000fda00038c0000 */
.L_x_1213:
[----:B------:R-:W-:Y:S05]  /*13f60*/  @!P6 BRA `(.L_x_961) ;  /* 0x000000000078e947 */ /* 0x000fea0003800000 */
[----:B------:R-:W-:-:S06]  /*13f70*/  ULOP3.LUT UR4, UR38, 0x2, URZ, 0xfc, !UPT ;  /* 0x0000000226047892 */ /* 0x000fcc000f8efc3f */
[----:B-1----:R-:W-:-:S05]  /*13f80*/  IMAD.U32 R3, RZ, RZ, UR4 ;  /* 0x00000004ff037e24 */ /* 0x002fca000f8e00ff */
[----:B------:R-:W-:-:S13]  /*13f90*/  ISETP.NE.AND P0, PT, R3, 0x3, PT ;  /* 0x000000030300780c */ /* 0x000fda0003f05270 */
[----:B------:R-:W-:Y:S05]  /*13fa0*/  @!P0 BRA `(.L_x_1095) ;  /* 0x0000000000048947 */ /* 0x000fea0003800000 */
[----:B------:R-:W-:Y:S01]  /*13fb0*/  BPT.TRAP 0x1 ;  /* 0x000000040000795c */ /* 0x000fe20000300000 */
.L_x_1095:
[----:B------:R-:W-:Y:S01]  /*13fc0*/  IMAD R5, R2, 0x8, R7 ;  /* 0x0000000802057824 */ /* 0x000fe200078e0207 */
[----:B------:R-:W-:Y:S01]  /*13fd0*/  SHF.L.U32 R4, R0, 0x1f, RZ ;  /* 0x0000001f00047819 */ /* 0x000fe200000006ff */
[----:B------:R-:W-:-:S03]  /*13fe0*/  VIADD R2, R2, 0x1 ;  /* 0x0000000102027836 */ /* 0x000fc60000000000 */
[----:B------:R-:W1:Y:S02]  /*13ff0*/  SYNCS.PHASECHK.TRANS64.TRYWAIT P1, [R5+URZ+0x16840], R4 ;  /* 0x01684004050075a7 */ /* 0x000e64000802017f */
[----:B------:R-:W-:-:S04]  /*14000*/  ISETP.NE.AND P2, PT, R2, 0x2, PT ;  /* 0x000000020200780c */ /* 0x000fc80003f45270 */
[----:B------:R-:W-:Y:S01]  /*14010*/  SEL R3, RZ, 0x1, P2 ;  /* 0x00000001ff037807 */ /* 0x000fe20001000000 */
[----:B-1----:R-:W-:Y:S08]  /*14020*/  @!P1 BRA `(.L_x_1096) ;  /* 0x0000003800f09947 */ /* 0x002ff00003800000 */
.L_x_1214:
[----:B------:R-:W-:Y:S02]  /*14030*/  SEL R2, R2, RZ, P2 ;  /* 0x000000ff02027207 */ /* 0x000fe40001000000 */
[----:B------:R-:W-:Y:S01]  /*14040*/  LOP3.LUT R0, R0, R3, RZ, 0x3c, !PT ;  /* 0x0000000300007212 */ /* 0x000fe200078e3cff */
[----:B------:R-:W-:Y:S06]  /*14050*/  @!P0 BRA `(.L_x_1097) ;  /* 0x0000000000048947 */ /* 0x000fec0003800000 */
[----:B------:R-:W-:Y:S01]  /*14060*/  BPT.TRAP 0x1 ;  /* 0x000000040000795c */ /* 0x000fe20000300000 */
.L_x_1097:
[----:B------:R-:W-:Y:S01]  /*14070*/  IMAD R3, R2, 0x8, R7 ;  /* 0x0000000802037824 */ /* 0x000fe200078e0207 */
[----:B------:R-:W-:-:S04]  /*14080*/  SHF.L.U32 R0, R0, 0x1f, RZ ;  /* 0x0000001f00007819 */ /* 0x000fc800000006ff */
[----:B------:R-:W2:Y:S02]  /*14090*/  SYNCS.PHASECHK.TRANS64.TRYWAIT P1, [R3+URZ+0x16840], R0 ;  /* 0x01684000030075a7 */ /* 0x000ea4000802017f */
[----:B--2---:R-:W-:Y:S05]  /*140a0*/  @!P1 BRA `(.L_x_1098) ;  /* 0x0000003800e49947 */ /* 0x004fea0003800000 */
.L_x_1215:
[----:B------:R-:W-:Y:S05]  /*140b0*/  @!P0 BRA `(.L_x_1099) ;  /* 0x0000000000048947 */ /* 0x000fea0003800000 */
[----:B------:R-:W-:Y:S01]  /*140c0*/  BPT.TRAP 0x1 ;  /* 0x000000040000795c */ /* 0x000fe20000300000 */
.L_x_1099:
[----:B------:R-:W3:Y:S02]  /*140d0*/  SYNCS.PHASECHK.TRANS64.TRYWAIT P1, [R5+URZ+0x16860], R4 ;  /* 0x01686004050075a7 */ /* 0x000ee4000802017f */
[----:B---3--:R-:W-:Y:S05]  /*140e0*/  @!P1 BRA `(.L_x_1100) ;  /* 0x0000003800e89947 */ /* 0x008fea0003800000 */
.L_x_1216:
[----:B------:R-:W-:Y:S05]  /*140f0*/  @!P0 BRA `(.L_x_1101) ;  /* 0x0000000000048947 */ /* 0x000fea0003800000 */
[----:B------:R-:W-:Y:S01]  /*14100*/  BPT.TRAP 0x1 ;  /* 0x000000040000795c */ /* 0x000fe20000300000 */
.L_x_1101:
[----:B----4-:R4:W0:Y:S02]  /*14110*/  SYNCS.PHASECHK.TRANS64.TRYWAIT P0, [R3+URZ+0x16860], R0 ;  /* 0x01686000030075a7 */ /* 0x010824000800017f */
[----:B0-----:R-:W-:Y:S05]  /*14120*/  @!P0 NANOSLEEP.SYNCS 0x989680 ;  /* 0x009896800000895d */ /* 0x001fea0003900000 */
[----:B------:R-:W0:Y:S02]  /*14130*/  @!P0 SYNCS.PHASECHK.TRANS64 P0, [R3+URZ+0x16860], R0 ;  /* 0x01686000030085a7 */ /* 0x000e24000800007f */
[----:B0-----:R-:W-:Y:S05]  /*14140*/  @!P0 BRA `(.L_x_1101) ;  /* 0xfffffffc00f08947 */ /* 0x001fea000383ffff */
.L_x_961:
[----:B------:R-:W-:Y:S05]  /*14150*/  BSYNC B6 ;  /* 0x0000000000067941 */ /* 0x000fea0003800000 */
.L_x_958:
[----:B------:R-:W-:Y:S05]  /*14160*/  EXIT ;  /* 0x000000000000794d */ /* 0x000fea0003800000 */
.L_x_971:
[----:B0-----:R-:W-:-:S04]  /*14170*/  IMAD.U32 R3, RZ, RZ, UR43 ;  /* 0x0000002bff037e24 */ /* 0x001fc8000f8e00ff */
[----:B------:R0:W1:Y:S03]  /*14180*/  SYNCS.PHASECHK.TRANS64.TRYWAIT P0, [R3+URZ+0x16800], R0 ;  /* 0x01680000030075a7 */ /* 0x000066000800017f */
[----:B-1----:R-:W-:Y:S05]  /*14190*/  @!P0 NANOSLEEP.SYNCS 0x989680 ;  /* 0x009896800000895d */ /* 0x002fea0003900000 */
[----:B------:R-:W1:Y:S02]  /*141a0*/  @!P0 SYNCS.PHASECHK.TRANS64 P0, [R3+URZ+0x16800], R0 ;  /* 0x01680000030085a7 */ /* 0x000e64000800007f */
[----:B-1----:R-:W-:Y:S05]  /*141b0*/  @!P0 BRA `(.L_x_971) ;  /* 0xfffffffc00ec8947 */ /* 0x002fea000383ffff */
[----:B------:R-:W-:Y:S05]  /*141c0*/  BRA `(.L_x_1102) ;  /* 0xfffffed400147947 */ /* 0x000fea000383ffff */
.L_x_975:
[----:B0-----:R-:W-:-:S04]  /*141d0*/  IMAD.U32 R3, RZ, RZ, UR43 ;  /* 0x0000002bff037e24 */ /* 0x001fc8000f8e00ff */
[----:B------:R0:W2:Y:S03]  /*141e0*/  SYNCS.PHASECHK.TRANS64.TRYWAIT P1, [R3+URZ+0x16830], R0 ;  /* 0x01683000030075a7 */ /* 0x0000a6000802017f */
[----:B--2---:R-:W-:Y:S05]  /*141f0*/  @!P1 NANOSLEEP.SYNCS 0x989680 ;  /* 0x009896800000995d */ /* 0x004fea0003900000 */
[----:B------:R-:W2:Y:S02]  /*14200*/  @!P1 SYNCS.PHASECHK.TRANS64 P1, [R3+URZ+0x16830], R0 ;  /* 0x01683000030095a7 */ /* 0x000ea4000802007f */
[----:B--2---:R-:W-:Y:S05]  /*14210*/  @!P1 BRA `(.L_x_975) ;  /* 0xfffffffc00ec9947 */ /* 0x004fea000383ffff */
[----:B------:R-:W-:Y:S05]  /*14220*/  BRA `(.L_x_974) ;  /* 0xfffffed400307947 */ /* 0x000fea000383ffff */
.L_x_992:
[----:B-1----:R-:W-:-:S04]  /*14230*/  IMAD.U32 R11, RZ, RZ, UR7 ;  /* 0x00000007ff0b7e24 */ /* 0x002fc8000f8e00ff */
[----:B------:R1:W2:Y:S03]  /*14240*/  SYNCS.PHASECHK.TRANS64.TRYWAIT P1, [R11+URZ+0x16830], R10 ;  /* 0x0168300a0b0075a7 */ /* 0x0002a6000802017f */
[----:B--2---:R-:W-:Y:S05]  /*14250*/  @!P1 NANOSLEEP.SYNCS 0x989680 ;  /* 0x009896800000995d */ /* 0x004fea0003900000 */
[----:B------:R-:W2:Y:S02]  /*14260*/  @!P1 SYNCS.PHASECHK.TRANS64 P1, [R11+URZ+0x16830], R10 ;  /* 0x0168300a0b0095a7 */ /* 0x000ea4000802007f */
[----:B--2---:R-:W-:Y:S05]  /*14270*/  @!P1 BRA `(.L_x_992) ;  /* 0xfffffffc00ec9947 */ /* 0x004fea000383ffff */
[----:B------:R-:W-:Y:S05]  /*14280*/  BRA `(.L_x_989) ;  /* 0xffffff1000447947 */ /* 0x000fea000383ffff */
.L_x_996:
[----:B-1----:R-:W-:-:S04]  /*14290*/  IMAD.U32 R11, RZ, RZ, UR10 ;  /* 0x0000000aff0b7e24 */ /* 0x002fc8000f8e00ff */
[----:B------:R1:W2:Y:S03]  /*142a0*/  SYNCS.PHASECHK.TRANS64.TRYWAIT P1, [R11+URZ+0x16850], R10 ;  /* 0x0168500a0b0075a7 */ /* 0x0002a6000802017f */
[----:B--2---:R-:W-:Y:S05]  /*142b0*/  @!P1 NANOSLEEP.SYNCS 0x989680 ;  /* 0x009896800000995d */ /* 0x004fea0003900000 */
[----:B------:R-:W2:Y:S02]  /*142c0*/  @!P1 SYNCS.PHASECHK.TRANS64 P1, [R11+URZ+0x16850], R10 ;  /* 0x0168500a0b0095a7 */ /* 0x000ea4000802007f */
[----:B--2---:R-:W-:Y:S05]  /*142d0*/  @!P1 BRA `(.L_x_996) ;  /* 0xfffffffc00ec9947 */ /* 0x004fea000383ffff */
[----:B------:R-:W-:Y:S05]  /*142e0*/  BRA `(.L_x_993) ;  /* 0xffffff1000c87947 */ /* 0x000fea000383ffff */
.L_x_1015:
[----:B-1----:R-:W-:-:S04]  /*142f0*/  IMAD.U32 R11, RZ, RZ, UR7 ;  /* 0x00000007ff0b7e24 */ /* 0x002fc8000f8e00ff */
[----:B------:R1:W2:Y:S03]  /*14300*/  SYNCS.PHASECHK.TRANS64.TRYWAIT P1, [R11+URZ+0x16830], R10 ;  /* 0x0168300a0b0075a7 */ /* 0x0002a6000802017f */
[----:B--2---:R-:W-:Y:S05]  /*14310*/  @!P1 NANOSLEEP.SYNCS 0x989680 ;  /* 0x009896800000995d */ /* 0x004fea0003900000 */
[----:B------:R-:W2:Y:S02]  /*14320*/  @!P1 SYNCS.PHASECHK.TRANS64 P1, [R11+URZ+0x16830], R10 ;  /* 0x0168300a0b0095a7 */ /* 0x000ea4000802007f */
[----:B--2---:R-:W-:Y:S05]  /*14330*/  @!P1 BRA `(.L_x_1015) ;  /* 0xfffffffc00ec9947 */ /* 0x004fea000383ffff */
[----:B------:R-:W-:Y:S05]  /*14340*/  BRA `(.L_x_1012) ;  /* 0xffffff4800547947 */ /* 0x000fea000383ffff */
.L_x_1019:
[----:B-1----:R-:W-:-:S04]  /*14350*/  IMAD.U32 R11, RZ, RZ, UR10 ;  /* 0x0000000aff0b7e24 */ /* 0x002fc8000f8e00ff */
[----:B------:R1:W2:Y:S03]  /*14360*/  SYNCS.PHASECHK.TRANS64.TRYWAIT P1, [R11+URZ+0x16850], R10 ;  /* 0x0168500a0b0075a7 */ /* 0x0002a6000802017f */
[----:B--2---:R-:W-:Y:S05]  /*14370*/  @!P1 NANOSLEEP.SYNCS 0x989680 ;  /* 0x009896800000995d */ /* 0x004fea0003900000 */
[----:B------:R-:W2:Y:S02]  /*14380*/  @!P1 SYNCS.PHASECHK.TRANS64 P1, [R11+URZ+0x16850], R10 ;  /* 0x0168500a0b0095a7 */ /* 0x000ea4000802007f */
[----:B--2---:R-:W-:Y:S05]  /*14390*/  @!P1 BRA `(.L_x_1019) ;  /* 0xfffffffc00ec9947 */ /* 0x004fea000383ffff */
[----:B------:R-:W-:Y:S05]  /*143a0*/  BRA `(.L_x_1016) ;  /* 0xffffff4800d87947 */ /* 0x000fea000383ffff */
.L_x_1027:
[----:B-1----:R-:W-:-:S04]  /*143b0*/  IMAD.U32 R12, RZ, RZ, UR10 ;  /* 0x0000000aff0c7e24 */ /* 0x002fc8000f8e00ff */
[----:B------:R1:W2:Y:S03]  /*143c0*/  SYNCS.PHASECHK.TRANS64.TRYWAIT P1, [R12+URZ+0x16830], R11 ;  /* 0x0168300b0c0075a7 */ /* 0x0002a6000802017f */
[----:B--2---:R-:W-:Y:S05]  /*143d0*/  @!P1 NANOSLEEP.SYNCS 0x989680 ;  /* 0x009896800000995d */ /* 0x004fea0003900000 */
[----:B------:R-:W2:Y:S02]  /*143e0*/  @!P1 SYNCS.PHASECHK.TRANS64 P1, [R12+URZ+0x16830], R11 ;  /* 0x0168300b0c0095a7 */ /* 0x000ea4000802007f */
[----:B--2---:R-:W-:Y:S05]  /*143f0*/  @!P1 BRA `(.L_x_1027) ;  /* 0xfffffffc00ec9947 */ /* 0x004fea000383ffff */
[----:B------:R-:W-:Y:S05]  /*14400*/  BRA `(.L_x_1024) ;  /* 0xffffff6c00947947 */ /* 0x000fea000383ffff */
.L_x_1031:
[----:B-1----:R-:W-:-:S04]  /*14410*/  IMAD.U32 R12, RZ, RZ, UR10 ;  /* 0x0000000aff0c7e24 */ /* 0x002fc8000f8e00ff */
[----:B------:R1:W2:Y:S03]  /*14420*/  SYNCS.PHASECHK.TRANS64.TRYWAIT P1, [R12+URZ+0x16850], R11 ;  /* 0x0168500b0c0075a7 */ /* 0x0002a6000802017f */
[----:B--2---:R-:W-:Y:S05]  /*14430*/  @!P1 NANOSLEEP.SYNCS 0x989680 ;  /* 0x009896800000995d */ /* 0x004fea0003900000 */
[----:B------:R-:W2:Y:S02]  /*14440*/  @!P1 SYNCS.PHASECHK.TRANS64 P1, [R12+URZ+0x16850], R11 ;  /* 0x0168500b0c0095a7 */ /* 0x000ea4000802007f */
[----:B--2---:R-:W-:Y:S05]  /*14450*/  @!P1 BRA `(.L_x_1031) ;  /* 0xfffffffc00ec9947 */ /* 0x004fea000383ffff */
[----:B------:R-:W-:Y:S05]  /*14460*/  BRA `(.L_x_1028) ;  /* 0xffffff7000087947 */ /* 0x000fea000383ffff */
.L_x_1046:
[----:B-1----:R-:W-:-:S04]  /*14470*/  IMAD.U32 R5, RZ, RZ, UR8 ;  /* 0x00000008ff057e24 */ /* 0x002fc8000f8e00ff */
[----:B------:R1:W3:Y:S03]  /*14480*/  SYNCS.PHASECHK.TRANS64.TRYWAIT P1, [R5+URZ+0x16850], R0 ;  /* 0x01685000050075a7 */ /* 0x0002e6000802017f */
[----:B---3--:R-:W-:Y:S05]  /*14490*/  @!P1 NANOSLEEP.SYNCS 0x989680 ;  /* 0x009896800000995d */ /* 0x008fea0003900000 */
[----:B------:R-:W3:Y:S02]  /*144a0*/  @!P1 SYNCS.PHASECHK.TRANS64 P1, [R5+URZ+0x16850], R0 ;  /* 0x01685000050095a7 */ /* 0x000ee4000802007f */
[----:B---3--:R-:W-:Y:S05]  /*144b0*/  @!P1 BRA `(.L_x_1046) ;  /* 0xfffffffc00ec9947 */ /* 0x008fea000383ffff */
[----:B------:R-:W-:Y:S05]  /*144c0*/  BRA `(.L_x_1045) ;  /* 0xffffffa000a47947 */ /* 0x000fea000383ffff */
.L_x_1064:
[----:B------:R-:W-:Y:S02]  /*144d0*/  IMAD.MOV.U32 R13, RZ, RZ, R17 ;  /* 0x000000ffff0d7224 */ /* 0x000fe400078e0011 */
[----:B------:R-:W-:Y:S02]  /*144e0*/  IMAD.MOV.U32 R12, RZ, RZ, RZ ;  /* 0x000000ffff0c7224 */ /* 0x000fe400078e00ff */
[----:B------:R-:W-:Y:S02]  /*144f0*/  IMAD.MOV.U32 R11, RZ, RZ, 0x1f ;  /* 0x0000001fff0b7424 */ /* 0x000fe400078e00ff */
[----:B------:R-:W-:-:S07]  /*14500*/  IMAD.MOV.U32 R15, RZ, RZ, -0x1 ;  /* 0xffffffffff0f7424 */ /* 0x000fce00078e00ff */
[----:B0----5:R-:W-:Y:S05]  /*14510*/  WARPSYNC.COLLECTIVE R15, `(.L_x_1103) ;  /* 0x000000000f087348 */ /* 0x021fea0003c00000 */
[----:B------:R1:W2:Y:S02]  /*14520*/  SHFL.IDX P6, R14, R13, R12, R11 ;  /* 0x0000000c0d0e7389 */ /* 0x0002a400000c000b */
[----:B012--5:R-:W-:Y:S01]  /*14530*/  ENDCOLLECTIVE ;  /* 0x000000000000791b */ /* 0x027fe20003800000 */
.L_x_1103:
[----:B------:R-:W-:Y:S05]  /*14540*/  BRA `(.L_x_1104) ;  /* 0xffffffcc00207947 */ /* 0x000fea000383ffff */
.L_x_1066:
[----:B0-----:R-:W-:-:S04]  /*14550*/  IMAD.U32 R2, RZ, RZ, UR48 ;  /* 0x00000030ff027e24 */ /* 0x001fc8000f8e00ff */
[----:B------:R0:W1:Y:S03]  /*14560*/  SYNCS.PHASECHK.TRANS64.TRYWAIT P0, [R2+URZ+0x16840], R9 ;  /* 0x01684009020075a7 */ /* 0x000066000800017f */
[----:B-1----:R-:W-:Y:S05]  /*14570*/  @!P0 NANOSLEEP.SYNCS 0x989680 ;  /* 0x009896800000895d */ /* 0x002fea0003900000 */
[----:B------:R-:W1:Y:S02]  /*14580*/  @!P0 SYNCS.PHASECHK.TRANS64 P0, [R2+URZ+0x16840], R9 ;  /* 0x01684009020085a7 */ /* 0x000e64000800007f */
[----:B-1----:R-:W-:Y:S05]  /*14590*/  @!P0 BRA `(.L_x_1066) ;  /* 0xfffffffc00ec8947 */ /* 0x002fea000383ffff */
[----:B------:R-:W-:Y:S05]  /*145a0*/  BRA `(.L_x_1105) ;  /* 0xffffffcc00a87947 */ /* 0x000fea000383ffff */
.L_x_1067:
        /* <DEDUP_REMOVED lines=8> */
.L_x_1107:
[----:B------:R-:W-:Y:S05]  /*14630*/  BSYNC B0 ;  /* 0x0000000000007941 */ /* 0x000fea0003800000 */
.L_x_1106:
[----:B------:R-:W-:Y:S01]  /*14640*/  IMAD.MOV.U32 R13, RZ, RZ, R0 ;  /* 0x000000ffff0d7224 */ /* 0x000fe200078e0000 */
[----:B------:R-:W-:Y:S01]  /*14650*/  @P0 LEA R9, R23, UR48, 0x1 ;  /* 0x0000003017090c11 */ /* 0x000fe2000f8e08ff */
[----:B------:R-:W-:Y:S02]  /*14660*/  IMAD.MOV.U32 R12, RZ, RZ, RZ ;  /* 0x000000ffff0c7224 */ /* 0x000fe400078e00ff */
[----:B------:R-:W-:Y:S02]  /*14670*/  IMAD.MOV.U32 R11, RZ, RZ, 0x181f ;  /* 0x0000181fff0b7424 */ /* 0x000fe400078e00ff */
[----:B------:R-:W-:Y:S02]  /*14680*/  IMAD.MOV.U32 R15, RZ, RZ, -0x1 ;  /* 0xffffffffff0f7424 */ /* 0x000fe400078e00ff */
[----:B------:R-:W-:-:S07]  /*14690*/  IMAD.MOV.U32 R2, RZ, RZ, R14 ;  /* 0x000000ffff027224 */ /* 0x000fce00078e000e */
[----:B------:R-:W-:Y:S05]  /*146a0*/  WARPSYNC.COLLECTIVE R15, `(.L_x_1108) ;  /* 0x000000000f087348 */ /* 0x000fea0003c00000 */
[----:B------:R0:W1:Y:S02]  /*146b0*/  SHFL.IDX P6, R14, R13, R12, R11 ;  /* 0x0000000c0d0e7389 */ /* 0x00006400000c000b */
[----:B01----:R-:W-:Y:S01]  /*146c0*/  ENDCOLLECTIVE ;  /* 0x000000000000791b */ /* 0x003fe20003800000 */
.L_x_1108:
[----:B------:R-:W-:Y:S02]  /*146d0*/  IMAD.MOV.U32 R13, RZ, RZ, R4 ;  /* 0x000000ffff0d7224 */ /* 0x000fe400078e0004 */
[----:B------:R-:W-:Y:S01]  /*146e0*/  IMAD.MOV.U32 R12, RZ, RZ, 0x1 ;  /* 0x00000001ff0c7424 */ /* 0x000fe200078e00ff */
[----:B------:R-:W-:-:S05]  /*146f0*/  @P0 LEA R14, P1, R17, R14, 0x1 ;  /* 0x0000000e110e0211 */ /* 0x000fca00078208ff */
[----:B------:R-:W-:Y:S01]  /*14700*/  @P0 IMAD.X R3, RZ, RZ, R2, P1 ;  /* 0x000000ffff030224 */ /* 0x000fe200008e0602 */
[----:B------:R-:W-:Y:S01]  /*14710*/  ISETP.GE.AND P1, PT, R5, 0x21, PT ;  /* 0x000000210500780c */ /* 0x000fe20003f26270 */
[----:B------:R-:W-:-:S12]  /*14720*/  @P0 IMAD.MOV.U32 R2, RZ, RZ, R14 ;  /* 0x000000ffff020224 */ /* 0x000fd800078e000e */
[----:B------:R-:W-:Y:S05]  /*14730*/  WARPSYNC.COLLECTIVE R15, `(.L_x_1109) ;  /* 0x000000000f087348 */ /* 0x000fea0003c00000 */
[----:B------:R0:W1:Y:S02]  /*14740*/  SHFL.IDX P6, R14, R13, R12, R11 ;  /* 0x0000000c0d0e7389 */ /* 0x00006400000c000b */
[----:B01----:R-:W-:Y:S01]  /*14750*/  ENDCOLLECTIVE ;  /* 0x000000000000791b */ /* 0x003fe20003800000 */
.L_x_1109:
[----:B------:R-:W-:Y:S01]  /*14760*/  @!PT LDS RZ, [RZ] ;  /* 0x00000000fffff984 */ /* 0x000fe20000000800 */
[----:B------:R-:W-:Y:S01]  /*14770*/  @!PT LDS RZ, [RZ] ;  /* 0x00000000fffff984 */ /* 0x000fe20000000800 */
[----:B------:R-:W-:Y:S01]  /*14780*/  @!PT LDS RZ, [RZ] ;  /* 0x00000000fffff984 */ /* 0x000fe20000000800 */
[----:B------:R0:W-:Y:S01]  /*14790*/  @P0 LDGSTS.E.BYPASS.LTC128B.128 [R9+0xe400], desc[UR36][R2.64], !P3 ;  /* 0x0e40000002090fae */ /* 0x0001e2000d901d64 */
[----:B------:R-:W-:Y:S01]  /*147a0*/  ISETP.GE.AND P0, PT, R5, 0x11, PT ;  /* 0x000000110500780c */ /* 0x000fe20003f06270 */
[----:B------:R-:W-:Y:S01]  /*147b0*/  IMAD.MOV.U32 R13, RZ, RZ, R0 ;  /* 0x000000ffff0d7224 */ /* 0x000fe200078e0000 */
[----:B0-----:R-:W-:-:S11]  /*147c0*/  @P1 LEA R9, R23, UR48, 0x1 ;  /* 0x0000003017091c11 */ /* 0x001fd6000f8e08ff */
[----:B------:R-:W-:Y:S01]  /*147d0*/  @P0 LEA R21, R23, UR48, 0x1 ;  /* 0x0000003017150c11 */ /* 0x000fe2000f8e08ff */
[----:B------:R-:W-:-:S07]  /*147e0*/  IMAD.MOV.U32 R7, RZ, RZ, R14 ;  /* 0x000000ffff077224 */ /* 0x000fce00078e000e */
[----:B------:R-:W-:Y:S05]  /*147f0*/  WARPSYNC.COLLECTIVE R15, `(.L_x_1110) ;  /* 0x000000000f087348 */ /* 0x000fea0003c00000 */
[----:B------:R0:W1:Y:S02]  /*14800*/  SHFL.IDX P6, R14, R13, R12, R11 ;  /* 0x0000000c0d0e7389 */ /* 0x00006400000c000b */
[----:B01----:R-:W-:Y:S01]  /*14810*/  ENDCOLLECTIVE ;  /* 0x000000000000791b */ /* 0x003fe20003800000 */
.L_x_1110:
[----:B------:R-:W-:Y:S02]  /*14820*/  IMAD.MOV.U32 R13, RZ, RZ, R4 ;  /* 0x000000ffff0d7224 */ /* 0x000fe400078e0004 */
[----:B------:R-:W-:Y:S01]  /*14830*/  IMAD.MOV.U32 R12, RZ, RZ, 0x2 ;  /* 0x00000002ff0c7424 */ /* 0x000fe200078e00ff */
[----:B------:R-:W-:-:S13]  /*14840*/  @P0 LEA R2, P2, R17, R14, 0x1 ;  /* 0x0000000e11020211 */ /* 0x000fda00078408ff */
[----:B------:R-:W-:Y:S05]  /*14850*/  WARPSYNC.COLLECTIVE R15, `(.L_x_1111) ;  /* 0x000000000f087348 */ /* 0x000fea0003c00000 */
[----:B------:R0:W1:Y:S02]  /*14860*/  SHFL.IDX P6, R14, R13, R12, R11 ;  /* 0x0000000c0d0e7389 */ /* 0x00006400000c000b */
[----:B01----:R-:W-:Y:S01]  /*14870*/  ENDCOLLECTIVE ;  /* 0x000000000000791b */ /* 0x003fe20003800000 */
.L_x_1111:
        /* <DEDUP_REMOVED lines=10> */
.L_x_1112:
[----:B------:R-:W-:Y:S02]  /*14920*/  IMAD.MOV.U32 R13, RZ, RZ, R4 ;  /* 0x000000ffff0d7224 */ /* 0x000fe400078e0004 */
[----:B------:R-:W-:Y:S02]  /*14930*/  IMAD.MOV.U32 R12, RZ, RZ, 0x3 ;  /* 0x00000003ff0c7424 */ /* 0x000fe400078e00ff */
[----:B------:R-:W-:-:S07]  /*14940*/  IMAD.MOV.U32 R8, RZ, RZ, R14 ;  /* 0x000000ffff087224 */ /* 0x000fce00078e000e */
[----:B------:R-:W-:Y:S05]  /*14950*/  WARPSYNC.COLLECTIVE R15, `(.L_x_1113) ;  /* 0x000000000f087348 */ /* 0x000fea0003c00000 */
[----:B------:R0:W1:Y:S02]  /*14960*/  SHFL.IDX P6, R14, R13, R12, R11 ;  /* 0x0000000c0d0e7389 */ /* 0x00006400000c000b */
[----:B01----:R-:W-:Y:S01]  /*14970*/  ENDCOLLECTIVE ;  /* 0x000000000000791b */ /* 0x003fe20003800000 */
.L_x_1113:
[----:B------:R-:W-:-:S05]  /*14980*/  @P1 LEA R2, P0, R17, R8, 0x1 ;  /* 0x0000000811021211 */ /* 0x000fca00078008ff */
[----:B------:R-:W-:Y:S01]  /*14990*/  @P1 IMAD.X R3, RZ, RZ, R6, P0 ;  /* 0x000000ffff031224 */ /* 0x000fe200000e0606 */
[----:B------:R-:W-:-:S04]  /*149a0*/  ISETP.GE.AND P0, PT, R5, 0x31, PT ;  /* 0x000000310500780c */ /* 0x000fc80003f06270 */
[----:B------:R-:W-:Y:S01]  /*149b0*/  @!PT LDS RZ, [RZ] ;  /* 0x00000000fffff984 */ /* 0x000fe20000000800 */
[----:B------:R-:W-:Y:S01]  /*149c0*/  @!PT LDS RZ, [RZ] ;  /* 0x00000000fffff984 */ /* 0x000fe20000000800 */
[----:B------:R-:W-:Y:S01]  /*149d0*/  @!PT LDS RZ, [RZ] ;  /* 0x00000000fffff984 */ /* 0x000fe20000000800 */
[----:B------:R0:W-:Y:S01]  /*149e0*/  @P1 LDGSTS.E.BYPASS.LTC128B.128 [R9+0xf400], desc[UR36][R2.64], !P3 ;  /* 0x0f40000002091fae */ /* 0x0001e2000d901d64 */
[----:B------:R-:W-:Y:S01]  /*149f0*/  IMAD.MOV.U32 R13, RZ, RZ, R0 ;  /* 0x000000ffff0d7224 */ /* 0x000fe200078e0000 */
[----:B------:R-:W-:-:S07]  /*14a00*/  ISETP.GE.AND P1, PT, R5, 0x41, PT ;  /* 0x000000410500780c */ /* 0x000fce0003f26270 */
[----:B------:R-:W-:Y:S01]  /*14a10*/  @P0 LEA R21, R23, UR48, 0x1 ;  /* 0x0000003017150c11 */ /* 0x000fe2000f8e08ff */
[----:B------:R-:W-:-:S07]  /*14a20*/  IMAD.MOV.U32 R7, RZ, RZ, R14 ;  /* 0x000000ffff077224 */ /* 0x000fce00078e000e */
[----:B0-----:R-:W-:Y:S05]  /*14a30*/  WARPSYNC.COLLECTIVE R15, `(.L_x_1114) ;  /* 0x000000000f087348 */ /* 0x001fea0003c00000 */
[----:B------:R1:W2:Y:S02]  /*14a40*/  SHFL.IDX P6, R14, R13, R12, R11 ;  /* 0x0000000c0d0e7389 */ /* 0x0002a400000c000b */
[----:B012---:R-:W-:Y:S01]  /*14a50*/  ENDCOLLECTIVE ;  /* 0x000000000000791b */ /* 0x007fe20003800000 */
.L_x_1114:
[----:B------:R-:W-:Y:S01]  /*14a60*/  @P1 LEA R9, R23, UR48, 0x1 ;  /* 0x0000003017091c11 */ /* 0x000fe2000f8e08ff */
[----:B------:R-:W-:Y:S02]  /*14a70*/  IMAD.MOV.U32 R13, RZ, RZ, R4 ;  /* 0x000000ffff0d7224 */ /* 0x000fe400078e0004 */
[----:B------:R-:W-:Y:S01]  /*14a80*/  IMAD.MOV.U32 R12, RZ, RZ, 0x4 ;  /* 0x00000004ff0c7424 */ /* 0x000fe200078e00ff */
[----:B------:R-:W-:-:S13]  /*14a90*/  @P0 LEA R2, P2, R17, R14, 0x1 ;  /* 0x0000000e11020211 */ /* 0x000fda00078408ff */
[----:B------:R-:W-:Y:S05]  /*14aa0*/  WARPSYNC.COLLECTIVE R15, `(.L_x_1115) ;  /* 0x000000000f087348 */ /* 0x000fea0003c00000 */
[----:B------:R0:W1:Y:S02]  /*14ab0*/  SHFL.IDX P6, R14, R13, R12, R11 ;  /* 0x0000000c0d0e7389 */ /* 0x00006400000c000b */
[----:B01----:R-:W-:Y:S01]  /*14ac0*/  ENDCOLLECTIVE ;  /* 0x000000000000791b */ /* 0x003fe20003800000 */
.L_x_1115:
        /* <DEDUP_REMOVED lines=10> */
.L_x_1116:
[----:B------:R-:W-:Y:S02]  /*14b70*/  IMAD.MOV.U32 R13, RZ, RZ, R4 ;  /* 0x000000ffff0d7224 */ /* 0x000fe400078e0004 */
[----:B------:R-:W-:Y:S02]  /*14b80*/  IMAD.MOV.U32 R12, RZ, RZ, 0x5 ;  /* 0x00000005ff0c7424 */ /* 0x000fe400078e00ff */
[----:B------:R-:W-:-:S07]  /*14b90*/  IMAD.MOV.U32 R8, RZ, RZ, R14 ;  /* 0x000000ffff087224 */ /* 0x000fce00078e000e */
[----:B------:R-:W-:Y:S05]  /*14ba0*/  WARPSYNC.COLLECTIVE R15, `(.L_x_1117) ;  /* 0x000000000f087348 */ /* 0x000fea0003c00000 */
[----:B------:R0:W1:Y:S02]  /*14bb0*/  SHFL.IDX P6, R14, R13, R12, R11 ;  /* 0x0000000c0d0e7389 */ /* 0x00006400000c000b */
[----:B01----:R-:W-:Y:S01]  /*14bc0*/  ENDCOLLECTIVE ;  /* 0x000000000000791b */ /* 0x003fe20003800000 */
.L_x_1117:
        /* <DEDUP_REMOVED lines=8> */
[----:B------:R-:W-:Y:S01]  /*14c50*/  ISETP.GE.AND P1, PT, R5, 0x61, PT ;  /* 0x000000610500780c */ /* 0x000fe20003f26270 */
[----:B------:R-:W-:-:S12]  /*14c60*/  IMAD.MOV.U32 R7, RZ, RZ, R14 ;  /* 0x000000ffff077224 */ /* 0x000fd800078e000e */
[----:B0-----:R-:W-:Y:S05]  /*14c70*/  WARPSYNC.COLLECTIVE R15, `(.L_x_1118) ;  /* 0x000000000f087348 */ /* 0x001fea0003c00000 */
[----:B------:R1:W2:Y:S02]  /*14c80*/  SHFL.IDX P6, R14, R13, R12, R11 ;  /* 0x0000000c0d0e7389 */ /* 0x0002a400000c000b */
[----:B012---:R-:W-:Y:S01]  /*14c90*/  ENDCOLLECTIVE ;  /* 0x000000000000791b */ /* 0x007fe20003800000 */
.L_x_1118:
[----:B------:R-:W-:Y:S01]  /*14ca0*/  @P1 LEA R9, R23, UR48, 0x1 ;  /* 0x0000003017091c11 */ /* 0x000fe2000f8e08ff */
[----:B------:R-:W-:Y:S02]  /*14cb0*/  IMAD.MOV.U32 R13, RZ, RZ, R4 ;  /* 0x000000ffff0d7224 */ /* 0x000fe400078e0004 */
[----:B------:R-:W-:Y:S01]  /*14cc0*/  IMAD.MOV.U32 R12, RZ, RZ, 0x6 ;  /* 0x00000006ff0c7424 */ /* 0x000fe200078e00ff */
[----:B------:R-:W-:-:S13]  /*14cd0*/  @P0 LEA R2, P2, R17, R14, 0x1 ;  /* 0x0000000e11020211 */ /* 0x000fda00078408ff */
[----:B------:R-:W-:Y:S05]  /*14ce0*/  WARPSYNC.COLLECTIVE R15, `(.L_x_1119) ;  /* 0x000000000f087348 */ /* 0x000fea0003c00000 */
[----:B------:R0:W1:Y:S02]  /*14cf0*/  SHFL.IDX P6, R14, R13, R12, R11 ;  /* 0x0000000c0d0e7389 */ /* 0x00006400000c000b */
[----:B01----:R-:W-:Y:S01]  /*14d00*/  ENDCOLLECTIVE ;  /* 0x000000000000791b */ /* 0x003fe20003800000 */
.L_x_1119:
[----:B------:R-:W-:Y:S01]  /*14d10*/  @P0 IMAD.X R3, RZ, RZ, R7, P2 ;  /* 0x000000ffff030224 */ /* 0x000fe200010e0607 */
[----:B------:R-:W-:-:S05]  /*14d20*/  @P0 LEA R7, R23, UR48, 0x1 ;  /* 0x0000003017070c11 */ /* 0x000fca000f8e08ff */
        /* <DEDUP_REMOVED lines=9> */
.L_x_1120:
[----:B------:R-:W-:Y:S02]  /*14dc0*/  IMAD.MOV.U32 R13, RZ, RZ, R4 ;  /* 0x000000ffff0d7224 */ /* 0x000fe400078e0004 */
[----:B------:R-:W-:Y:S02]  /*14dd0*/  IMAD.MOV.U32 R12, RZ, RZ, 0x7 ;  /* 0x00000007ff0c7424 */ /* 0x000fe400078e00ff */
[----:B------:R-:W-:-:S07]  /*14de0*/  IMAD.MOV.U32 R8, RZ, RZ, R14 ;  /* 0x000000ffff087224 */ /* 0x000fce00078e000e */
[----:B------:R-:W-:Y:S05]  /*14df0*/  WARPSYNC.COLLECTIVE R15, `(.L_x_1121) ;  /* 0x000000000f087348 */ /* 0x000fea0003c00000 */
[----:B------:R0:W1:Y:S02]  /*14e00*/  SHFL.IDX P6, R14, R13, R12, R11 ;  /* 0x0000000c0d0e7389 */ /* 0x00006400000c000b */
[----:B01----:R-:W-:Y:S01]  /*14e10*/  ENDCOLLECTIVE ;  /* 0x000000000000791b */ /* 0x003fe20003800000 */
.L_x_1121:
[----:B------:R-:W-:-:S05]  /*14e20*/  @P1 LEA R2, P0, R17, R8, 0x1 ;  /* 0x0000000811021211 */ /* 0x000fca00078008ff */
        /* <DEDUP_REMOVED lines=10> */
.L_x_1122:
[----:B------:R-:W-:Y:S05]  /*14ed0*/  BRA `(.L_x_1123) ;  /* 0xffffffc800b87947 */ /* 0x000fea000383ffff */
.L_x_1070:
[----:B------:R-:W-:Y:S02]  /*14ee0*/  IMAD.MOV.U32 R13, RZ, RZ, R8 ;  /* 0x000000ffff0d7224 */ /* 0x000fe400078e0008 */
[----:B------:R-:W-:Y:S02]  /*14ef0*/  IMAD.MOV.U32 R12, RZ, RZ, RZ ;  /* 0x000000ffff0c7224 */ /* 0x000fe400078e00ff */
[----:B------:R-:W-:Y:S02]  /*14f00*/  IMAD.MOV.U32 R11, RZ, RZ, 0x181f ;  /* 0x0000181fff0b7424 */ /* 0x000fe400078e00ff */
[----:B------:R-:W-:Y:S02]  /*14f10*/  IMAD.MOV.U32 R15, RZ, RZ, -0x1 ;  /* 0xffffffffff0f7424 */ /* 0x000fe400078e00ff */
[----:B------:R-:W-:-:S07]  /*14f20*/  VIADD R4, R20, UR43 ;  /* 0x0000002b14047c36 */ /* 0x000fce0008000000 */
[----:B------:R-:W-:Y:S05]  /*14f30*/  WARPSYNC.COLLECTIVE R15, `(.L_x_1124) ;  /* 0x000000000f087348 */ /* 0x000fea0003c00000 */
[----:B------:R0:W1:Y:S02]  /*14f40*/  SHFL.IDX P6, R14, R13, R12, R11 ;  /* 0x0000000c0d0e7389 */ /* 0x00006400000c000b */
[----:B01----:R-:W-:Y:S01]  /*14f50*/  ENDCOLLECTIVE ;  /* 0x000000000000791b */ /* 0x003fe20003800000 */
.L_x_1124:
[----:B------:R-:W-:Y:S02]  /*14f60*/  VIADD R10, R4, 0x10 ;  /* 0x00000010040a7836 */ /* 0x000fe40000000000 */
[----:B------:R-:W-:Y:S02]  /*14f70*/  IMAD.MOV.U32 R13, RZ, RZ, R7 ;  /* 0x000000ffff0d7224 */ /* 0x000fe400078e0007 */
[----:B------:R-:W-:-:S07]  /*14f80*/  IMAD.MOV.U32 R2, RZ, RZ, R14 ;  /* 0x000000ffff027224 */ /* 0x000fce00078e000e */
[----:B------:R-:W-:Y:S05]  /*14f90*/  WARPSYNC.COLLECTIVE R15, `(.L_x_1125) ;  /* 0x000000000f087348 */ /* 0x000fea0003c00000 */
[----:B------:R0:W1:Y:S02]  /*14fa0*/  SHFL.IDX P6, R14, R13, R12, R11 ;  /* 0x0000000c0d0e7389 */ /* 0x00006400000c000b */
[----:B01----:R-:W-:Y:S01]  /*14fb0*/  ENDCOLLECTIVE ;  /* 0x000000000000791b */ /* 0x003fe20003800000 */
.L_x_1125:
[----:B------:R-:W-:Y:S02]  /*14fc0*/  ULDC UR4, c[0x0][0x288] ;  /* 0x0000a20000047ab9 */ /* 0x000fe40000000800 */
[----:B------:R-:W-:-:S05]  /*14fd0*/  IMAD R5, R9, UR4, RZ ;  /* 0x0000000409057c24 */ /* 0x000fca000f8e02ff */
[----:B------:R-:W-:Y:S01]  /*14fe0*/  ISETP.GE.AND P1, PT, R4, R5, PT ;  /* 0x000000050400720c */ /* 0x000fe20003f26270 */
[----:B------:R-:W-:Y:S02]  /*14ff0*/  IMAD.MOV.U32 R13, RZ, RZ, R8 ;  /* 0x000000ffff0d7224 */ /* 0x000fe400078e0008 */
[----:B------:R-:W-:-:S10]  /*15000*/  IMAD.MOV.U32 R12, RZ, RZ, 0x1 ;  /* 0x00000001ff0c7424 */ /* 0x000fd400078e00ff */
[----:B------:R-:W-:Y:S02]  /*15010*/  @!P1 LEA R21, R23, UR48, 0x1 ;  /* 0x0000003017159c11 */ /* 0x000fe4000f8e08ff */
[----:B------:R-:W-:-:S05]  /*15020*/  @!P1 LEA R14, P2, R17, R14, 0x1 ;  /* 0x0000000e110e9211 */ /* 0x000fca00078408ff */
[----:B------:R-:W-:Y:S02]  /*15030*/  @!P1 IMAD.X R3, RZ, RZ, R2, P2 ;  /* 0x000000ffff039224 */ /* 0x000fe400010e0602 */
[----:B------:R-:W-:-:S07]  /*15040*/  @!P1 IMAD.MOV.U32 R2, RZ, RZ, R14 ;  /* 0x000000ffff029224 */ /* 0x000fce00078e000e */
[----:B------:R-:W-:Y:S05]  /*15050*/  WARPSYNC.COLLECTIVE R15, `(.L_x_1126) ;  /* 0x000000000f087348 */ /* 0x000fea0003c00000 */
[----:B------:R0:W1:Y:S02]  /*15060*/  SHFL.IDX P6, R14, R13, R12, R11 ;  /* 0x0000000c0d0e7389 */ /* 0x00006400000c000b */
[----:B01----:R-:W-:Y:S01]  /*15070*/  ENDCOLLECTIVE ;  /* 0x000000000000791b */ /* 0x003fe20003800000 */
.L_x_1126:
[----:B------:R-:W-:Y:S01]  /*15080*/  @!PT LDS RZ, [RZ] ;  /* 0x00000000fffff984 */ /* 0x000fe20000000800 */
[----:B------:R-:W-:Y:S01]  /*15090*/  @!PT LDS RZ, [RZ] ;  /* 0x00000000fffff984 */ /* 0x000fe20000000800 */
[----:B------:R-:W-:Y:S01]  /*150a0*/  @!PT LDS RZ, [RZ] ;  /* 0x00000000fffff984 */ /* 0x000fe20000000800 */
[----:B------:R0:W-:Y:S01]  /*150b0*/  @!P1 LDGSTS.E.BYPASS.LTC128B.128 [R21+0x8400], desc[UR36][R2.64], !P0 ;  /* 0x0840000002159fae */ /* 0x0001e2000c101d64 */
[----:B------:R-:W-:Y:S01]  /*150c0*/  ISETP.GE.AND P1, PT, R10, R5, PT ;  /* 0x000000050a00720c */ /* 0x000fe20003f26270 */
[----:B------:R-:W-:-:S12]  /*150d0*/  IMAD.MOV.U32 R13, RZ, RZ, R7 ;  /* 0x000000ffff0d7224 */ /* 0x000fd800078e0007 */
[----:B0-----:R-:W-:Y:S01]  /*150e0*/  @!P1 LEA R21, R23, UR48, 0x1 ;  /* 0x0000003017159c11 */ /* 0x001fe2000f8e08ff */
[----:B------:R-:W-:-:S07]  /*150f0*/  IMAD.MOV.U32 R10, RZ, RZ, R14 ;  /* 0x000000ffff0a7224 */ /* 0x000fce00078e000e */
[----:B------:R-:W-:Y:S05]  /*15100*/  WARPSYNC.COLLECTIVE R15, `(.L_x_1127) ;  /* 0x000000000f087348 */ /* 0x000fea0003c00000 */
[----:B------:R0:W1:Y:S02]  /*15110*/  SHFL.IDX P6, R14, R13, R12, R11 ;  /* 0x0000000c0d0e7389 */ /* 0x00006400000c000b */
[----:B01----:R-:W-:Y:S01]  /*15120*/  ENDCOLLECTIVE ;  /* 0x000000000000791b */ /* 0x003fe20003800000 */
.L_x_1127:
[----:B------:R-:W-:Y:S02]  /*15130*/  IMAD.MOV.U32 R13, RZ, RZ, R8 ;  /* 0x000000ffff0d7224 */ /* 0x000fe400078e0008 */
[----:B------:R-:W-:Y:S02]  /*15140*/  IMAD.MOV.U32 R12, RZ, RZ, 0x2 ;  /* 0x00000002ff0c7424 */ /* 0x000fe400078e00ff */
[----:B------:R-:W-:-:S07]  /*15150*/  IMAD.MOV.U32 R20, RZ, RZ, R14 ;  /* 0x000000ffff147224 */ /* 0x000fce00078e000e */
[----:B------:R-:W-:Y:S05]  /*15160*/  WARPSYNC.COLLECTIVE R15, `(.L_x_1128) ;  /* 0x000000000f087348 */ /* 0x000fea0003c00000 */
[----:B------:R0:W1:Y:S02]  /*15170*/  SHFL.IDX P6, R14, R13, R12, R11 ;  /* 0x0000000c0d0e7389 */ /* 0x00006400000c000b */
[----:B01----:R-:W-:Y:S01]  /*15180*/  ENDCOLLECTIVE ;  /* 0x000000000000791b */ /* 0x003fe20003800000 */
.L_x_1128:
[----:B------:R-:W-:-:S05]  /*15190*/  @!P1 LEA R2, P2, R17, R20, 0x1 ;  /* 0x0000001411029211 */ /* 0x000fca00078408ff */
[----:B------:R-:W-:Y:S02]  /*151a0*/  @!P1 IMAD.X R3, RZ, RZ, R10, P2 ;  /* 0x000000ffff039224 */ /* 0x000fe400010e060a */
[----:B------:R-:W-:-:S03]  /*151b0*/  VIADD R10, R4, 0x20 ;  /* 0x00000020040a7836 */ /* 0x000fc60000000000 */
[----:B------:R-:W-:Y:S01]  /*151c0*/  @!PT LDS RZ, [RZ] ;  /* 0x00000000fffff984 */ /* 0x000fe20000000800 */
[----:B------:R-:W-:Y:S01]  /*151d0*/  @!PT LDS RZ, [RZ] ;  /* 0x00000000fffff984 */ /* 0x000fe20000000800 */
[----:B------:R-:W-:Y:S01]  /*151e0*/  @!PT LDS RZ, [RZ] ;  /* 0x00000000fffff984 */ /* 0x000fe20000000800 */
[----:B------:R0:W-:Y:S01]  /*151f0*/  @!P1 LDGSTS.E.BYPASS.LTC128B.128 [R21+0x8c00], desc[UR36][R2.64], !P0 ;  /* 0x08c0000002159fae */ /* 0x0001e2000c101d64 */
[----:B------:R-:W-:Y:S01]  /*15200*/  IMAD.MOV.U32 R13, RZ, RZ, R7 ;  /* 0x000000ffff0d7224 */ /* 0x000fe200078e0007 */
[----:B------:R-:W-:Y:S01]  /*15210*/  ISETP.GE.AND P1, PT, R10, R5, PT ;  /* 0x000000050a00720c */ /* 0x000fe20003f26270 */
[----:B------:R-:W-:Y:S02]  /*15220*/  VIADD R10, R4, 0x30 ;  /* 0x00000030040a7836 */ /* 0x000fe40000000000 */
[----:B------:R-:W-:-:S10]  /*15230*/  IMAD.MOV.U32 R9, RZ, RZ, R14 ;  /* 0x000000ffff097224 */ /* 0x000fd400078e000e */
[----:B0-----:R-:W-:Y:S05]  /*15240*/  WARPSYNC.COLLECTIVE R15, `(.L_x_1129) ;  /* 0x000000000f087348 */ /* 0x001fea0003c00000 */
[----:B------:R1:W2:Y:S02]  /*15250*/  SHFL.IDX P6, R14, R13, R12, R11 ;  /* 0x0000000c0d0e7389 */ /* 0x0002a400000c000b */
[----:B012---:R-:W-:Y:S01]  /*15260*/  ENDCOLLECTIVE ;  /* 0x000000000000791b */ /* 0x007fe20003800000 */
.L_x_1129:
[----:B------:R-:W-:Y:S01]  /*15270*/  @!P1 LEA R25, R23, UR48, 0x1 ;  /* 0x0000003017199c11 */ /* 0x000fe2000f8e08ff */
[----:B------:R-:W-:Y:S02]  /*15280*/  IMAD.MOV.U32 R13, RZ, RZ, R8 ;  /* 0x000000ffff0d7224 */ /* 0x000fe400078e0008 */
[----:B------:R-:W-:Y:S01]  /*15290*/  IMAD.MOV.U32 R12, RZ, RZ, 0x3 ;  /* 0x00000003ff0c7424 */ /* 0x000fe200078e00ff */
[----:B------:R-:W-:-:S13]  /*152a0*/  @!P1 LEA R2, P2, R17, R14, 0x1 ;  /* 0x0000000e11029211 */ /* 0x000fda00078408ff */
[----:B------:R-:W-:Y:S05]  /*152b0*/  WARPSYNC.COLLECTIVE R15, `(.L_x_1130) ;  /* 0x000000000f087348 */ /* 0x000fea0003c00000 */
[----:B------:R0:W1:Y:S02]  /*152c0*/  SHFL.IDX P6, R14, R13, R12, R11 ;  /* 0x0000000c0d0e7389 */ /* 0x00006400000c000b */
[----:B01----:R-:W-:Y:S01]  /*152d0*/  ENDCOLLECTIVE ;  /* 0x000000000000791b */ /* 0x003fe20003800000 */
.L_x_1130:
[----:B------:R-:W-:-:S05]  /*152e0*/  @!P1 IMAD.X R3, RZ, RZ, R9, P2 ;  /* 0x000000ffff039224 */ /* 0x000fca00010e0609 */
[----:B------:R-:W-:Y:S01]  /*152f0*/  @!PT LDS RZ, [RZ] ;  /* 0x00000000fffff984 */ /* 0x000fe20000000800 */
[----:B------:R-:W-:Y:S01]  /*15300*/  @!PT LDS RZ, [RZ] ;  /* 0x00000000fffff984 */ /* 0x000fe20000000800 */
[----:B------:R-:W-:Y:S01]  /*15310*/  @!PT LDS RZ, [RZ] ;  /* 0x00000000fffff984 */ /* 0x000fe20000000800 */
[----:B------:R0:W-:Y:S01]  /*15320*/  @!P1 LDGSTS.E.BYPASS.LTC128B.128 [R25+0x9400], desc[UR36][R2.64], !P0 ;  /* 0x0940000002199fae */ /* 0x0001e2000c101d64 */
[----:B------:R-:W-:Y:S01]  /*15330*/  ISETP.GE.AND P1, PT, R10, R5, PT ;  /* 0x000000050a00720c */ /* 0x000fe20003f26270 */
[----:B------:R-:W-:-:S12]  /*15340*/  IMAD.MOV.U32 R13, RZ, RZ, R7 ;  /* 0x000000ffff0d7224 */ /* 0x000fd800078e0007 */
[----:B------:R-:W-:Y:S01]  /*15350*/  @!P1 LEA R21, R23, UR48, 0x1 ;  /* 0x0000003017159c11 */ /* 0x000fe2000f8e08ff */
[----:B0-----:R-:W-:-:S07]  /*15360*/  IMAD.MOV.U32 R10, RZ, RZ, R14 ;  /* 0x000000ffff0a7224 */ /* 0x001fce00078e000e */
[----:B------:R-:W-:Y:S05]  /*15370*/  WARPSYNC.COLLECTIVE R15, `(.L_x_1131) ;  /* 0x000000000f087348 */ /* 0x000fea0003c00000 */
[----:B------:R0:W1:Y:S02]  /*15380*/  SHFL.IDX P6, R14, R13, R12, R11 ;  /* 0x0000000c0d0e7389 */ /* 0x00006400000c000b */
[----:B01----:R-:W-:Y:S01]  /*15390*/  ENDCOLLECTIVE ;  /* 0x000000000000791b */ /* 0x003fe20003800000 */
.L_x_1131:
[----:B------:R-:W-:Y:S02]  /*153a0*/  IMAD.MOV.U32 R13, RZ, RZ, R8 ;  /* 0x000000ffff0d7224 */ /* 0x000fe400078e0008 */
[----:B------:R-:W-:Y:S02]  /*153b0*/  IMAD.MOV.U32 R12, RZ, RZ, 0x4 ;  /* 0x00000004ff0c7424 */ /* 0x000fe400078e00ff */
[----:B------:R-:W-:-:S07]  /*153c0*/  IMAD.MOV.U32 R20, RZ, RZ, R14 ;  /* 0x000000ffff147224 */ /* 0x000fce00078e000e */
[----:B------:R-:W-:Y:S05]  /*153d0*/  WARPSYNC.COLLECTIVE R15, `(.L_x_1132) ;  /* 0x000000000f087348 */ /* 0x000fea0003c00000 */
[----:B------:R0:W1:Y:S02]  /*153e0*/  SHFL.IDX P6, R14, R13, R12, R11 ;  /* 0x0000000c0d0e7389 */ /* 0x00006400000c000b */
[----:B01----:R-:W-:Y:S01]  /*153f0*/  ENDCOLLECTIVE ;  /* 0x000000000000791b */ /* 0x003fe20003800000 */
.L_x_1132:
        /* <DEDUP_REMOVED lines=14> */
.L_x_1133:
[----:B------:R-:W-:Y:S01]  /*154e0*/  @!P1 LEA R25, R23, UR48, 0x1 ;  /* 0x0000003017199c11 */ /* 0x000fe2000f8e08ff */
[----:B------:R-:W-:Y:S02]  /*154f0*/  IMAD.MOV.U32 R13, RZ, RZ, R8 ;  /* 0x000000ffff0d7224 */ /* 0x000fe400078e0008 */
[----:B------:R-:W-:Y:S01]  /*15500*/  IMAD.MOV.U32 R12, RZ, RZ, 0x5 ;  /* 0x00000005ff0c7424 */ /* 0x000fe200078e00ff */
[----:B------:R-:W-:-:S13]  /*15510*/  @!P1 LEA R2, P2, R17, R14, 0x1 ;  /* 0x0000000e11029211 */ /* 0x000fda00078408ff */
[----:B------:R-:W-:Y:S05]  /*15520*/  WARPSYNC.COLLECTIVE R15, `(.L_x_1134) ;  /* 0x000000000f087348 */ /* 0x000fea0003c00000 */
[----:B------:R0:W1:Y:S02]  /*15530*/  SHFL.IDX P6, R14, R13, R12, R11 ;  /* 0x0000000c0d0e7389 */ /* 0x00006400000c000b */
[----:B01----:R-:W-:Y:S01]  /*15540*/  ENDCOLLECTIVE ;  /* 0x000000000000791b */ /* 0x003fe20003800000 */
.L_x_1134:
        /* <DEDUP_REMOVED lines=12> */
.L_x_1135:
[----:B------:R-:W-:Y:S02]  /*15610*/  IMAD.MOV.U32 R13, RZ, RZ, R8 ;  /* 0x000000ffff0d7224 */ /* 0x000fe400078e0008 */
[----:B------:R-:W-:Y:S02]  /*15620*/  IMAD.MOV.U32 R12, RZ, RZ, 0x6 ;  /* 0x00000006ff0c7424 */ /* 0x000fe400078e00ff */
[----:B------:R-:W-:-:S07]  /*15630*/  IMAD.MOV.U32 R20, RZ, RZ, R14 ;  /* 0x000000ffff147224 */ /* 0x000fce00078e000e */
[----:B------:R-:W-:Y:S05]  /*15640*/  WARPSYNC.COLLECTIVE R15, `(.L_x_1136) ;  /* 0x000000000f087348 */ /* 0x000fea0003c00000 */
[----:B------:R0:W1:Y:S02]  /*15650*/  SHFL.IDX P6, R14, R13, R12, R11 ;  /* 0x0000000c0d0e7389 */ /* 0x00006400000c000b */
[----:B01----:R-:W-:Y:S01]  /*15660*/  ENDCOLLECTIVE ;  /* 0x000000000000791b */ /* 0x003fe20003800000 */
.L_x_1136:
        /* <DEDUP_REMOVED lines=13> */
.L_x_1137:
[----:B------:R-:W-:Y:S01]  /*15740*/  @!P1 LEA R25, R23, UR48, 0x1 ;  /* 0x0000003017199c11 */ /* 0x000fe2000f8e08ff */
[----:B------:R-:W-:Y:S02]  /*15750*/  IMAD.MOV.U32 R13, RZ, RZ, R8 ;  /* 0x000000ffff0d7224 */ /* 0x000fe400078e0008 */
[----:B------:R-:W-:Y:S01]  /*15760*/  IMAD.MOV.U32 R12, RZ, RZ, 0x7 ;  /* 0x00000007ff0c7424 */ /* 0x000fe200078e00ff */
[----:B------:R-:W-:-:S13]  /*15770*/  @!P1 LEA R2, P2, R17, R14, 0x1 ;  /* 0x0000000e11029211 */ /* 0x000fda00078408ff */
[----:B------:R-:W-:Y:S05]  /*15780*/  WARPSYNC.COLLECTIVE R15, `(.L_x_1138) ;  /* 0x000000000f087348 */ /* 0x000fea0003c00000 */
[----:B------:R0:W1:Y:S02]  /*15790*/  SHFL.IDX P6, R14, R13, R12, R11 ;  /* 0x0000000c0d0e7389 */ /* 0x00006400000c000b */
[----:B01----:R-:W-:Y:S01]  /*157a0*/  ENDCOLLECTIVE ;  /* 0x000000000000791b */ /* 0x003fe20003800000 */
.L_x_1138:
[----:B------:R-:W-:-:S05]  /*157b0*/  @!P1 IMAD.X R3, RZ, RZ, R9, P2 ;  /* 0x000000ffff039224 */ /* 0x000fca00010e0609 */
[----:B------:R-:W-:Y:S01]  /*157c0*/  @!PT LDS RZ, [RZ] ;  /* 0x00000000fffff984 */ /* 0x000fe20000000800 */
[----:B------:R-:W-:Y:S01]  /*157d0*/  @!PT LDS RZ, [RZ] ;  /* 0x00000000fffff984 */ /* 0x000fe20000000800 */
[----:B------:R-:W-:Y:S01]  /*157e0*/  @!PT LDS RZ, [RZ] ;  /* 0x00000000fffff984 */ /* 0x000fe20000000800 */
[----:B------:R0:W-:Y:S01]  /*157f0*/  @!P1 LDGSTS.E.BYPASS.LTC128B.128 [R25+0xb400], desc[UR36][R2.64], !P0 ;  /* 0x0b40000002199fae */ /* 0x0001e2000c101d64 */
[----:B------:R-:W-:Y:S02]  /*15800*/  IMAD.MOV.U32 R13, RZ, RZ, R7 ;  /* 0x000000ffff0d7224 */ /* 0x000fe400078e0007 */
[----:B0-----:R-:W-:Y:S02]  /*15810*/  VIADD R2, R4, 0x70 ;  /* 0x0000007004027836 */ /* 0x001fe40000000000 */
[----:B------:R-:W-:-:S03]  /*15820*/  IMAD.MOV.U32 R8, RZ, RZ, R14 ;  /* 0x000000ffff087224 */ /* 0x000fc600078e000e */
[----:B------:R-:W-:-:S13]  /*15830*/  ISETP.GE.AND P1, PT, R2, R5, PT ;  /* 0x000000050200720c */ /* 0x000fda0003f26270 */
[----:B------:R-:W-:Y:S05]  /*15840*/  WARPSYNC.COLLECTIVE R15, `(.L_x_1139) ;  /* 0x000000000f087348 */ /* 0x000fea0003c00000 */
[----:B------:R0:W1:Y:S02]  /*15850*/  SHFL.IDX P6, R14, R13, R12, R11 ;  /* 0x0000000c0d0e7389 */ /* 0x00006400000c000b */
[----:B01----:R-:W-:Y:S01]  /*15860*/  ENDCOLLECTIVE ;  /* 0x000000000000791b */ /* 0x003fe20003800000 */
.L_x_1139:
[----:B------:R-:W-:Y:S01]  /*15870*/  @!P1 LEA R21, R23, UR48, 0x1 ;  /* 0x0000003017159c11 */ /* 0x000fe2000f8e08ff */
[----:B------:R-:W-:Y:S02]  /*15880*/  IMAD.MOV.U32 R13, RZ, RZ, R6 ;  /* 0x000000ffff0d7224 */ /* 0x000fe400078e0006 */
[----:B------:R-:W-:Y:S02]  /*15890*/  IMAD.MOV.U32 R12, RZ, RZ, RZ ;  /* 0x000000ffff0c7224 */ /* 0x000fe400078e00ff */
[----:B------:R-:W-:-:S07]  /*158a0*/  IMAD.MOV.U32 R10, RZ, RZ, R14 ;  /* 0x000000ffff0a7224 */ /* 0x000fce00078e000e */
[----:B------:R-:W-:Y:S05]  /*158b0*/  WARPSYNC.COLLECTIVE R15, `(.L_x_1140) ;  /* 0x000000000f087348 */ /* 0x000fea0003c00000 */
[----:B------:R0:W1:Y:S02]  /*158c0*/  SHFL.IDX P6, R14, R13, R12, R11 ;  /* 0x0000000c0d0e7389 */ /* 0x00006400000c000b */
[----:B01----:R-:W-:Y:S01]  /*158d0*/  ENDCOLLECTIVE ;  /* 0x000000000000791b */ /* 0x003fe20003800000 */
.L_x_1140:
        /* <DEDUP_REMOVED lines=14> */
.L_x_1141:
[----:B------:R-:W-:Y:S02]  /*159c0*/  IMAD.MOV.U32 R13, RZ, RZ, R6 ;  /* 0x000000ffff0d7224 */ /* 0x000fe400078e0006 */
[----:B------:R-:W-:Y:S01]  /*159d0*/  IMAD.MOV.U32 R12, RZ, RZ, 0x1 ;  /* 0x00000001ff0c7424 */ /* 0x000fe200078e00ff */
[----:B------:R-:W-:-:S13]  /*159e0*/  @!P1 LEA R2, P2, R17, R14, 0x1 ;  /* 0x0000000e11029211 */ /* 0x000fda00078408ff */
[----:B------:R-:W-:Y:S05]  /*159f0*/  WARPSYNC.COLLECTIVE R15, `(.L_x_1142) ;  /* 0x000000000f087348 */ /* 0x000fea0003c00000 */
[----:B------:R0:W1:Y:S02]  /*15a00*/  SHFL.IDX P6, R14, R13, R12, R11 ;  /* 0x0000000c0d0e7389 */ /* 0x00006400000c000b */
[----:B01----:R-:W-:Y:S01]  /*15a10*/  ENDCOLLECTIVE ;  /* 0x000000000000791b */ /* 0x003fe20003800000 */
.L_x_1142:
[----:B------:R-:W-:Y:S01]  /*15a20*/  @!P1 IMAD.X R3, RZ, RZ, R9, P2 ;  /* 0x000000ffff039224 */ /* 0x000fe200010e0609 */
[----:B------:R-:W-:-:S05]  /*15a30*/  @!P1 LEA R9, R23, UR48, 0x1 ;  /* 0x0000003017099c11 */ /* 0x000fca000f8e08ff */
        /* <DEDUP_REMOVED lines=11> */
.L_x_1143:
[----:B------:R-:W-:Y:S02]  /*15af0*/  IMAD.MOV.U32 R13, RZ, RZ, R6 ;  /* 0x000000ffff0d7224 */ /* 0x000fe400078e0006 */
[----:B------:R-:W-:Y:S02]  /*15b00*/  IMAD.MOV.U32 R12, RZ, RZ, 0x2 ;  /* 0x00000002ff0c7424 */ /* 0x000fe400078e00ff */
[----:B------:R-:W-:-:S07]  /*15b10*/  IMAD.MOV.U32 R10, RZ, RZ, R14 ;  /* 0x000000ffff0a7224 */ /* 0x000fce00078e000e */
[----:B------:R-:W-:Y:S05]  /*15b20*/  WARPSYNC.COLLECTIVE R15, `(.L_x_1144) ;  /* 0x000000000f087348 */ /* 0x000fea0003c00000 */
[----:B------:R0:W1:Y:S02]  /*15b30*/  SHFL.IDX P6, R14, R13, R12, R11 ;  /* 0x0000000c0d0e7389 */ /* 0x00006400000c000b */
[----:B01----:R-:W-:Y:S01]  /*15b40*/  ENDCOLLECTIVE ;  /* 0x000000000000791b */ /* 0x003fe20003800000 */
.L_x_1144:
[----:B------:R-:W-:-:S05]  /*15b50*/  @!P1 LEA R2, P2, R17, R10, 0x1 ;  /* 0x0000000a11029211 */ /* 0x000fca00078408ff */
[----:B------:R-:W-:-:S05]  /*15b60*/  @!P1 IMAD.X R3, RZ, RZ, R8, P2 ;  /* 0x000000ffff039224 */ /* 0x000fca00010e0608 */
[----:B------:R-:W-:Y:S01]  /*15b70*/  @!PT LDS RZ, [RZ] ;  /* 0x00000000fffff984 */ /* 0x000fe20000000800 */
[----:B------:R-:W-:Y:S01]  /*15b80*/  @!PT LDS RZ, [RZ] ;  /* 0x00000000fffff984 */ /* 0x000fe20000000800 */
[----:B------:R-:W-:Y:S01]  /*15b90*/  @!PT LDS RZ, [RZ] ;  /* 0x00000000fffff984 */ /* 0x000fe20000000800 */
[----:B------:R0:W-:Y:S01]  /*15ba0*/  @!P1 LDGSTS.E.BYPASS.LTC128B.128 [R9+0xcc00], desc[UR36][R2.64], !P0 ;  /* 0x0cc0000002099fae */ /* 0x0001e2000c101d64 */
[----:B------:R-:W-:Y:S02]  /*15bb0*/  IMAD.MOV.U32 R13, RZ, RZ, R0 ;  /* 0x000000ffff0d7224 */ /* 0x000fe400078e0000 */
[----:B------:R-:W-:-:S07]  /*15bc0*/  IMAD.MOV.U32 R7, RZ, RZ, R14 ;  /* 0x000000ffff077224 */ /* 0x000fce00078e000e */
[----:B0-----:R-:W-:Y:S05]  /*15bd0*/  WARPSYNC.COLLECTIVE R15, `(.L_x_1145) ;  /* 0x000000000f087348 */ /* 0x001fea0003c00000 */
[----:B------:R1:W2:Y:S02]  /*15be0*/  SHFL.IDX P6, R14, R13, R12, R11 ;  /* 0x0000000c0d0e7389 */ /* 0x0002a400000c000b */
[----:B012---:R-:W-:Y:S01]  /*15bf0*/  ENDCOLLECTIVE ;  /* 0x000000000000791b */ /* 0x007fe20003800000 */
.L_x_1145:
[----:B------:R-:W-:-:S05]  /*15c00*/  VIADD R2, R4, 0xa0 ;  /* 0x000000a004027836 */ /* 0x000fca0000000000 */
[----:B------:R-:W-:Y:S01]  /*15c10*/  ISETP.GE.AND P1, PT, R2, R5, PT ;  /* 0x000000050200720c */ /* 0x000fe20003f26270 */
[----:B------:R-:W-:Y:S02]  /*15c20*/  IMAD.MOV.U32 R13, RZ, RZ, R6 ;  /* 0x000000ffff0d7224 */ /* 0x000fe400078e0006 */
[----:B------:R-:W-:-:S10]  /*15c30*/  IMAD.MOV.U32 R12, RZ, RZ, 0x3 ;  /* 0x00000003ff0c7424 */ /* 0x000fd400078e00ff */
[----:B------:R-:W-:-:S13]  /*15c40*/  @!P1 LEA R2, P2, R17, R14, 0x1 ;  /* 0x0000000e11029211 */ /* 0x000fda00078408ff */
[----:B------:R-:W-:Y:S05]  /*15c50*/  WARPSYNC.COLLECTIVE R15, `(.L_x_1146) ;  /* 0x000000000f087348 */ /* 0x000fea0003c00000 */
[----:B------:R0:W1:Y:S02]  /*15c60*/  SHFL.IDX P6, R14, R13, R12, R11 ;  /* 0x0000000c0d0e7389 */ /* 0x00006400000c000b */
[----:B01----:R-:W-:Y:S01]  /*15c70*/  ENDCOLLECTIVE ;  /* 0x000000000000791b */ /* 0x003fe20003800000 */
.L_x_1146:
[----:B------:R-:W-:Y:S01]  /*15c80*/  @!P1 IMAD.X R3, RZ, RZ, R7, P2 ;  /* 0x000000ffff039224 */ /* 0x000fe200010e0607 */
[----:B------:R-:W-:-:S05]  /*15c90*/  @!P1 LEA R7, R23, UR48, 0x1 ;  /* 0x0000003017079c11 */ /* 0x000fca000f8e08ff */
        /* <DEDUP_REMOVED lines=9> */
.L_x_1147:
[----:B------:R-:W-:Y:S05]  /*15d30*/  BRA `(.L_x_1148) ;  /* 0xffffffc800687947 */ /* 0x000fea000383ffff */
.L_x_1071:
[----:B0-----:R-:W-:-:S04]  /*15d40*/  IMAD.U32 R3, RZ, RZ, UR48 ;  /* 0x00000030ff037e24 */ /* 0x001fc8000f8e00ff */
[----:B------:R0:W1:Y:S03]  /*15d50*/  SYNCS.PHASECHK.TRANS64.TRYWAIT P0, [R3+URZ+0x16820], R0 ;  /* 0x01682000030075a7 */ /* 0x000066000800017f */
[----:B-1----:R-:W-:Y:S05]  /*15d60*/  @!P0 NANOSLEEP.SYNCS 0x989680 ;  /* 0x009896800000895d */ /* 0x002fea0003900000 */
[----:B------:R-:W1:Y:S02]  /*15d70*/  @!P0 SYNCS.PHASECHK.TRANS64 P0, [R3+URZ+0x16820], R0 ;  /* 0x01682000030085a7 */ /* 0x000e64000800007f */
[----:B-1----:R-:W-:Y:S05]  /*15d80*/  @!P0 BRA `(.L_x_1071) ;  /* 0xfffffffc00ec8947 */ /* 0x002fea000383ffff */
[----:B------:R-:W-:Y:S05]  /*15d90*/  BRA `(.L_x_1149) ;  /* 0xffffffc800a07947 */ /* 0x000fea000383ffff */
.L_x_1075:
[----:B0-----:R0:W1:Y:S02]  /*15da0*/  SYNCS.PHASECHK.TRANS64.TRYWAIT P0, [R7+URZ+0x16840], R2 ;  /* 0x01684002070075a7 */ /* 0x001064000800017f */
[----:B-1----:R-:W-:Y:S05]  /*15db0*/  @!P0 NANOSLEEP.SYNCS 0x989680 ;  /* 0x009896800000895d */ /* 0x002fea0003900000 */
[----:B------:R-:W1:Y:S02]  /*15dc0*/  @!P0 SYNCS.PHASECHK.TRANS64 P0, [R7+URZ+0x16840], R2 ;  /* 0x01684002070085a7 */ /* 0x000e64000800007f */
[----:B-1----:R-:W-:Y:S05]  /*15dd0*/  @!P0 BRA `(.L_x_1075) ;  /* 0xfffffffc00f08947 */ /* 0x002fea000383ffff */
[----:B------:R-:W-:Y:S05]  /*15de0*/  BRA `(.L_x_1150) ;  /* 0xffffffcc00807947 */ /* 0x000fea000383ffff */
.L_x_1076:
        /* <DEDUP_REMOVED lines=8> */
.L_x_1152:
[----:B------:R-:W-:Y:S05]  /*15e70*/  BSYNC B1 ;  /* 0x0000000000017941 */ /* 0x000fea0003800000 */
.L_x_1151:
[----:B------:R-:W-:Y:S01]  /*15e80*/  IMAD.MOV.U32 R13, RZ, RZ, R9 ;  /* 0x000000ffff0d7224 */ /* 0x000fe200078e0009 */
[----:B------:R-:W-:Y:S01]  /*15e90*/  LEA R10, R10, UR48, 0x1 ;  /* 0x000000300a0a7c11 */ /* 0x000fe2000f8e08ff */
[----:B------:R-:W-:Y:S02]  /*15ea0*/  IMAD.MOV.U32 R12, RZ, RZ, RZ ;  /* 0x000000ffff0c7224 */ /* 0x000fe400078e00ff */
[----:B------:R-:W-:Y:S02]  /*15eb0*/  IMAD.MOV.U32 R11, RZ, RZ, 0x181f ;  /* 0x0000181fff0b7424 */ /* 0x000fe400078e00ff */
[----:B------:R-:W-:Y:S02]  /*15ec0*/  IMAD.MOV.U32 R15, RZ, RZ, -0x1 ;  /* 0xffffffffff0f7424 */ /* 0x000fe400078e00ff */
[----:B------:R-:W-:-:S07]  /*15ed0*/  IMAD.MOV.U32 R3, RZ, RZ, R14 ;  /* 0x000000ffff037224 */ /* 0x000fce00078e000e */
[----:B------:R-:W-:Y:S05]  /*15ee0*/  WARPSYNC.COLLECTIVE R15, `(.L_x_1153) ;  /* 0x000000000f087348 */ /* 0x000fea0003c00000 */
[----:B------:R0:W1:Y:S02]  /*15ef0*/  SHFL.IDX P6, R14, R13, R12, R11 ;  /* 0x0000000c0d0e7389 */ /* 0x00006400000c000b */
[----:B01----:R-:W-:Y:S01]  /*15f00*/  ENDCOLLECTIVE ;  /* 0x000000000000791b */ /* 0x003fe20003800000 */
.L_x_1153:
[----:B------:R-:W-:Y:S02]  /*15f10*/  IMAD.SHL.U32 R15, R17, 0x2, RZ ;  /* 0x00000002110f7824 */ /* 0x000fe400078e00ff */
[----:B------:R-:W-:Y:S02]  /*15f20*/  IMAD.MOV.U32 R13, RZ, RZ, R20 ;  /* 0x000000ffff0d7224 */ /* 0x000fe400078e0014 */
[----:B------:R-:W-:Y:S02]  /*15f30*/  IMAD.MOV.U32 R12, RZ, RZ, 0x1 ;  /* 0x00000001ff0c7424 */ /* 0x000fe400078e00ff */
[----:B------:R-:W-:-:S05]  /*15f40*/  IMAD.MOV.U32 R2, RZ, RZ, R14 ;  /* 0x000000ffff027224 */ /* 0x000fca00078e000e */
[----:B------:R-:W-:Y:S01]  /*15f50*/  IADD3 R2, P0, R2, R15, RZ ;  /* 0x0000000f02027210 */ /* 0x000fe20007f1e0ff */
[----:B------:R-:W-:-:S04]  /*15f60*/  IMAD.MOV.U32 R15, RZ, RZ, -0x1 ;  /* 0xffffffffff0f7424 */ /* 0x000fc800078e00ff */
[----:B------:R-:W-:-:S08]  /*15f70*/  IMAD.X R3, RZ, RZ, R3, P0 ;  /* 0x000000ffff037224 */ /* 0x000fd000000e0603 */
[----:B------:R-:W-:Y:S05]  /*15f80*/  WARPSYNC.COLLECTIVE R15, `(.L_x_1154) ;  /* 0x000000000f087348 */ /* 0x000fea0003c00000 */
[----:B------:R0:W1:Y:S02]  /*15f90*/  SHFL.IDX P6, R14, R13, R12, R11 ;  /* 0x0000000c0d0e7389 */ /* 0x00006400000c000b */
[----:B01----:R-:W-:Y:S01]  /*15fa0*/  ENDCOLLECTIVE ;  /* 0x000000000000791b */ /* 0x003fe20003800000 */
.L_x_1154:
        /* <DEDUP_REMOVED lines=9> */
.L_x_1155:
        /* <DEDUP_REMOVED lines=10> */
.L_x_1156:
        /* <DEDUP_REMOVED lines=9> */
.L_x_1157:
        /* <DEDUP_REMOVED lines=10> */
.L_x_1158:
        /* <DEDUP_REMOVED lines=9> */
.L_x_1159:
        /* <DEDUP_REMOVED lines=10> */
.L_x_1160:
        /* <DEDUP_REMOVED lines=9> */
.L_x_1161:
        /* <DEDUP_REMOVED lines=10> */
.L_x_1162:
        /* <DEDUP_REMOVED lines=9> */
.L_x_1163:
        /* <DEDUP_REMOVED lines=10> */
.L_x_1164:
        /* <DEDUP_REMOVED lines=9> */
.L_x_1165:
        /* <DEDUP_REMOVED lines=10> */
.L_x_1166:
        /* <DEDUP_REMOVED lines=9> */
.L_x_1167:
[----:B------:R-:W-:Y:S05]  /*16760*/  BRA `(.L_x_1168) ;  /* 0xffffffc800307947 */ /* 0x000fea000383ffff */
.L_x_1081:
[----:B0-----:R0:W1:Y:S02]  /*16770*/  SYNCS.PHASECHK.TRANS64.TRYWAIT P0, [R7+URZ+0x16860], R2 ;  /* 0x01686002070075a7 */ /* 0x001064000800017f */
[----:B-1----:R-:W-:Y:S05]  /*16780*/  @!P0 NANOSLEEP.SYNCS 0x989680 ;  /* 0x009896800000895d */ /* 0x002fea0003900000 */
[----:B------:R-:W1:Y:S02]  /*16790*/  @!P0 SYNCS.PHASECHK.TRANS64 P0, [R7+URZ+0x16860], R2 ;  /* 0x01686002070085a7 */ /* 0x000e64000800007f */
[----:B-1----:R-:W-:Y:S05]  /*167a0*/  @!P0 BRA `(.L_x_1081) ;  /* 0xfffffffc00f08947 */ /* 0x002fea000383ffff */
[----:B------:R-:W-:Y:S05]  /*167b0*/  BRA `(.L_x_1169) ;  /* 0xffffffc800907947 */ /* 0x000fea000383ffff */
.L_x_1082:
        /* <DEDUP_REMOVED lines=8> */
.L_x_1171:
[----:B------:R-:W-:Y:S05]  /*16840*/  BSYNC B1 ;  /* 0x0000000000017941 */ /* 0x000fea0003800000 */
.L_x_1170:
[----:B------:R-:W-:Y:S01]  /*16850*/  IMAD.MOV.U32 R13, RZ, RZ, R16 ;  /* 0x000000ffff0d7224 */ /* 0x000fe200078e0010 */
[----:B------:R-:W-:Y:S01]  /*16860*/  ISETP.LT.OR P2, PT, R4, 0x1, P1 ;  /* 0x000000010400780c */ /* 0x000fe20000f41670 */
[----:B------:R-:W-:Y:S01]  /*16870*/  IMAD.MOV.U32 R12, RZ, RZ, RZ ;  /* 0x000000ffff0c7224 */ /* 0x000fe200078e00ff */
[----:B------:R-:W-:Y:S01]  /*16880*/  LEA R8, R8, UR48, 0x1 ;  /* 0x0000003008087c11 */ /* 0x000fe2000f8e08ff */
[----:B------:R-:W-:Y:S02]  /*16890*/  IMAD.MOV.U32 R11, RZ, RZ, 0x181f ;  /* 0x0000181fff0b7424 */ /* 0x000fe400078e00ff */
[----:B------:R-:W-:Y:S02]  /*168a0*/  IMAD.MOV.U32 R15, RZ, RZ, -0x1 ;  /* 0xffffffffff0f7424 */ /* 0x000fe400078e00ff */
[----:B------:R-:W-:-:S07]  /*168b0*/  IMAD.MOV.U32 R3, RZ, RZ, R14 ;  /* 0x000000ffff037224 */ /* 0x000fce00078e000e */
[----:B------:R-:W-:Y:S05]  /*168c0*/  WARPSYNC.COLLECTIVE R15, `(.L_x_1172) ;  /* 0x000000000f087348 */ /* 0x000fea0003c00000 */
[----:B------:R0:W1:Y:S02]  /*168d0*/  SHFL.IDX P6, R14, R13, R12, R11 ;  /* 0x0000000c0d0e7389 */ /* 0x00006400000c000b */
[----:B01----:R-:W-:Y:S01]  /*168e0*/  ENDCOLLECTIVE ;  /* 0x000000000000791b */ /* 0x003fe20003800000 */
.L_x_1172:
[----:B------:R-:W-:Y:S02]  /*168f0*/  IMAD.MOV.U32 R13, RZ, RZ, R19 ;  /* 0x000000ffff0d7224 */ /* 0x000fe400078e0013 */
[----:B------:R-:W-:Y:S01]  /*16900*/  IMAD.MOV.U32 R12, RZ, RZ, 0x1 ;  /* 0x00000001ff0c7424 */ /* 0x000fe200078e00ff */
[----:B------:R-:W-:-:S13]  /*16910*/  IADD3 R2, P0, R14, R20, RZ ;  /* 0x000000140e027210 */ /* 0x000fda0007f1e0ff */
[----:B------:R-:W-:Y:S05]  /*16920*/  WARPSYNC.COLLECTIVE R15, `(.L_x_1173) ;  /* 0x000000000f087348 */ /* 0x000fea0003c00000 */
[----:B------:R0:W1:Y:S02]  /*16930*/  SHFL.IDX P6, R14, R13, R12, R11 ;  /* 0x0000000c0d0e7389 */ /* 0x00006400000c000b */
[----:B01----:R-:W-:Y:S01]  /*16940*/  ENDCOLLECTIVE ;  /* 0x000000000000791b */ /* 0x003fe20003800000 */
.L_x_1173:
        /* <DEDUP_REMOVED lines=11> */
.L_x_1174:
[----:B------:R-:W-:Y:S02]  /*16a00*/  IMAD.MOV.U32 R13, RZ, RZ, R19 ;  /* 0x000000ffff0d7224 */ /* 0x000fe400078e0013 */
        /* <DEDUP_REMOVED lines=8> */
.L_x_1175:
        /* <DEDUP_REMOVED lines=10> */
.L_x_1176:
[----:B------:R-:W-:Y:S02]  /*16b30*/  IMAD.MOV.U32 R13, RZ, RZ, R19 ;  /* 0x000000ffff0d7224 */ /* 0x000fe400078e0013 */
[----:B------:R-:W-:-:S05]  /*16b40*/  IMAD.MOV.U32 R12, RZ, RZ, R14 ;  /* 0x000000ffff0c7224 */ /* 0x000fca00078e000e */
[----:B------:R-:W-:Y:S01]  /*16b50*/  IADD3 R2, P0, R12, R20, RZ ;  /* 0x000000140c027210 */ /* 0x000fe20007f1e0ff */
[----:B------:R-:W-:-:S04]  /*16b60*/  IMAD.MOV.U32 R12, RZ, RZ, 0x3 ;  /* 0x00000003ff0c7424 */ /* 0x000fc800078e00ff */
[----:B------:R-:W-:-:S08]  /*16b70*/  IMAD.X R3, RZ, RZ, R10, P0 ;  /* 0x000000ffff037224 */ /* 0x000fd000000e060a */
[----:B------:R-:W-:Y:S05]  /*16b80*/  WARPSYNC.COLLECTIVE R15, `(.L_x_1177) ;  /* 0x000000000f087348 */ /* 0x000fea0003c00000 */
[----:B------:R0:W1:Y:S02]  /*16b90*/  SHFL.IDX P6, R14, R13, R12, R11 ;  /* 0x0000000c0d0e7389 */ /* 0x00006400000c000b */
[----:B01----:R-:W-:Y:S01]  /*16ba0*/  ENDCOLLECTIVE ;  /* 0x000000000000791b */ /* 0x003fe20003800000 */
.L_x_1177:
        /* <DEDUP_REMOVED lines=10> */
.L_x_1178:
        /* <DEDUP_REMOVED lines=9> */
.L_x_1179:
        /* <DEDUP_REMOVED lines=10> */
.L_x_1180:
        /* <DEDUP_REMOVED lines=8> */
.L_x_1181:
        /* <DEDUP_REMOVED lines=10> */
.L_x_1182:
        /* <DEDUP_REMOVED lines=9> */
.L_x_1183:
        /* <DEDUP_REMOVED lines=10> */
.L_x_1184:
        /* <DEDUP_REMOVED lines=8> */
.L_x_1185:
        /* <DEDUP_REMOVED lines=9> */
.L_x_1186:
[----:B------:R-:W-:Y:S05]  /*170e0*/  BRA `(.L_x_1187) ;  /* 0xffffffc4000c7947 */ /* 0x000fea000383ffff */
.L_x_1088:
[----:B0-----:R0:W1:Y:S02]  /*170f0*/  SYNCS.PHASECHK.TRANS64.TRYWAIT P0, [R0+URZ+0x16860], R3 ;  /* 0x01686003000075a7 */ /* 0x001064000800017f */
[----:B-1----:R-:W-:Y:S05]  /*17100*/  @!P0 NANOSLEEP.SYNCS 0x989680 ;  /* 0x009896800000895d */ /* 0x002fea0003900000 */
[----:B------:R-:W1:Y:S02]  /*17110*/  @!P0 SYNCS.PHASECHK.TRANS64 P0, [R0+URZ+0x16860], R3 ;  /* 0x01686003000085a7 */ /* 0x000e64000800007f */
[----:B-1----:R-:W-:Y:S05]  /*17120*/  @!P0 BRA `(.L_x_1088) ;  /* 0xfffffffc00f08947 */ /* 0x002fea000383ffff */
[----:B------:R-:W-:Y:S05]  /*17130*/  BRA `(.L_x_1188) ;  /* 0xffffffc800087947 */ /* 0x000fea000383ffff */
.L_x_1089:
        /* <DEDUP_REMOVED lines=8> */
.L_x_1190:
[----:B------:R-:W-:Y:S05]  /*171c0*/  BSYNC B0 ;  /* 0x0000000000007941 */ /* 0x000fea0003800000 */
.L_x_1189:
[----:B------:R-:W-:Y:S01]  /*171d0*/  IMAD.MOV.U32 R13, RZ, RZ, R16 ;  /* 0x000000ffff0d7224 */ /* 0x000fe200078e0010 */
[----:B------:R-:W-:Y:S01]  /*171e0*/  ISETP.LT.OR P2, PT, R5, 0x1, P0 ;  /* 0x000000010500780c */ /* 0x000fe20000741670 */
[----:B------:R-:W-:Y:S01]  /*171f0*/  IMAD.MOV.U32 R12, RZ, RZ, RZ ;  /* 0x000000ffff0c7224 */ /* 0x000fe200078e00ff */
[----:B------:R-:W-:Y:S01]  /*17200*/  LEA R4, R4, UR48, 0x1 ;  /* 0x0000003004047c11 */ /* 0x000fe2000f8e08ff */
[----:B------:R-:W-:Y:S02]  /*17210*/  IMAD.MOV.U32 R11, RZ, RZ, 0x181f ;  /* 0x0000181fff0b7424 */ /* 0x000fe400078e00ff */
[----:B------:R-:W-:Y:S02]  /*17220*/  IMAD.MOV.U32 R15, RZ, RZ, -0x1 ;  /* 0xffffffffff0f7424 */ /* 0x000fe400078e00ff */
[----:B------:R-:W-:Y:S02]  /*17230*/  IMAD.MOV.U32 R3, RZ, RZ, R14 ;  /* 0x000000ffff037224 */ /* 0x000fe400078e000e */
[----:B------:R-:W-:-:S07]  /*17240*/  IMAD.SHL.U32 R17, R17, 0x2, RZ ;  /* 0x0000000211117824 */ /* 0x000fce00078e00ff */
[----:B------:R-:W-:Y:S05]  /*17250*/  WARPSYNC.COLLECTIVE R15, `(.L_x_1191) ;  /* 0x000000000f087348 */ /* 0x000fea0003c00000 */
[----:B------:R0:W1:Y:S02]  /*17260*/  SHFL.IDX P6, R14, R13, R12, R11 ;  /* 0x0000000c0d0e7389 */ /* 0x00006400000c000b */
[----:B01----:R-:W-:Y:S01]  /*17270*/  ENDCOLLECTIVE ;  /* 0x000000000000791b */ /* 0x003fe20003800000 */
.L_x_1191:
[----:B------:R-:W-:Y:S02]  /*17280*/  IMAD.MOV.U32 R13, RZ, RZ, R19 ;  /* 0x000000ffff0d7224 */ /* 0x000fe400078e0013 */
[----:B------:R-:W-:Y:S01]  /*17290*/  IMAD.MOV.U32 R12, RZ, RZ, 0x1 ;  /* 0x00000001ff0c7424 */ /* 0x000fe200078e00ff */
[----:B------:R-:W-:-:S13]  /*172a0*/  IADD3 R2, P1, R14, R17, RZ ;  /* 0x000000110e027210 */ /* 0x000fda0007f3e0ff */
[----:B------:R-:W-:Y:S05]  /*172b0*/  WARPSYNC.COLLECTIVE R15, `(.L_x_1192) ;  /* 0x000000000f087348 */ /* 0x000fea0003c00000 */
[----:B------:R0:W1:Y:S02]  /*172c0*/  SHFL.IDX P6, R14, R13, R12, R11 ;  /* 0x0000000c0d0e7389 */ /* 0x00006400000c000b */
[----:B01----:R-:W-:Y:S01]  /*172d0*/  ENDCOLLECTIVE ;  /* 0x000000000000791b */ /* 0x003fe20003800000 */
.L_x_1192:
        /* <DEDUP_REMOVED lines=11> */
.L_x_1193:
[----:B------:R-:W-:Y:S02]  /*17390*/  IMAD.MOV.U32 R13, RZ, RZ, R19 ;  /* 0x000000ffff0d7224 */ /* 0x000fe400078e0013 */
[----:B------:R-:W-:Y:S02]  /*173a0*/  IMAD.MOV.U32 R12, RZ, RZ, 0x2 ;  /* 0x00000002ff0c7424 */ /* 0x000fe400078e00ff */
[----:B------:R-:W-:-:S07]  /*173b0*/  IMAD.MOV.U32 R2, RZ, RZ, R14 ;  /* 0x000000ffff027224 */ /* 0x000fce00078e000e */
[----:B------:R-:W-:Y:S05]  /*173c0*/  WARPSYNC.COLLECTIVE R15, `(.L_x_1194) ;  /* 0x000000000f087348 */ /* 0x000fea0003c00000 */
[----:B------:R0:W1:Y:S02]  /*173d0*/  SHFL.IDX P6, R14, R13, R12, R11 ;  /* 0x0000000c0d0e7389 */ /* 0x00006400000c000b */
[----:B01----:R-:W-:Y:S01]  /*173e0*/  ENDCOLLECTIVE ;  /* 0x000000000000791b */ /* 0x003fe20003800000 */
.L_x_1194:
        /* <DEDUP_REMOVED lines=8> */
[----:B------:R-:W-:-:S12]  /*17470*/  IMAD.MOV.U32 R18, RZ, RZ, R14 ;  /* 0x000000ffff127224 */ /* 0x000fd800078e000e */
[----:B0-----:R-:W-:Y:S05]  /*17480*/  WARPSYNC.COLLECTIVE R15, `(.L_x_1195) ;  /* 0x000000000f087348 */ /* 0x001fea0003c00000 */
[----:B------:R1:W2:Y:S02]  /*17490*/  SHFL.IDX P6, R14, R13, R12, R11 ;  /* 0x0000000c0d0e7389 */ /* 0x0002a400000c000b */
[----:B012---:R-:W-:Y:S01]  /*174a0*/  ENDCOLLECTIVE ;  /* 0x000000000000791b */ /* 0x007fe20003800000 */
.L_x_1195:
[----:B------:R-:W-:Y:S02]  /*174b0*/  IMAD.MOV.U32 R13, RZ, RZ, R19 ;  /* 0x000000ffff0d7224 */ /* 0x000fe400078e0013 */
[----:B------:R-:W-:Y:S02]  /*174c0*/  IMAD.MOV.U32 R12, RZ, RZ, 0x3 ;  /* 0x00000003ff0c7424 */ /* 0x000fe400078e00ff */
[----:B------:R-:W-:-:S07]  /*174d0*/  IMAD.MOV.U32 R20, RZ, RZ, R14 ;  /* 0x000000ffff147224 */ /* 0x000fce00078e000e */
[----:B------:R-:W-:Y:S05]  /*174e0*/  WARPSYNC.COLLECTIVE R15, `(.L_x_1196) ;  /* 0x000000000f087348 */ /* 0x000fea0003c00000 */
[----:B------:R0:W1:Y:S02]  /*174f0*/  SHFL.IDX P6, R14, R13, R12, R11 ;  /* 0x0000000c0d0e7389 */ /* 0x00006400000c000b */
[----:B01----:R-:W-:Y:S01]  /*17500*/  ENDCOLLECTIVE ;  /* 0x000000000000791b */ /* 0x003fe20003800000 */
.L_x_1196:
        /* <DEDUP_REMOVED lines=12> */
.L_x_1197:
[----:B------:R-:W-:Y:S02]  /*175d0*/  IMAD.MOV.U32 R13, RZ, RZ, R19 ;  /* 0x000000ffff0d7224 */ /* 0x000fe400078e0013 */
[----:B------:R-:W-:Y:S01]  /*175e0*/  IMAD.MOV.U32 R12, RZ, RZ, 0x4 ;  /* 0x00000004ff0c7424 */ /* 0x000fe200078e00ff */
[----:B------:R-:W-:-:S13]  /*175f0*/  IADD3 R2, P1, R14, R17, RZ ;  /* 0x000000110e027210 */ /* 0x000fda0007f3e0ff */
[----:B------:R-:W-:Y:S05]  /*17600*/  WARPSYNC.COLLECTIVE R15, `(.L_x_1198) ;  /* 0x000000000f087348 */ /* 0x000fea0003c00000 */
[----:B------:R0:W1:Y:S02]  /*17610*/  SHFL.IDX P6, R14, R13, R12, R11 ;  /* 0x0000000c0d0e7389 */ /* 0x00006400000c000b */
[----:B01----:R-:W-:Y:S01]  /*17620*/  ENDCOLLECTIVE ;  /* 0x000000000000791b */ /* 0x003fe20003800000 */
.L_x_1198:
[----:B------:R-:W-:Y:S02]  /*17630*/  IMAD.X R3, RZ, RZ, R10, P1 ;  /* 0x000000ffff037224 */ /* 0x000fe400008e060a */
[----:B------:R-:W-:-:S03]  /*17640*/  IMAD.MOV.U32 R10, RZ, RZ, RZ ;  /* 0x000000ffff0a7224 */ /* 0x000fc600078e00ff */
        /* <DEDUP_REMOVED lines=10> */
.L_x_1199:
[----:B------:R-:W-:Y:S02]  /*176f0*/  IMAD.MOV.U32 R13, RZ, RZ, R19 ;  /* 0x000000ffff0d7224 */ /* 0x000fe400078e0013 */
[----:B------:R-:W-:Y:S02]  /*17700*/  IMAD.MOV.U32 R12, RZ, RZ, 0x5 ;  /* 0x00000005ff0c7424 */ /* 0x000fe400078e00ff */
[----:B------:R-:W-:-:S07]  /*17710*/  IMAD.MOV.U32 R24, RZ, RZ, R14 ;  /* 0x000000ffff187224 */ /* 0x000fce00078e000e */
[----:B------:R-:W-:Y:S05]  /*17720*/  WARPSYNC.COLLECTIVE R15, `(.L_x_1200) ;  /* 0x000000000f087348 */ /* 0x000fea0003c00000 */
[----:B------:R0:W1:Y:S02]  /*17730*/  SHFL.IDX P6, R14, R13, R12, R11 ;  /* 0x0000000c0d0e7389 */ /* 0x00006400000c000b */
[----:B01----:R-:W-:Y:S01]  /*17740*/  ENDCOLLECTIVE ;  /* 0x000000000000791b */ /* 0x003fe20003800000 */
.L_x_1200:
        /* <DEDUP_REMOVED lines=12> */
.L_x_1201:
[----:B------:R-:W-:Y:S02]  /*17810*/  IMAD.MOV.U32 R13, RZ, RZ, R19 ;  /* 0x000000ffff0d7224 */ /* 0x000fe400078e0013 */
[----:B------:R-:W-:Y:S02]  /*17820*/  IMAD.MOV.U32 R12, RZ, RZ, 0x6 ;  /* 0x00000006ff0c7424 */ /* 0x000fe400078e00ff */
[----:B------:R-:W-:-:S07]  /*17830*/  IMAD.MOV.U32 R26, RZ, RZ, R14 ;  /* 0x000000ffff1a7224 */ /* 0x000fce00078e000e */
[----:B------:R-:W-:Y:S05]  /*17840*/  WARPSYNC.COLLECTIVE R15, `(.L_x_1202) ;  /* 0x000000000f087348 */ /* 0x000fea0003c00000 */
[----:B------:R0:W1:Y:S02]  /*17850*/  SHFL.IDX P6, R14, R13, R12, R11 ;  /* 0x0000000c0d0e7389 */ /* 0x00006400000c000b */
[----:B01----:R-:W-:Y:S01]  /*17860*/  ENDCOLLECTIVE ;  /* 0x000000000000791b */ /* 0x003fe20003800000 */
.L_x_1202:
        /* <DEDUP_REMOVED lines=12> */
.L_x_1203:
[----:B------:R-:W-:Y:S02]  /*17930*/  IMAD.MOV.U32 R13, RZ, RZ, R19 ;  /* 0x000000ffff0d7224 */ /* 0x000fe400078e0013 */
[----:B------:R-:W-:Y:S02]  /*17940*/  IMAD.MOV.U32 R12, RZ, RZ, 0x7 ;  /* 0x00000007ff0c7424 */ /* 0x000fe400078e00ff */
[----:B------:R-:W-:-:S07]  /*17950*/  IMAD.MOV.U32 R28, RZ, RZ, R14 ;  /* 0x000000ffff1c7224 */ /* 0x000fce00078e000e */
[----:B------:R-:W-:Y:S05]  /*17960*/  WARPSYNC.COLLECTIVE R15, `(.L_x_1204) ;  /* 0x000000000f087348 */ /* 0x000fea0003c00000 */
[----:B------:R0:W1:Y:S02]  /*17970*/  SHFL.IDX P6, R14, R13, R12, R11 ;  /* 0x0000000c0d0e7389 */ /* 0x00006400000c000b */
[----:B01----:R-:W-:Y:S01]  /*17980*/  ENDCOLLECTIVE ;  /* 0x000000000000791b */ /* 0x003fe20003800000 */
.L_x_1204:
        /* <DEDUP_REMOVED lines=11> */
.L_x_1205:
[----:B------:R-:W-:Y:S05]  /*17a40*/  BRA `(.L_x_1206) ;  /* 0xffffffc000947947 */ /* 0x000fea000383ffff */
.L_x_1092:
[----:B0-----:R0:W1:Y:S02]  /*17a50*/  SYNCS.PHASECHK.TRANS64.TRYWAIT P0, [R7+URZ+0x16820], R10 ;  /* 0x0168200a070075a7 */ /* 0x001064000800017f */
[----:B-1----:R-:W-:Y:S05]  /*17a60*/  @!P0 NANOSLEEP.SYNCS 0x989680 ;  /* 0x009896800000895d */ /* 0x002fea0003900000 */
[----:B------:R-:W1:Y:S02]  /*17a70*/  @!P0 SYNCS.PHASECHK.TRANS64 P0, [R7+URZ+0x16820], R10 ;  /* 0x0168200a070085a7 */ /* 0x000e64000800007f */
[----:B-1----:R-:W-:Y:S05]  /*17a80*/  @!P0 BRA `(.L_x_1092) ;  /* 0xfffffffc00f08947 */ /* 0x002fea000383ffff */
[----:B------:R-:W-:Y:S05]  /*17a90*/  BRA `(.L_x_1207) ;  /* 0xffffffc400047947 */ /* 0x000fea000383ffff */
.L_x_1093:
[----:B------:R-:W1:Y:S01]  /*17aa0*/  S2R R3, SR_TID.X ;  /* 0x0000000000037919 */ /* 0x000e620000002100 */
[----:B------:R-:W-:Y:S01]  /*17ab0*/  BSSY B0, `(.L_x_1208) ;  /* 0x000000a000007945 */ /* 0x000fe20003800000 */
[----:B------:R-:W-:Y:S02]  /*17ac0*/  IMAD.MOV.U32 R12, RZ, RZ, RZ ;  /* 0x000000ffff0c7224 */ /* 0x000fe400078e00ff */
[----:B------:R-:W-:Y:S02]  /*17ad0*/  IMAD.MOV.U32 R11, RZ, RZ, 0x1f ;  /* 0x0000001fff0b7424 */ /* 0x000fe400078e00ff */
[----:B------:R-:W-:Y:S01]  /*17ae0*/  IMAD.MOV.U32 R15, RZ, RZ, -0x1 ;  /* 0xffffffffff0f7424 */ /* 0x000fe200078e00ff */
[----:B-1----:R-:W-:-:S04]  /*17af0*/  SHF.R.U32.HI R3, RZ, 0x5, R3 ;  /* 0x00000005ff037819 */ /* 0x002fc80000011603 */
[----:B------:R-:W-:-:S05]  /*17b00*/  LOP3.LUT R3, R3, 0x3, RZ, 0xc0, !PT ;  /* 0x0000000303037812 */ /* 0x000fca00078ec0ff */
[----:B------:R-:W-:-:S07]  /*17b10*/  IMAD.MOV.U32 R13, RZ, RZ, R3 ;  /* 0x000000ffff0d7224 */ /* 0x000fce00078e0003 */
[----:B0----5:R-:W-:Y:S05]  /*17b20*/  WARPSYNC.COLLECTIVE R15, `(.L_x_1209) ;  /* 0x000000000f087348 */ /* 0x021fea0003c00000 */
[----:B------:R1:W2:Y:S02]  /*17b30*/  SHFL.IDX P6, R14, R13, R12, R11 ;  /* 0x0000000c0d0e7389 */ /* 0x0002a400000c000b */
[----:B012--5:R-:W-:Y:S01]  /*17b40*/  ENDCOLLECTIVE ;  /* 0x000000000000791b */ /* 0x027fe20003800000 */
.L_x_1209:
[----:B------:R-:W-:Y:S05]  /*17b50*/  BSYNC B0 ;  /* 0x0000000000007941 */ /* 0x000fea0003800000 */
.L_x_1208:
[----:B------:R-:W-:Y:S05]  /*17b60*/  BRA `(.L_x_1210) ;  /* 0xffffffc000e87947 */ /* 0x000fea000383ffff */
.L_x_1094:
[----:B------:R-:W-:Y:S01]  /*17b70*/  BSSY B0, `(.L_x_1211) ;  /* 0x0000006000007945 */ /* 0x000fe20003800000 */
[----:B------:R-:W-:-:S07]  /*17b80*/  IMAD.MOV.U32 R15, RZ, RZ, -0x1 ;  /* 0xffffffffff0f7424 */ /* 0x000fce00078e00ff */
[----:B01---5:R-:W-:Y:S05]  /*17b90*/  WARPSYNC.COLLECTIVE R15, `(.L_x_1212) ;  /* 0x000000000f0c7348 */ /* 0x023fea0003c00000 */
[----:B------:R-:W-:Y:S02]  /*17ba0*/  ELECT P6, UR62, PT ;  /* 0x00000000003e782f */ /* 0x000fe400038c0000 */
[----:B------:R-:W-:Y:S01]  /*17bb0*/  MOV R14, UR62 ;  /* 0x0000003e000e7c02 */ /* 0x000fe20008000f00 */
[----:B01---5:R-:W-:Y:S10]  /*17bc0*/  ENDCOLLECTIVE ;  /* 0x000000000000791b */ /* 0x023ff40003800000 */
.L_x_1212:
[----:B------:R-:W-:Y:S05]  /*17bd0*/  BSYNC B0 ;  /* 0x0000000000007941 */ /* 0x000fea0003800000 */
.L_x_1211:
[----:B------:R-:W-:Y:S05]  /*17be0*/  BRA `(.L_x_1213) ;  /* 0xffffffc000dc7947 */ /* 0x000fea000383ffff */
.L_x_1096:
[----:B-1----:R1:W2:Y:S02]  /*17bf0*/  SYNCS.PHASECHK.TRANS64.TRYWAIT P1, [R5+URZ+0x16840], R4 ;  /* 0x01684004050075a7 */ /* 0x0022a4000802017f */
[----:B--2---:R-:W-:Y:S05]  /*17c00*/  @!P1 NANOSLEEP.SYNCS 0x989680 ;  /* 0x009896800000995d */ /* 0x004fea0003900000 */
[----:B------:R-:W2:Y:S02]  /*17c10*/  @!P1 SYNCS.PHASECHK.TRANS64 P1, [R5+URZ+0x16840], R4 ;  /* 0x01684004050095a7 */ /* 0x000ea4000802007f */
[----:B--2---:R-:W-:Y:S05]  /*17c20*/  @!P1 BRA `(.L_x_1096) ;  /* 0xfffffffc00f09947 */ /* 0x004fea000383ffff */
[----:B------:R-:W-:Y:S05]  /*17c30*/  BRA `(.L_x_1214) ;  /* 0xffffffc000fc7947 */ /* 0x000fea000383ffff */
.L_x_1098:
[----:B--2---:R2:W3:Y:S02]  /*17c40*/  SYNCS.PHASECHK.TRANS64.TRYWAIT P1, [R3+URZ+0x16840], R0 ;  /* 0x01684000030075a7 */ /* 0x0044e4000802017f */
[----:B---3--:R-:W-:Y:S05]  /*17c50*/  @!P1 NANOSLEEP.SYNCS 0x989680 ;  /* 0x009896800000995d */ /* 0x008fea0003900000 */
[----:B------:R-:W3:Y:S02]  /*17c60*/  @!P1 SYNCS.PHASECHK.TRANS64 P1, [R3+URZ+0x16840], R0 ;  /* 0x01684000030095a7 */ /* 0x000ee4000802007f */
[----:B---3--:R-:W-:Y:S05]  /*17c70*/  @!P1 BRA `(.L_x_1098) ;  /* 0xfffffffc00f09947 */ /* 0x008fea000383ffff */
[----:B------:R-:W-:Y:S05]  /*17c80*/  BRA `(.L_x_1215) ;  /* 0xffffffc400087947 */ /* 0x000fea000383ffff */
.L_x_1100:
[----:B---3--:R3:W4:Y:S02]  /*17c90*/  SYNCS.PHASECHK.TRANS64.TRYWAIT P1, [R5+URZ+0x16860], R4 ;  /* 0x01686004050075a7 */ /* 0x008724000802017f */
[----:B----4-:R-:W-:Y:S05]  /*17ca0*/  @!P1 NANOSLEEP.SYNCS 0x989680 ;  /* 0x009896800000995d */ /* 0x010fea0003900000 */
[----:B------:R-:W4:Y:S02]  /*17cb0*/  @!P1 SYNCS.PHASECHK.TRANS64 P1, [R5+URZ+0x16860], R4 ;  /* 0x01686004050095a7 */ /* 0x000f24000802007f */
[----:B----4-:R-:W-:Y:S05]  /*17cc0*/  @!P1 BRA `(.L_x_1100) ;  /* 0xfffffffc00f09947 */ /* 0x010fea000383ffff */
[----:B------:R-:W-:Y:S05]  /*17cd0*/  BRA `(.L_x_1216) ;  /* 0xffffffc400047947 */ /* 0x000fea000383ffff */
.L_x_1217:
        /* <DEDUP_REMOVED lines=10> */
.L_x_3169:


//--------------------- .text._ZN7cutlass13device_kernelIN5flash11enable_sm90INS1_16FlashAttnFwdSm90INS1_25CollectiveMainloopFwdSm90ILi2EN4cute5tupleIJNS5_1CILi1EEES8_S8_EEENS6_IJNS7_ILi192EEENS7_ILi128EEENS7_ILi64EEEEEELi64ENS_10bfloat16_tEfNS_4arch4Sm90ELb0ELb1ELb1ELb1ELb1ELb0ELb0ELb1ELb1ELb1ELb1ELb0EEENS1_21CollectiveEpilogueFwdINS6_IJSA_SC_SB_EEES9_SE_SG_Li384ELb1ELb1ELb1ELb0EEENS1_36VarlenDynamicPersistentTileSchedulerILi192ELi128ELi384ELi128ELb1ELb1ELb1ELb1ELb0ELb1EEEEEEEEEvNT_6ParamsE --------------------------
	.section	.text._ZN7cutlass13device_kernelIN5flash11enable_sm90INS1_16FlashAttnFwdSm90INS1_25CollectiveMainloopFwdSm90ILi2EN4cute5tupleIJNS5_1CILi1EEES8_S8_EEENS6_IJNS7_ILi192EEENS7_ILi128EEENS7_ILi64EEEEEELi64ENS_10bfloat16_tEfNS_4arch4Sm90ELb0ELb1ELb1ELb1ELb1ELb0ELb0ELb1ELb1ELb1ELb1ELb0EEENS1_21CollectiveEpilogueFwdINS6_IJSA_SC_SB_EEES9_SE_SG_Li384ELb1ELb1ELb1ELb0EEENS1_36VarlenDynamicPersistentTileSchedulerILi192ELi128ELi384ELi128ELb1ELb1ELb1ELb1ELb0ELb1EEEEEEEEEvNT_6ParamsE,"ax",@progbits
	.align	128
.text._ZN7cutlass13device_kernelIN5flash11enable_sm90INS1_16FlashAttnFwdSm90INS1_25CollectiveMainloopFwdSm90ILi2EN4cute5tupleIJNS5_1CILi1EEES8_S8_EEENS6_IJNS7_ILi192EEENS7_ILi128EEENS7_ILi64EEEEEELi64ENS_10bfloat16_tEfNS_4arch4Sm90ELb0ELb1ELb1ELb1ELb1ELb0ELb0ELb1ELb1ELb1ELb1ELb0EEENS1_21CollectiveEpilogueFwdINS6_IJSA_SC_SB_EEES9_SE_SG_Li384ELb1ELb1ELb1ELb0EEENS1_36VarlenDynamicPersistentTileSchedulerILi192ELi128ELi384ELi128ELb1ELb1ELb1ELb1ELb0ELb1EEEEEEEEEvNT_6ParamsE:
        .type           _ZN7cutlass13device_kernelIN5flash11enable_sm90INS1_16FlashAttnFwdSm90INS1_25CollectiveMainloopFwdSm90ILi2EN4cute5tupleIJNS5_1CILi1EEES8_S8_EEENS6_IJNS7_ILi192EEENS7_ILi128EEENS7_ILi64EEEEEELi64ENS_10bfloat16_tEfNS_4arch4Sm90ELb0ELb1ELb1ELb1ELb1ELb0ELb0ELb1ELb1ELb1ELb1ELb0EEENS1_21CollectiveEpilogueFwdINS6_IJSA_SC_SB_EEES9_SE_SG_Li384ELb1ELb1ELb1ELb0EEENS1_36VarlenDynamicPersistentTileSchedulerILi192ELi128ELi384ELi128ELb1ELb1ELb1ELb1ELb0ELb1EEEEEEEEEvNT_6ParamsE,@function
        .size           _ZN7cutlass13device_kernelIN5flash11enable_sm90INS1_16FlashAttnFwdSm90INS1_25CollectiveMainloopFwdSm90ILi2EN4cute5tupleIJNS5_1CILi1EEES8_S8_EEENS6_IJNS7_ILi192EEENS7_ILi128EEENS7_ILi64EEEEEELi64ENS_10bfloat16_tEfNS_4arch4Sm90ELb0ELb1ELb1ELb1ELb1ELb0ELb0ELb1ELb1ELb1ELb1ELb0EEENS1_21CollectiveEpilogueFwdINS6_IJSA_SC_SB_EEES9_SE_SG_Li384ELb1ELb1ELb1ELb0EEENS1_36VarlenDynamicPersistentTileSchedulerILi192ELi128ELi384ELi128ELb1ELb1ELb1ELb1ELb0ELb1EEEEEEEEEvNT_6ParamsE,(.L_x_3170 - _ZN7cutlass13device_kernelIN5flash11enable_sm90INS1_16FlashAttnFwdSm90INS1_25CollectiveMainloopFwdSm90ILi2EN4cute5tupleIJNS5_1CILi1EEES8_S8_EEENS6_IJNS7_ILi192EEENS7_ILi128EEENS7_ILi64EEEEEELi64ENS_10bfloat16_tEfNS_4arch4Sm90ELb0ELb1ELb1ELb1ELb1ELb0ELb0ELb1ELb1ELb1ELb1ELb0EEENS1_21CollectiveEpilogueFwdINS6_IJSA_SC_SB_EEES9_SE_SG_Li384ELb1ELb1ELb1ELb0EEENS1_36VarlenDynamicPersistentTileSchedulerILi192ELi128ELi384ELi128ELb1ELb1ELb1ELb1ELb0ELb1EEEEEEEEEvNT_6ParamsE)
        .other          _ZN7cutlass13device_kernelIN5flash11enable_sm90INS1_16FlashAttnFwdSm90INS1_25CollectiveMainloopFwdSm90ILi2EN4cute5tupleIJNS5_1CILi1EEES8_S8_EEENS6_IJNS7_ILi192EEENS7_ILi128EEENS7_ILi64EEEEEELi64ENS_10bfloat16_tEfNS_4arch4Sm90ELb0ELb1ELb1ELb1ELb1ELb0ELb0ELb1ELb1ELb1ELb1ELb0EEENS1_21CollectiveEpilogueFwdINS6_IJSA_SC_SB_EEES9_SE_SG_Li384ELb1ELb1ELb1ELb0EEENS1_36VarlenDynamicPersistentTileSchedulerILi192ELi128ELi384ELi128ELb1ELb1ELb1ELb1ELb0ELb1EEEEEEEEEvNT_6ParamsE,@"STO_CUDA_ENTRY STV_DEFAULT"
_ZN7cutlass13device_kernelIN5flash11enable_sm90INS1_16FlashAttnFwdSm90INS1_25CollectiveMainloopFwdSm90ILi2EN4cute5tupleIJNS5_1CILi1EEES8_S8_EEENS6_IJNS7_ILi192EEENS7_ILi128EEENS7_ILi64EEEEEELi64ENS_10bfloat16_tEfNS_4arch4Sm90ELb0ELb1ELb1ELb1ELb1ELb0ELb0ELb1ELb1ELb1ELb1ELb0EEENS1_21CollectiveEpilogueFwdINS6_IJSA_SC_SB_EEES9_SE_SG_Li384ELb1ELb1ELb1ELb0EEENS1_36VarlenDynamicPersistentTileSchedulerILi192ELi128ELi384ELi128ELb1ELb1ELb1ELb1ELb0ELb1EEEEEEEEEvNT_6ParamsE:
        /* <DEDUP_REMOVED lines=9> */
[----:B------:R-:W1:Y:S01]  /*0090*/  SHFL.IDX PT, R3, R3, RZ, 0x1f ;  /* 0x00001fff03037589 */ /* 0x000e6200000e0000 */
        /* <DEDUP_REMOVED lines=35> */
.L_x_1218:
        /* <DEDUP_REMOVED lines=22> */
.L_x_1219:
        /* <DEDUP_REMOVED lines=18> */
.L_x_1220:
        /* <DEDUP_REMOVED lines=22> */
.L_x_1221:
[----:B------:R-:W5:Y:S01]  /*06b0*/  SHFL.IDX PT, R2, R0, RZ, 0x1f ;  /* 0x00001fff00027589 */ /* 0x000f6200000e0000 */
[----:B------:R-:W-:Y:S01]  /*06c0*/  R2UR UR9, R3 ;  /* 0x00000000030972ca */ /* 0x000fe200000e0000 */
        /* <DEDUP_REMOVED lines=21> */
.L_x_1222:
[----:B------:R-:W-:Y:S01]  /*0820*/  UISETP.NE.AND UP0, UPT, UR9, URZ, UPT ;  /* 0x0000003f0900728c */ /* 0x000fe2000bf05270 */
[----:B------:R-:W-:Y:S01]  /*0830*/  NOP ;  /* 0x0000000000007918 */ /* 0x000fe20000000000 */
[----:B------:R-:W-:Y:S01]  /*0840*/  UMOV UR36, 0x1 ;  /* 0x0000000100247882 */ /* 0x000fe20000000000 */
[----:B------:R-:W-:Y:S01]  /*0850*/  ULDC.64 UR54, c[0x0][0x208] ;  /* 0x0000820000367ab9 */ /* 0x000fe20000000a00 */
[----:B------:R-:W-:Y:S01]  /*0860*/  USEL UR36, UR36, 0x2, !UP0 ;  /* 0x0000000224247887 */ /* 0x000fe2000c000000 */
[----:B01234-:R-:W-:Y:S01]  /*0870*/  BAR.SYNC.DEFER_BLOCKING 0x0 ;  /* 0x0000000000007b1d */ /* 0x01ffe20000010000 */
[----:B------:R-:W-:-:S13]  /*0880*/  PLOP3.LUT P0, PT, PT, PT, UP0, 0x80, 0x0 ;  /* 0x000000000000781c */ /* 0x000fda0003f0f008 */
[----:B------:R-:W-:Y:S05]  /*0890*/  @!P0 BRA `(.L_x_1223) ;  /* 0x0000011000348947 */ /* 0x000fea0003800000 */
.L_x_1224:
        /* <DEDUP_REMOVED lines=18> */
[----:B------:R-:W-:Y:S01]  /*09c0*/  VIADD R13, R2, 0xffffff80 ;  /* 0xffffff80020d7836 */ /* 0x000fe20000000000 */
[----:B------:R-:W-:Y:S01]  /*09d0*/  R2UR UR6, R9 ;  /* 0x00000000090672ca */ /* 0x000fe200000e0000 */
[----:B------:R-:W-:Y:S01]  /*09e0*/  ULOP3.LUT UR51, UR36, 0x1, URZ, 0xfc, !UPT ;  /* 0x0000000124337892 */ /* 0x000fe2000f8efc3f */
[----:B------:R-:W-:Y:S01]  /*09f0*/  R2UR UR5, R10 ;  /* 0x000000000a0572ca */ /* 0x000fe200000e0000 */
[----:B------:R-:W-:Y:S01]  /*0a00*/  UMOV UR50, URZ ;  /* 0x0000003f00327c82 */ /* 0x000fe20008000000 */
[----:B------:R-:W-:Y:S01]  /*0a10*/  SHF.R.S32.HI R0, RZ, 0x1f, R13 ;  /* 0x0000001fff007819 */ /* 0x000fe2000001140d */
[----:B------:R-:W-:Y:S01]  /*0a20*/  UMOV UR49, URZ ;  /* 0x0000003f00317c82 */ /* 0x000fe20008000000 */
[----:B------:R-:W-:Y:S01]  /*0a30*/  R2UR UR7, R11 ;  /* 0x000000000b0772ca */ /* 0x000fe200000e0000 */
[----:B------:R-:W-:Y:S01]  /*0a40*/  UMOV UR48, URZ ;  /* 0x0000003f00307c82 */ /* 0x000fe20008000000 */
[CC--:B------:R-:W-:Y:S02]  /*0a50*/  LEA.HI R2, R0.reuse, R13.reuse, RZ, 0x7 ;  /* 0x0000000d00027211 */ /* 0x0c0fe400078f38ff */
[----:B------:R-:W-:-:S02]  /*0a60*/  LEA.HI R4, R0, R13, RZ, 0x5 ;  /* 0x0000000d00047211 */ /* 0x000fc400078f28ff */
[----:B------:R-:W-:Y:S02]  /*0a70*/  LEA.HI R3, R0, R13, RZ, 0x4 ;  /* 0x0000000d00037211 */ /* 0x000fe400078f20ff */
[----:B------:R-:W-:Y:S01]  /*0a80*/  LOP3.LUT R6, R2, 0xffffff80, RZ, 0xc0, !PT ;  /* 0xffffff8002067812 */ /* 0x000fe200078ec0ff */
[----:B------:R-:W-:Y:S01]  /*0a90*/  IMAD.SHL.U32 R5, R4, 0x20, RZ ;  /* 0x0000002004057824 */ /* 0x000fe200078e00ff */
[----:B------:R-:W-:Y:S02]  /*0aa0*/  LOP3.LUT R4, R3, 0x3fffff0, RZ, 0xc0, !PT ;  /* 0x03fffff003047812 */ /* 0x000fe400078ec0ff */
[----:B------:R-:W-:Y:S01]  /*0ab0*/  SHF.R.S32.HI R14, RZ, 0x7, R2 ;  /* 0x00000007ff0e7819 */ /* 0x000fe20000011402 */
[----:B------:R-:W-:Y:S01]  /*0ac0*/  IMAD.IADD R12, R13, 0x1, -R6 ;  /* 0x000000010d0c7824 */ /* 0x000fe200078e0a06 */
[----:B------:R-:W-:Y:S01]  /*0ad0*/  LOP3.LUT R5, R5, 0xfffffc00, RZ, 0xc0, !PT ;  /* 0xfffffc0005057812 */ /* 0x000fe200078ec0ff */
[----:B------:R-:W-:Y:S01]  /*0ae0*/  IMAD.IADD R4, R13, 0x1, -R4 ;  /* 0x000000010d047824 */ /* 0x000fe200078e0a04 */
[----:B------:R-:W-:Y:S01]  /*0af0*/  SHF.R.S32.HI R6, RZ, 0x4, R3 ;  /* 0x00000004ff067819 */ /* 0x000fe20000011403 */
[----:B------:R-:W-:Y:S01]  /*0b00*/  IMAD.HI R2, R14, 0x55555556, RZ ;  /* 0x555555560e027827 */ /* 0x000fe200078e02ff */
[----:B------:R-:W-:-:S02]  /*0b10*/  SHF.R.S32.HI R7, RZ, 0x1f, R12 ;  /* 0x0000001fff077819 */ /* 0x000fc4000001140c */
[----:B------:R-:W-:Y:S01]  /*0b20*/  LEA.HI R3, R3, R6, RZ, 0x1 ;  /* 0x0000000603037211 */ /* 0x000fe200078f08ff */
[----:B------:R-:W-:Y:S01]  /*0b30*/  IMAD R4, R4, 0x40, R5 ;  /* 0x0000004004047824 */ /* 0x000fe200078e0205 */
[CC--:B------:R-:W-:Y:S02]  /*0b40*/  LEA.HI R5, R7.reuse, R12.reuse, RZ, 0x2 ;  /* 0x0000000c07057211 */ /* 0x0c0fe400078f10ff */
[----:B------:R-:W-:Y:S02]  /*0b50*/  LEA.HI R7, R7, R12, RZ, 0x5 ;  /* 0x0000000c07077211 */ /* 0x000fe400078f28ff */
[--C-:B------:R-:W-:Y:S02]  /*0b60*/  SHF.R.S32.HI R8, RZ, 0x2, R5.reuse ;  /* 0x00000002ff087819 */ /* 0x100fe40000011405 */
[----:B------:R-:W-:Y:S02]  /*0b70*/  SHF.R.S32.HI R9, RZ, 0x1f, R5 ;  /* 0x0000001fff097819 */ /* 0x000fe40000011405 */
[----:B------:R-:W-:-:S02]  /*0b80*/  LOP3.LUT R3, R3, 0x1ffffffe, RZ, 0xc0, !PT ;  /* 0x1ffffffe03037812 */ /* 0x000fc400078ec0ff */
[----:B------:R-:W-:Y:S02]  /*0b90*/  LEA.HI R9, R9, R8, RZ, 0x3 ;  /* 0x0000000809097211 */ /* 0x000fe400078f18ff */
[----:B------:R-:W-:Y:S01]  /*0ba0*/  LEA.HI R2, R2, R2, RZ, 0x1 ;  /* 0x0000000202027211 */ /* 0x000fe200078f08ff */
[----:B------:R-:W-:Y:S01]  /*0bb0*/  IMAD.IADD R3, R6, 0x1, -R3 ;  /* 0x0000000106037824 */ /* 0x000fe200078e0a03 */
[----:B------:R-:W-:Y:S02]  /*0bc0*/  LOP3.LUT R9, R9, 0xfffffff8, RZ, 0xc0, !PT ;  /* 0xfffffff809097812 */ /* 0x000fe400078ec0ff */
[----:B------:R-:W-:Y:S01]  /*0bd0*/  SHF.R.S32.HI R7, RZ, 0x5, R7 ;  /* 0x00000005ff077819 */ /* 0x000fe20000011407 */
[----:B------:R-:W-:Y:S01]  /*0be0*/  IMAD R2, R2, -0x3, R14 ;  /* 0xfffffffd02027824 */ /* 0x000fe200078e020e */
[-C--:B------:R-:W-:Y:S01]  /*0bf0*/  LEA.HI R10, R0, R13.reuse, RZ, 0x2 ;  /* 0x0000000d000a7211 */ /* 0x080fe200078f10ff */
[----:B------:R-:W-:Y:S01]  /*0c00*/  IMAD.IADD R8, R8, 0x1, -R9 ;  /* 0x0000000108087824 */ /* 0x000fe200078e0a09 */
[----:B------:R-:W-:Y:S01]  /*0c10*/  LEA.HI R0, R0, R13, RZ, 0x3 ;  /* 0x0000000d00007211 */ /* 0x000fe200078f18ff */
[----:B------:R-:W-:Y:S01]  /*0c20*/  IMAD R3, R3, 0x8, R4 ;  /* 0x0000000803037824 */ /* 0x000fe200078e0204 */
[----:B------:R-:W-:Y:S01]  /*0c30*/  LOP3.LUT R10, R10, 0xfffffffc, RZ, 0xc0, !PT ;  /* 0xfffffffc0a0a7812 */ /* 0x000fe200078ec0ff */
[----:B------:R-:W-:Y:S01]  /*0c40*/  IMAD R7, R7, 0x10, R8 ;  /* 0x0000001007077824 */ /* 0x000fe200078e0208 */
[----:B------:R-:W-:-:S02]  /*0c50*/  LOP3.LUT R5, R5, 0x7ffffffc, RZ, 0xc0, !PT ;  /* 0x7ffffffc05057812 */ /* 0x000fc400078ec0ff */
[----:B------:R0:W-:Y:S01]  /*0c60*/  STL [R1+0x38], R3 ;  /* 0x0000380301007387 */ /* 0x0001e20000100800 */
[----:B------:R-:W-:Y:S01]  /*0c70*/  IMAD R2, R2, 0x40, R7 ;  /* 0x0000004002027824 */ /* 0x000fe200078e0207 */
[----:B------:R-:W-:Y:S01]  /*0c80*/  LOP3.LUT R18, R0, 0xfffffff8, RZ, 0xc0, !PT ;  /* 0xfffffff800127812 */ /* 0x000fe200078ec0ff */
[C---:B------:R-:W-:Y:S02]  /*0c90*/  IMAD.IADD R10, R13.reuse, 0x1, -R10 ;  /* 0x000000010d0a7824 */ /* 0x040fe400078e0a0a */
[----:B------:R-:W-:Y:S01]  /*0ca0*/  IMAD.IADD R5, R12, 0x1, -R5 ;  /* 0x000000010c057824 */ /* 0x000fe200078e0a05 */
[----:B------:R1:W-:Y:S01]  /*0cb0*/  STL [R1+0x34], R2 ;  /* 0x0000340201007387 */ /* 0x0003e20000100800 */
[----:B------:R-:W-:Y:S02]  /*0cc0*/  IMAD.IADD R18, R13, 0x1, -R18 ;  /* 0x000000010d127824 */ /* 0x000fe400078e0a12 */
[----:B------:R-:W-:Y:S01]  /*0cd0*/  IMAD.SHL.U32 R16, R5, 0x2, RZ ;  /* 0x0000000205107824 */ /* 0x000fe200078e00ff */
[----:B0-----:R-:W-:Y:S01]  /*0ce0*/  LEA.HI R3, R10, R10, RZ, 0x1 ;  /* 0x0000000a0a037211 */ /* 0x001fe200078f08ff */
[----:B------:R-:W-:Y:S01]  /*0cf0*/  IMAD.SHL.U32 R19, R18, 0x8, RZ ;  /* 0x0000000812137824 */ /* 0x000fe200078e00ff */
[----:B------:R-:W-:Y:S01]  /*0d00*/  SHF.R.S32.HI R5, RZ, 0x3, R0 ;  /* 0x00000003ff057819 */ /* 0x000fe20000011400 */
[C---:B------:R-:W-:Y:S01]  /*0d10*/  VIADD R157, R16.reuse, 0x8 ;  /* 0x00000008109d7836 */ /* 0x040fe20000000000 */
[----:B------:R-:W-:Y:S01]  /*0d20*/  LOP3.LUT R3, R3, 0x1ffffffe, RZ, 0xc0, !PT ;  /* 0x1ffffffe03037812 */ /* 0x000fe200078ec0ff */
[C---:B------:R-:W-:Y:S01]  /*0d30*/  VIADD R156, R16.reuse, 0x10 ;  /* 0x00000010109c7836 */ /* 0x040fe20000000000 */
[----:B------:R-:W-:Y:S01]  /*0d40*/  SHF.R.S32.HI R0, RZ, 0x1f, R16 ;  /* 0x0000001fff007819 */ /* 0x000fe20000011410 */
        /* <DEDUP_REMOVED lines=8> */
[----:B------:R-:W-:Y:S01]  /*0dd0*/  VIADD R22, R16, 0x38 ;  /* 0x0000003810167836 */ /* 0x000fe20000000000 */
[----:B------:R-:W-:Y:S01]  /*0de0*/  SHF.R.S32.HI R0, RZ, 0x1f, R154 ;  /* 0x0000001fff007819 */ /* 0x000fe2000001149a */
[----:B------:R-:W-:Y:S01]  /*0df0*/  IMAD.IADD R3, R10, 0x1, -R3 ;  /* 0x000000010a037824 */ /* 0x000fe200078e0a03 */
[----:B------:R-:W-:-:S02]  /*0e00*/  SHF.R.S32.HI R5, RZ, 0x1f, R153 ;  /* 0x0000001fff057819 */ /* 0x000fc40000011499 */
[----:B------:R-:W-:Y:S01]  /*0e10*/  SHF.R.S32.HI R4, RZ, 0x1f, R152 ;  /* 0x0000001fff047819 */ /* 0x000fe20000011498 */
[----:B------:R-:W-:Y:S01]  /*0e20*/  IMAD R17, R3, 0x8, R2 ;  /* 0x0000000803117824 */ /* 0x000fe200078e0202 */
[----:B-1----:R-:W-:-:S07]  /*0e30*/  SHF.R.S32.HI R0, RZ, 0x1f, R22 ;  /* 0x0000001fff007819 */ /* 0x002fce0000011416 */
.L_x_1324:
[----:B------:R-:W-:Y:S01]  /*0e40*/  ULDC.64 UR8, c[0x0][0xa28] ;  /* 0x00028a0000087ab9 */ /* 0x000fe20000000a00 */
[----:B------:R-:W-:Y:S01]  /*0e50*/  ULDC UR4, c[0x0][0x424] ;  /* 0x0001090000047ab9 */ /* 0x000fe20000000800 */
[----:B------:R-:W-:-:S04]  /*0e60*/  UISETP.NE.U32.AND UP0, UPT, UR8, URZ, UPT ;  /* 0x0000003f0800728c */ /* 0x000fc8000bf05070 */
[----:B------:R-:W-:-:S03]  /*0e70*/  UISETP.NE.AND.EX UP0, UPT, UR9, URZ, UPT, UP0 ;  /* 0x0000003f0900728c */ /* 0x000fc6000bf05300 */
[----:B------:R-:W-:Y:S02]  /*0e80*/  ULDC.64 UR8, c[0x0][0xa18] ;  /* 0x0002860000087ab9 */ /* 0x000fe40000000a00 */
[----:B------:R-:W-:Y:S01]  /*0e90*/  UISETP.NE.U32.AND UP1, UPT, UR8, URZ, UPT ;  /* 0x0000003f0800728c */ /* 0x000fe2000bf25070 */
[----:B------:R-:W-:-:S03]  /*0ea0*/  PLOP3.LUT P0, PT, PT, PT, UP0, 0x80, 0x0 ;  /* 0x000000000000781c */ /* 0x000fc60003f0f008 */
[----:B------:R-:W-:-:S03]  /*0eb0*/  UISETP.NE.AND.EX UP1, UPT, UR9, URZ, UPT, UP1 ;  /* 0x0000003f0900728c */ /* 0x000fc6000bf25310 */
[----:B------:R-:W-:Y:S02]  /*0ec0*/  @UP0 ULDC.64 UR8, c[0x0][0xa28] ;  /* 0x00028a0000080ab9 */ /* 0x000fe40000000a00 */
[----:B------:R-:W-:Y:S01]  /*0ed0*/  @UP0 UIMAD.WIDE UR8, UR7, 0x4, UR8 ;  /* 0x00000004070808a5 */ /* 0x000fe2000f8e0208 */
[----:B------:R-:W-:-:S05]  /*0ee0*/  PLOP3.LUT P2, PT, PT, PT, UP1, 0x80, 0x0 ;  /* 0x000000000000781c */ /* 0x000fca0003f4f018 */
[----:B0123--:R-:W-:Y:S02]  /*0ef0*/  IMAD.U32 R2, RZ, RZ, UR8 ;  /* 0x00000008ff027e24 */ /* 0x00ffe4000f8e00ff */
[----:B------:R-:W-:Y:S01]  /*0f00*/  IMAD.U32 R3, RZ, RZ, UR9 ;  /* 0x00000009ff037e24 */ /* 0x000fe2000f8e00ff */
[----:B------:R-:W-:Y:S02]  /*0f10*/  @UP1 ULDC.64 UR8, c[0x0][0xa18] ;  /* 0x0002860000081ab9 */ /* 0x000fe40000000a00 */
[----:B------:R-:W-:Y:S02]  /*0f20*/  @UP1 UIMAD.WIDE UR8, UR7, 0x4, UR8 ;  /* 0x00000004070818a5 */ /* 0x000fe4000f8e0208 */
[----:B------:R-:W2:Y:S04]  /*0f30*/  @P0 LDG.E R2, desc[UR54][R2.64] ;  /* 0x0000003602020981 */ /* 0x000ea8000c1e1900 */
[----:B------:R-:W-:-:S02]  /*0f40*/  IMAD.U32 R4, RZ, RZ, UR8 ;  /* 0x00000008ff047e24 */ /* 0x000fc4000f8e00ff */
[----:B------:R-:W-:Y:S01]  /*0f50*/  IMAD.U32 R5, RZ, RZ, UR9 ;  /* 0x00000009ff057e24 */ /* 0x000fe2000f8e00ff */
[----:B------:R-:W-:-:S04]  /*0f60*/  ULDC.64 UR8, c[0x0][0x418] ;  /* 0x0001060000087ab9 */ /* 0x000fc80000000a00 */
[----:B------:R-:W3:Y:S01]  /*0f70*/  @P2 LDG.E R4, desc[UR54][R4.64] ;  /* 0x0000003604042981 */ /* 0x000ee2000c1e1900 */
[----:B------:R-:W-:Y:S01]  /*0f80*/  UISETP.NE.U32.AND UP0, UPT, UR8, URZ, UPT ;  /* 0x0000003f0800728c */ /* 0x000fe2000bf05070 */
[----:B------:R-:W-:Y:S01]  /*0f90*/  UMOV UR40, URZ ;  /* 0x0000003f00287c82 */ /* 0x000fe20008000000 */
[----:B------:R-:W-:Y:S02]  /*0fa0*/  ULOP3.LUT UR37, UR5, 0xffff, URZ, 0xc0, !UPT ;  /* 0x0000ffff05257892 */ /* 0x000fe4000f8ec03f */
[----:B------:R-:W-:-:S03]  /*0fb0*/  UISETP.NE.AND.EX UP0, UPT, UR9, URZ, UPT, UP0 ;  /* 0x0000003f0900728c */ /* 0x000fc6000bf05300 */
[----:B------:R-:W-:Y:S01]  /*0fc0*/  ULDC.64 UR8, c[0x0][0xa20] ;  /* 0x0002880000087ab9 */ /* 0x000fe20000000a00 */
[----:B------:R-:W-:Y:S01]  /*0fd0*/  USEL UR4, UR4, 0x1, UP0 ;  /* 0x0000000104047887 */ /* 0x000fe20008000000 */
[----:B------:R-:W-:Y:S01]  /*0fe0*/  ISETP.NE.U32.AND P1, PT, RZ, UR8, PT ;  /* 0x00000008ff007c0c */ /* 0x000fe2000bf25070 */
[----:B------:R-:W-:Y:S02]  /*0ff0*/  ULDC UR8, c[0x0][0x2f0] ;  /* 0x0000bc0000087ab9 */ /* 0x000fe40000000800 */
[----:B------:R-:W-:Y:S01]  /*1000*/  UIMAD UR4, UR4, UR8, URZ ;  /* 0x00000008040472a4 */ /* 0x000fe2000f8e023f */
[----:B------:R-:W-:Y:S02]  /*1010*/  ISETP.NE.AND.EX P1, PT, RZ, UR9, PT, P1 ;  /* 0x00000009ff007c0c */ /* 0x000fe4000bf25310 */
[----:B--2---:R-:W-:Y:S02]  /*1020*/  @P0 R2UR UR40, R2 ;  /* 0x00000000022802ca */ /* 0x004fe400000e0000 */
[----:B---3--:R-:W-:Y:S01]  /*1030*/  @P2 R2UR UR47, R4 ;  /* 0x00000000042f22ca */ /* 0x008fe200000e0000 */
[----:B----45:R-:W-:-:S14]  /*1040*/  @P2 BRA `(.L_x_1225) ;  /* 0x0000000000382947 */ /* 0x030fdc0003800000 */
[----:B------:R-:W-:Y:S01]  /*1050*/  ULDC.64 UR8, c[0x0][0xa00] ;  /* 0x0002800000087ab9 */ /* 0x000fe20000000a00 */
[----:B------:R-:W-:Y:S01]  /*1060*/  ULDC UR47, c[0x0][0x288] ;  /* 0x0000a200002f7ab9 */ /* 0x000fe20000000800 */
[----:B------:R-:W-:-:S04]  /*1070*/  ISETP.NE.U32.AND P0, PT, RZ, UR8, PT ;  /* 0x00000008ff007c0c */ /* 0x000fc8000bf05070 */
[----:B------:R-:W-:-:S13]  /*1080*/  ISETP.NE.AND.EX P0, PT, RZ, UR9, PT, P0 ;  /* 0x00000009ff007c0c */ /* 0x000fda000bf05300 */
[----:B------:R-:W-:Y:S05]  /*1090*/  @!P0 BRA `(.L_x_1225) ;  /* 0x0000000000248947 */ /* 0x000fea0003800000 */
[----:B------:R-:W-:Y:S02]  /*10a0*/  ULDC.64 UR8, c[0x0][0xa00] ;  /* 0x0002800000087ab9 */ /* 0x000fe40000000a00 */
[----:B------:R-:W-:-:S06]  /*10b0*/  UIMAD.WIDE UR8, UR7, 0x4, UR8 ;  /* 0x00000004070878a5 */ /* 0x000fcc000f8e0208 */
[----:B------:R-:W-:Y:S02]  /*10c0*/  IMAD.U32 R2, RZ, RZ, UR8 ;  /* 0x00000008ff027e24 */ /* 0x000fe4000f8e00ff */
[----:B------:R-:W-:-:S05]  /*10d0*/  IMAD.U32 R3, RZ, RZ, UR9 ;  /* 0x00000009ff037e24 */ /* 0x000fca000f8e00ff */
[----:B------:R-:W2:Y:S04]  /*10e0*/  LDG.E R4, desc[UR54][R2.64] ;  /* 0x0000003602047981 */ /* 0x000ea8000c1e1900 */
[----:B------:R-:W3:Y:S01]  /*10f0*/  LDG.E R0, desc[UR54][R2.64+0x4] ;  /* 0x0000043602007981 */ /* 0x000ee2000c1e1900 */
[----:B--2---:R-:W-:Y:S02]  /*1100*/  R2UR UR47, R4 ;  /* 0x00000000042f72ca */ /* 0x004fe400000e0000 */
[----:B---3--:R-:W-:-:S13]  /*1110*/  R2UR UR8, R0 ;  /* 0x00000000000872ca */ /* 0x008fda00000e0000 */
[----:B------:R-:W-:-:S12]  /*1120*/  UIADD3 UR47, -UR47, UR8, URZ ;  /* 0x000000082f2f7290 */ /* 0x000fd8000fffe13f */
.L_x_1225:
[----:B------:R-:W-:Y:S01]  /*1130*/  UMOV UR38, UR7 ;  /* 0x0000000700267c82 */ /* 0x000fe20008000000 */
[----:B------:R-:W-:Y:S05]  /*1140*/  @!P1 BRA `(.L_x_1226) ;  /* 0x00000000001c9947 */ /* 0x000fea0003800000 */
[----:B------:R-:W-:Y:S02]  /*1150*/  ULDC.64 UR8, c[0x0][0xa20] ;  /* 0x0002880000087ab9 */ /* 0x000fe40000000a00 */
[----:B------:R-:W-:-:S06]  /*1160*/  UIMAD.WIDE UR8, UR7, 0x4, UR8 ;  /* 0x00000004070878a5 */ /* 0x000fcc000f8e0208 */
[----:B------:R-:W-:Y:S02]  /*1170*/  IMAD.U32 R2, RZ, RZ, UR8 ;  /* 0x00000008ff027e24 */ /* 0x000fe4000f8e00ff */
[----:B------:R-:W-:-:S05]  /*1180*/  IMAD.U32 R3, RZ, RZ, UR9 ;  /* 0x00000009ff037e24 */ /* 0x000fca000f8e00ff */
[----:B------:R-:W2:Y:S02]  /*1190*/  LDG.E R2, desc[UR54][R2.64] ;  /* 0x0000003602027981 */ /* 0x000ea4000c1e1900 */
[----:B--2---:R-:W-:Y:S01]  /*11a0*/  R2UR UR4, R2 ;  /* 0x00000000020472ca */ /* 0x004fe200000e0000 */
[----:B------:R-:W-:-:S14]  /*11b0*/  BRA `(.L_x_1227) ;  /* 0x0000000000347947 */ /* 0x000fdc0003800000 */
.L_x_1226:
[----:B------:R-:W-:Y:S02]  /*11c0*/  ULDC.64 UR8, c[0x0][0xa08] ;  /* 0x0002820000087ab9 */ /* 0x000fe40000000a00 */
        /* <DEDUP_REMOVED lines=12> */
.L_x_1227:
[----:B------:R-:W-:Y:S01]  /*1290*/  ULDC UR7, c[0x0][0x448] ;  /* 0x0001120000077ab9 */ /* 0x000fe20000000800 */
[----:B------:R-:W-:Y:S02]  /*12a0*/  UIMAD UR39, UR6, 0xc0, URZ ;  /* 0x000000c0062778a4 */ /* 0x000fe4000f8e023f */
[----:B------:R-:W-:Y:S02]  /*12b0*/  UISETP.NE.AND UP0, UPT, UR7, 0x1, UPT ;  /* 0x000000010700788c */ /* 0x000fe4000bf05270 */
[----:B------:R-:W-:Y:S01]  /*12c0*/  UIADD3 UR10, UR39, 0xbf, URZ ;  /* 0x000000bf270a7890 */ /* 0x000fe2000fffe03f */
[----:B------:R-:W-:Y:S01]  /*12d0*/  ULDC.64 UR6, c[0x0][0x9e0] ;  /* 0x0002780000067ab9 */ /* 0x000fe20000000a00 */
[----:B------:R-:W-:Y:S02]  /*12e0*/  UP2UR UR53, UPR, URZ, 0x1 ;  /* 0x000000013f357883 */ /* 0x000fe40008000000 */
[----:B------:R-:W-:-:S05]  /*12f0*/  UIADD3 UR40, -UR40, UR4, URZ ;  /* 0x0000000428287290 */ /* 0x000fca000fffe13f */
[----:B------:R-:W-:Y:S01]  /*1300*/  @UP0 ULDC UR8, c[0x0][0x44c] ;  /* 0x0001130000080ab9 */ /* 0x000fe20000000800 */
[----:B------:R-:W-:Y:S01]  /*1310*/  @UP0 ULDC UR11, c[0x0][0x450] ;  /* 0x00011400000b0ab9 */ /* 0x000fe20000000800 */
[----:B------:R-:W-:Y:S02]  /*1320*/  UIMAD.WIDE.U32 UR8, UR10, UR8, URZ ;  /* 0x000000080a0872a5 */ /* 0x000fe4000f8e003f */
[----:B------:R-:W-:Y:S02]  /*1330*/  UIADD3 UR4, UR40, 0x1, -UR47 ;  /* 0x0000000128047890 */ /* 0x000fe4000fffe82f */
[----:B------:R-:W-:Y:S02]  /*1340*/  @UP0 USHF.R.U32.HI UR10, URZ, UR11, UR9 ;  /* 0x0000000b3f0a0299 */ /* 0x000fe40008011609 */
[----:B------:R-:W-:Y:S02]  /*1350*/  UISETP.GE.AND UP0, UPT, UR7, 0x1, UPT ;  /* 0x000000010700788c */ /* 0x000fe4000bf06270 */
[----:B------:R-:W-:-:S02]  /*1360*/  UIADD3 UR10, UR4, UR10, URZ ;  /* 0x0000000a040a7290 */ /* 0x000fc4000fffe03f */
[----:B------:R-:W-:Y:S02]  /*1370*/  UP2UR UR52, UPR, URZ, 0x1 ;  /* 0x000000013f347883 */ /* 0x000fe40008000000 */
[----:B------:R-:W-:Y:S01]  /*1380*/  PLOP3.LUT P0, PT, PT, PT, UP0, 0x40, 0x0 ;  /* 0x000000000000781c */ /* 0x000fe20003f0e808 */
[----:B------:R-:W-:-:S12]  /*1390*/  UIADD3 UR6, UR10, UR6, URZ ;  /* 0x000000060a067290 */ /* 0x000fd8000fffe03f */
[----:B------:R-:W-:Y:S05]  /*13a0*/  @P0 BRA `(.L_x_1228) ;  /* 0x0000000000440947 */ /* 0x000fea0003800000 */
        /* <DEDUP_REMOVED lines=10> */
.L_x_1229:
[----:B------:R-:W-:-:S11]  /*1450*/  UISETP.NE.AND UP0, UPT, UR7, 0x1, UPT ;  /* 0x000000010700788c */ /* 0x000fd6000bf05270 */
[----:B------:R-:W-:Y:S02]  /*1460*/  @UP0 ULDC.64 UR10, c[0x0][0x9e8] ;  /* 0x00027a00000a0ab9 */ /* 0x000fe40000000a00 */
[----:B------:R-:W-:-:S04]  /*1470*/  UIMAD.WIDE.U32 UR8, UR4, UR10, URZ ;  /* 0x0000000a040872a5 */ /* 0x000fc8000f8e003f */
[----:B------:R-:W-:-:S12]  /*1480*/  @UP0 USHF.R.U32.HI UR4, URZ, UR11, UR9 ;  /* 0x0000000b3f040299 */ /* 0x000fd80008011609 */
.L_x_1230:
[----:B------:R-:W-:-:S04]  /*1490*/  UIMAD UR4, UR4, UR7, UR7 ;  /* 0x00000007040472a4 */ /* 0x000fc8000f8e0207 */
[----:B------:R-:W-:-:S04]  /*14a0*/  UISETP.LT.AND UP0, UPT, UR6, UR4, UPT ;  /* 0x000000040600728c */ /* 0x000fc8000bf01270 */
[----:B------:R-:W-:-:S12]  /*14b0*/  USEL UR6, UR6, UR4, UP0 ;  /* 0x0000000406067287 */ /* 0x000fd80008000000 */
.L_x_1228:
[----:B------:R-:W-:Y:S02]  /*14c0*/  UISETP.NE.AND UP0, UPT, UR53, URZ, UPT ;  /* 0x0000003f3500728c */ /* 0x000fe4000bf05270 */
[----:B------:R-:W-:Y:S02]  /*14d0*/  UIADD3 UR4, UR40, 0x7f, URZ ;  /* 0x0000007f28047890 */ /* 0x000fe4000fffe03f */
[----:B------:R-:W-:Y:S02]  /*14e0*/  UIADD3 UR10, UR6, 0x7f, URZ ;  /* 0x0000007f060a7890 */ /* 0x000fe4000fffe03f */
[----:B------:R-:W-:Y:S02]  /*14f0*/  UISETP.GE.AND UP1, UPT, UR7, 0x1, UPT ;  /* 0x000000010700788c */ /* 0x000fe4000bf26270 */
[----:B------:R-:W-:Y:S02]  /*1500*/  USHF.R.S32.HI UR6, URZ, 0x1f, UR4 ;  /* 0x0000001f3f067899 */ /* 0x000fe40008011404 */
[----:B------:R-:W-:Y:S01]  /*1510*/  USHF.R.S32.HI UR11, URZ, 0x1f, UR10 ;  /* 0x0000001f3f0b7899 */ /* 0x000fe2000801140a */
[----:B------:R-:W-:Y:S01]  /*1520*/  @UP0 ULDC UR8, c[0x0][0x44c] ;  /* 0x0001130000080ab9 */ /* 0x000fe20000000800 */
[----:B------:R-:W-:Y:S01]  /*1530*/  ULEA.HI UR6, UR6, UR4, URZ, 0x7 ;  /* 0x0000000406067291 */ /* 0x000fe2000f8f383f */
[----:B------:R-:W-:Y:S01]  /*1540*/  PLOP3.LUT P0, PT, PT, PT, UP1, 0x40, 0x0 ;  /* 0x000000000000781c */ /* 0x000fe20003f0e818 */
[----:B------:R-:W-:-:S02]  /*1550*/  UIMAD.WIDE.U32 UR8, UR39, UR8, URZ ;  /* 0x00000008270872a5 */ /* 0x000fc4000f8e003f */
[----:B------:R-:W-:Y:S01]  /*1560*/  ULEA.HI UR11, UR11, UR10, URZ, 0x7 ;  /* 0x0000000a0b0b7291 */ /* 0x000fe2000f8f383f */
[----:B------:R-:W-:Y:S01]  /*1570*/  @UP0 ULDC UR13, c[0x0][0x450] ;  /* 0x00011400000d0ab9 */ /* 0x000fe20000000800 */
[----:B------:R-:W-:Y:S01]  /*1580*/  UMOV UR12, UR39 ;  /* 0x00000027000c7c82 */ /* 0x000fe20008000000 */
[----:B------:R-:W-:Y:S02]  /*1590*/  UIADD3 UR56, UR40, -UR47, URZ ;  /* 0x8000002f28387290 */ /* 0x000fe4000fffe03f */
[----:B------:R-:W-:Y:S02]  /*15a0*/  USHF.R.S32.HI UR6, URZ, 0x7, UR6 ;  /* 0x000000073f067899 */ /* 0x000fe40008011406 */
[----:B------:R-:W-:Y:S02]  /*15b0*/  USHF.R.S32.HI UR11, URZ, 0x7, UR11 ;  /* 0x000000073f0b7899 */ /* 0x000fe4000801140b */
[----:B------:R-:W-:Y:S02]  /*15c0*/  @UP0 USHF.R.U32.HI UR12, URZ, UR13, UR9 ;  /* 0x0000000d3f0c0299 */ /* 0x000fe40008011609 */
[----:B------:R-:W-:-:S02]  /*15d0*/  UISETP.LT.AND UP0, UPT, UR6, UR11, UPT ;  /* 0x0000000b0600728c */ /* 0x000fc4000bf01270 */
[----:B------:R-:W-:Y:S01]  /*15e0*/  UIADD3 UR4, UR56, UR12, URZ ;  /* 0x0000000c38047290 */ /* 0x000fe2000fffe03f */
[----:B------:R-:W-:Y:S01]  /*15f0*/  ULDC UR10, c[0x0][0x9dc] ;  /* 0x00027700000a7ab9 */ /* 0x000fe20000000800 */
[----:B------:R-:W-:Y:S02]  /*1600*/  USEL UR6, UR6, UR11, UP0 ;  /* 0x0000000b06067287 */ /* 0x000fe40008000000 */
[----:B------:R-:W-:Y:S01]  /*1610*/  UIADD3 UR10, UR4, -UR10, URZ ;  /* 0x8000000a040a7290 */ /* 0x000fe2000fffe03f */
[----:B------:R-:W-:Y:S11]  /*1620*/  @P0 BRA `(.L_x_1231) ;  /* 0x0000000000440947 */ /* 0x000ff60003800000 */
        /* <DEDUP_REMOVED lines=10> */
.L_x_1232:
[----:B------:R-:W-:-:S11]  /*16d0*/  UISETP.NE.AND UP0, UPT, UR7, 0x1, UPT ;  /* 0x000000010700788c */ /* 0x000fd6000bf05270 */
[----:B------:R-:W-:Y:S02]  /*16e0*/  @UP0 ULDC.64 UR12, c[0x0][0x9e8] ;  /* 0x00027a00000c0ab9 */ /* 0x000fe40000000a00 */
[----:B------:R-:W-:-:S04]  /*16f0*/  UIMAD.WIDE.U32 UR8, UR4, UR12, URZ ;  /* 0x0000000c040872a5 */ /* 0x000fc8000f8e003f */
[----:B------:R-:W-:-:S12]  /*1700*/  @UP0 USHF.R.U32.HI UR4, URZ, UR13, UR9 ;  /* 0x0000000d3f040299 */ /* 0x000fd80008011609 */
.L_x_1233:
[----:B------:R-:W-:-:S04]  /*1710*/  UIMAD UR4, UR4, UR7, URZ ;  /* 0x00000007040472a4 */ /* 0x000fc8000f8e023f */
[----:B------:R-:W-:-:S04]  /*1720*/  UISETP.LT.AND UP0, UPT, UR10, UR4, UPT ;  /* 0x000000040a00728c */ /* 0x000fc8000bf01270 */
[----:B------:R-:W-:-:S12]  /*1730*/  USEL UR10, UR10, UR4, !UP0 ;  /* 0x000000040a0a7287 */ /* 0x000fd8000c000000 */
.L_x_1231:
[----:B------:R-:W-:-:S04]  /*1740*/  USHF.R.S32.HI UR4, URZ, 0x1f, UR10 ;  /* 0x0000001f3f047899 */ /* 0x000fc8000801140a */
[----:B------:R-:W-:-:S04]  /*1750*/  ULEA.HI UR4, UR4, UR10, URZ, 0x7 ;  /* 0x0000000a04047291 */ /* 0x000fc8000f8f383f */
[----:B------:R-:W-:Y:S02]  /*1760*/  USHF.R.S32.HI UR7, URZ, 0x7, UR4 ;  /* 0x000000073f077899 */ /* 0x000fe40008011404 */
[----:B------:R-:W-:Y:S02]  /*1770*/  ULOP3.LUT UR4, UR5, 0xff000000, URZ, 0xc0, !UPT ;  /* 0xff00000005047892 */ /* 0x000fe4000f8ec03f */
[----:B------:R-:W-:Y:S02]  /*1780*/  UISETP.LT.AND UP0, UPT, URZ, UR7, UPT ;  /* 0x000000073f00728c */ /* 0x000fe4000bf01270 */
[----:B------:R-:W-:Y:S02]  /*1790*/  ULOP3.LUT UR5, UR5, 0xff0000, URZ, 0xc0, !UPT ;  /* 0x00ff000005057892 */ /* 0x000fe4000f8ec03f */
[----:B------:R-:W-:Y:S02]  /*17a0*/  USEL UR42, URZ, UR7, !UP0 ;  /* 0x000000073f2a7287 */ /* 0x000fe4000c000000 */
[----:B------:R-:W-:-:S02]  /*17b0*/  USHF.R.U32.HI UR4, URZ, 0x8, UR4 ;  /* 0x000000083f047899 */ /* 0x000fc40008011604 */
[----:B------:R-:W-:Y:S02]  /*17c0*/  UISETP.GT.AND UP0, UPT, UR6, UR42, UPT ;  /* 0x0000002a0600728c */ /* 0x000fe4000bf04270 */
[----:B------:R-:W-:-:S03]  /*17d0*/  ULEA.HI UR5, UR5, UR4, URZ, 0x10 ;  /* 0x0000000405057291 */ /* 0x000fc6000f8f803f */
[----:B------:R-:W-:Y:S01]  /*17e0*/  UMOV UR4, URZ ;  /* 0x0000003f00047c82 */ /* 0x000fe20008000000 */
[----:B------:R-:W-:Y:S01]  /*17f0*/  PLOP3.LUT P0, PT, PT, PT, UP0, 0x80, 0x0 ;  /* 0x000000000000781c */ /* 0x000fe20003f0f008 */
[----:B------:R-:W-:Y:S02]  /*1800*/  ULOP3.LUT UR41, UR5, 0xff, URZ, 0xc0, !UPT ;  /* 0x000000ff05297892 */ /* 0x000fe4000f8ec03f */
[----:B------:R-:W-:-:S10]  /*1810*/  USHF.R.U32.HI UR46, URZ, 0x10, UR5 ;  /* 0x000000103f2e7899 */ /* 0x000fd40008011605 */
[----:B------:R-:W-:Y:S05]  /*1820*/  @!P0 BRA `(.L_x_1234) ;  /* 0x0000000000948947 */ /* 0x000fea0003800000 */
[----:B------:R-:W-:Y:S01]  /*1830*/  UISETP.NE.AND UP0, UPT, UR46, URZ, UPT ;  /* 0x0000003f2e00728c */ /* 0x000fe2000bf05270 */
[----:B------:R-:W-:-:S03]  /*1840*/  ULDC UR4, c[0x0][0x9f0] ;  /* 0x00027c0000047ab9 */ /* 0x000fc60000000800 */
[----:B------:R-:W-:-:S04]  /*1850*/  USEL UR10, UR46, UR4, UP0 ;  /* 0x000000042e0a7287 */ /* 0x000fc80008000000 */
[----:B------:R-:W-:Y:S02]  /*1860*/  UIADD3 UR4, UR10, -0x1, UR6 ;  /* 0xffffffff0a047890 */ /* 0x000fe4000fffe006 */
[----:B------:R-:W-:Y:S02]  /*1870*/  IMAD.U32 R3, RZ, RZ, UR10 ;  /* 0x0000000aff037e24 */ /* 0x000fe4000f8e00ff */
[----:B------:R-:W-:-:S03]  /*1880*/  UIADD3 UR7, -UR42, UR4, URZ ;  /* 0x000000042a077290 */ /* 0x000fc6000fffe13f */
[-C--:B------:R-:W-:Y:S01]  /*1890*/  IABS R0, R3.reuse ;  /* 0x0000000300007213 */ /* 0x080fe20000000000 */
[----:B------:R-:W-:Y:S01]  /*18a0*/  UMOV UR4, URZ ;  /* 0x0000003f00047c82 */ /* 0x000fe20008000000 */
[----:B------:R-:W-:Y:S01]  /*18b0*/  IABS R5, R3 ;  /* 0x0000000300057213 */ /* 0x000fe20000000000 */
[----:B------:R-:W-:Y:S01]  /*18c0*/  IMAD.U32 R4, RZ, RZ, UR7 ;  /* 0x00000007ff047e24 */ /* 0x000fe2000f8e00ff */
[----:B------:R-:W-:Y:S01]  /*18d0*/  R2UR UR11, R0 ;  /* 0x00000000000b72ca */ /* 0x000fe200000e0000 */
[----:B------:R-:W-:-:S03]  /*18e0*/  ULOP3.LUT UR7, UR7, UR10, URZ, 0x3c, !UPT ;  /* 0x0000000a07077292 */ /* 0x000fc6000f8e3c3f */
[----:B------:R-:W-:-:S05]  /*18f0*/  IABS R4, R4 ;  /* 0x0000000400047213 */ /* 0x000fca0000000000 */
[----:B------:R-:W-:-:S04]  /*1900*/  IMAD.MOV.U32 R3, RZ, RZ, R4 ;  /* 0x000000ffff037224 */ /* 0x000fc800078e0004 */
[----:B------:R-:W0:Y:S01]  /*1910*/  I2F.RP R0, UR11 ;  /* 0x0000000b00007d06 */ /* 0x000e220008209400 */
[----:B------:R-:W-:-:S07]  /*1920*/  R2UR UR9, R3 ;  /* 0x00000000030972ca */ /* 0x000fce00000e0000 */
[----:B0-----:R-:W0:Y:S02]  /*1930*/  MUFU.RCP R0, R0 ;  /* 0x0000000000007308 */ /* 0x001e240000001000 */
[----:B0-----:R-:W-:Y:S02]  /*1940*/  VIADD R2, R0, 0xffffffe ;  /* 0x0ffffffe00027836 */ /* 0x001fe40000000000 */
        /* <DEDUP_REMOVED lines=19> */
.L_x_1234:
[----:B------:R-:W-:Y:S01]  /*1a80*/  UIMAD UR42, UR41, UR4, UR42 ;  /* 0x00000004292a72a4 */ /* 0x000fe2000f8e022a */
[----:B------:R-:W-:Y:S01]  /*1a90*/  IMAD.U32 R88, RZ, RZ, UR6 ;  /* 0x00000006ff587e24 */ /* 0x000fe2000f8e00ff */
[----:B------:R-:W-:Y:S01]  /*1aa0*/  PLOP3.LUT P0, PT, PT, PT, PT, 0x80, 0x0 ;  /* 0x000000000000781c */ /* 0x000fe20003f0f070 */
[----:B------:R-:W-:Y:S01]  /*1ab0*/  IMAD.U32 R3, RZ, RZ, UR4 ;  /* 0x00000004ff037e24 */ /* 0x000fe2000f8e00ff */
[----:B------:R-:W-:Y:S02]  /*1ac0*/  CS2R R20, SRZ ;  /* 0x0000000000147805 */ /* 0x000fe4000001ff00 */
[----:B------:R-:W-:Y:S02]  /*1ad0*/  CS2R R118, SRZ ;  /* 0x0000000000767805 */ /* 0x000fe4000001ff00 */
[----:B------:R-:W-:Y:S02]  /*1ae0*/  CS2R R116, SRZ ;  /* 0x0000000000747805 */ /* 0x000fe4000001ff00 */
[----:B------:R-:W-:-:S02]  /*1af0*/  CS2R R114, SRZ ;  /* 0x0000000000727805 */ /* 0x000fc4000001ff00 */
[----:B------:R-:W-:Y:S02]  /*1b00*/  VIADDMNMX R88, R3, UR42, R88, PT ;  /* 0x0000002a03587c46 */ /* 0x000fe4000b800158 */
[----:B------:R-:W-:Y:S02]  /*1b10*/  CS2R R112, SRZ ;  /* 0x0000000000707805 */ /* 0x000fe4000001ff00 */
[----:B------:R-:W-:Y:S02]  /*1b20*/  CS2R R110, SRZ ;  /* 0x00000000006e7805 */ /* 0x000fe4000001ff00 */
[----:B------:R-:W-:Y:S02]  /*1b30*/  CS2R R108, SRZ ;  /* 0x00000000006c7805 */ /* 0x000fe4000001ff00 */
[----:B------:R-:W-:Y:S02]  /*1b40*/  ISETP.GT.AND P1, PT, R88, UR42, PT ;  /* 0x0000002a58007c0c */ /* 0x000fe4000bf24270 */
        /* <DEDUP_REMOVED lines=10> */
[----:B------:R-:W-:Y:S06]  /*1bf0*/  @!P1 BRA `(.L_x_1235) ;  /* 0x000000d800409947 */ /* 0x000fec0003800000 */
[----:B------:R-:W0:Y:S01]  /*1c00*/  S2R R0, SR_TID.X ;  /* 0x0000000000007919 */ /* 0x000e220000002100 */
[----:B------:R-:W1:Y:S01]  /*1c10*/  S2UR UR43, SR_CgaCtaId ;  /* 0x00000000002b79c3 */ /* 0x000e620000008800 */
[----:B------:R-:W-:Y:S02]  /*1c20*/  UMOV UR45, 0x400 ;  /* 0x00000400002d7882 */ /* 0x000fe40000000000 */
[----:B-1----:R-:W-:Y:S01]  /*1c30*/  ULEA UR45, UR43, UR45, 0x18 ;  /* 0x0000002d2b2d7291 */ /* 0x002fe2000f8ec03f */
[----:B0-----:R-:W-:-:S05]  /*1c40*/  VIADD R4, R0, 0xffffff80 ;  /* 0xffffff8000047836 */ /* 0x001fca0000000000 */
[----:B------:R-:W-:-:S04]  /*1c50*/  SHF.R.S32.HI R0, RZ, 0x1f, R4 ;  /* 0x0000001fff007819 */ /* 0x000fc80000011404 */
[----:B------:R-:W-:-:S04]  /*1c60*/  LEA.HI R0, R0, R4, RZ, 0x7 ;  /* 0x0000000400007211 */ /* 0x000fc800078f38ff */
[----:B------:R-:W-:-:S06]  /*1c70*/  SHF.R.S32.HI R0, RZ, 0x7, R0 ;  /* 0x00000007ff007819 */ /* 0x000fcc0000011400 */
[----:B------:R-:W0:Y:S02]  /*1c80*/  SHFL.IDX PT, R0, R0, RZ, 0x1f ;  /* 0x00001fff00007589 */ /* 0x000e2400000e0000 */
[----:B0-----:R-:W-:-:S13]  /*1c90*/  R2UR UR44, R0 ;  /* 0x00000000002c72ca */ /* 0x001fda00000e0000 */
        /* <DEDUP_REMOVED lines=26> */
.L_x_1236:
[----:B------:R-:W-:Y:S01]  /*1e40*/  ULEA.HI UR4, UR50, UR50, URZ, 0x1 ;  /* 0x0000003232047291 */ /* 0x000fe2000f8f083f */
[----:B------:R-:W-:-:S03]  /*1e50*/  IMAD.U32 R2, RZ, RZ, UR51 ;  /* 0x00000033ff027e24 */ /* 0x000fc6000f8e00ff */
[----:B------:R-:W-:Y:S02]  /*1e60*/  ULOP3.LUT UR4, UR4, 0xfffffffe, URZ, 0xc0, !UPT ;  /* 0xfffffffe04047892 */ /* 0x000fe4000f8ec03f */
[----:B------:R-:W-:Y:S02]  /*1e70*/  ISETP.NE.AND P0, PT, R2, 0x3, PT ;  /* 0x000000030200780c */ /* 0x000fe40003f05270 */
[----:B------:R-:W-:-:S06]  /*1e80*/  UIADD3 UR4, UR50, -UR4, URZ ;  /* 0x8000000432047290 */ /* 0x000fcc000fffe03f */
[----:B------:R-:W-:-:S05]  /*1e90*/  IMAD.U32 R0, RZ, RZ, UR4 ;  /* 0x00000004ff007e24 */ /* 0x000fca000f8e00ff */
[----:B------:R-:W-:-:S04]  /*1ea0*/  SHF.L.U32 R0, R0, 0x1f, RZ ;  /* 0x0000001f00007819 */ /* 0x000fc800000006ff */
[----:B------:R-:W0:Y:S02]  /*1eb0*/  SYNCS.PHASECHK.TRANS64.TRYWAIT P1, [UR45+0x16800], R0 ;  /* 0x01680000ff0075a7 */ /* 0x000e24000802016d */
[----:B0-----:R-:W-:Y:S05]  /*1ec0*/  @!P1 BRA `(.L_x_1237) ;  /* 0x0000016000d89947 */ /* 0x001fea0003800000 */
.L_x_1419:
[----:B------:R-:W-:Y:S05]  /*1ed0*/  @!P0 BRA `(.L_x_1238) ;  /* 0x0000000000048947 */ /* 0x000fea0003800000 */
[----:B------:R-:W-:Y:S01]  /*1ee0*/  BPT.TRAP 0x1 ;  /* 0x000000040000795c */ /* 0x000fe20000300000 */
.L_x_1238:
[----:B------:R-:W-:Y:S02]  /*1ef0*/  IMAD.U32 R91, RZ, RZ, UR48 ;  /* 0x00000030ff5b7e24 */ /* 0x000fe4000f8e00ff */
[----:B0-----:R-:W-:-:S03]  /*1f00*/  IMAD.U32 R0, RZ, RZ, UR49 ;  /* 0x00000031ff007e24 */ /* 0x001fc6000f8e00ff */
[----:B------:R-:W-:Y:S02]  /*1f10*/  LEA R91, R91, UR45, 0x3 ;  /* 0x0000002d5b5b7c11 */ /* 0x000fe4000f8e18ff */
[----:B------:R-:W-:-:S04]  /*1f20*/  SHF.L.U32 R0, R0, 0x1f, RZ ;  /* 0x0000001f00007819 */ /* 0x000fc800000006ff */
[----:B------:R0:W1:Y:S01]  /*1f30*/  SYNCS.PHASECHK.TRANS64.TRYWAIT P1, [R91+URZ+0x16830], R0 ;  /* 0x016830005b0075a7 */ /* 0x000062000802017f */
[----:B------:R-:W-:Y:S05]  /*1f40*/  @!P0 BRA `(.L_x_1239) ;  /* 0x0000000000048947 */ /* 0x000fea0003800000 */
[----:B------:R-:W-:Y:S01]  /*1f50*/  BPT.TRAP 0x1 ;  /* 0x000000040000795c */ /* 0x000fe20000300000 */
.L_x_1239:
[----:B-1----:R-:W-:Y:S05]  /*1f60*/  @P1 BRA `(.L_x_1240) ;  /* 0x0000000000081947 */ /* 0x002fea0003800000 */
[----:B------:R-:W1:Y:S02]  /*1f70*/  SYNCS.PHASECHK.TRANS64.TRYWAIT P1, [R91+URZ+0x16830], R0 ;  /* 0x016830005b0075a7 */ /* 0x000e64000802017f */
[----:B-1----:R-:W-:Y:S05]  /*1f80*/  @!P1 BRA `(.L_x_1241) ;  /* 0x0000016000c09947 */ /* 0x002fea0003800000 */
.L_x_1240:
[----:B------:R-:W-:Y:S05]  /*1f90*/  WARPSYNC.ALL ;  /* 0x0000000000007948 */ /* 0x000fea0003800000 */
[----:B------:R-:W-:Y:S01]  /*1fa0*/  UIADD3 UR4, UR45, 0xe400, URZ ;  /* 0x0000e4002d047890 */ /* 0x000fe2000fffe03f */
[----:B------:R-:W-:Y:S01]  /*1fb0*/  WARPGROUP.ARRIVE ;  /* 0x00000000000079c5 */ /* 0x000fe20000000000 */
[----:B------:R-:W-:Y:S02]  /*1fc0*/  ULOP3.LUT UR16, UR57, 0x10000, URZ, 0xfc, !UPT ;  /* 0x0001000039107892 */ /* 0x000fe4000f8efc3f */
[----:B------:R-:W-:Y:S01]  /*1fd0*/  USHF.R.U32.HI UR4, URZ, 0x4, UR4 ;  /* 0x000000043f047899 */ /* 0x000fe20008011604 */
[----:B------:R-:W-:Y:S01]  /*1fe0*/  UMOV UR17, 0x40000040 ;  /* 0x4000004000117882 */ /* 0x000fe20000000000 */
[----:B------:R-:W-:-:S02]  /*1ff0*/  UMOV UR19, 0x40000040 ;  /* 0x4000004000137882 */ /* 0x000fc40000000000 */
[----:B------:R-:W-:Y:S01]  /*2000*/  ULOP3.LUT UR4, UR4, 0x3fff, URZ, 0xc0, !UPT ;  /* 0x00003fff04047892 */ /* 0x000fe2000f8ec03f */
[----:B------:R-:W-:Y:S01]  /*2010*/  UMOV UR5, 0x40000040 ;  /* 0x4000004000057882 */ /* 0x000fe20000000000 */
[----:B------:R-:W-:Y:S02]  /*2020*/  UMOV UR7, 0x40000040 ;  /* 0x4000004000077882 */ /* 0x000fe40000000000 */
[----:B------:R-:W-:Y:S02]  /*2030*/  ULOP3.LUT UR20, UR4, 0x10000, URZ, 0xfc, !UPT ;  /* 0x0001000004147892 */ /* 0x000fe4000f8efc3f */
[----:B------:R-:W-:Y:S02]  /*2040*/  UIADD3 UR4, UR16, 0x2, URZ ;  /* 0x0000000210047890 */ /* 0x000fe4000fffe03f */
[----:B------:R-:W-:Y:S02]  /*2050*/  ULEA UR18, UR48, UR20, 0xa ;  /* 0x0000001430127291 */ /* 0x000fe4000f8e503f */
[----:B------:R-:W-:-:S02]  /*2060*/  UIADD3 UR8, UR16, 0x4, URZ ;  /* 0x0000000410087890 */ /* 0x000fc4000fffe03f */
[----:B------:R-:W-:Y:S02]  /*2070*/  UIADD3 UR6, UR18, 0x2, URZ ;  /* 0x0000000212067890 */ /* 0x000fe4000fffe03f */
[----:B------:R-:W-:Y:S01]  /*2080*/  UIADD3 UR10, UR18, 0x4, URZ ;  /* 0x00000004120a7890 */ /* 0x000fe2000fffe03f */
[----:B------:R-:W-:Y:S02]  /*2090*/  UMOV UR9, 0x40000040 ;  /* 0x4000004000097882 */ /* 0x000fe40000000000 */
[----:B------:R-:W-:Y:S01]  /*20a0*/  HGMMA.64x128x16.F32.BF16 R24, gdesc[UR16], RZ, !UPT, gsb0 ;  /* 0x01e00000101879f0 */ /* 0x000fe2000c0018ff */
[----:B------:R-:W-:Y:S01]  /*20b0*/  UMOV UR11, 0x40000040 ;  /* 0x40000040000b7882 */ /* 0x000fe20000000000 */
        /* <DEDUP_REMOVED lines=16> */
.L_x_1242:
[----:B------:R-:W-:Y:S01]  /*21c0*/  UISETP.NE.AND UP1, UPT, UR53, URZ, UPT ;  /* 0x0000003f3500728c */ /* 0x000fe2000bf25270 */
[----:B------:R-:W-:Y:S01]  /*21d0*/  R2UR UR6, R91 ;  /* 0x000000005b0672ca */ /* 0x000fe200000e0000 */
[----:B------:R-:W-:Y:S01]  /*21e0*/  ULDC UR7, c[0x0][0x9d8] ;  /* 0x0002760000077ab9 */ /* 0x000fe20000000800 */
[----:B------:R-:W-:Y:S01]  /*21f0*/  UISETP.NE.AND UP0, UPT, UR52, URZ, UPT ;  /* 0x0000003f3400728c */ /* 0x000fe2000bf05270 */
[----:B------:R-:W-:Y:S01]  /*2200*/  FMUL.FTZ R10, R39, UR7 ;  /* 0x00000007270a7c20 */ /* 0x000fe20008410000 */
[----:B------:R-:W-:Y:S01]  /*2210*/  FMUL.FTZ R39, R75, UR7 ;  /* 0x000000074b277c20 */ /* 0x000fe20008410000 */
[----:B------:R-:W-:Y:S01]  /*2220*/  PLOP3.LUT P1, PT, PT, PT, UP1, 0x80, 0x0 ;  /* 0x000000000000781c */ /* 0x000fe20003f2f018 */
[----:B------:R-:W-:Y:S01]  /*2230*/  FMUL.FTZ R75, R77, UR7 ;  /* 0x000000074d4b7c20 */ /* 0x000fe20008410000 */
[----:B------:R-:W-:Y:S01]  /*2240*/  PLOP3.LUT P2, PT, PT, PT, UP1, 0x80, 0x0 ;  /* 0x000000000000781c */ /* 0x000fe20003f4f018 */
[----:B------:R-:W-:Y:S02]  /*2250*/  VIADD R77, R17, UR39 ;  /* 0x00000027114d7c36 */ /* 0x000fe40008000000 */
[----:B------:R-:W-:Y:S01]  /*2260*/  FMUL.FTZ R8, R34, UR7 ;  /* 0x0000000722087c20 */ /* 0x000fe20008410000 */
[----:B------:R-:W-:Y:S01]  /*2270*/  @UP1 ULDC UR10, c[0x0][0x44c] ;  /* 0x00011300000a1ab9 */ /* 0x000fe20000000800 */
[----:B------:R-:W-:Y:S01]  /*2280*/  FMUL.FTZ R13, R46, UR7 ;  /* 0x000000072e0d7c20 */ /* 0x000fe20008410000 */
[----:B------:R-:W-:Y:S01]  /*2290*/  FMUL.FTZ R46, R49, UR7 ;  /* 0x00000007312e7c20 */ /* 0x000fe20008410000 */
[----:B------:R-:W-:Y:S01]  /*22a0*/  FMUL.FTZ R49, R57, UR7 ;  /* 0x0000000739317c20 */ /* 0x000fe20008410000 */
[----:B------:R-:W-:Y:S01]  /*22b0*/  FMUL.FTZ R7, R35, UR7 ;  /* 0x0000000723077c20 */ /* 0x000fe20008410000 */
[----:B------:R-:W-:Y:S01]  /*22c0*/  UIADD3 UR6, UR6, 0x16840, URZ ;  /* 0x0001684006067890 */ /* 0x000fe2000fffe03f */
[----:B------:R-:W-:Y:S01]  /*22d0*/  FMUL.FTZ R12, R43, UR7 ;  /* 0x000000072b0c7c20 */ /* 0x000fe20008410000 */
[----:B------:R-:W-:-:S02]  /*22e0*/  IMAD.MOV.U32 R35, RZ, RZ, -0x80 ;  /* 0xffffff80ff237424 */ /* 0x000fc400078e00ff */
[----:B------:R-:W-:Y:S01]  /*22f0*/  FMUL.FTZ R43, R44, UR7 ;  /* 0x000000072c2b7c20 */ /* 0x000fe20008410000 */
[----:B------:R-:W-:Y:S01]  /*2300*/  @P1 IMAD.HI.U32 R34, R77, UR10, RZ ;  /* 0x0000000a4d221c27 */ /* 0x000fe2000f8e00ff */
[----:B------:R-:W-:-:S03]  /*2310*/  @UP1 ULDC UR10, c[0x0][0x450] ;  /* 0x00011400000a1ab9 */ /* 0x000fc60000000800 */
[----:B------:R-:W-:Y:S01]  /*2320*/  FMUL.FTZ R9, R38, UR7 ;  /* 0x0000000726097c20 */ /* 0x000fe20008410000 */
[----:B------:R-:W-:Y:S01]  /*2330*/  FMUL.FTZ R96, R40, UR7 ;  /* 0x0000000728607c20 */ /* 0x000fe20008410000 */
[----:B------:R-:W-:Y:S01]  /*2340*/  FMUL.FTZ R44, R45, UR7 ;  /* 0x000000072d2c7c20 */ /* 0x000fe20008410000 */
[----:B------:R-:W-:Y:S01]  /*2350*/  @P2 SHF.R.U32.HI R77, RZ, UR10, R34 ;  /* 0x0000000aff4d2c19 */ /* 0x000fe20008011622 */
[----:B------:R-:W-:Y:S01]  /*2360*/  FMUL.FTZ R2, R24, UR7 ;  /* 0x0000000718027c20 */ /* 0x000fe20008410000 */
[----:B------:R-:W-:Y:S01]  /*2370*/  FMUL.FTZ R89, R29, UR7 ;  /* 0x000000071d597c20 */ /* 0x000fe20008410000 */
[----:B------:R-:W-:Y:S01]  /*2380*/  FMUL.FTZ R14, R47, UR7 ;  /* 0x000000072f0e7c20 */ /* 0x000fe20008410000 */
[----:B------:R-:W-:Y:S01]  /*2390*/  FMUL.FTZ R45, R48, UR7 ;  /* 0x00000007302d7c20 */ /* 0x000fe20008410000 */
[----:B------:R-:W2:Y:S01]  /*23a0*/  SHFL.IDX PT, R57, R77, RZ, 0x1c1f ;  /* 0x001c1fff4d397589 */ /* 0x000ea200000e0000 */
[----:B------:R-:W-:Y:S01]  /*23b0*/  FMUL.FTZ R38, R74, UR7 ;  /* 0x000000074a267c20 */ /* 0x000fe20008410000 */
[----:B------:R-:W-:Y:S01]  /*23c0*/  FMUL.FTZ R40, R83, UR7 ;  /* 0x0000000753287c20 */ /* 0x000fe20008410000 */
[----:B------:R-:W-:Y:S01]  /*23d0*/  UPRMT UR6, UR43, 0x654, UR6 ;  /* 0x000006542b067896 */ /* 0x000fe20008000006 */
[----:B------:R-:W-:Y:S01]  /*23e0*/  FMUL.FTZ R3, R25, UR7 ;  /* 0x0000000719037c20 */ /* 0x000fe20008410000 */
[----:B01----:R-:W-:Y:S01]  /*23f0*/  FMUL.FTZ R0, R26, UR7 ;  /* 0x000000071a007c20 */ /* 0x003fe20008410000 */
        /* <DEDUP_REMOVED lines=18> */
[----:B------:R-:W-:-:S02]  /*2520*/  IMAD R83, R88, R35, 0x80 ;  /* 0x0000008058537424 */ /* 0x000fc400078e0223 */
        /* <DEDUP_REMOVED lines=25> */
[----:B------:R-:W-:Y:S01]  /*26c0*/  IMAD.U32 R35, RZ, RZ, UR47 ;  /* 0x0000002fff237e24 */ /* 0x000fe2000f8e00ff */
[----:B------:R-:W-:Y:S01]  /*26d0*/  PLOP3.LUT P1, PT, PT, PT, UP0, 0x40, 0x0 ;  /* 0x000000000000781c */ /* 0x000fe20003f2e808 */
[----:B------:R-:W0:Y:S01]  /*26e0*/  MUFU.TANH R2, R2 ;  /* 0x0000000200027308 */ /* 0x000e220000002400 */
[C-C-:B------:R-:W-:Y:S01]  /*26f0*/  IADD3 R34, -R16.reuse, 0x1, R83.reuse ;  /* 0x0000000110227810 */ /* 0x140fe20007ffe153 */
[----:B------:R-:W-:Y:S01]  /*2700*/  ULDC UR23, c[0x0][0x9dc] ;  /* 0x0002770000177ab9 */ /* 0x000fe20000000800 */
[----:B------:R-:W-:Y:S01]  /*2710*/  SYNCS.ARRIVE.TRANS64.RED.A1T0 RZ, [UR6], RZ ;  /* 0x000000ffffff79a7 */ /* 0x000fe20008100406 */
[----:B------:R-:W-:Y:S01]  /*2720*/  ULOP3.LUT UR6, URZ, UR23, URZ, 0x33, !UPT ;  /* 0x000000173f067292 */ /* 0x000fe2000f8e333f */
[----:B------:R-:W-:Y:S01]  /*2730*/  IADD3 R34, -R35, UR40, R34 ;  /* 0x0000002823227c10 */ /* 0x000fe2000fffe122 */
[----:B------:R-:W-:Y:S01]  /*2740*/  ULDC UR14, c[0x0][0x9e0] ;  /* 0x00027800000e7ab9 */ /* 0x000fe20000000800 */
[----:B------:R-:W-:Y:S01]  /*2750*/  IADD3 R82, -R16, UR40, R83 ;  /* 0x0000002810527c10 */ /* 0x000fe2000fffe153 */
[----:B------:R-:W1:Y:S01]  /*2760*/  MUFU.TANH R3, R3 ;  /* 0x0000000300037308 */ /* 0x000e620000002400 */
[----:B------:R-:W-:Y:S01]  /*2770*/  LEA R79, R88, 0xffffff80, 0x7 ;  /* 0xffffff80584f7811 */ /* 0x000fe200078e38ff */
[----:B------:R-:W-:-:S02]  /*2780*/  VIADD R87, R34, UR14 ;  /* 0x0000000e22577c36 */ /* 0x000fc40008000000 */
[----:B------:R-:W-:-:S03]  /*2790*/  VIADD R86, R34, UR6 ;  /* 0x0000000622567c36 */ /* 0x000fc60008000000 */
[----:B--2---:R-:W-:Y:S01]  /*27a0*/  VIADDMNMX R80, R57, R87, R82, PT ;  /* 0x0000005739507246 */ /* 0x004fe20003800152 */
[----:B------:R-:W2:Y:S01]  /*27b0*/  MUFU.TANH R0, R0 ;  /* 0x0000000000007308 */ /* 0x000ea20000002400 */
[----:B------:R-:W-:-:S07]  /*27c0*/  IMAD.IADD R81, R86, 0x1, R57 ;  /* 0x0000000156517824 */ /* 0x000fce00078e0239 */
        /* <DEDUP_REMOVED lines=62> */
[----:B------:R-:W-:Y:S01]  /*2bb0*/  IMAD.U32 R34, RZ, RZ, UR47 ;  /* 0x0000002fff227e24 */ /* 0x000fe2000f8e00ff */
[----:B------:R-:W-:Y:S04]  /*2bc0*/  BSSY B0, `(.L_x_1244) ;  /* 0x0000013000007945 */ /* 0x000fe80003800000 */
[----:B------:R-:W-:-:S04]  /*2bd0*/  IADD3 R57, -R34, UR40, R57 ;  /* 0x0000002822397c10 */ /* 0x000fc8000fffe139 */
        /* <DEDUP_REMOVED lines=11> */
.L_x_1245:
[----:B------:R-:W-:Y:S02]  /*2c90*/  ULDC UR6, c[0x0][0x9e4] ;  /* 0x0002790000067ab9 */ /* 0x000fe40000000800 */
[----:B------:R-:W-:-:S05]  /*2ca0*/  IMAD.U32 R58, RZ, RZ, UR6 ;  /* 0x00000006ff3a7e24 */ /* 0x000fca000f8e00ff */
[----:B------:R-:W-:-:S13]  /*2cb0*/  ISETP.NE.AND P1, PT, R58, 0x1, PT ;  /* 0x000000013a00780c */ /* 0x000fda0003f25270 */
[----:B------:R-:W1:Y:S02]  /*2cc0*/  @P1 LDC.64 R34, c[0x0][0x9e8] ;  /* 0x00027a00ff221b82 */ /* 0x000e640000000a00 */
[----:B-1----:R-:W-:-:S05]  /*2cd0*/  @P1 IMAD.HI.U32 R34, R57, R34, RZ ;  /* 0x0000002239221227 */ /* 0x002fca00078e00ff */
[----:B------:R-:W-:-:S07]  /*2ce0*/  @P1 SHF.R.U32.HI R57, RZ, R35, R34 ;  /* 0x00000023ff391219 */ /* 0x000fce0000011622 */
.L_x_1246:
[----:B------:R-:W-:Y:S05]  /*2cf0*/  BSYNC B0 ;  /* 0x0000000000007941 */ /* 0x000fea0003800000 */
.L_x_1244:
[----:B------:R-:W-:-:S04]  /*2d00*/  IMAD R57, R57, R58, -R79 ;  /* 0x0000003a39397224 */ /* 0x000fc800078e0a4f */
[----:B------:R-:W-:-:S05]  /*2d10*/  IMAD.IADD R57, R57, 0x1, -R16 ;  /* 0x0000000139397824 */ /* 0x000fca00078e0a10 */
[----:B------:R-:W-:Y:S02]  /*2d20*/  VIADDMNMX R80, R57, R58, R80, PT ;  /* 0x0000003a39507246 */ /* 0x000fe40003800150 */
[----:B------:R-:W-:-:S07]  /*2d30*/  VIMNMX R81, R81, R57, !PT ;  /* 0x0000003951517248 */ /* 0x000fce0007fe0100 */
.L_x_1243:
        /* <DEDUP_REMOVED lines=158> */
[----:B------:R-:W-:Y:S01]  /*3720*/  ISETP.GE.AND P3, PT, R83, 0x71, PT ;  /* 0x000000715300780c */ /* 0x000fe20003f66270 */
[----:B------:R-:W0:Y:S01]  /*3730*/  SHFL.IDX PT, R75, R77, 0x1, 0x1c1f ;  /* 0x003c1f004d4b7f89 */ /* 0x000e2200000e0000 */
[----:B------:R-:W-:Y:S02]  /*3740*/  @P4 LOP3.LUT R23, R23, 0x20, RZ, 0xfc, !PT ;  /* 0x0000002017174812 */ /* 0x000fe400078efcff */
[----:B------:R-:W-:Y:S02]  /*3750*/  ISETP.GT.AND P4, PT, R81, 0x70, !P3 ;  /* 0x000000705100780c */ /* 0x000fe40005f84270 */
[----:B------:R-:W-:Y:S02]  /*3760*/  LOP3.LUT R23, R23, 0xfffffffd, RZ, 0xc0, !PT ;  /* 0xfffffffd17177812 */ /* 0x000fe400078ec0ff */
[----:B------:R-:W-:-:S04]  /*3770*/  ISETP.LT.OR P4, PT, R80, 0x71, P4 ;  /* 0x000000715000780c */ /* 0x000fc80002781670 */
[----:B------:R-:W-:Y:S02]  /*3780*/  FSEL R51, R76, -INF , !P4 ;  /* 0xff8000004c337808 */ /* 0x000fe40006000000 */
[----:B------:R-:W-:-:S04]  /*3790*/  ISETP.GE.AND P4, PT, R83, 0x72, PT ;  /* 0x000000725300780c */ /* 0x000fc80003f86270 */
[----:B------:R-:W-:-:S04]  /*37a0*/  ISETP.GT.AND P5, PT, R81, 0x71, !P4 ;  /* 0x000000715100780c */ /* 0x000fc800067a4270 */
[----:B------:R-:W-:Y:S02]  /*37b0*/  ISETP.LT.OR P5, PT, R80, 0x72, P5 ;  /* 0x000000725000780c */ /* 0x000fe40002fa1670 */
[----:B0-----:R-:W-:Y:S01]  /*37c0*/  VIADDMNMX R72, R75, R87, R82, PT ;  /* 0x000000574b487246 */ /* 0x001fe20003800152 */
[----:B------:R-:W-:Y:S01]  /*37d0*/  IMAD.IADD R73, R86, 0x1, R75 ;  /* 0x0000000156497824 */ /* 0x000fe200078e024b */
        /* <DEDUP_REMOVED lines=32> */
.L_x_1249:
[----:B------:R-:W-:Y:S02]  /*39e0*/  ULDC UR6, c[0x0][0x9e4] ;  /* 0x0002790000067ab9 */ /* 0x000fe40000000800 */
[----:B------:R-:W-:-:S05]  /*39f0*/  IMAD.U32 R76, RZ, RZ, UR6 ;  /* 0x00000006ff4c7e24 */ /* 0x000fca000f8e00ff */
[----:B------:R-:W-:-:S13]  /*3a00*/  ISETP.NE.AND P6, PT, R76, 0x1, PT ;  /* 0x000000014c00780c */ /* 0x000fda0003fc5270 */
[----:B------:R-:W0:Y:S02]  /*3a10*/  @P6 LDC.64 R2, c[0x0][0x9e8] ;  /* 0x00027a00ff026b82 */ /* 0x000e240000000a00 */
[----:B0-----:R-:W-:-:S05]  /*3a20*/  @P6 IMAD.HI.U32 R2, R75, R2, RZ ;  /* 0x000000024b026227 */ /* 0x001fca00078e00ff */
[----:B------:R-:W-:-:S07]  /*3a30*/  @P6 SHF.R.U32.HI R75, RZ, R3, R2 ;  /* 0x00000003ff4b6219 */ /* 0x000fce0000011602 */
.L_x_1250:
[----:B------:R-:W-:Y:S05]  /*3a40*/  BSYNC B0 ;  /* 0x0000000000007941 */ /* 0x000fea0003800000 */
.L_x_1248:
[----:B------:R-:W-:-:S04]  /*3a50*/  IMAD R75, R75, R76, -R79 ;  /* 0x0000004c4b4b7224 */ /* 0x000fc800078e0a4f */
[----:B------:R-:W-:-:S05]  /*3a60*/  IMAD.IADD R75, R75, 0x1, -R16 ;  /* 0x000000014b4b7824 */ /* 0x000fca00078e0a10 */
[----:B------:R-:W-:Y:S02]  /*3a70*/  VIADDMNMX R72, R75, R76, R72, PT ;  /* 0x0000004c4b487246 */ /* 0x000fe40003800148 */
[----:B------:R-:W-:-:S07]  /*3a80*/  VIMNMX R73, R73, R75, !PT ;  /* 0x0000004b49497248 */ /* 0x000fce0007fe0100 */
.L_x_1247:
[----:B------:R-:W-:Y:S01]  /*3a90*/  ISETP.GT.AND P1, PT, R73, 0x1, !P1 ;  /* 0x000000014900780c */ /* 0x000fe20004f24270 */
[----:B------:R-:W-:Y:S01]  /*3aa0*/  ULDC UR21, c[0x0][0x988] ;  /* 0x0002620000157ab9 */ /* 0x000fe20000000800 */
[----:B------:R-:W-:Y:S01]  /*3ab0*/  LOP3.LUT P6, RZ, R23, 0x4, RZ, 0xc0, !PT ;  /* 0x0000000417ff7812 */ /* 0x000fe200078cc0ff */
[----:B------:R-:W-:Y:S01]  /*3ac0*/  UISETP.NE.AND UP1, UPT, UR53, URZ, UPT ;  /* 0x0000003f3500728c */ /* 0x000fe2000bf25270 */
[----:B------:R-:W-:Y:S01]  /*3ad0*/  ISETP.LT.OR P1, PT, R72, 0x2, P1 ;  /* 0x000000024800780c */ /* 0x000fe20000f21670 */
[----:B------:R-:W-:Y:S01]  /*3ae0*/  UISETP.NE.AND UP0, UPT, UR52, URZ, UPT ;  /* 0x0000003f3400728c */ /* 0x000fe2000bf05270 */
[C---:B------:R-:W-:Y:S01]  /*3af0*/  ISETP.GT.AND P2, PT, R73.reuse, 0x8, !P2 ;  /* 0x000000084900780c */ /* 0x040fe20005744270 */
[----:B------:R-:W-:Y:S01]  /*3b00*/  UMOV UR10, UR39 ;  /* 0x00000027000a7c82 */ /* 0x000fe20008000000 */
        /* <DEDUP_REMOVED lines=9> */
[C---:B------:R-:W-:Y:S01]  /*3ba0*/  LOP3.LUT P1, RZ, R23.reuse, 0x8, RZ, 0xc0, !PT ;  /* 0x0000000817ff7812 */ /* 0x040fe2000782c0ff */
[----:B------:R-:W-:Y:S01]  /*3bb0*/  @UP1 USHF.R.U32.HI UR10, URZ, UR11, UR7 ;  /* 0x0000000b3f0a1299 */ /* 0x000fe20008011607 */
[----:B------:R-:W-:-:S02]  /*3bc0*/  LOP3.LUT P2, RZ, R23, 0x40000, RZ, 0xc0, !PT ;  /* 0x0004000017ff7812 */ /* 0x000fc4000784c0ff */
[----:B------:R-:W-:Y:S01]  /*3bd0*/  ISETP.GT.AND P1, PT, R73, 0x10, !P1 ;  /* 0x000000104900780c */ /* 0x000fe20004f24270 */
[----:B------:R-:W-:Y:S01]  /*3be0*/  UIADD3 UR56, UR56, UR10, URZ ;  /* 0x0000000a38387290 */ /* 0x000fe2000fffe03f */
[----:B------:R-:W-:Y:S02]  /*3bf0*/  LOP3.LUT P6, RZ, R23, 0x20000, RZ, 0xc0, !PT ;  /* 0x0002000017ff7812 */ /* 0x000fe400078cc0ff */
[----:B------:R-:W-:Y:S01]  /*3c00*/  ISETP.LT.OR P1, PT, R72, 0x11, P1 ;  /* 0x000000114800780c */ /* 0x000fe20000f21670 */
[----:B------:R-:W-:Y:S01]  /*3c10*/  UIADD3 UR14, UR56, UR14, URZ ;  /* 0x0000000e380e7290 */ /* 0x000fe2000fffe03f */
[----:B------:R-:W-:Y:S02]  /*3c20*/  ISETP.GT.AND P3, PT, R73, 0x70, !P3 ;  /* 0x000000704900780c */ /* 0x000fe40005f64270 */
[----:B------:R-:W-:Y:S02]  /*3c30*/  FSEL R8, R8, -INF , !P1 ;  /* 0xff80000008087808 */ /* 0x000fe40004800000 */
[----:B------:R-:W-:-:S02]  /*3c40*/  LOP3.LUT P1, RZ, R23, 0x10, RZ, 0xc0, !PT ;  /* 0x0000001017ff7812 */ /* 0x000fc4000782c0ff */
[C---:B------:R-:W-:Y:S02]  /*3c50*/  ISETP.GT.AND P4, PT, R73.reuse, 0x71, !P4 ;  /* 0x000000714900780c */ /* 0x040fe40006784270 */
[C---:B------:R-:W-:Y:S02]  /*3c60*/  ISETP.GT.AND P1, PT, R73.reuse, 0x11, !P1 ;  /* 0x000000114900780c */ /* 0x040fe40004f24270 */
[C---:B------:R-:W-:Y:S02]  /*3c70*/  ISETP.LT.OR P3, PT, R72.reuse, 0x71, P3 ;  /* 0x000000714800780c */ /* 0x040fe40001f61670 */
[----:B------:R-:W-:Y:S02]  /*3c80*/  ISETP.LT.OR P1, PT, R72, 0x12, P1 ;  /* 0x000000124800780c */ /* 0x000fe40000f21670 */
[----:B------:R-:W-:Y:S02]  /*3c90*/  ISETP.GT.AND P5, PT, R73, 0x78, !P5 ;  /* 0x000000784900780c */ /* 0x000fe40006fa4270 */
        /* <DEDUP_REMOVED lines=8> */
[----:B------:R-:W-:Y:S02]  /*3d20*/  LOP3.LUT P1, RZ, R23, 0x1000000, RZ, 0xc0, !PT ;  /* 0x0100000017ff7812 */ /* 0x000fe4000782c0ff */
[----:B------:R-:W-:Y:S02]  /*3d30*/  FMNMX.FTZ R6, R60, R7, !PT ;  /* 0x000000073c067209 */ /* 0x000fe40007810000 */
[----:B------:R-:W-:Y:S02]  /*3d40*/  ISETP.GT.AND P1, PT, R73, 0x19, !P1 ;  /* 0x000000194900780c */ /* 0x000fe40004f24270 */
[----:B------:R-:W-:Y:S02]  /*3d50*/  FMNMX.FTZ R7, R61, R6, !PT ;  /* 0x000000063d077209 */ /* 0x000fe40007810000 */
        /* <DEDUP_REMOVED lines=16> */
[----:B------:R-:W-:Y:S02]  /*3e60*/  FSEL R12, R12, -INF , !P1 ;  /* 0xff8000000c0c7808 */ /* 0x000fe40004800000 */
        /* <DEDUP_REMOVED lines=45> */
[C---:B------:R-:W-:Y:S01]  /*4140*/  LOP3.LUT P1, RZ, R23.reuse, 0x4000, RZ, 0xc0, !PT ;  /* 0x0000400017ff7812 */ /* 0x040fe2000782c0ff */
[----:B------:R-:W0:Y:S01]  /*4150*/  SHFL.BFLY PT, R6, R7, 0x2, 0x1f ;  /* 0x0c401f0007067f89 */ /* 0x000e2200000e0000 */
[----:B------:R-:W-:Y:S02]  /*4160*/  LOP3.LUT P2, RZ, R23, 0x80, RZ, 0xc0, !PT ;  /* 0x0000008017ff7812 */ /* 0x000fe4000784c0ff */
[----:B------:R-:W-:Y:S02]  /*4170*/  ISETP.GT.AND P1, PT, R73, 0x41, !P1 ;  /* 0x000000414900780c */ /* 0x000fe40004f24270 */
[----:B------:R-:W-:Y:S02]  /*4180*/  LOP3.LUT P6, RZ, R23, 0x40, RZ, 0xc0, !PT ;  /* 0x0000004017ff7812 */ /* 0x000fe400078cc0ff */
[----:B------:R-:W-:-:S02]  /*4190*/  ISETP.LT.OR P1, PT, R72, 0x42, P1 ;  /* 0x000000424800780c */ /* 0x000fc40000f21670 */
[----:B------:R-:W-:Y:S02]  /*41a0*/  ISETP.LT.OR P4, PT, R72, 0x72, P4 ;  /* 0x000000724800780c */ /* 0x000fe40002781670 */
[----:B------:R-:W-:Y:S02]  /*41b0*/  FSEL R26, R26, -INF , !P1 ;  /* 0xff8000001a1a7808 */ /* 0x000fe40004800000 */
[----:B------:R-:W-:Y:S02]  /*41c0*/  LOP3.LUT P1, RZ, R23, 0x2000, RZ, 0xc0, !PT ;  /* 0x0000200017ff7812 */ /* 0x000fe4000782c0ff */
[----:B------:R-:W-:Y:S02]  /*41d0*/  FSEL R37, R37, -INF , !P3 ;  /* 0xff80000025257808 */ /* 0x000fe40005800000 */
[----:B------:R-:W-:Y:S02]  /*41e0*/  ISETP.GT.AND P1, PT, R73, 0x48, !P1 ;  /* 0x000000484900780c */ /* 0x000fe40004f24270 */
[----:B------:R-:W-:-:S02]  /*41f0*/  ISETP.LT.OR P5, PT, R72, 0x79, P5 ;  /* 0x000000794800780c */ /* 0x000fc40002fa1670 */
[----:B------:R-:W-:Y:S02]  /*4200*/  ISETP.LT.OR P1, PT, R72, 0x49, P1 ;  /* 0x000000494800780c */ /* 0x000fe40000f21670 */
[----:B------:R-:W-:Y:S02]  /*4210*/  FSEL R40, R40, -INF , !P4 ;  /* 0xff80000028287808 */ /* 0x000fe40006000000 */
[----:B------:R-:W-:Y:S02]  /*4220*/  FSEL R27, R27, -INF , !P1 ;  /* 0xff8000001b1b7808 */ /* 0x000fe40004800000 */
[----:B------:R-:W-:Y:S02]  /*4230*/  LOP3.LUT P1, RZ, R23, 0x1000, RZ, 0xc0, !PT ;  /* 0x0000100017ff7812 */ /* 0x000fe4000782c0ff */
[----:B0-----:R-:W-:Y:S02]  /*4240*/  FMNMX.FTZ R77, R7, R6, !PT ;  /* 0x00000006074d7209 */ /* 0x001fe40007810000 */
[----:B------:R-:W-:-:S03]  /*4250*/  ISETP.GT.AND P1, PT, R73, 0x49, !P1 ;  /* 0x000000494900780c */ /* 0x000fc60004f24270 */
[----:B------:R-:W0:Y:S01]  /*4260*/  SHFL.BFLY PT, R6, R77, 0x1, 0x1f ;  /* 0x0c201f004d067f89 */ /* 0x000e2200000e0000 */
[----:B------:R-:W-:-:S04]  /*4270*/  ISETP.LT.OR P1, PT, R72, 0x4a, P1 ;  /* 0x0000004a4800780c */ /* 0x000fc80000f21670 */
[----:B------:R-:W-:Y:S02]  /*4280*/  FSEL R28, R28, -INF , !P1 ;  /* 0xff8000001c1c7808 */ /* 0x000fe40004800000 */
[----:B------:R-:W-:-:S04]  /*4290*/  LOP3.LUT P1, RZ, R23, 0x800, RZ, 0xc0, !PT ;  /* 0x0000080017ff7812 */ /* 0x000fc8000782c0ff */
[----:B------:R-:W-:-:S04]  /*42a0*/  ISETP.GT.AND P1, PT, R73, 0x50, !P1 ;  /* 0x000000504900780c */ /* 0x000fc80004f24270 */
[----:B------:R-:W-:-:S04]  /*42b0*/  ISETP.LT.OR P1, PT, R72, 0x51, P1 ;  /* 0x000000514800780c */ /* 0x000fc80000f21670 */
[----:B------:R-:W-:Y:S02]  /*42c0*/  FSEL R31, R31, -INF , !P1 ;  /* 0xff8000001f1f7808 */ /* 0x000fe40004800000 */
[----:B------:R-:W-:Y:S02]  /*42d0*/  LOP3.LUT P1, RZ, R23, 0x400, RZ, 0xc0, !PT ;  /* 0x0000040017ff7812 */ /* 0x000fe4000782c0ff */
[----:B0-----:R-:W-:Y:S02]  /*42e0*/  FMNMX.FTZ R6, R77, R6, !PT ;  /* 0x000000064d067209 */ /* 0x001fe40007810000 */
[----:B------:R-:W-:-:S03]  /*42f0*/  ISETP.GT.AND P1, PT, R73, 0x51, !P1 ;  /* 0x000000514900780c */ /* 0x000fc60004f24270 */
[----:B------:R-:W-:Y:S01]  /*4300*/  FMUL.FTZ R76, R6, UR21 ;  /* 0x00000015064c7c20 */ /* 0x000fe20008410000 */
        /* <DEDUP_REMOVED lines=20> */
[----:B------:R-:W-:-:S02]  /*4450*/  FSETP.NEU.FTZ.AND P1, PT, R6, -INF , PT ;  /* 0xff8000000600780b */ /* 0x000fc40003f3d000 */
[----:B------:R-:W-:Y:S02]  /*4460*/  FSEL R30, R30, -INF , !P2 ;  /* 0xff8000001e1e7808 */ /* 0x000fe40005000000 */
[----:B------:R-:W-:Y:S02]  /*4470*/  FSEL R76, R76, RZ, P1 ;  /* 0x000000ff4c4c7208 */ /* 0x000fe40000800000 */
[----:B------:R-:W-:Y:S02]  /*4480*/  ISETP.GT.AND P1, PT, R73, RZ, !P6 ;  /* 0x000000ff4900720c */ /* 0x000fe40007724270 */
[----:B------:R-:W-:Y:S01]  /*4490*/  LOP3.LUT P6, RZ, R23, 0x1, RZ, 0xc0, !PT ;  /* 0x0000000117ff7812 */ /* 0x000fe200078cc0ff */
[--C-:B------:R-:W-:Y:S01]  /*44a0*/  FFMA.FTZ R150, R58, UR21, -R76.reuse ;  /* 0x000000153a967c23 */ /* 0x100fe2000801084c */
[----:B------:R-:W-:Y:S01]  /*44b0*/  ISETP.LT.OR P1, PT, R72, 0x1, P1 ;  /* 0x000000014800780c */ /* 0x000fe20000f21670 */
[--C-:B------:R-:W-:Y:S01]  /*44c0*/  FFMA.FTZ R132, R56, UR21, -R76.reuse ;  /* 0x0000001538847c23 */ /* 0x100fe2000801084c */
[----:B------:R-:W-:Y:S01]  /*44d0*/  ISETP.GT.AND P6, PT, R73, 0x79, !P6 ;  /* 0x000000794900780c */ /* 0x000fe200077c4270 */
[--C-:B------:R-:W-:Y:S01]  /*44e0*/  FFMA.FTZ R134, R34, UR21, -R76.reuse ;  /* 0x0000001522867c23 */ /* 0x100fe2000801084c */
[----:B------:R-:W-:Y:S01]  /*44f0*/  FSEL R75, R0, -INF , !P1 ;  /* 0xff800000004b7808 */ /* 0x000fe20004800000 */
[--C-:B------:R-:W-:Y:S01]  /*4500*/  FFMA.FTZ R148, R74, UR21, -R76.reuse ;  /* 0x000000154a947c23 */ /* 0x100fe2000801084c */
[----:B------:R-:W-:Y:S01]  /*4510*/  LOP3.LUT P1, RZ, R23, 0x4000000, RZ, 0xc0, !PT ;  /* 0x0400000017ff7812 */ /* 0x000fe2000782c0ff */
[--C-:B------:R-:W-:Y:S01]  /*4520*/  FFMA.FTZ R57, R57, UR21, -R76.reuse ;  /* 0x0000001539397c23 */ /* 0x100fe2000801084c */
[----:B------:R-:W-:Y:S01]  /*4530*/  FMNMX.FTZ R7, R75, R4, !PT ;  /* 0x000000044b077209 */ /* 0x000fe20007810000 */
[--C-:B------:R-:W-:Y:S01]  /*4540*/  FFMA.FTZ R59, R59, UR21, -R76.reuse ;  /* 0x000000153b3b7c23 */ /* 0x100fe2000801084c */
[----:B------:R-:W-:Y:S01]  /*4550*/  ISETP.GT.AND P1, PT, R73, 0x68, !P1 ;  /* 0x000000684900780c */ /* 0x000fe20004f24270 */
[----:B------:R-:W-:Y:S01]  /*4560*/  MUFU.EX2 R148, R148 ;  /* 0x0000009400947308 */ /* 0x000fe20000000800 */
[----:B------:R-:W-:Y:S01]  /*4570*/  FMNMX.FTZ R0, R2, R7, !PT ;  /* 0x0000000702007209 */ /* 0x000fe20007810000 */
[--C-:B------:R-:W-:Y:S01]  /*4580*/  FFMA.FTZ R144, R60, UR21, -R76.reuse ;  /* 0x000000153c907c23 */ /* 0x100fe2000801084c */
[----:B------:R-:W-:Y:S01]  /*4590*/  ISETP.LT.OR P1, PT, R72, 0x69, P1 ;  /* 0x000000694800780c */ /* 0x000fe20000f21670 */
[--C-:B------:R-:W-:Y:S01]  /*45a0*/  FFMA.FTZ R61, R61, UR21, -R76.reuse ;  /* 0x000000153d3d7c23 */ /* 0x100fe2000801084c */
[----:B------:R-:W-:Y:S01]  /*45b0*/  FMNMX.FTZ R7, R5, R0, !PT ;  /* 0x0000000005077209 */ /* 0x000fe20007810000 */
[--C-:B------:R-:W-:Y:S01]  /*45c0*/  FFMA.FTZ R146, R62, UR21, -R76.reuse ;  /* 0x000000153e927c23 */ /* 0x100fe2000801084c */
[----:B------:R-:W-:Y:S01]  /*45d0*/  ISETP.LT.OR P6, PT, R72, 0x7a, P6 ;  /* 0x0000007a4800780c */ /* 0x000fe200037c1670 */
[----:B------:R-:W0:Y:S01]  /*45e0*/  MUFU.EX2 R57, R57 ;  /* 0x0000003900397308 */ /* 0x000e220000000800 */
[----:B------:R-:W-:Y:S01]  /*45f0*/  FMNMX.FTZ R0, R8, R7, !PT ;  /* 0x0000000708007209 */ /* 0x000fe20007810000 */
[--C-:B------:R-:W-:Y:S01]  /*4600*/  FFMA.FTZ R63, R63, UR21, -R76.reuse ;  /* 0x000000153f3f7c23 */ /* 0x100fe2000801084c */
[----:B------:R-:W-:Y:S01]  /*4610*/  FSEL R42, R42, -INF , !P6 ;  /* 0xff8000002a2a7808 */ /* 0x000fe20007000000 */
[--C-:B------:R-:W-:Y:S01]  /*4620*/  FFMA.FTZ R140, R64, UR21, -R76.reuse ;  /* 0x00000015408c7c23 */ /* 0x100fe2000801084c */
[----:B------:R-:W-:Y:S01]  /*4630*/  FMNMX.FTZ R0, R3, R0, !PT ;  /* 0x0000000003007209 */ /* 0x000fe20007810000 */
[--C-:B------:R-:W-:Y:S01]  /*4640*/  FFMA.FTZ R65, R65, UR21, -R76.reuse ;  /* 0x0000001541417c23 */ /* 0x100fe2000801084c */
[--C-:B------:R-:W-:Y:S01]  /*4650*/  FFMA.FTZ R142, R66, UR21, -R76.reuse ;  /* 0x00000015428e7c23 */ /* 0x100fe2000801084c */
[----:B------:R-:W1:Y:S01]  /*4660*/  MUFU.EX2 R150, R150 ;  /* 0x0000009600967308 */ /* 0x000e620000000800 */
[----:B------:R-:W-:Y:S01]  /*4670*/  FMNMX.FTZ R7, R9, R0, !PT ;  /* 0x0000000009077209 */ /* 0x000fe20007810000 */
[--C-:B------:R-:W-:Y:S01]  /*4680*/  FFMA.FTZ R67, R67, UR21, -R76.reuse ;  /* 0x0000001543437c23 */ /* 0x100fe2000801084c */
[--C-:B------:R-:W-:Y:S01]  /*4690*/  FFMA.FTZ R136, R68, UR21, -R76.reuse ;  /* 0x0000001544887c23 */ /* 0x100fe2000801084c */
[--C-:B------:R-:W-:Y:S01]  /*46a0*/  FFMA.FTZ R69, R69, UR21, -R76.reuse ;  /* 0x0000001545457c23 */ /* 0x100fe2000801084c */
[----:B------:R-:W-:Y:S01]  /*46b0*/  FMNMX.FTZ R0, R10, R7, !PT ;  /* 0x000000070a007209 */ /* 0x000fe20007810000 */
[--C-:B------:R-:W-:Y:S01]  /*46c0*/  FFMA.FTZ R138, R70, UR21, -R76.reuse ;  /* 0x00000015468a7c23 */ /* 0x100fe2000801084c */
[--C-:B------:R-:W-:Y:S01]  /*46d0*/  FFMA.FTZ R71, R71, UR21, -R76.reuse ;  /* 0x0000001547477c23 */ /* 0x100fe2000801084c */
[----:B------:R-:W2:Y:S01]  /*46e0*/  MUFU.EX2 R59, R59 ;  /* 0x0000003b003b7308 */ /* 0x000ea20000000800 */
[----:B------:R-:W-:Y:S01]  /*46f0*/  FMNMX.FTZ R7, R11, R0, !PT ;  /* 0x000000000b077209 */ /* 0x000fe20007810000 */
[--C-:B------:R-:W-:Y:S01]  /*4700*/  FFMA.FTZ R128, R44, UR21, -R76.reuse ;  /* 0x000000152c807c23 */ /* 0x100fe2000801084c */
[--C-:B------:R-:W-:Y:S01]  /*4710*/  FFMA.FTZ R35, R35, UR21, -R76.reuse ;  /* 0x0000001523237c23 */ /* 0x100fe2000801084c */
[--C-:B------:R-:W-:Y:S01]  /*4720*/  FFMA.FTZ R130, R46, UR21, -R76.reuse ;  /* 0x000000152e827c23 */ /* 0x100fe2000801084c */
[----:B------:R-:W-:Y:S01]  /*4730*/  FMNMX.FTZ R0, R12, R7, !PT ;  /* 0x000000070c007209 */ /* 0x000fe20007810000 */
[--C-:B------:R-:W-:Y:S01]  /*4740*/  FFMA.FTZ R124, R49, UR21, -R76.reuse ;  /* 0x00000015317c7c23 */ /* 0x100fe2000801084c */
[--C-:B------:R-:W-:Y:S01]  /*4750*/  FFMA.FTZ R126, R50, UR21, -R76.reuse ;  /* 0x00000015327e7c23 */ /* 0x100fe2000801084c */
[----:B------:R-:W3:Y:S01]  /*4760*/  MUFU.EX2 R144, R144 ;  /* 0x0000009000907308 */ /* 0x000ee20000000800 */
[----:B------:R-:W-:Y:S01]  /*4770*/  FMNMX.FTZ R7, R13, R0, !PT ;  /* 0x000000000d077209 */ /* 0x000fe20007810000 */
[--C-:B------:R-:W-:Y:S01]  /*4780*/  FFMA.FTZ R49, R54, UR21, -R76.reuse ;  /* 0x0000001536317c23 */ /* 0x100fe2000801084c */
[--C-:B------:R-:W-:Y:S01]  /*4790*/  FFMA.FTZ R120, R51, UR21, -R76.reuse ;  /* 0x0000001533787c23 */ /* 0x100fe2000801084c */
[--C-:B------:R-:W-:Y:S01]  /*47a0*/  FFMA.FTZ R51, R53, UR21, -R76.reuse ;  /* 0x0000001535337c23 */ /* 0x100fe2000801084c */
[----:B------:R-:W-:Y:S01]  /*47b0*/  FMNMX.FTZ R0, R14, R7, !PT ;  /* 0x000000070e007209 */ /* 0x000fe20007810000 */
[--C-:B------:R-:W-:Y:S01]  /*47c0*/  FFMA.FTZ R122, R48, UR21, -R76.reuse ;  /* 0x00000015307a7c23 */ /* 0x100fe2000801084c */
[----:B------:R-:W-:Y:S01]  /*47d0*/  FFMA.FTZ R53, R52, UR21, -R76 ;  /* 0x0000001534357c23 */ /* 0x000fe2000801084c */
[----:B------:R-:W4:Y:S01]  /*47e0*/  MUFU.EX2 R61, R61 ;  /* 0x0000003d003d7308 */ /* 0x000f220000000800 */
[----:B------:R-:W-:-:S04]  /*47f0*/  FMNMX.FTZ R7, R15, R0, !PT ;  /* 0x000000000f077209 */ /* 0x000fc80007810000 */
[----:B------:R-:W-:-:S03]  /*4800*/  FMNMX.FTZ R0, R20, R7, !PT ;  /* 0x0000000714007209 */ /* 0x000fc60007810000 */
[----:B------:R-:W5:Y:S01]  /*4810*/  MUFU.EX2 R146, R146 ;  /* 0x0000009200927308 */ /* 0x000f620000000800 */
        /* <DEDUP_REMOVED lines=12> */
[----:B------:R-:W-:Y:S02]  /*48e0*/  FMNMX.FTZ R7, R33, R0, !PT ;  /* 0x0000000021077209 */ /* 0x000fe40007810000 */
[----:B------:R-:W-:Y:S02]  /*48f0*/  FSEL R0, R29, -INF , !P1 ;  /* 0xff8000001d007808 */ /* 0x000fe40004800000 */
[----:B------:R-:W-:-:S03]  /*4900*/  FMNMX.FTZ R7, R36, R7, !PT ;  /* 0x0000000724077209 */ /* 0x000fc60007810000 */
[----:B------:R-:W-:Y:S01]  /*4910*/  MUFU.EX2 R67, R67 ;  /* 0x0000004300437308 */ /* 0x000fe20000000800 */
[----:B------:R-:W-:-:S04]  /*4920*/  FMNMX.FTZ R58, R38, R7, !PT ;  /* 0x00000007263a7209 */ /* 0x000fc80007810000 */
[----:B------:R-:W-:-:S03]  /*4930*/  FMNMX.FTZ R7, R39, R58, !PT ;  /* 0x0000003a27077209 */ /* 0x000fc60007810000 */
[----:B------:R-:W-:Y:S01]  /*4940*/  MUFU.EX2 R136, R136 ;  /* 0x0000008800887308 */ /* 0x000fe20000000800 */
[----:B------:R-:W-:-:S04]  /*4950*/  FMNMX.FTZ R7, R0, R7, !PT ;  /* 0x0000000700077209 */ /* 0x000fc80007810000 */
[----:B------:R-:W-:-:S03]  /*4960*/  FMNMX.FTZ R56, R30, R7, !PT ;  /* 0x000000071e387209 */ /* 0x000fc60007810000 */
[----:B------:R-:W-:Y:S01]  /*4970*/  MUFU.EX2 R69, R69 ;  /* 0x0000004500457308 */ /* 0x000fe20000000800 */
[----:B------:R-:W-:Y:S02]  /*4980*/  FMNMX.FTZ R7, R37, R56, !PT ;  /* 0x0000003825077209 */ /* 0x000fe40007810000 */
[----:B------:R-:W-:Y:S01]  /*4990*/  FSEL R56, R41, -INF , !P5 ;  /* 0xff80000029387808 */ /* 0x000fe20006800000 */
[--C-:B------:R-:W-:Y:S01]  /*49a0*/  FFMA.FTZ R41, R43, UR21, -R76.reuse ;  /* 0x000000152b297c23 */ /* 0x100fe2000801084c */
[----:B------:R-:W-:Y:S01]  /*49b0*/  FMNMX.FTZ R7, R40, R7, !PT ;  /* 0x0000000728077209 */ /* 0x000fe20007810000 */
[--C-:B------:R-:W-:Y:S01]  /*49c0*/  FFMA.FTZ R43, R45, UR21, -R76.reuse ;  /* 0x000000152d2b7c23 */ /* 0x100fe2000801084c */
[--C-:B------:R-:W-:Y:S01]  /*49d0*/  FFMA.FTZ R45, R47, UR21, -R76.reuse ;  /* 0x000000152f2d7c23 */ /* 0x100fe2000801084c */
[----:B------:R-:W-:Y:S01]  /*49e0*/  FFMA.FTZ R47, R55, UR21, -R76 ;  /* 0x00000015372f7c23 */ /* 0x000fe2000801084c */
        /* <DEDUP_REMOVED lines=15> */
[----:B------:R-:W-:Y:S02]  /*4ae0*/  FMUL.FTZ R55, R7, UR21 ;  /* 0x0000001507377c20 */ /* 0x000fe40008410000 */
[----:B------:R-:W-:Y:S03]  /*4af0*/  MUFU.EX2 R130, R130 ;  /* 0x0000008200827308 */ /* 0x000fe60000000800 */
[----:B------:R-:W-:Y:S02]  /*4b00*/  FSEL R55, R55, RZ, P1 ;  /* 0x000000ff37377208 */ /* 0x000fe40000800000 */
[----:B------:R-:W-:-:S03]  /*4b10*/  PLOP3.LUT P1, PT, PT, PT, UP0, 0x40, 0x0 ;  /* 0x000000000000781c */ /* 0x000fc60003f2e808 */
[----:B------:R-:W-:Y:S01]  /*4b20*/  MUFU.EX2 R45, R45 ;  /* 0x0000002d002d7308 */ /* 0x000fe20000000800 */
[--C-:B------:R-:W-:Y:S01]  /*4b30*/  FFMA.FTZ R145, R8, UR21, -R55.reuse ;  /* 0x0000001508917c23 */ /* 0x100fe20008010837 */
[----:B------:R-:W-:Y:S01]  /*4b40*/  FFMA.FTZ R8, R3, UR21, -R55 ;  /* 0x0000001503087c23 */ /* 0x000fe20008010837 */
[----:B------:R-:W-:Y:S01]  /*4b50*/  FADD.FTZ R3, R148, R57 ;  /* 0x0000003994037221 */ /* 0x000fe20000010000 */
[--C-:B------:R-:W-:Y:S01]  /*4b60*/  FFMA.FTZ R151, R2, UR21, -R55.reuse ;  /* 0x0000001502977c23 */ /* 0x100fe20008010837 */
[--C-:B------:R-:W-:Y:S01]  /*4b70*/  FFMA.FTZ R149, R75, UR21, -R55.reuse ;  /* 0x000000154b957c23 */ /* 0x100fe20008010837 */
[----:B------:R-:W-:Y:S01]  /*4b80*/  FFMA.FTZ R4, R4, UR21, -R55 ;  /* 0x0000001504047c23 */ /* 0x000fe20008010837 */
[----:B-1----:R-:W-:Y:S01]  /*4b90*/  FADD.FTZ R2, R150, R3 ;  /* 0x0000000396027221 */ /* 0x002fe20000010000 */
[--C-:B------:R-:W-:Y:S01]  /*4ba0*/  FFMA.FTZ R34, R5, UR21, -R55.reuse ;  /* 0x0000001505227c23 */ /* 0x100fe20008010837 */
[----:B------:R-:W-:Y:S01]  /*4bb0*/  MUFU.EX2 R145, R145 ;  /* 0x0000009100917308 */ /* 0x000fe20000000800 */
[--C-:B------:R-:W-:Y:S01]  /*4bc0*/  FFMA.FTZ R147, R9, UR21, -R55.reuse ;  /* 0x0000001509937c23 */ /* 0x100fe20008010837 */
[----:B--2---:R-:W-:Y:S01]  /*4bd0*/  FADD.FTZ R3, R59, R2 ;  /* 0x000000023b037221 */ /* 0x004fe20000010000 */
[--C-:B------:R-:W-:Y:S01]  /*4be0*/  FFMA.FTZ R10, R10, UR21, -R55.reuse ;  /* 0x000000150a0a7c23 */ /* 0x100fe20008010837 */
[--C-:B------:R-:W-:Y:S01]  /*4bf0*/  FFMA.FTZ R141, R11, UR21, -R55.reuse ;  /* 0x000000150b8d7c23 */ /* 0x100fe20008010837 */
[----:B------:R-:W-:Y:S01]  /*4c00*/  FFMA.FTZ R12, R12, UR21, -R55 ;  /* 0x000000150c0c7c23 */ /* 0x000fe20008010837 */
[----:B---3--:R-:W-:Y:S01]  /*4c10*/  FADD.FTZ R2, R144, R3 ;  /* 0x0000000390027221 */ /* 0x008fe20000010000 */
[--C-:B------:R-:W-:Y:S01]  /*4c20*/  FFMA.FTZ R143, R13, UR21, -R55.reuse ;  /* 0x000000150d8f7c23 */ /* 0x100fe20008010837 */
[----:B------:R-:W-:Y:S01]  /*4c30*/  MUFU.EX2 R149, R149 ;  /* 0x0000009500957308 */ /* 0x000fe20000000800 */
[--C-:B------:R-:W-:Y:S01]  /*4c40*/  FFMA.FTZ R14, R14, UR21, -R55.reuse ;  /* 0x000000150e0e7c23 */ /* 0x100fe20008010837 */
[----:B----4-:R-:W-:Y:S01]  /*4c50*/  FADD.FTZ R3, R61, R2 ;  /* 0x000000023d037221 */ /* 0x010fe20000010000 */
[--C-:B------:R-:W-:Y:S01]  /*4c60*/  FFMA.FTZ R137, R15, UR21, -R55.reuse ;  /* 0x000000150f897c23 */ /* 0x100fe20008010837 */
[--C-:B------:R-:W-:Y:S01]  /*4c70*/  FFMA.FTZ R20, R20, UR21, -R55.reuse ;  /* 0x0000001514147c23 */ /* 0x100fe20008010837 */
[----:B------:R-:W-:Y:S01]  /*4c80*/  FFMA.FTZ R139, R21, UR21, -R55 ;  /* 0x00000015158b7c23 */ /* 0x000fe20008010837 */
[----:B-----5:R-:W-:Y:S01]  /*4c90*/  FADD.FTZ R2, R146, R3 ;  /* 0x0000000392027221 */ /* 0x020fe20000010000 */
[--C-:B------:R-:W-:Y:S01]  /*4ca0*/  FFMA.FTZ R24, R24, UR21, -R55.reuse ;  /* 0x0000001518187c23 */ /* 0x100fe20008010837 */
[----:B------:R-:W0:Y:S01]  /*4cb0*/  MUFU.EX2 R4, R4 ;  /* 0x0000000400047308 */ /* 0x000e220000000800 */
[--C-:B------:R-:W-:Y:S01]  /*4cc0*/  FFMA.FTZ R133, R25, UR21, -R55.reuse ;  /* 0x0000001519857c23 */ /* 0x100fe20008010837 */
[----:B------:R-:W-:Y:S01]  /*4cd0*/  FADD.FTZ R3, R63, R2 ;  /* 0x000000023f037221 */ /* 0x000fe20000010000 */
[--C-:B------:R-:W-:Y:S01]  /*4ce0*/  FFMA.FTZ R26, R26, UR21, -R55.reuse ;  /* 0x000000151a1a7c23 */ /* 0x100fe20008010837 */
[--C-:B------:R-:W-:Y:S01]  /*4cf0*/  FFMA.FTZ R135, R27, UR21, -R55.reuse ;  /* 0x000000151b877c23 */ /* 0x100fe20008010837 */
[----:B------:R-:W-:Y:S01]  /*4d00*/  FFMA.FTZ R28, R28, UR21, -R55 ;  /* 0x000000151c1c7c23 */ /* 0x000fe20008010837 */
[----:B------:R-:W-:Y:S01]  /*4d10*/  FADD.FTZ R2, R140, R3 ;  /* 0x000000038c027221 */ /* 0x000fe20000010000 */
[--C-:B------:R-:W-:Y:S01]  /*4d20*/  FFMA.FTZ R36, R36, UR21, -R55.reuse ;  /* 0x0000001524247c23 */ /* 0x100fe20008010837 */
[----:B------:R-:W1:Y:S01]  /*4d30*/  MUFU.EX2 R151, R151 ;  /* 0x0000009700977308 */ /* 0x000e620000000800 */
[--C-:B------:R-:W-:Y:S01]  /*4d40*/  FFMA.FTZ R129, R31, UR21, -R55.reuse ;  /* 0x000000151f817c23 */ /* 0x100fe20008010837 */
[----:B------:R-:W-:Y:S01]  /*4d50*/  FADD.FTZ R3, R65, R2 ;  /* 0x0000000241037221 */ /* 0x000fe20000010000 */
[--C-:B------:R-:W-:Y:S01]  /*4d60*/  FFMA.FTZ R32, R32, UR21, -R55.reuse ;  /* 0x0000001520207c23 */ /* 0x100fe20008010837 */
[--C-:B------:R-:W-:Y:S01]  /*4d70*/  FFMA.FTZ R131, R33, UR21, -R55.reuse ;  /* 0x0000001521837c23 */ /* 0x100fe20008010837 */
[----:B------:R-:W-:Y:S01]  /*4d80*/  FFMA.FTZ R38, R38, UR21, -R55 ;  /* 0x0000001526267c23 */ /* 0x000fe20008010837 */
[----:B------:R-:W-:Y:S01]  /*4d90*/  FADD.FTZ R44, R142, R3 ;  /* 0x000000038e2c7221 */ /* 0x000fe20000010000 */
[--C-:B------:R-:W-:Y:S01]  /*4da0*/  FFMA.FTZ R39, R39, UR21, -R55.reuse ;  /* 0x0000001527277c23 */ /* 0x100fe20008010837 */
[----:B------:R-:W2:Y:S01]  /*4db0*/  MUFU.EX2 R34, R34 ;  /* 0x0000002200227308 */ /* 0x000ea20000000800 */
[----:B0-----:R-:W-:Y:S01]  /*4dc0*/  FADD.FTZ R2, R149, R4 ;  /* 0x0000000495027221 */ /* 0x001fe20000010000 */
[----:B------:R-:W-:Y:S01]  /*4dd0*/  FADD.FTZ R5, R67, R44 ;  /* 0x0000002c43057221 */ /* 0x000fe20000010000 */
[--C-:B------:R-:W-:Y:S01]  /*4de0*/  FFMA.FTZ R30, R30, UR21, -R55.reuse ;  /* 0x000000151e1e7c23 */ /* 0x100fe20008010837 */
[--C-:B------:R-:W-:Y:S01]  /*4df0*/  FFMA.FTZ R37, R37, UR21, -R55.reuse ;  /* 0x0000001525257c23 */ /* 0x100fe20008010837 */
[----:B------:R-:W-:Y:S01]  /*4e00*/  FFMA.FTZ R40, R40, UR21, -R55 ;  /* 0x0000001528287c23 */ /* 0x000fe20008010837 */
[----:B------:R-:W-:Y:S01]  /*4e10*/  FADD.FTZ R44, R136, R5 ;  /* 0x00000005882c7221 */ /* 0x000fe20000010000 */
[----:B------:R-:W-:Y:S01]  /*4e20*/  F2FP.BF16.F32.PACK_AB R149, R4, R149 ;  /* 0x000000950495723e */ /* 0x000fe200000010ff */
[----:B------:R-:W0:Y:S01]  /*4e30*/  MUFU.EX2 R8, R8 ;  /* 0x0000000800087308 */ /* 0x000e220000000800 */
[----:B-1----:R-:W-:Y:S01]  /*4e40*/  FADD.FTZ R3, R151, R2 ;  /* 0x0000000297037221 */ /* 0x002fe20000010000 */
[----:B------:R-:W-:Y:S01]  /*4e50*/  FADD.FTZ R5, R69, R44 ;  /* 0x0000002c45057221 */ /* 0x000fe20000010000 */
[--C-:B------:R-:W-:Y:S01]  /*4e60*/  FFMA.FTZ R56, R56, UR21, -R55.reuse ;  /* 0x0000001538387c23 */ /* 0x100fe20008010837 */
[----:B------:R-:W-:Y:S01]  /*4e70*/  FFMA.FTZ R42, R42, UR21, -R55 ;  /* 0x000000152a2a7c23 */ /* 0x000fe20008010837 */
[----:B------:R-:W-:Y:S01]  /*4e80*/  F2FP.BF16.F32.PACK_AB R148, R57, R148 ;  /* 0x000000943994723e */ /* 0x000fe200000010ff */
[----:B------:R-:W-:Y:S01]  /*4e90*/  FADD.FTZ R44, R138, R5 ;  /* 0x000000058a2c7221 */ /* 0x000fe20000010000 */
[----:B------:R-:W-:Y:S01]  /*4ea0*/  F2FP.BF16.F32.PACK_AB R150, R59, R150 ;  /* 0x000000963b96723e */ /* 0x000fe200000010ff */
[----:B------:R-:W1:Y:S01]  /*4eb0*/  MUFU.EX2 R147, R147 ;  /* 0x0000009300937308 */ /* 0x000e620000000800 */
[----:B--2---:R-:W-:Y:S01]  /*4ec0*/  FADD.FTZ R2, R34, R3 ;  /* 0x0000000322027221 */ /* 0x004fe20000010000 */
[----:B------:R-:W-:Y:S01]  /*4ed0*/  FADD.FTZ R5, R29, R44 ;  /* 0x0000002c1d057221 */ /* 0x000fe20000010000 */
[----:B------:R-:W-:-:S02]  /*4ee0*/  F2FP.BF16.F32.PACK_AB R144, R61, R144 ;  /* 0x000000903d90723e */ /* 0x000fc400000010ff */
[----:B------:R-:W-:Y:S01]  /*4ef0*/  FADD.FTZ R3, R145, R2 ;  /* 0x0000000291037221 */ /* 0x000fe20000010000 */
[----:B------:R-:W-:Y:S02]  /*4f00*/  F2FP.BF16.F32.PACK_AB R146, R63, R146 ;  /* 0x000000923f92723e */ /* 0x000fe400000010ff */
[----:B------:R-:W2:Y:S01]  /*4f10*/  MUFU.EX2 R10, R10 ;  /* 0x0000000a000a7308 */ /* 0x000ea20000000800 */
[----:B0-----:R-:W-:Y:S01]  /*4f20*/  FADD.FTZ R2, R8, R3 ;  /* 0x0000000308027221 */ /* 0x001fe20000010000 */
[----:B------:R-:W-:Y:S02]  /*4f30*/  F2FP.BF16.F32.PACK_AB R140, R65, R140 ;  /* 0x0000008c418c723e */ /* 0x000fe400000010ff */
[----:B------:R-:W-:Y:S02]  /*4f40*/  F2FP.BF16.F32.PACK_AB R142, R67, R142 ;  /* 0x0000008e438e723e */ /* 0x000fe400000010ff */
[----:B------:R-:W-:Y:S02]  /*4f50*/  F2FP.BF16.F32.PACK_AB R136, R69, R136 ;  /* 0x000000884588723e */ /* 0x000fe400000010ff */
[----:B------:R-:W0:Y:S01]  /*4f60*/  MUFU.EX2 R141, R141 ;  /* 0x0000008d008d7308 */ /* 0x000e220000000800 */
[----:B-1----:R-:W-:Y:S01]  /*4f70*/  FADD.FTZ R3, R147, R2 ;  /* 0x0000000293037221 */ /* 0x002fe20000010000 */
[----:B------:R-:W-:Y:S01]  /*4f80*/  FADD.FTZ R2, R132, R5 ;  /* 0x0000000584027221 */ /* 0x000fe20000010000 */
[----:B------:R-:W-:-:S02]  /*4f90*/  F2FP.BF16.F32.PACK_AB R138, R29, R138 ;  /* 0x0000008a1d8a723e */ /* 0x000fc400000010ff */
[C---:B------:R-:W-:Y:S01]  /*4fa0*/  F2FP.BF16.F32.PACK_AB R132, R35.reuse, R132 ;  /* 0x000000842384723e */ /* 0x040fe200000010ff */
[----:B------:R-:W-:Y:S01]  /*4fb0*/  FADD.FTZ R5, R35, R2 ;  /* 0x0000000223057221 */ /* 0x000fe20000010000 */
[----:B------:R-:W-:Y:S01]  /*4fc0*/  FFMA.FTZ R2, R0, UR21, -R55 ;  /* 0x0000001500027c23 */ /* 0x000fe20008010837 */
[----:B------:R-:W1:Y:S01]  /*4fd0*/  MUFU.EX2 R12, R12 ;  /* 0x0000000c000c7308 */ /* 0x000e620000000800 */
[----:B--2---:R-:W-:Y:S01]  /*4fe0*/  FADD.FTZ R44, R10, R3 ;  /* 0x000000030a2c7221 */ /* 0x004fe20000010000 */
[----:B------:R-:W-:Y:S02]  /*4ff0*/  F2FP.BF16.F32.PACK_AB R151, R34, R151 ;  /* 0x000000972297723e */ /* 0x000fe400000010ff */
[----:B------:R-:W-:Y:S02]  /*5000*/  F2FP.BF16.F32.PACK_AB R145, R8, R145 ;  /* 0x000000910891723e */ /* 0x000fe400000010ff */
[----:B------:R-:W-:Y:S02]  /*5010*/  F2FP.BF16.F32.PACK_AB R147, R10, R147 ;  /* 0x000000930a93723e */ /* 0x000fe400000010ff */
[----:B------:R-:W2:Y:S01]  /*5020*/  MUFU.EX2 R143, R143 ;  /* 0x0000008f008f7308 */ /* 0x000ea20000000800 */
[----:B0-----:R-:W-:Y:S01]  /*5030*/  FADD.FTZ R3, R141, R44 ;  /* 0x0000002c8d037221 */ /* 0x001fe20000010000 */
[----:B------:R-:W-:Y:S01]  /*5040*/  FADD.FTZ R44, R134, R5 ;  /* 0x00000005862c7221 */ /* 0x000fe20000010000 */
[----:B------:R-:W-:-:S03]  /*5050*/  F2FP.BF16.F32.PACK_AB R134, R41, R134 ;  /* 0x000000862986723e */ /* 0x000fc600000010ff */
[----:B------:R-:W-:Y:S02]  /*5060*/  FADD.FTZ R5, R41, R44 ;  /* 0x0000002c29057221 */ /* 0x000fe40000010000 */
[----:B------:R-:W0:Y:S01]  /*5070*/  MUFU.EX2 R14, R14 ;  /* 0x0000000e000e7308 */ /* 0x000e220000000800 */
[----:B-1----:R-:W-:Y:S01]  /*5080*/  FADD.FTZ R0, R12, R3 ;  /* 0x000000030c007221 */ /* 0x002fe20000010000 */
[----:B------:R-:W-:Y:S01]  /*5090*/  FADD.FTZ R46, R128, R5 ;  /* 0x00000005802e7221 */ /* 0x000fe20000010000 */
[C---:B------:R-:W-:Y:S02]  /*50a0*/  F2FP.BF16.F32.PACK_AB R128, R43.reuse, R128 ;  /* 0x000000802b80723e */ /* 0x040fe400000010ff */
[----:B------:R-:W-:Y:S01]  /*50b0*/  F2FP.BF16.F32.PACK_AB R141, R12, R141 ;  /* 0x0000008d0c8d723e */ /* 0x000fe200000010ff */
[----:B------:R-:W-:Y:S02]  /*50c0*/  FADD.FTZ R5, R43, R46 ;  /* 0x0000002e2b057221 */ /* 0x000fe40000010000 */
[----:B------:R-:W1:Y:S01]  /*50d0*/  MUFU.EX2 R137, R137 ;  /* 0x0000008900897308 */ /* 0x000e620000000800 */
[----:B--2---:R-:W-:Y:S01]  /*50e0*/  FADD.FTZ R3, R143, R0 ;  /* 0x000000008f037221 */ /* 0x004fe20000010000 */
[----:B------:R-:W-:Y:S01]  /*50f0*/  FADD.FTZ R46, R130, R5 ;  /* 0x00000005822e7221 */ /* 0x000fe20000010000 */
[----:B------:R-:W-:-:S03]  /*5100*/  F2FP.BF16.F32.PACK_AB R130, R45, R130 ;  /* 0x000000822d82723e */ /* 0x000fc600000010ff */
[----:B------:R-:W-:Y:S02]  /*5110*/  FADD.FTZ R5, R45, R46 ;  /* 0x0000002e2d057221 */ /* 0x000fe40000010000 */
        /* <DEDUP_REMOVED lines=11> */
[----:B-1----:R-:W-:-:S07]  /*51d0*/  F2FP.BF16.F32.PACK_AB R139, R24, R139 ;  /* 0x0000008b188b723e */ /* 0x002fce00000010ff */
[----:B------:R-:W1:Y:S08]  /*51e0*/  MUFU.EX2 R135, R135 ;  /* 0x0000008700877308 */ /* 0x000e700000000800 */
[----:B------:R-:W3:Y:S08]  /*51f0*/  MUFU.EX2 R28, R28 ;  /* 0x0000001c001c7308 */ /* 0x000ef00000000800 */
[----:B------:R4:W-:Y:S08]  /*5200*/  MUFU.EX2 R0, R36 ;  /* 0x0000002400007308 */ /* 0x0009f00000000800 */
[----:B------:R-:W5:Y:S01]  /*5210*/  MUFU.EX2 R129, R129 ;  /* 0x0000008100817308 */ /* 0x000f620000000800 */
[----:B----4-:R-:W-:-:S04]  /*5220*/  FADD.FTZ R36, R24, R3 ;  /* 0x0000000318247221 */ /* 0x010fc80000010000 */
[----:B--2---:R-:W-:Y:S01]  /*5230*/  FADD.FTZ R3, R133, R36 ;  /* 0x0000002485037221 */ /* 0x004fe20000010000 */
[C---:B0-----:R-:W-:Y:S02]  /*5240*/  F2FP.BF16.F32.PACK_AB R133, R26.reuse, R133 ;  /* 0x000000851a85723e */ /* 0x041fe400000010ff */
[----:B------:R-:W0:Y:S01]  /*5250*/  MUFU.EX2 R32, R32 ;  /* 0x0000002000207308 */ /* 0x000e220000000800 */
[----:B------:R-:W-:-:S04]  /*5260*/  FADD.FTZ R36, R26, R3 ;  /* 0x000000031a247221 */ /* 0x000fc80000010000 */
[----:B-1----:R-:W-:Y:S01]  /*5270*/  FADD.FTZ R3, R135, R36 ;  /* 0x0000002487037221 */ /* 0x002fe20000010000 */
[C---:B---3--:R-:W-:Y:S02]  /*5280*/  F2FP.BF16.F32.PACK_AB R135, R28.reuse, R135 ;  /* 0x000000871c87723e */ /* 0x048fe400000010ff */
[----:B------:R-:W1:Y:S01]  /*5290*/  MUFU.EX2 R131, R131 ;  /* 0x0000008300837308 */ /* 0x000e620000000800 */
[----:B------:R-:W-:-:S04]  /*52a0*/  FADD.FTZ R36, R28, R3 ;  /* 0x000000031c247221 */ /* 0x000fc80000010000 */
[----:B-----5:R-:W-:-:S03]  /*52b0*/  FADD.FTZ R3, R129, R36 ;  /* 0x0000002481037221 */ /* 0x020fc60000010000 */
[----:B------:R-:W2:Y:S01]  /*52c0*/  MUFU.EX2 R38, R38 ;  /* 0x0000002600267308 */ /* 0x000ea20000000800 */
[C---:B0-----:R-:W-:Y:S01]  /*52d0*/  FADD.FTZ R36, R32.reuse, R3 ;  /* 0x0000000320247221 */ /* 0x041fe20000010000 */
[----:B------:R-:W-:-:S06]  /*52e0*/  F2FP.BF16.F32.PACK_AB R129, R32, R129 ;  /* 0x000000812081723e */ /* 0x000fcc00000010ff */
[----:B------:R-:W0:Y:S01]  /*52f0*/  MUFU.EX2 R124, R124 ;  /* 0x0000007c007c7308 */ /* 0x000e220000000800 */
[----:B-1----:R-:W-:Y:S01]  /*5300*/  FADD.FTZ R3, R131, R36 ;  /* 0x0000002483037221 */ /* 0x002fe20000010000 */
[----:B------:R-:W-:-:S03]  /*5310*/  F2FP.BF16.F32.PACK_AB R131, R0, R131 ;  /* 0x000000830083723e */ /* 0x000fc600000010ff */
[----:B------:R-:W-:-:S03]  /*5320*/  FADD.FTZ R3, R0, R3 ;  /* 0x0000000300037221 */ /* 0x000fc60000010000 */
        /* <DEDUP_REMOVED lines=31> */
[----:B--2---:R-:W-:Y:S01]  /*5520*/  FADD.FTZ R0, R56, R3 ;  /* 0x0000000338007221 */ /* 0x004fe20000010000 */
[----:B------:R-:W-:-:S06]  /*5530*/  VIADD R3, R88, 0xfffffffe ;  /* 0xfffffffe58037836 */ /* 0x000fcc0000000000 */
[----:B------:R-:W2:Y:S01]  /*5540*/  MUFU.EX2 R53, R53 ;  /* 0x0000003500357308 */ /* 0x000ea20000000800 */
[----:B0-----:R-:W-:Y:S01]  /*5550*/  FADD.FTZ R2, R122, R5 ;  /* 0x000000057a027221 */ /* 0x001fe20000010000 */
[C---:B-1----:R-:W-:Y:S01]  /*5560*/  FADD.FTZ R0, R123.reuse, R0 ;  /* 0x000000007b007221 */ /* 0x042fe20000010000 */
[----:B------:R-:W-:Y:S02]  /*5570*/  F2FP.BF16.F32.PACK_AB R123, R123, R56 ;  /* 0x000000387b7b723e */ /* 0x000fe400000010ff */
        /* <DEDUP_REMOVED lines=14> */
.L_x_1252:
[----:B------:R-:W-:Y:S02]  /*5660*/  ULDC UR18, c[0x0][0x9e4] ;  /* 0x0002790000127ab9 */ /* 0x000fe40000000800 */
[----:B------:R-:W-:-:S11]  /*5670*/  UISETP.NE.AND UP0, UPT, UR18, 0x1, UPT ;  /* 0x000000011200788c */ /* 0x000fd6000bf05270 */
[----:B------:R-:W-:Y:S02]  /*5680*/  @UP0 ULDC.64 UR6, c[0x0][0x9e8] ;  /* 0x00027a0000060ab9 */ /* 0x000fe40000000a00 */
[----:B------:R-:W-:-:S04]  /*5690*/  UIMAD.WIDE.U32 UR10, UR15, UR6, URZ ;  /* 0x000000060f0a72a5 */ /* 0x000fc8000f8e003f */
[----:B------:R-:W-:-:S12]  /*56a0*/  @UP0 USHF.R.U32.HI UR15, URZ, UR7, UR11 ;  /* 0x000000073f0f0299 */ /* 0x000fd8000801160b */
.L_x_1253:
[----:B------:R-:W-:-:S04]  /*56b0*/  UIMAD UR15, UR15, UR18, UR18 ;  /* 0x000000120f0f72a4 */ /* 0x000fc8000f8e0212 */
[----:B------:R-:W-:-:S04]  /*56c0*/  UISETP.LT.AND UP0, UPT, UR14, UR15, UPT ;  /* 0x0000000f0e00728c */ /* 0x000fc8000bf01270 */
[----:B------:R-:W-:-:S12]  /*56d0*/  USEL UR14, UR14, UR15, UP0 ;  /* 0x0000000f0e0e7287 */ /* 0x000fd80008000000 */
.L_x_1251:
[----:B------:R-:W-:Y:S01]  /*56e0*/  USHF.R.S32.HI UR6, URZ, 0x1f, UR14 ;  /* 0x0000001f3f067899 */ /* 0x000fe2000801140e */
[----:B------:R-:W-:Y:S02]  /*56f0*/  CS2R R118, SRZ ;  /* 0x0000000000767805 */ /* 0x000fe4000001ff00 */
[----:B------:R-:W-:Y:S02]  /*5700*/  CS2R R116, SRZ ;  /* 0x0000000000747805 */ /* 0x000fe4000001ff00 */
[----:B------:R-:W-:Y:S01]  /*5710*/  CS2R R114, SRZ ;  /* 0x0000000000727805 */ /* 0x000fe2000001ff00 */
[----:B------:R-:W-:Y:S01]  /*5720*/  ULEA.HI UR6, UR6, UR14, URZ, 0x7 ;  /* 0x0000000e06067291 */ /* 0x000fe2000f8f383f */
[----:B------:R-:W-:Y:S02]  /*5730*/  CS2R R112, SRZ ;  /* 0x0000000000707805 */ /* 0x000fe4000001ff00 */
[----:B------:R-:W-:Y:S02]  /*5740*/  CS2R R110, SRZ ;  /* 0x00000000006e7805 */ /* 0x000fe4000001ff00 */
[----:B------:R-:W-:Y:S01]  /*5750*/  CS2R R108, SRZ ;  /* 0x00000000006c7805 */ /* 0x000fe2000001ff00 */
        /* <DEDUP_REMOVED lines=10> */
[----:B------:R-:W-:Y:S02]  /*5800*/  CS2R R92, SRZ ;  /* 0x00000000005c7805 */ /* 0x000fe4000001ff00 */
[----:B------:R-:W-:Y:S02]  /*5810*/  CS2R R90, SRZ ;  /* 0x00000000005a7805 */ /* 0x000fe4000001ff00 */
[----:B------:R-:W-:Y:S02]  /*5820*/  CS2R R88, SRZ ;  /* 0x0000000000587805 */ /* 0x000fe4000001ff00 */
[----:B------:R-:W-:-:S13]  /*5830*/  ISETP.GE.AND P1, PT, R3, UR26, PT ;  /* 0x0000001a03007c0c */ /* 0x000fda000bf26270 */
[----:B------:R-:W-:Y:S05]  /*5840*/  @!P1 BRA `(.L_x_1254) ;  /* 0x0000003400a49947 */ /* 0x000fea0003800000 */
[----:B------:R-:W-:Y:S01]  /*5850*/  IMAD.MOV.U32 R5, RZ, RZ, R7 ;  /* 0x000000ffff057224 */ /* 0x000fe200078e0007 */
[----:B------:R-:W-:Y:S01]  /*5860*/  UMOV UR28, UR49 ;  /* 0x00000031001c7c82 */ /* 0x000fe20008000000 */
[----:B------:R-:W-:Y:S01]  /*5870*/  IMAD.MOV.U32 R4, RZ, RZ, R6 ;  /* 0x000000ffff047224 */ /* 0x000fe200078e0006 */
[----:B------:R-:W-:Y:S01]  /*5880*/  UMOV UR27, UR48 ;  /* 0x00000030001b7c82 */ /* 0x000fe20008000000 */
[----:B------:R-:W-:Y:S01]  /*5890*/  IMAD.MOV.U32 R119, RZ, RZ, RZ ;  /* 0x000000ffff777224 */ /* 0x000fe200078e00ff */
[----:B------:R-:W-:Y:S01]  /*58a0*/  ULDC UR22, c[0x0][0x9e4] ;  /* 0x0002790000167ab9 */ /* 0x000fe20000000800 */
[----:B------:R-:W-:Y:S01]  /*58b0*/  ULDC UR23, c[0x0][0x9dc] ;  /* 0x0002770000177ab9 */ /* 0x000fe20000000800 */
[----:B------:R-:W-:Y:S01]  /*58c0*/  ULDC UR25, c[0x0][0x9d8] ;  /* 0x0002760000197ab9 */ /* 0x000fe20000000800 */
[----:B------:R-:W-:Y:S01]  /*58d0*/  ULDC UR21, c[0x0][0x988] ;  /* 0x0002620000157ab9 */ /* 0x000fe20000000800 */
[----:B------:R-:W-:-:S05]  /*58e0*/  ULDC UR24, c[0x0][0x9e0] ;  /* 0x0002780000187ab9 */ /* 0x000fca0000000800 */
.L_x_1273:
[----:B------:R-:W-:Y:S01]  /*58f0*/  ISETP.NE.AND P2, PT, RZ, UR44, PT ;  /* 0x0000002cff007c0c */ /* 0x000fe2000bf45270 */
[----:B------:R-:W-:-:S04]  /*5900*/  UISETP.NE.AND UP0, UPT, UR27, 0x1, UPT ;  /* 0x000000011b00788c */ /* 0x000fc8000bf05270 */
[----:B------:R-:W-:-:S04]  /*5910*/  USEL UR49, URZ, 0x1, UP0 ;  /* 0x000000013f317887 */ /* 0x000fc80008000000 */
[----:B------:R-:W-:-:S04]  /*5920*/  ULOP3.LUT UR49, UR28, UR49, URZ, 0x3c, !UPT ;  /* 0x000000311c317292 */ /* 0x000fc8000f8e3c3f */
[----:B------:R-:W-:Y:S08]  /*5930*/  @P2 BRA `(.L_x_1255) ;  /* 0x0000000000382947 */ /* 0x000ff00003800000 */
[----:B------:R-:W-:Y:S05]  /*5940*/  @!P0 BRA `(.L_x_1256) ;  /* 0x0000000000048947 */ /* 0x000fea0003800000 */
[----:B------:R-:W-:Y:S01]  /*5950*/  BPT.TRAP 0x1 ;  /* 0x000000040000795c */ /* 0x000fe20000300000 */
.L_x_1256:
        /* <DEDUP_REMOVED lines=9> */
.L_x_1257:
[----:B-1----:R-:W-:Y:S05]  /*59f0*/  @P1 BRA `(.L_x_1255) ;  /* 0x0000000000081947 */ /* 0x002fea0003800000 */
[----:B------:R-:W1:Y:S02]  /*5a00*/  SYNCS.PHASECHK.TRANS64.TRYWAIT P1, [UR6+0x16830], R6 ;  /* 0x01683006ff0075a7 */ /* 0x000e640008020146 */
[----:B-1----:R-:W-:Y:S05]  /*5a10*/  @!P1 BRA `(.L_x_1258) ;  /* 0x0000012800309947 */ /* 0x002fea0003800000 */
.L_x_1255:
[----:B-1----:R-:W1:Y:S01]  /*5a20*/  S2R R7, SR_TID.X ;  /* 0x0000000000077919 */ /* 0x002e620000002100 */
[----:B------:R-:W-:Y:S01]  /*5a30*/  UIADD3 UR48, UR27, 0x1, URZ ;  /* 0x000000011b307890 */ /* 0x000fe2000fffe03f */
[----:B------:R-:W-:Y:S01]  /*5a40*/  UMOV UR19, 0x40000040 ;  /* 0x4000004000137882 */ /* 0x000fe20000000000 */
[----:B------:R-:W-:Y:S02]  /*5a50*/  UMOV UR7, 0x40000040 ;  /* 0x4000004000077882 */ /* 0x000fe40000000000 */
[----:B------:R-:W-:Y:S01]  /*5a60*/  UISETP.NE.AND UP0, UPT, UR48, 0x2, UPT ;  /* 0x000000023000788c */ /* 0x000fe2000bf05270 */
[----:B------:R-:W-:Y:S01]  /*5a70*/  UMOV UR11, 0x40000040 ;  /* 0x40000040000b7882 */ /* 0x000fe20000000000 */
[----:B------:R-:W-:Y:S02]  /*5a80*/  UMOV UR15, 0x40000040 ;  /* 0x40000040000f7882 */ /* 0x000fe40000000000 */
[----:B------:R-:W-:-:S04]  /*5a90*/  USEL UR48, UR48, URZ, UP0 ;  /* 0x0000003f30307287 */ /* 0x000fc80008000000 */
        /* <DEDUP_REMOVED lines=22> */
.L_x_1260:
[----:B------:R-:W-:Y:S01]  /*5c00*/  ULEA UR6, UR27, UR45, 0x3 ;  /* 0x0000002d1b067291 */ /* 0x000fe2000f8e183f */
[----:B------:R-:W-:-:S05]  /*5c10*/  IMAD.U32 R6, RZ, RZ, UR28 ;  /* 0x0000001cff067e24 */ /* 0x000fca000f8e00ff */
[----:B------:R-:W-:-:S04]  /*5c20*/  SHF.L.U32 R6, R6, 0x1f, RZ ;  /* 0x0000001f06067819 */ /* 0x000fc800000006ff */
[----:B------:R0:W1:Y:S01]  /*5c30*/  SYNCS.PHASECHK.TRANS64.TRYWAIT P1, [UR6+0x16850], R6 ;  /* 0x01685006ff0075a7 */ /* 0x0000620008020146 */
[----:B------:R-:W-:Y:S05]  /*5c40*/  @!P0 BRA `(.L_x_1261) ;  /* 0x0000000000048947 */ /* 0x000fea0003800000 */
[----:B------:R-:W-:Y:S01]  /*5c50*/  BPT.TRAP 0x1 ;  /* 0x000000040000795c */ /* 0x000fe20000300000 */
.L_x_1261:
[----:B-1----:R-:W-:Y:S05]  /*5c60*/  @P1 BRA `(.L_x_1259) ;  /* 0x0000000000081947 */ /* 0x002fea0003800000 */
[----:B------:R-:W1:Y:S02]  /*5c70*/  SYNCS.PHASECHK.TRANS64.TRYWAIT P1, [UR6+0x16850], R6 ;  /* 0x01685006ff0075a7 */ /* 0x000e640008020146 */
[----:B-1----:R-:W-:Y:S05]  /*5c80*/  @!P1 BRA `(.L_x_1262) ;  /* 0x0000012400ac9947 */ /* 0x002fea0003800000 */
.L_x_1259:
[----:B------:R-:W-:Y:S01]  /*5c90*/  UIADD3 UR6, UR45, 0x400, URZ ;  /* 0x000004002d067890 */ /* 0x000fe2000fffe03f */
[----:B------:R-:W-:Y:S01]  /*5ca0*/  WARPGROUP.ARRIVE ;  /* 0x00000000000079c5 */ /* 0x000fe20000000000 */
[----:B------:R-:W-:-:S05]  /*5cb0*/  UMOV UR7, 0x40000040 ;  /* 0x4000004000077882 */ /* 0x000fca0000000000 */
[----:B------:R-:W1:Y:S01]  /*5cc0*/  S2R R8, SR_TID.X ;  /* 0x0000000000087919 */ /* 0x000e620000002100 */
[----:B------:R-:W-:-:S04]  /*5cd0*/  USHF.R.U32.HI UR6, URZ, 0x4, UR6 ;  /* 0x000000043f067899 */ /* 0x000fc80008011606 */
[----:B------:R-:W-:-:S04]  /*5ce0*/  ULOP3.LUT UR6, UR6, 0x3fff, URZ, 0xc0, !UPT ;  /* 0x00003fff06067892 */ /* 0x000fc8000f8ec03f */
[----:B------:R-:W-:-:S07]  /*5cf0*/  ULEA UR10, UR27, UR6, 0xa ;  /* 0x000000061b0a7291 */ /* 0x000fce000f8e503f */
[----:B------:R-:W-:Y:S02]  /*5d00*/  UMOV UR6, UR10 ;  /* 0x0000000a00067c82 */ /* 0x000fe40008000000 */
[----:B------:R-:W-:Y:S01]  /*5d10*/  HGMMA.64x64x16.F32.BF16 R88, R148, gdesc[UR4].tnspB, R88, gsb0 ;  /* 0x40e0000494587df0 */ /* 0x000fe20008001858 */
[----:B------:R-:W-:Y:S01]  /*5d20*/  UIADD3 UR6, UR10, 0x80, URZ ;  /* 0x000000800a067890 */ /* 0x000fe2000fffe03f */
[----:B------:R-:W-:Y:S01]  /*5d30*/  UMOV UR7, 0x40000040 ;  /* 0x4000004000077882 */ /* 0x000fe20000000000 */
[----:B-1----:R-:W-:Y:S02]  /*5d40*/  SHF.R.U32.HI R7, RZ, 0x7, R8 ;  /* 0x00000007ff077819 */ /* 0x002fe40000011608 */
[----:B------:R-:W-:-:S03]  /*5d50*/  ISETP.GE.U32.AND P1, PT, R8, 0x180, PT ;  /* 0x000001800800780c */ /* 0x000fc60003f26070 */
[----:B0-----:R-:W-:-:S05]  /*5d60*/  VIADD R6, R7, 0x9 ;  /* 0x0000000907067836 */ /* 0x001fca0000000000 */
[----:B------:R-:W-:Y:S01]  /*5d70*/  SEL R6, R6, 0x9, !P1 ;  /* 0x0000000906067807 */ /* 0x000fe20004800000 */
        /* <DEDUP_REMOVED lines=37> */
.L_x_1263:
        /* <DEDUP_REMOVED lines=16> */
[----:B------:R-:W-:Y:S01]  /*60d0*/  ULEA UR6, UR48, UR45, 0x3 ;  /* 0x0000002d30067291 */ /* 0x000fe2000f8e183f */
[----:B------:R-:W-:Y:S01]  /*60e0*/  FMUL.FTZ R54, R64, UR25 ;  /* 0x0000001940367c20 */ /* 0x000fe20008410000 */
[----:B------:R-:W-:Y:S01]  /*60f0*/  FMUL.FTZ R64, R74, UR25 ;  /* 0x000000194a407c20 */ /* 0x000fe20008410000 */
[----:B------:R-:W-:Y:S01]  /*6100*/  @P1 IMAD.HI.U32 R46, R83, UR7, RZ ;  /* 0x00000007532e1c27 */ /* 0x000fe2000f8e00ff */
[----:B------:R-:W-:-:S03]  /*6110*/  @UP1 ULDC UR7, c[0x0][0x450] ;  /* 0x0001140000071ab9 */ /* 0x000fc60000000800 */
[----:B------:R-:W-:Y:S01]  /*6120*/  FMUL.FTZ R74, R84, UR25 ;  /* 0x00000019544a7c20 */ /* 0x000fe20008410000 */
[----:B0-----:R-:W-:Y:S01]  /*6130*/  FMUL.FTZ R6, R24, UR25 ;  /* 0x0000001918067c20 */ /* 0x001fe20008410000 */
[----:B------:R-:W-:Y:S01]  /*6140*/  UIADD3 UR6, UR6, 0x16840, URZ ;  /* 0x0001684006067890 */ /* 0x000fe2000fffe03f */
        /* <DEDUP_REMOVED lines=18> */
[----:B------:R-:W-:Y:S01]  /*6270*/  UISETP.NE.AND UP0, UPT, UR52, URZ, UPT ;  /* 0x0000003f3400728c */ /* 0x000fe2000bf05270 */
        /* <DEDUP_REMOVED lines=16> */
[----:B------:R-:W-:Y:S01]  /*6380*/  UPRMT UR6, UR43, 0x654, UR6 ;  /* 0x000006542b067896 */ /* 0x000fe20008000006 */
        /* <DEDUP_REMOVED lines=16> */
[----:B------:R-:W-:-:S02]  /*6490*/  IMAD.SHL.U32 R77, R3, 0x80, RZ ;  /* 0x00000080034d7824 */ /* 0x000fc400078e00ff */
[----:B------:R-:W-:Y:S01]  /*64a0*/  FMUL.FTZ R78, R87, UR25 ;  /* 0x00000019574e7c20 */ /* 0x000fe20008410000 */
[----:B------:R-:W-:Y:S01]  /*64b0*/  PLOP3.LUT P1, PT, PT, PT, UP0, 0x40, 0x0 ;  /* 0x000000000000781c */ /* 0x000fe20003f2e808 */
[----:B------:R-:W-:Y:S01]  /*64c0*/  IMAD.U32 R47, RZ, RZ, UR47 ;  /* 0x0000002fff2f7e24 */ /* 0x000fe2000f8e00ff */
[----:B------:R-:W1:Y:S01]  /*64d0*/  MUFU.TANH R6, R6 ;  /* 0x0000000600067308 */ /* 0x000e620000002400 */
[----:B------:R-:W-:Y:S01]  /*64e0*/  IADD3 R46, -R16, 0x1, -R77 ;  /* 0x00000001102e7810 */ /* 0x000fe20007ffe94d */
[----:B------:R-:W-:Y:S01]  /*64f0*/  SYNCS.ARRIVE.TRANS64.RED.A1T0 RZ, [UR6], RZ ;  /* 0x000000ffffff79a7 */ /* 0x000fe20008100406 */
[----:B------:R-:W-:Y:S02]  /*6500*/  ULOP3.LUT UR6, URZ, UR23, URZ, 0x33, !UPT ;  /* 0x000000173f067292 */ /* 0x000fe4000f8e333f */
[----:B------:R-:W-:-:S03]  /*6510*/  IADD3 R46, -R47, UR40, R46 ;  /* 0x000000282f2e7c10 */ /* 0x000fc6000fffe12e */
[----:B------:R-:W2:Y:S02]  /*6520*/  MUFU.TANH R7, R7 ;  /* 0x0000000700077308 */ /* 0x000ea40000002400 */
[C---:B------:R-:W-:Y:S02]  /*6530*/  VIADD R82, R46.reuse, UR24 ;  /* 0x000000182e527c36 */ /* 0x040fe40008000000 */
[----:B------:R-:W-:Y:S02]  /*6540*/  VIADD R81, R46, UR6 ;  /* 0x000000062e517c36 */ /* 0x000fe40008000000 */
[--C-:B0-----:R-:W-:Y:S02]  /*6550*/  IMAD.IADD R80, R82, 0x1, R84.reuse ;  /* 0x0000000152507824 */ /* 0x101fe400078e0254 */
[----:B------:R-:W0:Y:S01]  /*6560*/  MUFU.TANH R8, R8 ;  /* 0x0000000800087308 */ /* 0x000e220000002400 */
        /* <DEDUP_REMOVED lines=76> */
.L_x_1266:
[----:B------:R-:W-:-:S05]  /*6a30*/  IMAD.U32 R86, RZ, RZ, UR22 ;  /* 0x00000016ff567e24 */ /* 0x000fca000f8e00ff */
[----:B------:R-:W-:-:S13]  /*6a40*/  ISETP.NE.AND P1, PT, R86, 0x1, PT ;  /* 0x000000015600780c */ /* 0x000fda0003f25270 */
[----:B------:R-:W1:Y:S02]  /*6a50*/  @P1 LDC.64 R46, c[0x0][0x9e8] ;  /* 0x00027a00ff2e1b82 */ /* 0x000e640000000a00 */
[----:B-1----:R-:W-:-:S05]  /*6a60*/  @P1 IMAD.HI.U32 R46, R84, R46, RZ ;  /* 0x0000002e542e1227 */ /* 0x002fca00078e00ff */
[----:B------:R-:W-:-:S07]  /*6a70*/  @P1 SHF.R.U32.HI R84, RZ, R47, R46 ;  /* 0x0000002fff541219 */ /* 0x000fce000001162e */
.L_x_1267:
[----:B------:R-:W-:Y:S05]  /*6a80*/  BSYNC B0 ;  /* 0x0000000000007941 */ /* 0x000fea0003800000 */
.L_x_1265:
[----:B------:R-:W-:-:S04]  /*6a90*/  IMAD R47, R84, R86, -R77 ;  /* 0x00000056542f7224 */ /* 0x000fc800078e0a4d */
[----:B------:R-:W-:-:S05]  /*6aa0*/  IMAD.IADD R47, R47, 0x1, -R16 ;  /* 0x000000012f2f7824 */ /* 0x000fca00078e0a10 */
[----:B------:R-:W-:Y:S02]  /*6ab0*/  VIADDMNMX R80, R47, R86, R80, PT ;  /* 0x000000562f507246 */ /* 0x000fe40003800150 */
[----:B------:R-:W-:-:S07]  /*6ac0*/  VIMNMX R79, R79, R47, !PT ;  /* 0x0000002f4f4f7248 */ /* 0x000fce0007fe0100 */
.L_x_1264:
[----:B------:R-:W-:Y:S01]  /*6ad0*/  ISETP.GT.AND P1, PT, R3, -0x1, PT ;  /* 0xffffffff0300780c */ /* 0x000fe20003f24270 */
[----:B------:R-:W1:Y:S01]  /*6ae0*/  SHFL.IDX PT, R83, R83, 0x1, 0x1c1f ;  /* 0x003c1f0053537f89 */ /* 0x000e6200000e0000 */
[----:B------:R-:W-:Y:S02]  /*6af0*/  UISETP.NE.AND UP0, UPT, UR52, URZ, UPT ;  /* 0x0000003f3400728c */ /* 0x000fe4000bf05270 */
[C---:B------:R-:W-:Y:S02]  /*6b00*/  ISETP.GT.AND P3, PT, R79.reuse, 0x8, P1 ;  /* 0x000000084f00780c */ /* 0x040fe40000f64270 */
[C---:B------:R-:W-:Y:S02]  /*6b10*/  ISETP.GT.AND P6, PT, R79.reuse, RZ, P1 ;  /* 0x000000ff4f00720c */ /* 0x040fe40000fc4270 */
        /* <DEDUP_REMOVED lines=9> */
[--C-:B-1----:R-:W-:Y:S01]  /*6bb0*/  IMAD.IADD R82, R82, 0x1, R83.reuse ;  /* 0x0000000152527824 */ /* 0x102fe200078e0253 */
[----:B------:R-:W-:Y:S01]  /*6bc0*/  ISETP.GT.AND P5, PT, R79, 0x9, P1 ;  /* 0x000000094f00780c */ /* 0x000fe20000fa4270 */
[----:B------:R-:W-:Y:S01]  /*6bd0*/  IMAD.IADD R81, R81, 0x1, R83 ;  /* 0x0000000151517824 */ /* 0x000fe200078e0253 */
        /* <DEDUP_REMOVED lines=99> */
.L_x_1270:
[----:B------:R-:W-:-:S05]  /*7210*/  IMAD.U32 R80, RZ, RZ, UR22 ;  /* 0x00000016ff507e24 */ /* 0x000fca000f8e00ff */
[----:B------:R-:W-:-:S13]  /*7220*/  ISETP.NE.AND P2, PT, R80, 0x1, PT ;  /* 0x000000015000780c */ /* 0x000fda0003f45270 */
[----:B------:R-:W0:Y:S02]  /*7230*/  @P2 LDC.64 R6, c[0x0][0x9e8] ;  /* 0x00027a00ff062b82 */ /* 0x000e240000000a00 */
[----:B0-----:R-:W-:-:S05]  /*7240*/  @P2 IMAD.HI.U32 R6, R83, R6, RZ ;  /* 0x0000000653062227 */ /* 0x001fca00078e00ff */
[----:B------:R-:W-:-:S07]  /*7250*/  @P2 SHF.R.U32.HI R83, RZ, R7, R6 ;  /* 0x00000007ff532219 */ /* 0x000fce0000011606 */
.L_x_1271:
[----:B------:R-:W-:Y:S05]  /*7260*/  BSYNC B0 ;  /* 0x0000000000007941 */ /* 0x000fea0003800000 */
.L_x_1269:
[----:B------:R-:W-:-:S04]  /*7270*/  IMAD R77, R83, R80, -R77 ;  /* 0x00000050534d7224 */ /* 0x000fc800078e0a4d */
[----:B------:R-:W-:-:S05]  /*7280*/  IMAD.IADD R77, R77, 0x1, -R16 ;  /* 0x000000014d4d7824 */ /* 0x000fca00078e0a10 */
[----:B------:R-:W-:Y:S02]  /*7290*/  VIADDMNMX R82, R77, R80, R82, PT ;  /* 0x000000504d527246 */ /* 0x000fe40003800152 */
[----:B------:R-:W-:-:S07]  /*72a0*/  VIMNMX R81, R81, R77, !PT ;  /* 0x0000004d51517248 */ /* 0x000fce0007fe0100 */
.L_x_1268:
        /* <DEDUP_REMOVED lines=11> */
[----:B------:R-:W-:-:S02]  /*7360*/  ISETP.GT.AND P2, PT, R81, 0x1, P1 ;  /* 0x000000015100780c */ /* 0x000fc40000f44270 */
[----:B------:R-:W-:Y:S02]  /*7370*/  FMNMX.FTZ R6, R24, R7, !PT ;  /* 0x0000000718067209 */ /* 0x000fe40007810000 */
[----:B------:R-:W-:Y:S02]  /*7380*/  FSEL R30, R30, -INF , !P5 ;  /* 0xff8000001e1e7808 */ /* 0x000fe40006800000 */
[----:B------:R-:W-:Y:S02]  /*7390*/  FMNMX.FTZ R7, R25, R6, !PT ;  /* 0x0000000619077209 */ /* 0x000fe40007810000 */
[----:B------:R-:W-:Y:S02]  /*73a0*/  ISETP.LT.OR P2, PT, R82, 0x2, P2 ;  /* 0x000000025200780c */ /* 0x000fe40001741670 */
[----:B------:R-:W-:Y:S02]  /*73b0*/  FMNMX.FTZ R6, R28, R7, !PT ;  /* 0x000000071c067209 */ /* 0x000fe40007810000 */
[----:B------:R-:W-:-:S02]  /*73c0*/  ISETP.GT.AND P5, PT, R81, RZ, P1 ;  /* 0x000000ff5100720c */ /* 0x000fc40000fa4270 */
[----:B------:R-:W-:Y:S02]  /*73d0*/  FMNMX.FTZ R7, R29, R6, !PT ;  /* 0x000000061d077209 */ /* 0x000fe40007810000 */
[----:B------:R-:W-:Y:S02]  /*73e0*/  FSEL R9, R9, -INF , !P2 ;  /* 0xff80000009097808 */ /* 0x000fe40005000000 */
[----:B------:R-:W-:Y:S02]  /*73f0*/  FMNMX.FTZ R6, R32, R7, !PT ;  /* 0x0000000720067209 */ /* 0x000fe40007810000 */
[----:B------:R-:W-:Y:S02]  /*7400*/  ISETP.LT.OR P5, PT, R82, 0x1, P5 ;  /* 0x000000015200780c */ /* 0x000fe40002fa1670 */
[----:B------:R-:W-:Y:S02]  /*7410*/  FMNMX.FTZ R7, R33, R6, !PT ;  /* 0x0000000621077209 */ /* 0x000fe40007810000 */
[----:B------:R-:W-:-:S02]  /*7420*/  ISETP.GT.AND P2, PT, R81, 0x11, P1 ;  /* 0x000000115100780c */ /* 0x000fc40000f44270 */
[----:B------:R-:W-:Y:S02]  /*7430*/  FMNMX.FTZ R6, R36, R7, !PT ;  /* 0x0000000724067209 */ /* 0x000fe40007810000 */
[----:B------:R-:W-:Y:S02]  /*7440*/  ISETP.GT.AND P3, PT, R81, 0x8, P1 ;  /* 0x000000085100780c */ /* 0x000fe40000f64270 */
[----:B------:R-:W-:Y:S02]  /*7450*/  FMNMX.FTZ R7, R37, R6, !PT ;  /* 0x0000000625077209 */ /* 0x000fe40007810000 */
[----:B------:R-:W-:Y:S02]  /*7460*/  ISETP.LT.OR P2, PT, R82, 0x12, P2 ;  /* 0x000000125200780c */ /* 0x000fe40001741670 */
[----:B------:R-:W-:Y:S02]  /*7470*/  FMNMX.FTZ R6, R40, R7, !PT ;  /* 0x0000000728067209 */ /* 0x000fe40007810000 */
[----:B------:R-:W-:-:S02]  /*7480*/  ISETP.GT.AND P4, PT, R81, 0x9, P1 ;  /* 0x000000095100780c */ /* 0x000fc40000f84270 */
[----:B------:R-:W-:Y:S02]  /*7490*/  FMNMX.FTZ R7, R41, R6, !PT ;  /* 0x0000000629077209 */ /* 0x000fe40007810000 */
[----:B------:R-:W-:Y:S02]  /*74a0*/  ISETP.LT.OR P3, PT, R82, 0x9, P3 ;  /* 0x000000095200780c */ /* 0x000fe40001f61670 */
[----:B------:R-:W-:Y:S02]  /*74b0*/  FMNMX.FTZ R6, R44, R7, !PT ;  /* 0x000000072c067209 */ /* 0x000fe40007810000 */
[----:B------:R-:W-:Y:S02]  /*74c0*/  ISETP.LT.OR P4, PT, R82, 0xa, P4 ;  /* 0x0000000a5200780c */ /* 0x000fe40002781670 */
[----:B------:R-:W-:Y:S02]  /*74d0*/  FMNMX.FTZ R7, R45, R6, !PT ;  /* 0x000000062d077209 */ /* 0x000fe40007810000 */
[----:B------:R-:W-:-:S02]  /*74e0*/  FSEL R12, R12, -INF , !P3 ;  /* 0xff8000000c0c7808 */ /* 0x000fc40005800000 */
[----:B------:R-:W-:Y:S02]  /*74f0*/  FMNMX.FTZ R6, R50, R7, !PT ;  /* 0x0000000732067209 */ /* 0x000fe40007810000 */
[----:B------:R-:W-:Y:S02]  /*7500*/  FSEL R13, R13, -INF , !P4 ;  /* 0xff8000000d0d7808 */ /* 0x000fe40006000000 */
[----:B------:R-:W-:Y:S02]  /*7510*/  FMNMX.FTZ R7, R51, R6, !PT ;  /* 0x0000000633077209 */ /* 0x000fe40007810000 */
[C---:B------:R-:W-:Y:S02]  /*7520*/  ISETP.GT.AND P3, PT, R81.reuse, 0x18, P1 ;  /* 0x000000185100780c */ /* 0x040fe40000f64270 */
        /* <DEDUP_REMOVED lines=24> */
[----:B------:R-:W-:Y:S01]  /*76b0*/  ISETP.LT.OR P3, PT, R82, 0x32, P3 ;  /* 0x000000325200780c */ /* 0x000fe20001f61670 */
[----:B------:R-:W0:Y:S01]  /*76c0*/  SHFL.BFLY PT, R6, R7, 0x2, 0x1f ;  /* 0x0c401f0007067f89 */ /* 0x000e2200000e0000 */
[----:B------:R-:W-:-:S02]  /*76d0*/  ISETP.GT.AND P4, PT, R81, 0x39, P1 ;  /* 0x000000395100780c */ /* 0x000fc40000f84270 */
[----:B------:R-:W-:Y:S02]  /*76e0*/  FSEL R39, R39, -INF , !P3 ;  /* 0xff80000027277808 */ /* 0x000fe40005800000 */
[C---:B------:R-:W-:Y:S02]  /*76f0*/  ISETP.LT.OR P4, PT, R82.reuse, 0x3a, P4 ;  /* 0x0000003a5200780c */ /* 0x040fe40002781670 */
[----:B------:R-:W-:Y:S02]  /*7700*/  ISETP.GT.AND P3, PT, R81, 0x41, P1 ;  /* 0x000000415100780c */ /* 0x000fe40000f64270 */
[----:B------:R-:W-:Y:S02]  /*7710*/  FSEL R43, R43, -INF , !P4 ;  /* 0xff8000002b2b7808 */ /* 0x000fe40006000000 */
[----:B------:R-:W-:Y:S02]  /*7720*/  ISETP.LT.OR P3, PT, R82, 0x42, P3 ;  /* 0x000000425200780c */ /* 0x000fe40001f61670 */
[----:B------:R-:W-:-:S02]  /*7730*/  ISETP.GT.AND P4, PT, R81, 0x49, P1 ;  /* 0x000000495100780c */ /* 0x000fc40000f84270 */
[----:B------:R-:W-:Y:S02]  /*7740*/  FSEL R49, R49, -INF , !P3 ;  /* 0xff80000031317808 */ /* 0x000fe40005800000 */
[C---:B------:R-:W-:Y:S02]  /*7750*/  ISETP.LT.OR P4, PT, R82.reuse, 0x4a, P4 ;  /* 0x0000004a5200780c */ /* 0x040fe40002781670 */
[----:B------:R-:W-:Y:S02]  /*7760*/  ISETP.GT.AND P3, PT, R81, 0x51, P1 ;  /* 0x000000515100780c */ /* 0x000fe40000f64270 */
[----:B------:R-:W-:Y:S02]  /*7770*/  FSEL R53, R53, -INF , !P4 ;  /* 0xff80000035357808 */ /* 0x000fe40006000000 */
[----:B------:R-:W-:Y:S02]  /*7780*/  ISETP.LT.OR P3, PT, R82, 0x52, P3 ;  /* 0x000000525200780c */ /* 0x000fe40001f61670 */
[----:B0-----:R-:W-:-:S02]  /*7790*/  FMNMX.FTZ R77, R7, R6, !PT ;  /* 0x00000006074d7209 */ /* 0x001fc40007810000 */
[----:B------:R-:W-:Y:S02]  /*77a0*/  ISETP.GT.AND P4, PT, R81, 0x59, P1 ;  /* 0x000000595100780c */ /* 0x000fe40000f84270 */
[----:B------:R-:W-:Y:S01]  /*77b0*/  FSEL R57, R57, -INF , !P3 ;  /* 0xff80000039397808 */ /* 0x000fe20005800000 */
[----:B------:R-:W0:Y:S01]  /*77c0*/  SHFL.BFLY PT, R6, R77, 0x1, 0x1f ;  /* 0x0c201f004d067f89 */ /* 0x000e2200000e0000 */
[C---:B------:R-:W-:Y:S02]  /*77d0*/  ISETP.LT.OR P4, PT, R82.reuse, 0x5a, P4 ;  /* 0x0000005a5200780c */ /* 0x040fe40002781670 */
[----:B------:R-:W-:Y:S02]  /*77e0*/  ISETP.GT.AND P3, PT, R81, 0x61, P1 ;  /* 0x000000615100780c */ /* 0x000fe40000f64270 */
[----:B------:R-:W-:Y:S02]  /*77f0*/  FSEL R61, R61, -INF , !P4 ;  /* 0xff8000003d3d7808 */ /* 0x000fe40006000000 */
[----:B------:R-:W-:-:S02]  /*7800*/  ISETP.LT.OR P3, PT, R82, 0x62, P3 ;  /* 0x000000625200780c */ /* 0x000fc40001f61670 */
[----:B------:R-:W-:Y:S02]  /*7810*/  ISETP.GT.AND P4, PT, R81, 0x69, P1 ;  /* 0x000000695100780c */ /* 0x000fe40000f84270 */
[----:B------:R-:W-:Y:S02]  /*7820*/  FSEL R65, R65, -INF , !P3 ;  /* 0xff80000041417808 */ /* 0x000fe40005800000 */
[C---:B------:R-:W-:Y:S02]  /*7830*/  ISETP.LT.OR P4, PT, R82.reuse, 0x6a, P4 ;  /* 0x0000006a5200780c */ /* 0x040fe40002781670 */
[----:B------:R-:W-:Y:S02]  /*7840*/  ISETP.GT.AND P3, PT, R81, 0x71, P1 ;  /* 0x000000715100780c */ /* 0x000fe40000f64270 */
[----:B------:R-:W-:Y:S02]  /*7850*/  FSEL R69, R69, -INF , !P4 ;  /* 0xff80000045457808 */ /* 0x000fe40006000000 */
[----:B------:R-:W-:-:S04]  /*7860*/  ISETP.LT.OR P3, PT, R82, 0x72, P3 ;  /* 0x000000725200780c */ /* 0x000fc80001f61670 */
[----:B------:R-:W-:Y:S02]  /*7870*/  FSEL R73, R73, -INF , !P3 ;  /* 0xff80000049497808 */ /* 0x000fe40005800000 */
[----:B0-----:R-:W-:-:S04]  /*7880*/  FMNMX.FTZ R6, R77, R6, !PT ;  /* 0x000000064d067209 */ /* 0x001fc80007810000 */
[C---:B------:R-:W-:Y:S01]  /*7890*/  FSETP.NEU.FTZ.AND P6, PT, R6.reuse, -INF , PT ;  /* 0xff8000000600780b */ /* 0x040fe20003fdd000 */
[----:B------:R-:W-:-:S05]  /*78a0*/  FMUL.FTZ R79, R6, UR21 ;  /* 0x00000015064f7c20 */ /* 0x000fca0008410000 */
[----:B------:R-:W-:-:S05]  /*78b0*/  FSEL R7, R79, RZ, P6 ;  /* 0x000000ff4f077208 */ /* 0x000fca0003000000 */
[--C-:B------:R-:W-:Y:S01]  /*78c0*/  FFMA.FTZ R150, R10, UR21, -R7.reuse ;  /* 0x000000150a967c23 */ /* 0x100fe20008010807 */
[--C-:B------:R-:W-:Y:S01]  /*78d0*/  FFMA.FTZ R10, R11, UR21, -R7.reuse ;  /* 0x000000150b0a7c23 */ /* 0x100fe20008010807 */
[----:B------:R-:W-:Y:S01]  /*78e0*/  FSEL R11, R8, -INF , !P5 ;  /* 0xff800000080b7808 */ /* 0x000fe20006800000 */
[--C-:B------:R-:W-:Y:S01]  /*78f0*/  FFMA.FTZ R47, R47, UR21, -R7.reuse ;  /* 0x000000152f2f7c23 */ /* 0x100fe20008010807 */
[--C-:B------:R-:W-:Y:S01]  /*7900*/  FFMA.FTZ R148, R46, UR21, -R7.reuse ;  /* 0x000000152e947c23 */ /* 0x100fe20008010807 */
[----:B------:R-:W-:Y:S01]  /*7910*/  FSEL R46, R21, -INF , !P2 ;  /* 0xff800000152e7808 */ /* 0x000fe20005000000 */
[--C-:B------:R-:W-:Y:S01]  /*7920*/  FFMA.FTZ R144, R14, UR21, -R7.reuse ;  /* 0x000000150e907c23 */ /* 0x100fe20008010807 */
[----:B------:R-:W-:Y:S01]  /*7930*/  FMNMX.FTZ R8, R11, R5, !PT ;  /* 0x000000050b087209 */ /* 0x000fe20007810000 */
[----:B------:R0:W-:Y:S01]  /*7940*/  MUFU.EX2 R21, R47 ;  /* 0x0000002f00157308 */ /* 0x0001e20000000800 */
[--C-:B------:R-:W-:Y:S01]  /*7950*/  FFMA.FTZ R146, R24, UR21, -R7.reuse ;  /* 0x0000001518927c23 */ /* 0x100fe20008010807 */
[C---:B------:R-:W-:Y:S01]  /*7960*/  ISETP.GT.AND P2, PT, R81.reuse, 0x21, P1 ;  /* 0x000000215100780c */ /* 0x040fe20000f44270 */
[--C-:B------:R-:W-:Y:S01]  /*7970*/  FFMA.FTZ R140, R28, UR21, -R7.reuse ;  /* 0x000000151c8c7c23 */ /* 0x100fe20008010807 */
[----:B------:R-:W-:Y:S01]  /*7980*/  ISETP.GT.AND P5, PT, R81, 0x38, P1 ;  /* 0x000000385100780c */ /* 0x000fe20000fa4270 */
[--C-:B------:R-:W-:Y:S01]  /*7990*/  FFMA.FTZ R142, R32, UR21, -R7.reuse ;  /* 0x00000015208e7c23 */ /* 0x100fe20008010807 */
[C---:B------:R-:W-:Y:S01]  /*79a0*/  ISETP.LT.OR P2, PT, R82.reuse, 0x22, P2 ;  /* 0x000000225200780c */ /* 0x040fe20001741670 */
[--C-:B------:R-:W-:Y:S01]  /*79b0*/  FFMA.FTZ R33, R33, UR21, -R7.reuse ;  /* 0x0000001521217c23 */ /* 0x100fe20008010807 */
[----:B------:R-:W-:Y:S01]  /*79c0*/  ISETP.LT.OR P5, PT, R82, 0x39, P5 ;  /* 0x000000395200780c */ /* 0x000fe20002fa1670 */
[--C-:B0-----:R-:W-:Y:S01]  /*79d0*/  FFMA.FTZ R47, R15, UR21, -R7.reuse ;  /* 0x000000150f2f7c23 */ /* 0x101fe20008010807 */
[----:B------:R-:W-:Y:S01]  /*79e0*/  FMNMX.FTZ R15, R9, R8, !PT ;  /* 0x00000008090f7209 */ /* 0x000fe20007810000 */
[--C-:B------:R-:W-:Y:S01]  /*79f0*/  FFMA.FTZ R132, R44, UR21, -R7.reuse ;  /* 0x000000152c847c23 */ /* 0x100fe20008010807 */
[----:B------:R-:W-:Y:S01]  /*7a00*/  FSEL R31, R31, -INF , !P2 ;  /* 0xff8000001f1f7808 */ /* 0x000fe20005000000 */
[--C-:B------:R-:W-:Y:S01]  /*7a10*/  FFMA.FTZ R41, R41, UR21, -R7.reuse ;  /* 0x0000001529297c23 */ /* 0x100fe20008010807 */
[----:B------:R-:W-:Y:S01]  /*7a20*/  FMNMX.FTZ R14, R12, R15, !PT ;  /* 0x0000000f0c0e7209 */ /* 0x000fe20007810000 */
[--C-:B------:R-:W-:Y:S01]  /*7a30*/  FFMA.FTZ R136, R36, UR21, -R7.reuse ;  /* 0x0000001524887c23 */ /* 0x100fe20008010807 */
[----:B------:R-:W-:Y:S01]  /*7a40*/  ISETP.GT.AND P2, PT, R81, 0x30, P1 ;  /* 0x000000305100780c */ /* 0x000fe20000f44270 */
[--C-:B------:R-:W-:Y:S01]  /*7a50*/  FFMA.FTZ R138, R40, UR21, -R7.reuse ;  /* 0x00000015288a7c23 */ /* 0x100fe20008010807 */
[----:B------:R-:W-:Y:S01]  /*7a60*/  FMNMX.FTZ R15, R13, R14, !PT ;  /* 0x0000000e0d0f7209 */ /* 0x000fe20007810000 */
[--C-:B------:R-:W-:Y:S01]  /*7a70*/  FFMA.FTZ R14, R25, UR21, -R7.reuse ;  /* 0x00000015190e7c23 */ /* 0x100fe20008010807 */
[----:B------:R-:W-:Y:S01]  /*7a80*/  ISETP.LT.OR P2, PT, R82, 0x31, P2 ;  /* 0x000000315200780c */ /* 0x000fe20001741670 */
[--C-:B------:R-:W-:Y:S01]  /*7a90*/  FFMA.FTZ R134, R50, UR21, -R7.reuse ;  /* 0x0000001532867c23 */ /* 0x100fe20008010807 */
        /* <DEDUP_REMOVED lines=10> */
[----:B------:R-:W-:Y:S01]  /*7b40*/  FSEL R42, R42, -INF , !P5 ;  /* 0xff8000002a2a7808 */ /* 0x000fe20006800000 */
[--C-:B------:R-:W-:Y:S01]  /*7b50*/  FFMA.FTZ R126, R66, UR21, -R7.reuse ;  /* 0x00000015427e7c23 */ /* 0x100fe20008010807 */
[----:B------:R-:W-:Y:S01]  /*7b60*/  FMNMX.FTZ R15, R27, R24, !PT ;  /* 0x000000181b0f7209 */ /* 0x000fe20007810000 */
[--C-:B------:R-:W-:Y:S01]  /*7b70*/  FFMA.FTZ R120, R70, UR21, -R7.reuse ;  /* 0x0000001546787c23 */ /* 0x100fe20008010807 */
[----:B------:R-:W-:Y:S01]  /*7b80*/  ISETP.LT.OR P2, PT, R82, 0x41, P2 ;  /* 0x000000415200780c */ /* 0x000fe20001741670 */
[--C-:B------:R-:W-:Y:S01]  /*7b90*/  FFMA.FTZ R122, R74, UR21, -R7.reuse ;  /* 0x000000154a7a7c23 */ /* 0x100fe20008010807 */
[----:B------:R-:W-:Y:S01]  /*7ba0*/  FMNMX.FTZ R24, R30, R15, !PT ;  /* 0x0000000f1e187209 */ /* 0x000fe20007810000 */
[--C-:B------:R-:W-:Y:S01]  /*7bb0*/  FFMA.FTZ R15, R29, UR21, -R7.reuse ;  /* 0x000000151d0f7c23 */ /* 0x100fe20008010807 */
[----:B------:R-:W-:Y:S01]  /*7bc0*/  ISETP.GT.AND P5, PT, R81, 0x48, P1 ;  /* 0x000000485100780c */ /* 0x000fe20000fa4270 */
[----:B------:R-:W-:Y:S01]  /*7bd0*/  FFMA.FTZ R75, R75, UR21, -R7 ;  /* 0x000000154b4b7c23 */ /* 0x000fe20008010807 */
[----:B------:R-:W-:Y:S01]  /*7be0*/  FMNMX.FTZ R25, R31, R24, !PT ;  /* 0x000000181f197209 */ /* 0x000fe20007810000 */
[----:B------:R-:W-:Y:S01]  /*7bf0*/  MUFU.EX2 R8, R47 ;  /* 0x0000002f00087308 */ /* 0x000fe20000000800 */
[----:B------:R-:W-:-:S02]  /*7c00*/  FSEL R48, R48, -INF , !P2 ;  /* 0xff80000030307808 */ /* 0x000fc40005000000 */
[----:B------:R-:W-:Y:S02]  /*7c10*/  FMNMX.FTZ R24, R34, R25, !PT ;  /* 0x0000001922187209 */ /* 0x000fe40007810000 */
[----:B------:R-:W-:Y:S02]  /*7c20*/  ISETP.LT.OR P5, PT, R82, 0x49, P5 ;  /* 0x000000495200780c */ /* 0x000fe40002fa1670 */
[----:B------:R-:W-:Y:S01]  /*7c30*/  FMNMX.FTZ R25, R35, R24, !PT ;  /* 0x0000001823197209 */ /* 0x000fe20007810000 */
[----:B------:R-:W-:Y:S01]  /*7c40*/  MUFU.EX2 R148, R148 ;  /* 0x0000009400947308 */ /* 0x000fe20000000800 */
[----:B------:R-:W-:Y:S02]  /*7c50*/  ISETP.GT.AND P2, PT, R81, 0x50, P1 ;  /* 0x000000505100780c */ /* 0x000fe40000f44270 */
[----:B------:R-:W-:Y:S02]  /*7c60*/  FMNMX.FTZ R24, R38, R25, !PT ;  /* 0x0000001926187209 */ /* 0x000fe40007810000 */
[----:B------:R-:W-:-:S02]  /*7c70*/  FSEL R52, R52, -INF , !P5 ;  /* 0xff80000034347808 */ /* 0x000fc40006800000 */
[----:B------:R-:W-:Y:S01]  /*7c80*/  FMNMX.FTZ R25, R39, R24, !PT ;  /* 0x0000001827197209 */ /* 0x000fe20007810000 */
[----:B------:R-:W-:Y:S01]  /*7c90*/  MUFU.EX2 R150, R150 ;  /* 0x0000009600967308 */ /* 0x000fe20000000800 */
[----:B------:R-:W-:Y:S02]  /*7ca0*/  ISETP.LT.OR P2, PT, R82, 0x51, P2 ;  /* 0x000000515200780c */ /* 0x000fe40001741670 */
[----:B------:R-:W-:Y:S02]  /*7cb0*/  FMNMX.FTZ R28, R42, R25, !PT ;  /* 0x000000192a1c7209 */ /* 0x000fe40007810000 */
[----:B------:R-:W-:Y:S02]  /*7cc0*/  ISETP.GT.AND P5, PT, R81, 0x58, P1 ;  /* 0x000000585100780c */ /* 0x000fe40000fa4270 */
[----:B------:R-:W-:Y:S01]  /*7cd0*/  FMNMX.FTZ R25, R43, R28, !PT ;  /* 0x0000001c2b197209 */ /* 0x000fe20007810000 */
[----:B------:R0:W-:Y:S01]  /*7ce0*/  MUFU.EX2 R24, R33 ;  /* 0x0000002100187308 */ /* 0x0001e20000000800 */
[----:B------:R-:W-:-:S02]  /*7cf0*/  FSEL R56, R56, -INF , !P2 ;  /* 0xff80000038387808 */ /* 0x000fc40005000000 */
[----:B------:R-:W-:Y:S01]  /*7d00*/  FMNMX.FTZ R28, R48, R25, !PT ;  /* 0x00000019301c7209 */ /* 0x000fe20007810000 */
[--C-:B------:R-:W-:Y:S01]  /*7d10*/  FFMA.FTZ R25, R37, UR21, -R7.reuse ;  /* 0x0000001525197c23 */ /* 0x100fe20008010807 */
[----:B------:R-:W-:Y:S01]  /*7d20*/  ISETP.LT.OR P5, PT, R82, 0x59, P5 ;  /* 0x000000595200780c */ /* 0x000fe20002fa1670 */
[----:B------:R-:W-:Y:S01]  /*7d30*/  FFMA.FTZ R37, R59, UR21, -R7 ;  /* 0x000000153b257c23 */ /* 0x000fe20008010807 */
        /* <DEDUP_REMOVED lines=11> */
[----:B------:R-:W-:Y:S01]  /*7df0*/  MUFU.EX2 R146, R146 ;  /* 0x0000009200927308 */ /* 0x000fe20000000800 */
[----:B------:R-:W-:-:S02]  /*7e00*/  FSEL R64, R64, -INF , !P2 ;  /* 0xff80000040407808 */ /* 0x000fc40005000000 */
[----:B------:R-:W-:Y:S02]  /*7e10*/  FMNMX.FTZ R32, R60, R29, !PT ;  /* 0x0000001d3c207209 */ /* 0x000fe40007810000 */
[----:B------:R-:W-:Y:S02]  /*7e20*/  ISETP.LT.OR P5, PT, R82, 0x69, P5 ;  /* 0x000000695200780c */ /* 0x000fe40002fa1670 */
[----:B------:R-:W-:Y:S01]  /*7e30*/  FMNMX.FTZ R29, R61, R32, !PT ;  /* 0x000000203d1d7209 */ /* 0x000fe20007810000 */
[----:B------:R1:W-:Y:S01]  /*7e40*/  MUFU.EX2 R28, R41 ;  /* 0x00000029001c7308 */ /* 0x0003e20000000800 */
[----:B------:R-:W-:Y:S02]  /*7e50*/  ISETP.GT.AND P2, PT, R81, 0x70, P1 ;  /* 0x000000705100780c */ /* 0x000fe40000f44270 */
[----:B------:R-:W-:Y:S01]  /*7e60*/  FMNMX.FTZ R32, R64, R29, !PT ;  /* 0x0000001d40207209 */ /* 0x000fe20007810000 */
[----:B------:R-:W-:Y:S01]  /*7e70*/  FFMA.FTZ R29, R45, UR21, -R7 ;  /* 0x000000152d1d7c23 */ /* 0x000fe20008010807 */
[----:B------:R-:W-:-:S02]  /*7e80*/  FSEL R68, R68, -INF , !P5 ;  /* 0xff80000044447808 */ /* 0x000fc40006800000 */
[----:B0-----:R-:W-:Y:S01]  /*7e90*/  FMNMX.FTZ R33, R65, R32, !PT ;  /* 0x0000002041217209 */ /* 0x001fe20007810000 */
[----:B------:R-:W-:Y:S01]  /*7ea0*/  MUFU.EX2 R14, R14 ;  /* 0x0000000e000e7308 */ /* 0x000fe20000000800 */
[----:B------:R-:W-:Y:S01]  /*7eb0*/  ISETP.LT.OR P2, PT, R82, 0x71, P2 ;  /* 0x000000715200780c */ /* 0x000fe20001741670 */
[----:B-1----:R-:W-:Y:S01]  /*7ec0*/  FFMA.FTZ R41, R51, UR21, -R7 ;  /* 0x0000001533297c23 */ /* 0x002fe20008010807 */
[----:B------:R-:W-:Y:S02]  /*7ed0*/  FMNMX.FTZ R32, R68, R33, !PT ;  /* 0x0000002144207209 */ /* 0x000fe40007810000 */
[----:B------:R-:W-:Y:S02]  /*7ee0*/  ISETP.GT.AND P5, PT, R81, 0x78, P1 ;  /* 0x000000785100780c */ /* 0x000fe40000fa4270 */
[----:B------:R-:W-:Y:S01]  /*7ef0*/  FSEL R72, R72, -INF , !P2 ;  /* 0xff80000048487808 */ /* 0x000fe20005000000 */
[----:B------:R-:W-:Y:S01]  /*7f00*/  MUFU.EX2 R140, R140 ;  /* 0x0000008c008c7308 */ /* 0x000fe20000000800 */
[----:B------:R-:W-:-:S02]  /*7f10*/  FMNMX.FTZ R33, R69, R32, !PT ;  /* 0x0000002045217209 */ /* 0x000fc40007810000 */
[----:B------:R-:W-:Y:S02]  /*7f20*/  ISETP.GT.AND P1, PT, R81, 0x79, P1 ;  /* 0x000000795100780c */ /* 0x000fe40000f24270 */
[----:B------:R-:W-:Y:S02]  /*7f30*/  ISETP.LT.OR P5, PT, R82, 0x79, P5 ;  /* 0x000000795200780c */ /* 0x000fe40002fa1670 */
[----:B------:R-:W-:Y:S01]  /*7f40*/  FMNMX.FTZ R32, R72, R33, !PT ;  /* 0x0000002148207209 */ /* 0x000fe20007810000 */
[----:B------:R-:W-:Y:S01]  /*7f50*/  MUFU.EX2 R15, R15 ;  /* 0x0000000f000f7308 */ /* 0x000fe20000000800 */
[----:B------:R-:W-:Y:S02]  /*7f60*/  ISETP.LT.OR P1, PT, R82, 0x7a, P1 ;  /* 0x0000007a5200780c */ /* 0x000fe40000f21670 */
[----:B------:R-:W-:Y:S02]  /*7f70*/  FSEL R76, R76, -INF , !P5 ;  /* 0xff8000004c4c7808 */ /* 0x000fe40006800000 */
[----:B------:R-:W-:-:S02]  /*7f80*/  FMNMX.FTZ R33, R73, R32, !PT ;  /* 0x0000002049217209 */ /* 0x000fc40007810000 */
[----:B------:R-:W-:Y:S01]  /*7f90*/  FSEL R78, R78, -INF , !P1 ;  /* 0xff8000004e4e7808 */ /* 0x000fe20004800000 */
[----:B------:R-:W-:Y:S01]  /*7fa0*/  MUFU.EX2 R142, R142 ;  /* 0x0000008e008e7308 */ /* 0x000fe20000000800 */
[----:B------:R-:W-:Y:S02]  /*7fb0*/  FMNMX.FTZ R33, R76, R33, !PT ;  /* 0x000000214c217209 */ /* 0x000fe40007810000 */
[----:B------:R-:W-:Y:S02]  /*7fc0*/  FSEL R47, R6, RZ, P6 ;  /* 0x000000ff062f7208 */ /* 0x000fe40003000000 */
[----:B------:R-:W-:-:S03]  /*7fd0*/  FMNMX.FTZ R33, R78, R33, !PT ;  /* 0x000000214e217209 */ /* 0x000fc60007810000 */
[----:B------:R-:W-:Y:S01]  /*7fe0*/  FADD.FTZ R47, -R47, R4 ;  /* 0x000000042f2f7221 */ /* 0x000fe20000010100 */
[----:B------:R-:W-:Y:S01]  /*7ff0*/  MUFU.EX2 R136, R136 ;  /* 0x0000008800887308 */ /* 0x000fe20000000800 */
[----:B------:R-:W0:Y:S02]  /*8000*/  SHFL.BFLY PT, R32, R33, 0x2, 0x1f ;  /* 0x0c401f0021207f89 */ /* 0x000e2400000e0000 */
[----:B------:R-:W-:-:S05]  /*8010*/  FMUL.FTZ R4, R47, UR21 ;  /* 0x000000152f047c20 */ /* 0x000fca0008410000 */
[----:B------:R-:W-:Y:S08]  /*8020*/  MUFU.EX2 R25, R25 ;  /* 0x0000001900197308 */ /* 0x000ff00000000800 */
[----:B------:R-:W1:Y:S08]  /*8030*/  MUFU.EX2 R4, R4 ;  /* 0x0000000400047308 */ /* 0x000e700000000800 */
[----:B------:R-:W-:Y:S01]  /*8040*/  MUFU.EX2 R138, R138 ;  /* 0x0000008a008a7308 */ /* 0x000fe20000000800 */
[----:B0-----:R-:W-:Y:S01]  /*8050*/  FMNMX.FTZ R44, R33, R32, !PT ;  /* 0x00000020212c7209 */ /* 0x001fe20007810000 */
[--C-:B------:R-:W-:Y:S01]  /*8060*/  FFMA.FTZ R33, R67, UR21, -R7.reuse ;  /* 0x0000001543217c23 */ /* 0x100fe20008010807 */
[----:B------:R-:W-:-:S03]  /*8070*/  FFMA.FTZ R32, R71, UR21, -R7 ;  /* 0x0000001547207c23 */ /* 0x000fc60008010807 */
[----:B------:R-:W0:Y:S02]  /*8080*/  SHFL.BFLY PT, R45, R44, 0x1, 0x1f ;  /* 0x0c201f002c2d7f89 */ /* 0x000e2400000e0000 */
[----:B------:R-:W-:Y:S01]  /*8090*/  MUFU.EX2 R132, R132 ;  /* 0x0000008400847308 */ /* 0x000fe20000000800 */
[----:B-1----:R-:W-:-:S07]  /*80a0*/  FFMA.FTZ R2, R4, R2, R148 ;  /* 0x0000000204027223 */ /* 0x002fce0000010094 */
[----:B------:R-:W-:Y:S08]  /*80b0*/  MUFU.EX2 R29, R29 ;  /* 0x0000001d001d7308 */ /* 0x000ff00000000800 */
[----:B------:R-:W-:Y:S01]  /*80c0*/  MUFU.EX2 R134, R134 ;  /* 0x0000008600867308 */ /* 0x000fe20000000800 */
[----:B0-----:R-:W-:-:S07]  /*80d0*/  FMNMX.FTZ R7, R44, R45, !PT ;  /* 0x0000002d2c077209 */ /* 0x001fce0007810000 */
[----:B------:R-:W-:Y:S01]  /*80e0*/  MUFU.EX2 R41, R41 ;  /* 0x0000002900297308 */ /* 0x000fe20000000800 */
[C---:B------:R-:W-:Y:S01]  /*80f0*/  FSETP.NEU.FTZ.AND P1, PT, R7.reuse, -INF , PT ;  /* 0xff8000000700780b */ /* 0x040fe20003f3d000 */
[----:B------:R-:W-:-:S05]  /*8100*/  FMUL.FTZ R45, R7, UR21 ;  /* 0x00000015072d7c20 */ /* 0x000fca0008410000 */
[----:B------:R-:W-:Y:S01]  /*8110*/  FSEL R45, R45, RZ, P1 ;  /* 0x000000ff2d2d7208 */ /* 0x000fe20000800000 */
[----:B------:R-:W-:Y:S04]  /*8120*/  MUFU.EX2 R128, R128 ;  /* 0x0000008000807308 */ /* 0x000fe80000000800 */
[--C-:B------:R-:W-:Y:S01]  /*8130*/  FFMA.FTZ R147, R26, UR21, -R45.reuse ;  /* 0x000000151a937c23 */ /* 0x100fe2000801082d */
[----:B------:R-:W-:Y:S01]  /*8140*/  FSEL R26, R7, RZ, P1 ;  /* 0x000000ff071a7208 */ /* 0x000fe20000800000 */
[--C-:B------:R-:W-:Y:S01]  /*8150*/  FFMA.FTZ R149, R11, UR21, -R45.reuse ;  /* 0x000000150b957c23 */ /* 0x100fe2000801082d */
[--C-:B------:R-:W-:Y:S01]  /*8160*/  FFMA.FTZ R50, R9, UR21, -R45.reuse ;  /* 0x0000001509327c23 */ /* 0x100fe2000801082d */
[--C-:B------:R-:W-:Y:S01]  /*8170*/  FFMA.FTZ R151, R12, UR21, -R45.reuse ;  /* 0x000000150c977c23 */ /* 0x100fe2000801082d */
[----:B------:R-:W-:Y:S01]  /*8180*/  FFMA.FTZ R47, R13, UR21, -R45 ;  /* 0x000000150d2f7c23 */ /* 0x000fe2000801082d */
[----:B------:R-:W-:Y:S01]  /*8190*/  FADD.FTZ R26, -R26, R5 ;  /* 0x000000051a1a7221 */ /* 0x000fe20000010100 */
[--C-:B------:R-:W-:Y:S01]  /*81a0*/  FFMA.FTZ R145, R20, UR21, -R45.reuse ;  /* 0x0000001514917c23 */ /* 0x100fe2000801082d */
[----:B------:R-:W-:Y:S01]  /*81b0*/  MUFU.EX2 R149, R149 ;  /* 0x0000009500957308 */ /* 0x000fe20000000800 */
[--C-:B------:R-:W-:Y:S01]  /*81c0*/  FFMA.FTZ R20, R46, UR21, -R45.reuse ;  /* 0x000000152e147c23 */ /* 0x100fe2000801082d */
[----:B------:R-:W-:Y:S01]  /*81d0*/  FMUL.FTZ R5, R26, UR21 ;  /* 0x000000151a057c20 */ /* 0x000fe20008410000 */
[--C-:B------:R-:W-:Y:S01]  /*81e0*/  FFMA.FTZ R13, R27, UR21, -R45.reuse ;  /* 0x000000151b0d7c23 */ /* 0x100fe2000801082d */
[--C-:B------:R-:W-:Y:S01]  /*81f0*/  FFMA.FTZ R12, R31, UR21, -R45.reuse ;  /* 0x000000151f0c7c23 */ /* 0x100fe2000801082d */
[----:B------:R-:W-:Y:S01]  /*8200*/  FADD.FTZ R31, R21, R2 ;  /* 0x00000002151f7221 */ /* 0x000fe20000010000 */
[--C-:B------:R-:W-:Y:S01]  /*8210*/  FFMA.FTZ R141, R30, UR21, -R45.reuse ;  /* 0x000000151e8d7c23 */ /* 0x100fe2000801082d */
[----:B------:R-:W-:Y:S01]  /*8220*/  FFMA.FTZ R143, R34, UR21, -R45 ;  /* 0x00000015228f7c23 */ /* 0x000fe2000801082d */
[----:B------:R-:W0:Y:S01]  /*8230*/  MUFU.EX2 R5, R5 ;  /* 0x0000000500057308 */ /* 0x000e220000000800 */
[----:B------:R-:W-:Y:S01]  /*8240*/  FADD.FTZ R31, R150, R31 ;  /* 0x0000001f961f7221 */ /* 0x000fe20000010000 */
[--C-:B------:R-:W-:Y:S01]  /*8250*/  FFMA.FTZ R11, R35, UR21, -R45.reuse ;  /* 0x00000015230b7c23 */ /* 0x100fe2000801082d */
[--C-:B------:R-:W-:Y:S01]  /*8260*/  FFMA.FTZ R137, R38, UR21, -R45.reuse ;  /* 0x0000001526897c23 */ /* 0x100fe2000801082d */
[----:B------:R-:W-:Y:S01]  /*8270*/  FFMA.FTZ R9, R39, UR21, -R45 ;  /* 0x0000001527097c23 */ /* 0x000fe2000801082d */
[----:B------:R-:W-:Y:S01]  /*8280*/  FADD.FTZ R31, R10, R31 ;  /* 0x0000001f0a1f7221 */ /* 0x000fe20000010000 */
[--C-:B------:R-:W-:Y:S01]  /*8290*/  FFMA.FTZ R139, R42, UR21, -R45.reuse ;  /* 0x000000152a8b7c23 */ /* 0x100fe2000801082d */
[----:B------:R-:W-:Y:S01]  /*82a0*/  FFMA.FTZ R39, R43, UR21, -R45 ;  /* 0x000000152b277c23 */ /* 0x000fe2000801082d */
[----:B------:R-:W1:Y:S01]  /*82b0*/  MUFU.EX2 R50, R50 ;  /* 0x0000003200327308 */ /* 0x000e620000000800 */
[----:B------:R-:W-:Y:S01]  /*82c0*/  FADD.FTZ R31, R144, R31 ;  /* 0x0000001f901f7221 */ /* 0x000fe20000010000 */
[--C-:B------:R-:W-:Y:S01]  /*82d0*/  FFMA.FTZ R133, R48, UR21, -R45.reuse ;  /* 0x0000001530857c23 */ /* 0x100fe2000801082d */
[--C-:B------:R-:W-:Y:S01]  /*82e0*/  FFMA.FTZ R38, R49, UR21, -R45.reuse ;  /* 0x0000001531267c23 */ /* 0x100fe2000801082d */
[----:B------:R-:W-:Y:S01]  /*82f0*/  FFMA.FTZ R135, R52, UR21, -R45 ;  /* 0x0000001534877c23 */ /* 0x000fe2000801082d */
[----:B------:R-:W-:Y:S01]  /*8300*/  FADD.FTZ R31, R8, R31 ;  /* 0x0000001f081f7221 */ /* 0x000fe20000010000 */
[--C-:B------:R-:W-:Y:S01]  /*8310*/  FFMA.FTZ R35, R53, UR21, -R45.reuse ;  /* 0x0000001535237c23 */ /* 0x100fe2000801082d */
[----:B------:R-:W-:Y:S01]  /*8320*/  FFMA.FTZ R129, R56, UR21, -R45 ;  /* 0x0000001538817c23 */ /* 0x000fe2000801082d */
[----:B------:R-:W2:Y:S01]  /*8330*/  MUFU.EX2 R151, R151 ;  /* 0x0000009700977308 */ /* 0x000ea20000000800 */
[----:B0-----:R-:W-:Y:S01]  /*8340*/  FFMA.FTZ R27, R5, R0, R149 ;  /* 0x00000000051b7223 */ /* 0x001fe20000010095 */
[----:B------:R-:W-:Y:S01]  /*8350*/  FADD.FTZ R31, R146, R31 ;  /* 0x0000001f921f7221 */ /* 0x000fe20000010000 */
[--C-:B------:R-:W-:Y:S01]  /*8360*/  FFMA.FTZ R34, R57, UR21, -R45.reuse ;  /* 0x0000001539227c23 */ /* 0x100fe2000801082d */
[--C-:B------:R-:W-:Y:S01]  /*8370*/  FFMA.FTZ R131, R60, UR21, -R45.reuse ;  /* 0x000000153c837c23 */ /* 0x100fe2000801082d */
[----:B------:R-:W-:Y:S01]  /*8380*/  FFMA.FTZ R125, R64, UR21, -R45 ;  /* 0x00000015407d7c23 */ /* 0x000fe2000801082d */
[----:B------:R-:W-:Y:S01]  /*8390*/  FADD.FTZ R31, R14, R31 ;  /* 0x0000001f0e1f7221 */ /* 0x000fe20000010000 */
[----:B------:R-:W-:Y:S01]  /*83a0*/  FFMA.FTZ R30, R65, UR21, -R45 ;  /* 0x00000015411e7c23 */ /* 0x000fe2000801082d */
[----:B------:R-:W0:Y:S01]  /*83b0*/  MUFU.EX2 R47, R47 ;  /* 0x0000002f002f7308 */ /* 0x000e220000000800 */
[----:B-1----:R-:W-:Y:S01]  /*83c0*/  FADD.FTZ R0, R50, R27 ;  /* 0x0000001b32007221 */ /* 0x002fe20000010000 */
[----:B------:R-:W-:Y:S01]  /*83d0*/  FADD.FTZ R2, R140, R31 ;  /* 0x0000001f8c027221 */ /* 0x000fe20000010000 */
[--C-:B------:R-:W-:Y:S01]  /*83e0*/  FFMA.FTZ R31, R61, UR21, -R45.reuse ;  /* 0x000000153d1f7c23 */ /* 0x100fe2000801082d */
[--C-:B------:R-:W-:Y:S01]  /*83f0*/  FFMA.FTZ R127, R68, UR21, -R45.reuse ;  /* 0x00000015447f7c23 */ /* 0x100fe2000801082d */
[--C-:B------:R-:W-:Y:S01]  /*8400*/  FFMA.FTZ R121, R72, UR21, -R45.reuse ;  /* 0x0000001548797c23 */ /* 0x100fe2000801082d */
[----:B------:R-:W-:Y:S01]  /*8410*/  FADD.FTZ R43, R15, R2 ;  /* 0x000000020f2b7221 */ /* 0x000fe20000010000 */
[----:B------:R-:W-:Y:S01]  /*8420*/  FFMA.FTZ R26, R73, UR21, -R45 ;  /* 0x00000015491a7c23 */ /* 0x000fe2000801082d */
[----:B------:R-:W1:Y:S01]  /*8430*/  MUFU.EX2 R145, R145 ;  /* 0x0000009100917308 */ /* 0x000e620000000800 */
[----:B--2---:R-:W-:Y:S01]  /*8440*/  FADD.FTZ R0, R151, R0 ;  /* 0x0000000097007221 */ /* 0x004fe20000010000 */
[----:B------:R-:W-:Y:S01]  /*8450*/  FADD.FTZ R43, R142, R43 ;  /* 0x0000002b8e2b7221 */ /* 0x000fe20000010000 */
[--C-:B------:R-:W-:Y:S01]  /*8460*/  FFMA.FTZ R123, R76, UR21, -R45.reuse ;  /* 0x000000154c7b7c23 */ /* 0x100fe2000801082d */
[----:B------:R-:W-:-:S02]  /*8470*/  FFMA.FTZ R42, R78, UR21, -R45 ;  /* 0x000000154e2a7c23 */ /* 0x000fc4000801082d */
[----:B------:R-:W-:Y:S02]  /*8480*/  FADD.FTZ R43, R24, R43 ;  /* 0x0000002b182b7221 */ /* 0x000fe40000010000 */
[----:B------:R-:W2:Y:S01]  /*8490*/  MUFU.EX2 R20, R20 ;  /* 0x0000001400147308 */ /* 0x000ea20000000800 */
[----:B0-----:R-:W-:Y:S01]  /*84a0*/  FADD.FTZ R0, R47, R0 ;  /* 0x000000002f007221 */ /* 0x001fe20000010000 */
[----:B------:R-:W-:-:S06]  /*84b0*/  FADD.FTZ R2, R136, R43 ;  /* 0x0000002b88027221 */ /* 0x000fcc0000010000 */
        /* <DEDUP_REMOVED lines=36> */
[----:B------:R-:W-:-:S06]  /*8700*/  FFMA.FTZ R27, R69, UR21, -R45 ;  /* 0x00000015451b7c23 */ /* 0x000fcc000801082d */
        /* <DEDUP_REMOVED lines=50> */
.L_x_1272:
[----:B------:R-:W-:Y:S01]  /*8a30*/  ULEA UR6, UR27, UR45, 0x3 ;  /* 0x0000002d1b067291 */ /* 0x000fe2000f8e183f */
[----:B------:R-:W-:Y:S01]  /*8a40*/  ISETP.GT.AND P1, PT, R3, UR26, PT ;  /* 0x0000001a03007c0c */ /* 0x000fe2000bf24270 */
[----:B------:R-:W-:Y:S01]  /*8a50*/  UMOV UR28, UR49 ;  /* 0x00000031001c7c82 */ /* 0x000fe20008000000 */
[----:B------:R-:W-:Y:S01]  /*8a60*/  UMOV UR27, UR48 ;  /* 0x00000030001b7c82 */ /* 0x000fe20008000000 */
        /* <DEDUP_REMOVED lines=71> */
.L_x_1254:
[----:B------:R-:W-:Y:S02]  /*8ee0*/  UISETP.NE.AND UP1, UPT, UR53, URZ, UPT ;  /* 0x0000003f3500728c */ /* 0x000fe4000bf25270 */
[----:B------:R-:W-:Y:S02]  /*8ef0*/  UISETP.NE.AND UP0, UPT, UR52, URZ, UPT ;  /* 0x0000003f3400728c */ /* 0x000fe4000bf05270 */
[----:B------:R-:W-:Y:S02]  /*8f00*/  UIADD3 UR10, UR39, 0xbf, URZ ;  /* 0x000000bf270a7890 */ /* 0x000fe4000fffe03f */
[----:B------:R-:W-:Y:S02]  /*8f10*/  UIADD3 UR11, UR40, 0x1, -UR47 ;  /* 0x00000001280b7890 */ /* 0x000fe4000fffe82f */
[----:B------:R-:W-:-:S03]  /*8f20*/  PLOP3.LUT P1, PT, PT, PT, UP0, 0x40, 0x0 ;  /* 0x000000000000781c */ /* 0x000fc60003f2e808 */
[----:B------:R-:W-:Y:S01]  /*8f30*/  @UP1 ULDC UR6, c[0x0][0x44c] ;  /* 0x0001130000061ab9 */ /* 0x000fe20000000800 */
[----:B------:R-:W-:Y:S01]  /*8f40*/  @UP1 ULDC UR14, c[0x0][0x450] ;  /* 0x00011400000e1ab9 */ /* 0x000fe20000000800 */
[----:B------:R-:W-:-:S04]  /*8f50*/  UIMAD.WIDE.U32 UR6, UR10, UR6, URZ ;  /* 0x000000060a0672a5 */ /* 0x000fc8000f8e003f */
[----:B------:R-:W-:-:S04]  /*8f60*/  @UP1 USHF.R.U32.HI UR10, URZ, UR14, UR7 ;  /* 0x0000000e3f0a1299 */ /* 0x000fc80008011607 */
[----:B------:R-:W-:-:S04]  /*8f70*/  UIADD3 UR10, UR11, UR10, URZ ;  /* 0x0000000a0b0a7290 */ /* 0x000fc8000fffe03f */
[----:B------:R-:W-:Y:S01]  /*8f80*/  UIADD3 UR23, UR10, -UR23, URZ ;  /* 0x800000170a177290 */ /* 0x000fe2000fffe03f */
[----:B------:R-:W-:Y:S11]  /*8f90*/  @P1 BRA `(.L_x_1274) ;  /* 0x0000000000501947 */ /* 0x000ff60003800000 */
[----:B------:R-:W-:Y:S02]  /*8fa0*/  UMOV UR14, UR10 ;  /* 0x0000000a000e7c82 */ /* 0x000fe40008000000 */
        /* <DEDUP_REMOVED lines=11> */
.L_x_1275:
[----:B------:R-:W-:Y:S02]  /*9060*/  ULDC UR15, c[0x0][0x9e4] ;  /* 0x00027900000f7ab9 */ /* 0x000fe40000000800 */
[----:B------:R-:W-:-:S11]  /*9070*/  UISETP.NE.AND UP0, UPT, UR15, 0x1, UPT ;  /* 0x000000010f00788c */ /* 0x000fd6000bf05270 */
[----:B------:R-:W-:Y:S02]  /*9080*/  @UP0 ULDC.64 UR6, c[0x0][0x9e8] ;  /* 0x00027a0000060ab9 */ /* 0x000fe40000000a00 */
[----:B------:R-:W-:-:S04]  /*9090*/  UIMAD.WIDE.U32 UR10, UR14, UR6, URZ ;  /* 0x000000060e0a72a5 */ /* 0x000fc8000f8e003f */
[----:B------:R-:W-:-:S12]  /*90a0*/  @UP0 USHF.R.U32.HI UR14, URZ, UR7, UR11 ;  /* 0x000000073f0e0299 */ /* 0x000fd8000801160b */
.L_x_1276:
[----:B------:R-:W-:-:S04]  /*90b0*/  UIMAD UR14, UR14, UR15, URZ ;  /* 0x0000000f0e0e72a4 */ /* 0x000fc8000f8e023f */
[----:B------:R-:W-:-:S04]  /*90c0*/  UISETP.LT.AND UP0, UPT, UR23, UR14, UPT ;  /* 0x0000000e1700728c */ /* 0x000fc8000bf01270 */
[----:B------:R-:W-:-:S12]  /*90d0*/  USEL UR23, UR23, UR14, !UP0 ;  /* 0x0000000e17177287 */ /* 0x000fd8000c000000 */
.L_x_1274:
        /* <DEDUP_REMOVED lines=12> */
[----:B------:R-:W-:Y:S01]  /*91a0*/  ULDC UR22, c[0x0][0x9d8] ;  /* 0x0002760000167ab9 */ /* 0x000fe20000000800 */
[----:B------:R-:W-:-:S05]  /*91b0*/  ULDC UR21, c[0x0][0x988] ;  /* 0x0002620000157ab9 */ /* 0x000fca0000000800 */
.L_x_1288:
[----:B------:R-:W-:Y:S01]  /*91c0*/  ISETP.NE.AND P2, PT, RZ, UR44, PT ;  /* 0x0000002cff007c0c */ /* 0x000fe2000bf45270 */
[----:B------:R-:W-:-:S04]  /*91d0*/  UISETP.NE.AND UP0, UPT, UR24, 0x1, UPT ;  /* 0x000000011800788c */ /* 0x000fc8000bf05270 */
[----:B------:R-:W-:-:S04]  /*91e0*/  USEL UR49, URZ, 0x1, UP0 ;  /* 0x000000013f317887 */ /* 0x000fc80008000000 */
[----:B------:R-:W-:-:S04]  /*91f0*/  ULOP3.LUT UR49, UR25, UR49, URZ, 0x3c, !UPT ;  /* 0x0000003119317292 */ /* 0x000fc8000f8e3c3f */
[----:B------:R-:W-:Y:S08]  /*9200*/  @P2 BRA `(.L_x_1278) ;  /* 0x0000000000382947 */ /* 0x000ff00003800000 */
[----:B------:R-:W-:Y:S05]  /*9210*/  @!P0 BRA `(.L_x_1279) ;  /* 0x0000000000048947 */ /* 0x000fea0003800000 */
[----:B------:R-:W-:Y:S01]  /*9220*/  BPT.TRAP 0x1 ;  /* 0x000000040000795c */ /* 0x000fe20000300000 */
.L_x_1279:
        /* <DEDUP_REMOVED lines=9> */
.L_x_1280:
[----:B-1----:R-:W-:Y:S05]  /*92c0*/  @P1 BRA `(.L_x_1278) ;  /* 0x0000000000081947 */ /* 0x002fea0003800000 */
[----:B------:R-:W1:Y:S02]  /*92d0*/  SYNCS.PHASECHK.TRANS64.TRYWAIT P1, [UR6+0x16830], R6 ;  /* 0x01683006ff0075a7 */ /* 0x000e640008020146 */
[----:B-1----:R-:W-:Y:S05]  /*92e0*/  @!P1 BRA `(.L_x_1281) ;  /* 0x000000f0002c9947 */ /* 0x002fea0003800000 */
.L_x_1278:
        /* <DEDUP_REMOVED lines=30> */
.L_x_1283:
[----:B------:R-:W-:Y:S01]  /*94d0*/  ULEA UR6, UR24, UR45, 0x3 ;  /* 0x0000002d18067291 */ /* 0x000fe2000f8e183f */
[----:B------:R-:W-:-:S05]  /*94e0*/  IMAD.U32 R6, RZ, RZ, UR25 ;  /* 0x00000019ff067e24 */ /* 0x000fca000f8e00ff */
[----:B------:R-:W-:-:S04]  /*94f0*/  SHF.L.U32 R6, R6, 0x1f, RZ ;  /* 0x0000001f06067819 */ /* 0x000fc800000006ff */
[----:B------:R0:W1:Y:S01]  /*9500*/  SYNCS.PHASECHK.TRANS64.TRYWAIT P1, [UR6+0x16850], R6 ;  /* 0x01685006ff0075a7 */ /* 0x0000620008020146 */
[----:B------:R-:W-:Y:S05]  /*9510*/  @!P0 BRA `(.L_x_1284) ;  /* 0x0000000000048947 */ /* 0x000fea0003800000 */
[----:B------:R-:W-:Y:S01]  /*9520*/  BPT.TRAP 0x1 ;  /* 0x000000040000795c */ /* 0x000fe20000300000 */
.L_x_1284:
[----:B-1----:R-:W-:Y:S05]  /*9530*/  @P1 BRA `(.L_x_1282) ;  /* 0x0000000000081947 */ /* 0x002fea0003800000 */
[----:B------:R-:W1:Y:S02]  /*9540*/  SYNCS.PHASECHK.TRANS64.TRYWAIT P1, [UR6+0x16850], R6 ;  /* 0x01685006ff0075a7 */ /* 0x000e640008020146 */
[----:B-1----:R-:W-:Y:S05]  /*9550*/  @!P1 BRA `(.L_x_1285) ;  /* 0x000000ec00a89947 */ /* 0x002fea0003800000 */
.L_x_1282:
        /* <DEDUP_REMOVED lines=52> */
.L_x_1286:
        /* <DEDUP_REMOVED lines=66> */
[----:B------:R-:W-:-:S04]  /*9cc0*/  ULEA UR6, UR48, UR45, 0x3 ;  /* 0x0000002d30067291 */ /* 0x000fc8000f8e183f */
[----:B------:R-:W2:Y:S01]  /*9cd0*/  MUFU.TANH R20, R20 ;  /* 0x0000001400147308 */ /* 0x000ea20000002400 */
[----:B0-----:R-:W-:Y:S01]  /*9ce0*/  FMNMX.FTZ R7, R13, R6, !PT ;  /* 0x000000060d077209 */ /* 0x001fe20007810000 */
[----:B------:R-:W-:-:S04]  /*9cf0*/  UIADD3 UR6, UR6, 0x16840, URZ ;  /* 0x0001684006067890 */ /* 0x000fc8000fffe03f */
[----:B------:R-:W-:Y:S02]  /*9d00*/  UPRMT UR6, UR43, 0x654, UR6 ;  /* 0x000006542b067896 */ /* 0x000fe40008000006 */
[----:B------:R-:W0:Y:S01]  /*9d10*/  MUFU.TANH R24, R24 ;  /* 0x0000001800187308 */ /* 0x000e220000002400 */
[----:B-1----:R-:W-:Y:S01]  /*9d20*/  FMNMX.FTZ R67, R15, R66, !PT ;  /* 0x000000420f437209 */ /* 0x002fe20007810000 */
[----:B------:R-:W-:-:S05]  /*9d30*/  FMUL.FTZ R66, R76, UR22 ;  /* 0x000000164c427c20 */ /* 0x000fca0008410000 */
[----:B------:R-:W-:Y:S01]  /*9d40*/  SYNCS.ARRIVE.TRANS64.RED.A1T0 RZ, [UR6], RZ ;  /* 0x000000ffffff79a7 */ /* 0x000fe20008100406 */
        /* <DEDUP_REMOVED lines=119> */
[----:B--2---:R-:W-:-:S05]  /*a4c0*/  FMNMX.FTZ R79, R75, R6, !PT ;  /* 0x000000064b4f7209 */ /* 0x004fca0007810000 */
[----:B------:R-:W1:Y:S01]  /*a4d0*/  SHFL.BFLY PT, R6, R79, 0x2, 0x1f ;  /* 0x0c401f004f067f89 */ /* 0x000e6200000e0000 */
[----:B0-----:R-:W-:-:S05]  /*a4e0*/  FMNMX.FTZ R78, R77, R78, !PT ;  /* 0x0000004e4d4e7209 */ /* 0x001fca0007810000 */
[----:B------:R-:W0:Y:S01]  /*a4f0*/  SHFL.BFLY PT, R7, R78, 0x2, 0x1f ;  /* 0x0c401f004e077f89 */ /* 0x000e2200000e0000 */
[----:B-1----:R-:W-:Y:S02]  /*a500*/  FMNMX.FTZ R80, R79, R6, !PT ;  /* 0x000000064f507209 */ /* 0x002fe40007810000 */
[----:B0-----:R-:W-:-:S03]  /*a510*/  FMNMX.FTZ R81, R78, R7, !PT ;  /* 0x000000074e517209 */ /* 0x001fc60007810000 */
[----:B------:R-:W0:Y:S04]  /*a520*/  SHFL.BFLY PT, R7, R80, 0x1, 0x1f ;  /* 0x0c201f0050077f89 */ /* 0x000e2800000e0000 */
[----:B------:R-:W1:Y:S01]  /*a530*/  SHFL.BFLY PT, R82, R81, 0x1, 0x1f ;  /* 0x0c201f0051527f89 */ /* 0x000e6200000e0000 */
[----:B0-----:R-:W-:Y:S02]  /*a540*/  FMNMX.FTZ R6, R80, R7, !PT ;  /* 0x0000000750067209 */ /* 0x001fe40007810000 */
[----:B-1----:R-:W-:-:S03]  /*a550*/  FMNMX.FTZ R7, R81, R82, !PT ;  /* 0x0000005251077209 */ /* 0x002fc60007810000 */
[C---:B------:R-:W-:Y:S01]  /*a560*/  FMUL.FTZ R78, R6.reuse, UR21 ;  /* 0x00000015064e7c20 */ /* 0x040fe20008410000 */
[----:B------:R-:W-:-:S03]  /*a570*/  FADD.FTZ R5, -R6, R5 ;  /* 0x0000000506057221 */ /* 0x000fc60000010100 */
[--C-:B------:R-:W-:Y:S01]  /*a580*/  FFMA.FTZ R79, R31, UR21, -R78.reuse ;  /* 0x000000151f4f7c23 */ /* 0x100fe2000801084e */
[----:B------:R-:W-:Y:S01]  /*a590*/  FFMA.FTZ R31, R35, UR21, -R78 ;  /* 0x00000015231f7c23 */ /* 0x000fe2000801084e */
[C---:B------:R-:W-:Y:S01]  /*a5a0*/  FADD.FTZ R4, -R7.reuse, R4 ;  /* 0x0000000407047221 */ /* 0x040fe20000010100 */
[----:B------:R-:W-:Y:S01]  /*a5b0*/  FMUL.FTZ R35, R7, UR21 ;  /* 0x0000001507237c20 */ /* 0x000fe20008410000 */
[----:B------:R-:W-:Y:S01]  /*a5c0*/  FMUL.FTZ R5, R5, UR21 ;  /* 0x0000001505057c20 */ /* 0x000fe20008410000 */
[--C-:B------:R-:W-:Y:S01]  /*a5d0*/  FFMA.FTZ R148, R8, UR21, -R78.reuse ;  /* 0x0000001508947c23 */ /* 0x100fe2000801084e */
[----:B------:R-:W-:Y:S01]  /*a5e0*/  FMUL.FTZ R4, R4, UR21 ;  /* 0x0000001504047c20 */ /* 0x000fe20008410000 */
        /* <DEDUP_REMOVED lines=42> */
[----:B------:R-:W-:Y:S01]  /*a890*/  FFMA.FTZ R25, R53, UR21, -R35 ;  /* 0x0000001535197c23 */ /* 0x000fe20008010823 */
[--C-:B------:R-:W-:Y:S01]  /*a8a0*/  FFMA.FTZ R128, R54, UR21, -R78.reuse ;  /* 0x0000001536807c23 */ /* 0x100fe2000801084e */
[----:B------:R-:W0:Y:S01]  /*a8b0*/  MUFU.EX2 R46, R46 ;  /* 0x0000002e002e7308 */ /* 0x000e220000000800 */
[----:B-1----:R-:W-:Y:S01]  /*a8c0*/  FFMA.FTZ R11, R4, R0, R149 ;  /* 0x00000000040b7223 */ /* 0x002fe20000010095 */
[--C-:B------:R-:W-:Y:S01]  /*a8d0*/  FFMA.FTZ R129, R56, UR21, -R35.reuse ;  /* 0x0000001538817c23 */ /* 0x100fe20008010823 */
[--C-:B------:R-:W-:Y:S01]  /*a8e0*/  FFMA.FTZ R20, R55, UR21, -R78.reuse ;  /* 0x0000001537147c23 */ /* 0x100fe2000801084e */
[--C-:B------:R-:W-:Y:S01]  /*a8f0*/  FFMA.FTZ R24, R57, UR21, -R35.reuse ;  /* 0x0000001539187c23 */ /* 0x100fe20008010823 */
[--C-:B------:R-:W-:Y:S01]  /*a900*/  FFMA.FTZ R130, R58, UR21, -R78.reuse ;  /* 0x000000153a827c23 */ /* 0x100fe2000801084e */
[--C-:B------:R-:W-:Y:S01]  /*a910*/  FFMA.FTZ R131, R60, UR21, -R35.reuse ;  /* 0x000000153c837c23 */ /* 0x100fe20008010823 */
[----:B------:R-:W-:Y:S01]  /*a920*/  FFMA.FTZ R13, R59, UR21, -R78 ;  /* 0x000000153b0d7c23 */ /* 0x000fe2000801084e */
[----:B------:R-:W1:Y:S01]  /*a930*/  MUFU.EX2 R150, R150 ;  /* 0x0000009600967308 */ /* 0x000e620000000800 */
[----:B--2---:R-:W-:Y:S01]  /*a940*/  FADD.FTZ R15, R83, R2 ;  /* 0x00000002530f7221 */ /* 0x004fe20000010000 */
[--C-:B------:R-:W-:Y:S01]  /*a950*/  FFMA.FTZ R124, R62, UR21, -R78.reuse ;  /* 0x000000153e7c7c23 */ /* 0x100fe2000801084e */
[--C-:B------:R-:W-:Y:S01]  /*a960*/  FFMA.FTZ R125, R64, UR21, -R35.reuse ;  /* 0x00000015407d7c23 */ /* 0x100fe20008010823 */
[--C-:B------:R-:W-:Y:S01]  /*a970*/  FFMA.FTZ R12, R63, UR21, -R78.reuse ;  /* 0x000000153f0c7c23 */ /* 0x100fe2000801084e */
[--C-:B------:R-:W-:Y:S01]  /*a980*/  FFMA.FTZ R14, R65, UR21, -R35.reuse ;  /* 0x00000015410e7c23 */ /* 0x100fe20008010823 */
[--C-:B------:R-:W-:Y:S01]  /*a990*/  FFMA.FTZ R126, R66, UR21, -R78.reuse ;  /* 0x00000015427e7c23 */ /* 0x100fe2000801084e */
[----:B------:R-:W-:Y:S01]  /*a9a0*/  FFMA.FTZ R127, R68, UR21, -R35 ;  /* 0x00000015447f7c23 */ /* 0x000fe20008010823 */
[----:B------:R-:W2:Y:S01]  /*a9b0*/  MUFU.EX2 R151, R151 ;  /* 0x0000009700977308 */ /* 0x000ea20000000800 */
[----:B0-----:R-:W-:Y:S01]  /*a9c0*/  FADD.FTZ R0, R46, R11 ;  /* 0x0000000b2e007221 */ /* 0x001fe20000010000 */
[--C-:B------:R-:W-:Y:S01]  /*a9d0*/  FFMA.FTZ R9, R67, UR21, -R78.reuse ;  /* 0x0000001543097c23 */ /* 0x100fe2000801084e */
[--C-:B------:R-:W-:Y:S01]  /*a9e0*/  FFMA.FTZ R120, R70, UR21, -R78.reuse ;  /* 0x0000001546787c23 */ /* 0x100fe2000801084e */
[--C-:B------:R-:W-:Y:S01]  /*a9f0*/  FFMA.FTZ R121, R72, UR21, -R35.reuse ;  /* 0x0000001548797c23 */ /* 0x100fe20008010823 */
[--C-:B------:R-:W-:Y:S01]  /*aa00*/  FFMA.FTZ R8, R71, UR21, -R78.reuse ;  /* 0x0000001547087c23 */ /* 0x100fe2000801084e */
[----:B------:R-:W-:Y:S01]  /*aa10*/  FFMA.FTZ R10, R73, UR21, -R35 ;  /* 0x00000015490a7c23 */ /* 0x000fe20008010823 */
[--C-:B------:R-:W-:Y:S01]  /*aa20*/  FFMA.FTZ R122, R74, UR21, -R78.reuse ;  /* 0x000000154a7a7c23 */ /* 0x100fe2000801084e */
[----:B------:R-:W0:Y:S01]  /*aa30*/  MUFU.EX2 R82, R82 ;  /* 0x0000005200527308 */ /* 0x000e220000000800 */
[----:B-1----:R-:W-:Y:S01]  /*aa40*/  FADD.FTZ R15, R150, R15 ;  /* 0x0000000f960f7221 */ /* 0x002fe20000010000 */
[----:B------:R-:W-:Y:S01]  /*aa50*/  FFMA.FTZ R123, R76, UR21, -R35 ;  /* 0x000000154c7b7c23 */ /* 0x000fe20008010823 */
[----:B------:R-:W-:-:S05]  /*aa60*/  FFMA.FTZ R34, R75, UR21, -R78 ;  /* 0x000000154b227c23 */ /* 0x000fca000801084e */
        /* <DEDUP_REMOVED lines=24> */
[----:B------:R-:W-:-:S06]  /*abf0*/  FFMA.FTZ R15, R61, UR21, -R35 ;  /* 0x000000153d0f7c23 */ /* 0x000fcc0008010823 */
        /* <DEDUP_REMOVED lines=36> */
[--C-:B------:R-:W-:Y:S01]  /*ae40*/  FFMA.FTZ R11, R69, UR21, -R35.reuse ;  /* 0x00000015450b7c23 */ /* 0x100fe20008010823 */
        /* <DEDUP_REMOVED lines=59> */
.L_x_1287:
        /* <DEDUP_REMOVED lines=75> */
.L_x_1277:
[----:B------:R-:W-:-:S13]  /*b6b0*/  ISETP.GE.AND P1, PT, R3, UR42, PT ;  /* 0x0000002a03007c0c */ /* 0x000fda000bf26270 */
[----:B------:R-:W-:Y:S05]  /*b6c0*/  @!P1 BRA `(.L_x_1289) ;  /* 0x0000003400909947 */ /* 0x000fea0003800000 */
[----:B------:R-:W-:Y:S01]  /*b6d0*/  IMAD.MOV.U32 R4, RZ, RZ, R7 ;  /* 0x000000ffff047224 */ /* 0x000fe200078e0007 */
[----:B------:R-:W-:Y:S01]  /*b6e0*/  UMOV UR27, UR49 ;  /* 0x00000031001b7c82 */ /* 0x000fe20008000000 */
[----:B------:R-:W-:Y:S01]  /*b6f0*/  IMAD.MOV.U32 R5, RZ, RZ, R6 ;  /* 0x000000ffff057224 */ /* 0x000fe200078e0006 */
[----:B------:R-:W-:Y:S01]  /*b700*/  UMOV UR26, UR48 ;  /* 0x00000030001a7c82 */ /* 0x000fe20008000000 */
[----:B------:R-:W-:Y:S01]  /*b710*/  ULDC UR22, c[0x0][0x9e4] ;  /* 0x0002790000167ab9 */ /* 0x000fe20000000800 */
[----:B------:R-:W-:Y:S01]  /*b720*/  ULDC UR24, c[0x0][0x9dc] ;  /* 0x0002770000187ab9 */ /* 0x000fe20000000800 */
[----:B------:R-:W-:Y:S01]  /*b730*/  ULDC UR25, c[0x0][0x9d8] ;  /* 0x0002760000197ab9 */ /* 0x000fe20000000800 */
[----:B------:R-:W-:Y:S01]  /*b740*/  ULDC UR21, c[0x0][0x988] ;  /* 0x0002620000157ab9 */ /* 0x000fe20000000800 */
[----:B------:R-:W-:-:S05]  /*b750*/  ULDC UR23, c[0x0][0x9e0] ;  /* 0x0002780000177ab9 */ /* 0x000fca0000000800 */
.L_x_1308:
[----:B------:R-:W-:Y:S01]  /*b760*/  UIADD3 UR48, UR26, 0x1, URZ ;  /* 0x000000011a307890 */ /* 0x000fe2000fffe03f */
[----:B------:R-:W-:-:S03]  /*b770*/  ISETP.NE.AND P2, PT, RZ, UR44, PT ;  /* 0x0000002cff007c0c */ /* 0x000fc6000bf45270 */
[----:B------:R-:W-:-:S04]  /*b780*/  UISETP.NE.AND UP0, UPT, UR48, 0x2, UPT ;  /* 0x000000023000788c */ /* 0x000fc8000bf05270 */
[----:B------:R-:W-:Y:S02]  /*b790*/  USEL UR49, URZ, 0x1, UP0 ;  /* 0x000000013f317887 */ /* 0x000fe40008000000 */
[----:B------:R-:W-:Y:S02]  /*b7a0*/  USEL UR48, UR48, URZ, UP0 ;  /* 0x0000003f30307287 */ /* 0x000fe40008000000 */
[----:B------:R-:W-:Y:S02]  /*b7b0*/  ULOP3.LUT UR49, UR27, UR49, URZ, 0x3c, !UPT ;  /* 0x000000311b317292 */ /* 0x000fe4000f8e3c3f */
[----:B------:R-:W-:Y:S10]  /*b7c0*/  @P2 BRA `(.L_x_1290) ;  /* 0x00000000002c2947 */ /* 0x000ff40003800000 */
[----:B------:R-:W-:Y:S05]  /*b7d0*/  @!P0 BRA `(.L_x_1291) ;  /* 0x0000000000048947 */ /* 0x000fea0003800000 */
[----:B------:R-:W-:Y:S01]  /*b7e0*/  BPT.TRAP 0x1 ;  /* 0x000000040000795c */ /* 0x000fe20000300000 */
.L_x_1291:
[----:B------:R-:W-:Y:S01]  /*b7f0*/  ULEA UR6, UR48, UR45, 0x3 ;  /* 0x0000002d30067291 */ /* 0x000fe2000f8e183f */
[----:B------:R-:W-:-:S05]  /*b800*/  IMAD.U32 R6, RZ, RZ, UR49 ;  /* 0x00000031ff067e24 */ /* 0x000fca000f8e00ff */
[----:B------:R-:W-:-:S04]  /*b810*/  SHF.L.U32 R6, R6, 0x1f, RZ ;  /* 0x0000001f06067819 */ /* 0x000fc800000006ff */
[----:B------:R0:W1:Y:S01]  /*b820*/  SYNCS.PHASECHK.TRANS64.TRYWAIT P1, [UR6+0x16830], R6 ;  /* 0x01683006ff0075a7 */ /* 0x0000620008020146 */
[----:B------:R-:W-:Y:S05]  /*b830*/  @!P0 BRA `(.L_x_1292) ;  /* 0x0000000000048947 */ /* 0x000fea0003800000 */
[----:B------:R-:W-:Y:S01]  /*b840*/  BPT.TRAP 0x1 ;  /* 0x000000040000795c */ /* 0x000fe20000300000 */
.L_x_1292:
[----:B-1----:R-:W-:Y:S05]  /*b850*/  @P1 BRA `(.L_x_1290) ;  /* 0x0000000000081947 */ /* 0x002fea0003800000 */
[----:B------:R-:W1:Y:S02]  /*b860*/  SYNCS.PHASECHK.TRANS64.TRYWAIT P1, [UR6+0x16830], R6 ;  /* 0x01683006ff0075a7 */ /* 0x000e640008020146 */
[----:B-1----:R-:W-:Y:S05]  /*b870*/  @!P1 BRA `(.L_x_1293) ;  /* 0x000000c800f89947 */ /* 0x002fea0003800000 */
.L_x_1290:
[----:B-1----:R-:W1:Y:S01]  /*b880*/  S2R R7, SR_TID.X ;  /* 0x0000000000077919 */ /* 0x002e620000002100 */
[----:B------:R-:W-:Y:S01]  /*b890*/  ULEA UR18, UR48, UR20, 0xa ;  /* 0x0000001430127291 */ /* 0x000fe2000f8e503f */
[----:B------:R-:W-:Y:S01]  /*b8a0*/  UMOV UR19, 0x40000040 ;  /* 0x4000004000137882 */ /* 0x000fe20000000000 */
[----:B------:R-:W-:Y:S02]  /*b8b0*/  UMOV UR7, 0x40000040 ;  /* 0x4000004000077882 */ /* 0x000fe40000000000 */
[----:B------:R-:W-:Y:S02]  /*b8c0*/  UIADD3 UR6, UR18, 0x2, URZ ;  /* 0x0000000212067890 */ /* 0x000fe4000fffe03f */
[----:B------:R-:W-:Y:S01]  /*b8d0*/  UIADD3 UR10, UR18, 0x4, URZ ;  /* 0x00000004120a7890 */ /* 0x000fe2000fffe03f */
[----:B------:R-:W-:Y:S01]  /*b8e0*/  UMOV UR11, 0x40000040 ;  /* 0x40000040000b7882 */ /* 0x000fe20000000000 */
[----:B------:R-:W-:Y:S01]  /*b8f0*/  UIADD3 UR14, UR18, 0x6, URZ ;  /* 0x00000006120e7890 */ /* 0x000fe2000fffe03f */
[----:B------:R-:W-:Y:S01]  /*b900*/  UMOV UR15, 0x40000040 ;  /* 0x40000040000f7882 */ /* 0x000fe20000000000 */
        /* <DEDUP_REMOVED lines=18> */
.L_x_1295:
[----:B------:R-:W-:Y:S01]  /*ba30*/  ULEA UR6, UR26, UR45, 0x3 ;  /* 0x0000002d1a067291 */ /* 0x000fe2000f8e183f */
[----:B------:R-:W-:-:S05]  /*ba40*/  IMAD.U32 R6, RZ, RZ, UR27 ;  /* 0x0000001bff067e24 */ /* 0x000fca000f8e00ff */
[----:B------:R-:W-:-:S04]  /*ba50*/  SHF.L.U32 R6, R6, 0x1f, RZ ;  /* 0x0000001f06067819 */ /* 0x000fc800000006ff */
[----:B------:R0:W1:Y:S01]  /*ba60*/  SYNCS.PHASECHK.TRANS64.TRYWAIT P1, [UR6+0x16850], R6 ;  /* 0x01685006ff0075a7 */ /* 0x0000620008020146 */
[----:B------:R-:W-:Y:S05]  /*ba70*/  @!P0 BRA `(.L_x_1296) ;  /* 0x0000000000048947 */ /* 0x000fea0003800000 */
[----:B------:R-:W-:Y:S01]  /*ba80*/  BPT.TRAP 0x1 ;  /* 0x000000040000795c */ /* 0x000fe20000300000 */
.L_x_1296:
[----:B-1----:R-:W-:Y:S05]  /*ba90*/  @P1 BRA `(.L_x_1294) ;  /* 0x0000000000081947 */ /* 0x002fea0003800000 */
[----:B------:R-:W1:Y:S02]  /*baa0*/  SYNCS.PHASECHK.TRANS64.TRYWAIT P1, [UR6+0x16850], R6 ;  /* 0x01685006ff0075a7 */ /* 0x000e640008020146 */
[----:B-1----:R-:W-:Y:S05]  /*bab0*/  @!P1 BRA `(.L_x_1297) ;  /* 0x000000c800809947 */ /* 0x002fea0003800000 */
.L_x_1294:
        /* <DEDUP_REMOVED lines=52> */
.L_x_1298:
        /* <DEDUP_REMOVED lines=166> */
.L_x_1301:
[----:B------:R-:W-:-:S05]  /*c860*/  IMAD.U32 R84, RZ, RZ, UR22 ;  /* 0x00000016ff547e24 */ /* 0x000fca000f8e00ff */
[----:B------:R-:W-:-:S13]  /*c870*/  ISETP.NE.AND P1, PT, R84, 0x1, PT ;  /* 0x000000015400780c */ /* 0x000fda0003f25270 */
[----:B------:R-:W1:Y:S02]  /*c880*/  @P1 LDC.64 R46, c[0x0][0x9e8] ;  /* 0x00027a00ff2e1b82 */ /* 0x000e640000000a00 */
[----:B-1----:R-:W-:-:S05]  /*c890*/  @P1 IMAD.HI.U32 R46, R85, R46, RZ ;  /* 0x0000002e552e1227 */ /* 0x002fca00078e00ff */
[----:B------:R-:W-:-:S07]  /*c8a0*/  @P1 SHF.R.U32.HI R85, RZ, R47, R46 ;  /* 0x0000002fff551219 */ /* 0x000fce000001162e */
.L_x_1302:
[----:B------:R-:W-:Y:S05]  /*c8b0*/  BSYNC B0 ;  /* 0x0000000000007941 */ /* 0x000fea0003800000 */
.L_x_1300:
[----:B------:R-:W-:-:S04]  /*c8c0*/  IMAD R85, R85, R84, -R78 ;  /* 0x0000005455557224 */ /* 0x000fc800078e0a4e */
[----:B------:R-:W-:-:S05]  /*c8d0*/  IMAD.IADD R85, R85, 0x1, -R16 ;  /* 0x0000000155557824 */ /* 0x000fca00078e0a10 */
[----:B------:R-:W-:Y:S02]  /*c8e0*/  VIADDMNMX R80, R85, R84, R80, PT ;  /* 0x0000005455507246 */ /* 0x000fe40003800150 */
[----:B------:R-:W-:-:S07]  /*c8f0*/  VIMNMX R79, R79, R85, !PT ;  /* 0x000000554f4f7248 */ /* 0x000fce0007fe0100 */
.L_x_1299:
        /* <DEDUP_REMOVED lines=116> */
.L_x_1305:
[----:B------:R-:W-:-:S05]  /*d040*/  IMAD.U32 R79, RZ, RZ, UR22 ;  /* 0x00000016ff4f7e24 */ /* 0x000fca000f8e00ff */
[----:B------:R-:W-:-:S13]  /*d050*/  ISETP.NE.AND P2, PT, R79, 0x1, PT ;  /* 0x000000014f00780c */ /* 0x000fda0003f45270 */
[----:B------:R-:W0:Y:S02]  /*d060*/  @P2 LDC.64 R6, c[0x0][0x9e8] ;  /* 0x00027a00ff062b82 */ /* 0x000e240000000a00 */
[----:B0-----:R-:W-:-:S05]  /*d070*/  @P2 IMAD.HI.U32 R6, R83, R6, RZ ;  /* 0x0000000653062227 */ /* 0x001fca00078e00ff */
[----:B------:R-:W-:-:S07]  /*d080*/  @P2 SHF.R.U32.HI R83, RZ, R7, R6 ;  /* 0x00000007ff532219 */ /* 0x000fce0000011606 */
.L_x_1306:
[----:B------:R-:W-:Y:S05]  /*d090*/  BSYNC B0 ;  /* 0x0000000000007941 */ /* 0x000fea0003800000 */
.L_x_1304:
[----:B------:R-:W-:-:S04]  /*d0a0*/  IMAD R83, R83, R79, -R78 ;  /* 0x0000004f53537224 */ /* 0x000fc800078e0a4e */
[----:B------:R-:W-:-:S05]  /*d0b0*/  IMAD.IADD R83, R83, 0x1, -R16 ;  /* 0x0000000153537824 */ /* 0x000fca00078e0a10 */
[----:B------:R-:W-:Y:S02]  /*d0c0*/  VIADDMNMX R82, R83, R79, R82, PT ;  /* 0x0000004f53527246 */ /* 0x000fe40003800152 */
[----:B------:R-:W-:-:S07]  /*d0d0*/  VIMNMX R81, R81, R83, !PT ;  /* 0x0000005351517248 */ /* 0x000fce0007fe0100 */
.L_x_1303:
        /* <DEDUP_REMOVED lines=15> */
[----:B------:R-:W-:Y:S02]  /*d1d0*/  ISETP.GT.AND P2, PT, R81, 0x1, P1 ;  /* 0x000000015100780c */ /* 0x000fe40000f44270 */
[----:B------:R-:W-:Y:S02]  /*d1e0*/  FMNMX.FTZ R7, R28, R7, !PT ;  /* 0x000000071c077209 */ /* 0x000fe40007810000 */
[----:B------:R-:W-:-:S02]  /*d1f0*/  ISETP.LT.OR P5, PT, R82, 0x1, P5 ;  /* 0x000000015200780c */ /* 0x000fc40002fa1670 */
[----:B------:R-:W-:Y:S02]  /*d200*/  FMNMX.FTZ R7, R30, R7, !PT ;  /* 0x000000071e077209 */ /* 0x000fe40007810000 */
[C---:B------:R-:W-:Y:S02]  /*d210*/  ISETP.GT.AND P3, PT, R81.reuse, 0x8, P1 ;  /* 0x000000085100780c */ /* 0x040fe40000f64270 */
        /* <DEDUP_REMOVED lines=11> */
[----:B------:R-:W-:Y:S02]  /*d2d0*/  FSEL R11, R11, -INF , !P3 ;  /* 0xff8000000b0b7808 */ /* 0x000fe40005800000 */
[----:B------:R-:W-:Y:S02]  /*d2e0*/  FMNMX.FTZ R7, R44, R7, !PT ;  /* 0x000000072c077209 */ /* 0x000fe40007810000 */
[----:B------:R-:W-:Y:S02]  /*d2f0*/  ISETP.GT.AND P2, PT, R81, 0x11, P1 ;  /* 0x000000115100780c */ /* 0x000fe40000f44270 */
[----:B------:R-:W-:Y:S02]  /*d300*/  FMNMX.FTZ R7, R48, R7, !PT ;  /* 0x0000000730077209 */ /* 0x000fe40007810000 */
[----:B------:R-:W-:-:S02]  /*d310*/  FSEL R13, R13, -INF , !P4 ;  /* 0xff8000000d0d7808 */ /* 0x000fc40006000000 */
[----:B------:R-:W-:Y:S02]  /*d320*/  FMNMX.FTZ R7, R50, R7, !PT ;  /* 0x0000000732077209 */ /* 0x000fe40007810000 */
[----:B------:R-:W-:Y:S02]  /*d330*/  ISETP.LT.OR P2, PT, R82, 0x12, P2 ;  /* 0x000000125200780c */ /* 0x000fe40001741670 */
        /* <DEDUP_REMOVED lines=64> */
[--C-:B------:R-:W-:Y:S01]  /*d740*/  FFMA.FTZ R148, R46, UR21, -R7.reuse ;  /* 0x000000152e947c23 */ /* 0x100fe20008010807 */
[----:B------:R-:W-:Y:S01]  /*d750*/  FMNMX.FTZ R8, R12, R4, !PT ;  /* 0x000000040c087209 */ /* 0x000fe20007810000 */
[--C-:B------:R-:W-:Y:S01]  /*d760*/  FFMA.FTZ R20, R20, UR21, -R7.reuse ;  /* 0x0000001514147c23 */ /* 0x100fe20008010807 */
[----:B------:R-:W-:Y:S01]  /*d770*/  FSEL R46, R21, -INF , !P2 ;  /* 0xff800000152e7808 */ /* 0x000fe20005000000 */
[--C-:B------:R-:W-:Y:S01]  /*d780*/  FFMA.FTZ R146, R24, UR21, -R7.reuse ;  /* 0x0000001518927c23 */ /* 0x100fe20008010807 */
[----:B------:R-:W-:Y:S01]  /*d790*/  FMNMX.FTZ R14, R9, R8, !PT ;  /* 0x00000008090e7209 */ /* 0x000fe20007810000 */
[----:B------:R0:W-:Y:S01]  /*d7a0*/  MUFU.EX2 R21, R47 ;  /* 0x0000002f00157308 */ /* 0x0001e20000000800 */
[----:B------:R-:W-:Y:S01]  /*d7b0*/  ISETP.GT.AND P2, PT, R81, 0x21, P1 ;  /* 0x000000215100780c */ /* 0x000fe20000f44270 */
[--C-:B------:R-:W-:Y:S01]  /*d7c0*/  FFMA.FTZ R140, R28, UR21, -R7.reuse ;  /* 0x000000151c8c7c23 */ /* 0x100fe20008010807 */
[----:B------:R-:W-:Y:S01]  /*d7d0*/  FMNMX.FTZ R14, R11, R14, !PT ;  /* 0x0000000e0b0e7209 */ /* 0x000fe20007810000 */
[--C-:B------:R-:W-:Y:S01]  /*d7e0*/  FFMA.FTZ R30, R30, UR21, -R7.reuse ;  /* 0x000000151e1e7c23 */ /* 0x100fe20008010807 */
[----:B------:R-:W-:Y:S01]  /*d7f0*/  ISETP.LT.OR P2, PT, R82, 0x22, P2 ;  /* 0x000000225200780c */ /* 0x000fe20001741670 */
[--C-:B------:R-:W-:Y:S01]  /*d800*/  FFMA.FTZ R142, R32, UR21, -R7.reuse ;  /* 0x00000015208e7c23 */ /* 0x100fe20008010807 */
[----:B------:R-:W-:Y:S01]  /*d810*/  FMNMX.FTZ R14, R13, R14, !PT ;  /* 0x0000000e0d0e7209 */ /* 0x000fe20007810000 */
[----:B------:R1:W-:Y:S01]  /*d820*/  MUFU.EX2 R8, R20 ;  /* 0x0000001400087308 */ /* 0x0003e20000000800 */
[----:B------:R-:W-:Y:S01]  /*d830*/  FSEL R31, R31, -INF , !P2 ;  /* 0xff8000001f1f7808 */ /* 0x000fe20005000000 */
[--C-:B------:R-:W-:Y:S01]  /*d840*/  FFMA.FTZ R132, R44, UR21, -R7.reuse ;  /* 0x000000152c847c23 */ /* 0x100fe20008010807 */
[----:B0-----:R-:W-:Y:S01]  /*d850*/  FMNMX.FTZ R47, R15, R14, !PT ;  /* 0x0000000e0f2f7209 */ /* 0x001fe20007810000 */
[--C-:B------:R-:W-:Y:S01]  /*d860*/  FFMA.FTZ R14, R26, UR21, -R7.reuse ;  /* 0x000000151a0e7c23 */ /* 0x100fe20008010807 */
[C---:B------:R-:W-:Y:S01]  /*d870*/  ISETP.GT.AND P2, PT, R81.reuse, 0x30, P1 ;  /* 0x000000305100780c */ /* 0x040fe20000f44270 */
[--C-:B------:R-:W-:Y:S01]  /*d880*/  FFMA.FTZ R34, R34, UR21, -R7.reuse ;  /* 0x0000001522227c23 */ /* 0x100fe20008010807 */
[----:B------:R-:W-:Y:S01]  /*d890*/  ISETP.GT.AND P5, PT, R81, 0x38, P1 ;  /* 0x000000385100780c */ /* 0x000fe20000fa4270 */
[--C-:B------:R-:W-:Y:S01]  /*d8a0*/  FFMA.FTZ R38, R38, UR21, -R7.reuse ;  /* 0x0000001526267c23 */ /* 0x100fe20008010807 */
[----:B-1----:R-:W-:Y:S01]  /*d8b0*/  FMNMX.FTZ R20, R46, R47, !PT ;  /* 0x0000002f2e147209 */ /* 0x002fe20007810000 */
        /* <DEDUP_REMOVED lines=18> */
[----:B------:R-:W-:Y:S01]  /*d9e0*/  MUFU.EX2 R20, R30 ;  /* 0x0000001e00147308 */ /* 0x000fe20000000800 */
        /* <DEDUP_REMOVED lines=9> */
[----:B------:R-:W-:Y:S01]  /*da80*/  FFMA.FTZ R76, R76, UR21, -R7 ;  /* 0x000000154c4c7c23 */ /* 0x000fe20008010807 */
[----:B------:R-:W-:Y:S01]  /*da90*/  FSEL R45, R45, -INF , !P2 ;  /* 0xff8000002d2d7808 */ /* 0x000fe20005000000 */
[----:B------:R-:W-:Y:S01]  /*daa0*/  MUFU.EX2 R148, R148 ;  /* 0x0000009400947308 */ /* 0x000fe20000000800 */
[----:B------:R-:W-:-:S02]  /*dab0*/  FMNMX.FTZ R26, R39, R24, !PT ;  /* 0x00000018271a7209 */ /* 0x000fc40007810000 */
[----:B------:R-:W-:Y:S02]  /*dac0*/  ISETP.LT.OR P5, PT, R82, 0x49, P5 ;  /* 0x000000495200780c */ /* 0x000fe40002fa1670 */
[----:B------:R-:W-:Y:S02]  /*dad0*/  FMNMX.FTZ R26, R41, R26, !PT ;  /* 0x0000001a291a7209 */ /* 0x000fe40007810000 */
[----:B------:R-:W-:Y:S01]  /*dae0*/  ISETP.GT.AND P2, PT, R81, 0x50, P1 ;  /* 0x000000505100780c */ /* 0x000fe20000f44270 */
[----:B------:R0:W-:Y:S01]  /*daf0*/  MUFU.EX2 R24, R34 ;  /* 0x0000002200187308 */ /* 0x0001e20000000800 */
[----:B------:R-:W-:Y:S02]  /*db00*/  FMNMX.FTZ R26, R43, R26, !PT ;  /* 0x0000001a2b1a7209 */ /* 0x000fe40007810000 */
[----:B------:R-:W-:Y:S02]  /*db10*/  FSEL R51, R51, -INF , !P5 ;  /* 0xff80000033337808 */ /* 0x000fe40006800000 */
[----:B------:R-:W-:-:S02]  /*db20*/  FMNMX.FTZ R26, R45, R26, !PT ;  /* 0x0000001a2d1a7209 */ /* 0x000fc40007810000 */
[----:B------:R-:W-:Y:S01]  /*db30*/  ISETP.LT.OR P2, PT, R82, 0x51, P2 ;  /* 0x000000515200780c */ /* 0x000fe20001741670 */
[----:B------:R-:W-:Y:S01]  /*db40*/  MUFU.EX2 R150, R150 ;  /* 0x0000009600967308 */ /* 0x000fe20000000800 */
[----:B------:R-:W-:Y:S01]  /*db50*/  FMNMX.FTZ R28, R49, R26, !PT ;  /* 0x0000001a311c7209 */ /* 0x000fe20007810000 */
[----:B0-----:R-:W-:Y:S01]  /*db60*/  FFMA.FTZ R34, R68, UR21, -R7 ;  /* 0x0000001544227c23 */ /* 0x001fe20008010807 */
[----:B------:R-:W-:Y:S02]  /*db70*/  ISETP.GT.AND P5, PT, R81, 0x58, P1 ;  /* 0x000000585100780c */ /* 0x000fe40000fa4270 */
[----:B------:R-:W-:Y:S02]  /*db80*/  FMNMX.FTZ R28, R51, R28, !PT ;  /* 0x0000001c331c7209 */ /* 0x000fe40007810000 */
[----:B------:R-:W-:Y:S01]  /*db90*/  FSEL R55, R55, -INF , !P2 ;  /* 0xff80000037377808 */ /* 0x000fe20005000000 */
[----:B------:R0:W-:Y:S01]  /*dba0*/  MUFU.EX2 R26, R38 ;  /* 0x00000026001a7308 */ /* 0x0001e20000000800 */
[----:B------:R-:W-:-:S02]  /*dbb0*/  FMNMX.FTZ R28, R53, R28, !PT ;  /* 0x0000001c351c7209 */ /* 0x000fc40007810000 */
[----:B------:R-:W-:Y:S02]  /*dbc0*/  ISETP.LT.OR P5, PT, R82, 0x59, P5 ;  /* 0x000000595200780c */ /* 0x000fe40002fa1670 */
[----:B------:R-:W-:Y:S02]  /*dbd0*/  FMNMX.FTZ R28, R55, R28, !PT ;  /* 0x0000001c371c7209 */ /* 0x000fe40007810000 */
[----:B------:R-:W-:Y:S01]  /*dbe0*/  ISETP.GT.AND P2, PT, R81, 0x60, P1 ;  /* 0x000000605100780c */ /* 0x000fe20000f44270 */
[----:B------:R-:W-:Y:S01]  /*dbf0*/  MUFU.EX2 R10, R10 ;  /* 0x0000000a000a7308 */ /* 0x000fe20000000800 */
[----:B------:R-:W-:Y:S01]  /*dc00*/  FSEL R59, R59, -INF , !P5 ;  /* 0xff8000003b3b7808 */ /* 0x000fe20006800000 */
[----:B0-----:R-:W-:Y:S01]  /*dc10*/  FFMA.FTZ R38, R60, UR21, -R7 ;  /* 0x000000153c267c23 */ /* 0x001fe20008010807 */
[----:B------:R-:W-:Y:S02]  /*dc20*/  FMNMX.FTZ R30, R57, R28, !PT ;  /* 0x0000001c391e7209 */ /* 0x000fe40007810000 */
[----:B------:R-:W-:-:S02]  /*dc30*/  ISETP.LT.OR P2, PT, R82, 0x61, P2 ;  /* 0x000000615200780c */ /* 0x000fc40001741670 */
[----:B------:R-:W-:Y:S01]  /*dc40*/  FMNMX.FTZ R30, R59, R30, !PT ;  /* 0x0000001e3b1e7209 */ /* 0x000fe20007810000 */
[----:B------:R0:W-:Y:S01]  /*dc50*/  MUFU.EX2 R28, R42 ;  /* 0x0000002a001c7308 */ /* 0x0001e20000000800 */
[----:B------:R-:W-:Y:S02]  /*dc60*/  ISETP.GT.AND P5, PT, R81, 0x68, P1 ;  /* 0x000000685100780c */ /* 0x000fe40000fa4270 */
[----:B------:R-:W-:Y:S02]  /*dc70*/  FSEL R63, R63, -INF , !P2 ;  /* 0xff8000003f3f7808 */ /* 0x000fe40005000000 */
[----:B------:R-:W-:Y:S02]  /*dc80*/  FMNMX.FTZ R30, R61, R30, !PT ;  /* 0x0000001e3d1e7209 */ /* 0x000fe40007810000 */
[----:B------:R-:W-:Y:S01]  /*dc90*/  ISETP.LT.OR P5, PT, R82, 0x69, P5 ;  /* 0x000000695200780c */ /* 0x000fe20002fa1670 */
[----:B------:R-:W-:Y:S01]  /*dca0*/  MUFU.EX2 R144, R144 ;  /* 0x0000009000907308 */ /* 0x000fe20000000800 */
[----:B------:R-:W-:Y:S01]  /*dcb0*/  FMNMX.FTZ R30, R63, R30, !PT ;  /* 0x0000001e3f1e7209 */ /* 0x000fe20007810000 */
[----:B0-----:R-:W-:Y:S01]  /*dcc0*/  FFMA.FTZ R42, R52, UR21, -R7 ;  /* 0x00000015342a7c23 */ /* 0x001fe20008010807 */
[----:B------:R-:W-:-:S02]  /*dcd0*/  ISETP.GT.AND P2, PT, R81, 0x70, P1 ;  /* 0x000000705100780c */ /* 0x000fc40000f44270 */
[----:B------:R-:W-:Y:S02]  /*dce0*/  FSEL R67, R67, -INF , !P5 ;  /* 0xff80000043437808 */ /* 0x000fe40006800000 */
[----:B------:R-:W-:Y:S01]  /*dcf0*/  FMNMX.FTZ R32, R65, R30, !PT ;  /* 0x0000001e41207209 */ /* 0x000fe20007810000 */
[----:B------:R-:W-:Y:S01]  /*dd00*/  MUFU.EX2 R146, R146 ;  /* 0x0000009200927308 */ /* 0x000fe20000000800 */
[----:B------:R-:W-:Y:S02]  /*dd10*/  ISETP.LT.OR P2, PT, R82, 0x71, P2 ;  /* 0x000000715200780c */ /* 0x000fe40001741670 */
[----:B------:R-:W-:Y:S02]  /*dd20*/  FMNMX.FTZ R32, R67, R32, !PT ;  /* 0x0000002043207209 */ /* 0x000fe40007810000 */
[----:B------:R-:W-:Y:S02]  /*dd30*/  ISETP.GT.AND P5, PT, R81, 0x78, P1 ;  /* 0x000000785100780c */ /* 0x000fe40000fa4270 */
[----:B------:R-:W-:Y:S01]  /*dd40*/  FSEL R71, R71, -INF , !P2 ;  /* 0xff80000047477808 */ /* 0x000fe20005000000 */
[----:B------:R0:W-:Y:S01]  /*dd50*/  MUFU.EX2 R30, R48 ;  /* 0x00000030001e7308 */ /* 0x0001e20000000800 */
[----:B------:R-:W-:-:S02]  /*dd60*/  FMNMX.FTZ R32, R69, R32, !PT ;  /* 0x0000002045207209 */ /* 0x000fc40007810000 */
[----:B------:R-:W-:Y:S02]  /*dd70*/  ISETP.GT.AND P1, PT, R81, 0x79, P1 ;  /* 0x000000795100780c */ /* 0x000fe40000f24270 */
[C---:B------:R-:W-:Y:S02]  /*dd80*/  ISETP.LT.OR P5, PT, R82.reuse, 0x79, P5 ;  /* 0x000000795200780c */ /* 0x040fe40002fa1670 */
        /* <DEDUP_REMOVED lines=8> */
[----:B0-----:R-:W-:Y:S02]  /*de10*/  FSEL R48, R6, RZ, P6 ;  /* 0x000000ff06307208 */ /* 0x001fe40003000000 */
        /* <DEDUP_REMOVED lines=9> */
[----:B------:R-:W-:-:S04]  /*deb0*/  FFMA.FTZ R32, R72, UR21, -R7 ;  /* 0x0000001548207c23 */ /* 0x000fc80008010807 */
        /* <DEDUP_REMOVED lines=22> */
[----:B------:R-:W-:Y:S01]  /*e020*/  FFMA.FTZ R13, R27, UR21, -R48 ;  /* 0x000000151b0d7c23 */ /* 0x000fe20008010830 */
[----:B------:R-:W-:Y:S01]  /*e030*/  FADD.FTZ R27, R21, R2 ;  /* 0x00000002151b7221 */ /* 0x000fe20000010000 */
[--C-:B------:R-:W-:Y:S01]  /*e040*/  FFMA.FTZ R141, R29, UR21, -R48.reuse ;  /* 0x000000151d8d7c23 */ /* 0x100fe20008010830 */
[--C-:B------:R-:W-:Y:S01]  /*e050*/  FFMA.FTZ R12, R31, UR21, -R48.reuse ;  /* 0x000000151f0c7c23 */ /* 0x100fe20008010830 */
[--C-:B------:R-:W-:Y:S01]  /*e060*/  FFMA.FTZ R143, R33, UR21, -R48.reuse ;  /* 0x00000015218f7c23 */ /* 0x100fe20008010830 */
[----:B------:R-:W0:Y:S01]  /*e070*/  MUFU.EX2 R4, R4 ;  /* 0x0000000400047308 */ /* 0x000e220000000800 */
[----:B------:R-:W-:Y:S01]  /*e080*/  FADD.FTZ R27, R150, R27 ;  /* 0x0000001b961b7221 */ /* 0x000fe20000010000 */
[--C-:B------:R-:W-:Y:S01]  /*e090*/  FFMA.FTZ R11, R35, UR21, -R48.reuse ;  /* 0x00000015230b7c23 */ /* 0x100fe20008010830 */
[--C-:B------:R-:W-:Y:S01]  /*e0a0*/  FFMA.FTZ R137, R37, UR21, -R48.reuse ;  /* 0x0000001525897c23 */ /* 0x100fe20008010830 */
[--C-:B------:R-:W-:Y:S01]  /*e0b0*/  FFMA.FTZ R9, R39, UR21, -R48.reuse ;  /* 0x0000001527097c23 */ /* 0x100fe20008010830 */
[----:B------:R-:W-:Y:S01]  /*e0c0*/  FADD.FTZ R27, R10, R27 ;  /* 0x0000001b0a1b7221 */ /* 0x000fe20000010000 */
[--C-:B------:R-:W-:Y:S01]  /*e0d0*/  FFMA.FTZ R139, R41, UR21, -R48.reuse ;  /* 0x00000015298b7c23 */ /* 0x100fe20008010830 */
[--C-:B------:R-:W-:Y:S01]  /*e0e0*/  FFMA.FTZ R39, R43, UR21, -R48.reuse ;  /* 0x000000152b277c23 */ /* 0x100fe20008010830 */
[----:B------:R-:W1:Y:S01]  /*e0f0*/  MUFU.EX2 R50, R50 ;  /* 0x0000003200327308 */ /* 0x000e620000000800 */
[----:B------:R-:W-:Y:S01]  /*e100*/  FADD.FTZ R27, R144, R27 ;  /* 0x0000001b901b7221 */ /* 0x000fe20000010000 */
[--C-:B------:R-:W-:Y:S01]  /*e110*/  FFMA.FTZ R133, R45, UR21, -R48.reuse ;  /* 0x000000152d857c23 */ /* 0x100fe20008010830 */
[--C-:B------:R-:W-:Y:S01]  /*e120*/  FFMA.FTZ R37, R49, UR21, -R48.reuse ;  /* 0x0000001531257c23 */ /* 0x100fe20008010830 */
[--C-:B------:R-:W-:Y:S01]  /*e130*/  FFMA.FTZ R135, R51, UR21, -R48.reuse ;  /* 0x0000001533877c23 */ /* 0x100fe20008010830 */
[----:B------:R-:W-:Y:S01]  /*e140*/  FADD.FTZ R27, R8, R27 ;  /* 0x0000001b081b7221 */ /* 0x000fe20000010000 */
[--C-:B------:R-:W-:Y:S01]  /*e150*/  FFMA.FTZ R35, R53, UR21, -R48.reuse ;  /* 0x0000001535237c23 */ /* 0x100fe20008010830 */
[--C-:B------:R-:W-:Y:S01]  /*e160*/  FFMA.FTZ R129, R55, UR21, -R48.reuse ;  /* 0x0000001537817c23 */ /* 0x100fe20008010830 */
[----:B------:R-:W2:Y:S01]  /*e170*/  MUFU.EX2 R151, R151 ;  /* 0x0000009700977308 */ /* 0x000ea20000000800 */
[----:B0-----:R-:W-:Y:S01]  /*e180*/  FFMA.FTZ R25, R4, R0, R149 ;  /* 0x0000000004197223 */ /* 0x001fe20000010095 */
[----:B------:R-:W-:Y:S01]  /*e190*/  FADD.FTZ R27, R146, R27 ;  /* 0x0000001b921b7221 */ /* 0x000fe20000010000 */
[--C-:B------:R-:W-:Y:S01]  /*e1a0*/  FFMA.FTZ R33, R57, UR21, -R48.reuse ;  /* 0x0000001539217c23 */ /* 0x100fe20008010830 */
[--C-:B------:R-:W-:Y:S01]  /*e1b0*/  FFMA.FTZ R131, R59, UR21, -R48.reuse ;  /* 0x000000153b837c23 */ /* 0x100fe20008010830 */
[--C-:B------:R-:W-:Y:S01]  /*e1c0*/  FFMA.FTZ R31, R61, UR21, -R48.reuse ;  /* 0x000000153d1f7c23 */ /* 0x100fe20008010830 */
[----:B------:R-:W-:Y:S01]  /*e1d0*/  FADD.FTZ R27, R14, R27 ;  /* 0x0000001b0e1b7221 */ /* 0x000fe20000010000 */
[--C-:B------:R-:W-:Y:S01]  /*e1e0*/  FFMA.FTZ R125, R63, UR21, -R48.reuse ;  /* 0x000000153f7d7c23 */ /* 0x100fe20008010830 */
        /* <DEDUP_REMOVED lines=22> */
[----:B------:R-:W-:-:S06]  /*e350*/  FADD.FTZ R27, R132, R27 ;  /* 0x0000001b841b7221 */ /* 0x000fcc0000010000 */
        /* <DEDUP_REMOVED lines=8> */
[----:B------:R-:W-:Y:S01]  /*e3e0*/  FADD.FTZ R25, R30, R27 ;  /* 0x0000001b1e197221 */ /* 0x000fe20000010000 */
[----:B------:R-:W-:-:S03]  /*e3f0*/  FFMA.FTZ R27, R69, UR21, -R48 ;  /* 0x00000015451b7c23 */ /* 0x000fc60008010830 */
[----:B------:R-:W-:Y:S02]  /*e400*/  FADD.FTZ R25, R134, R25 ;  /* 0x0000001986197221 */ /* 0x000fe40000010000 */
[----:B------:R-:W0:Y:S01]  /*e410*/  MUFU.EX2 R137, R137 ;  /* 0x0000008900897308 */ /* 0x000e220000000800 */
[----:B-1----:R-:W-:Y:S01]  /*e420*/  FADD.FTZ R0, R143, R0 ;  /* 0x000000008f007221 */ /* 0x002fe20000010000 */
[----:B------:R-:W-:-:S04]  /*e430*/  FADD.FTZ R25, R42, R25 ;  /* 0x000000192a197221 */ /* 0x000fc80000010000 */
[----:B------:R-:W-:Y:S02]  /*e440*/  FADD.FTZ R25, R128, R25 ;  /* 0x0000001980197221 */ /* 0x000fe40000010000 */
[----:B------:R-:W1:Y:S01]  /*e450*/  MUFU.EX2 R9, R9 ;  /* 0x0000000900097308 */ /* 0x000e620000000800 */
[----:B--2---:R-:W-:Y:S01]  /*e460*/  FADD.FTZ R0, R11, R0 ;  /* 0x000000000b007221 */ /* 0x004fe20000010000 */
[----:B------:R-:W-:Y:S01]  /*e470*/  FADD.FTZ R41, R40, R25 ;  /* 0x0000001928297221 */ /* 0x000fe20000010000 */
[----:B------:R-:W-:-:S05]  /*e480*/  FFMA.FTZ R25, R73, UR21, -R48 ;  /* 0x0000001549197c23 */ /* 0x000fca0008010830 */
        /* <DEDUP_REMOVED lines=61> */
.L_x_1307:
        /* <DEDUP_REMOVED lines=75> */
.L_x_1289:
[----:B------:R-:W-:Y:S06]  /*ed10*/  BAR.ARV 0x8, 0x200 ;  /* 0x0208000000007b1d */ /* 0x000fec0000002000 */
[----:B------:R-:W-:Y:S05]  /*ed20*/  @!P0 BRA `(.L_x_1309) ;  /* 0x0000000000048947 */ /* 0x000fea0003800000 */
[----:B------:R-:W-:Y:S01]  /*ed30*/  BPT.TRAP 0x1 ;  /* 0x000000040000795c */ /* 0x000fe20000300000 */
.L_x_1309:
[----:B------:R-:W-:Y:S01]  /*ed40*/  ULEA UR5, UR48, UR45, 0x3 ;  /* 0x0000002d30057291 */ /* 0x000fe2000f8e183f */
[----:B------:R-:W-:-:S05]  /*ed50*/  IMAD.U32 R3, RZ, RZ, UR49 ;  /* 0x00000031ff037e24 */ /* 0x000fca000f8e00ff */
[----:B------:R-:W-:-:S04]  /*ed60*/  SHF.L.U32 R3, R3, 0x1f, RZ ;  /* 0x0000001f03037819 */ /* 0x000fc800000006ff */
[----:B------:R0:W1:Y:S01]  /*ed70*/  SYNCS.PHASECHK.TRANS64.TRYWAIT P1, [UR5+0x16850], R3 ;  /* 0x01685003ff0075a7 */ /* 0x0000620008020145 */
[----:B------:R-:W-:Y:S05]  /*ed80*/  @!P0 BRA `(.L_x_1310) ;  /* 0x0000000000048947 */ /* 0x000fea0003800000 */
[----:B------:R-:W-:Y:S01]  /*ed90*/  BPT.TRAP 0x1 ;  /* 0x000000040000795c */ /* 0x000fe20000300000 */
.L_x_1310:
[----:B-1----:R-:W-:Y:S05]  /*eda0*/  @P1 BRA `(.L_x_1311) ;  /* 0x0000000000081947 */ /* 0x002fea0003800000 */
[----:B------:R-:W1:Y:S02]  /*edb0*/  SYNCS.PHASECHK.TRANS64.TRYWAIT P1, [UR5+0x16850], R3 ;  /* 0x01685003ff0075a7 */ /* 0x000e640008020145 */
[----:B-1----:R-:W-:Y:S05]  /*edc0*/  @!P1 BRA `(.L_x_1312) ;  /* 0x0000009400d49947 */ /* 0x002fea0003800000 */
.L_x_1311:
[----:B------:R-:W-:Y:S01]  /*edd0*/  UIADD3 UR45, UR45, 0x400, URZ ;  /* 0x000004002d2d7890 */ /* 0x000fe2000fffe03f */
[----:B------:R-:W-:Y:S01]  /*ede0*/  WARPGROUP.ARRIVE ;  /* 0x00000000000079c5 */ /* 0x000fe20000000000 */
[----:B------:R-:W-:Y:S01]  /*edf0*/  UMOV UR7, 0x40000040 ;  /* 0x4000004000077882 */ /* 0x000fe20000000000 */
[----:B01----:R-:W0:Y:S01]  /*ee00*/  SHFL.BFLY PT, R3, R2, 0x2, 0x1f ;  /* 0x0c401f0002037f89 */ /* 0x003e2200000e0000 */
[----:B------:R-:W-:Y:S01]  /*ee10*/  USHF.R.U32.HI UR45, URZ, 0x4, UR45 ;  /* 0x000000043f2d7899 */ /* 0x000fe2000801162d */
[----:B------:R-:W-:Y:S02]  /*ee20*/  IMAD.MOV.U32 R21, RZ, RZ, -0x800000 ;  /* 0xff800000ff157424 */ /* 0x000fe400078e00ff */
[----:B------:R-:W1:Y:S01]  /*ee30*/  SHFL.BFLY PT, R5, R0, 0x2, 0x1f ;  /* 0x0c401f0000057f89 */ /* 0x000e6200000e0000 */
[----:B------:R-:W-:Y:S01]  /*ee40*/  ULOP3.LUT UR4, UR45, 0x3fff, URZ, 0xc0, !UPT ;  /* 0x00003fff2d047892 */ /* 0x000fe2000f8ec03f */
[----:B------:R-:W-:-:S03]  /*ee50*/  IMAD.MOV.U32 R20, RZ, RZ, -0x800000 ;  /* 0xff800000ff147424 */ /* 0x000fc600078e00ff */
[----:B------:R-:W-:-:S07]  /*ee60*/  ULEA UR4, UR48, UR4, 0xa ;  /* 0x0000000430047291 */ /* 0x000fce000f8e503f */
[----:B------:R-:W-:Y:S02]  /*ee70*/  UMOV UR6, UR4 ;  /* 0x0000000400067c82 */ /* 0x000fe40008000000 */
[----:B------:R-:W-:Y:S01]  /*ee80*/  HGMMA.64x64x16.F32.BF16 R88, R148, gdesc[UR4].tnspB, R88, gsb0 ;  /* 0x40e0000494587df0 */ /* 0x000fe20008001858 */
[----:B------:R-:W-:Y:S01]  /*ee90*/  UIADD3 UR6, UR4, 0x80, URZ ;  /* 0x0000008004067890 */ /* 0x000fe2000fffe03f */
[----:B------:R-:W-:Y:S01]  /*eea0*/  UMOV UR7, 0x40000040 ;  /* 0x4000004000077882 */ /* 0x000fe20000000000 */
[----:B0-----:R-:W-:Y:S01]  /*eeb0*/  FADD.FTZ R3, R3, R2 ;  /* 0x0000000203037221 */ /* 0x001fe20000010000 */
[----:B-1----:R-:W-:-:S04]  /*eec0*/  FADD.FTZ R5, R5, R0 ;  /* 0x0000000005057221 */ /* 0x002fc80000010000 */
[----:B------:R-:W0:Y:S01]  /*eed0*/  SHFL.BFLY PT, R4, R3, 0x1, 0x1f ;  /* 0x0c201f0003047f89 */ /* 0x000e2200000e0000 */
[----:B------:R-:W-:-:S03]  /*eee0*/  IMAD.MOV.U32 R0, RZ, RZ, RZ ;  /* 0x000000ffff007224 */ /* 0x000fc600078e00ff */
[----:B------:R-:W1:Y:S01]  /*eef0*/  SHFL.BFLY PT, R8, R5, 0x1, 0x1f ;  /* 0x0c201f0005087f89 */ /* 0x000e6200000e0000 */
[----:B0-----:R-:W-:Y:S01]  /*ef00*/  FADD.FTZ R9, R3, R4 ;  /* 0x0000000403097221 */ /* 0x001fe20000010000 */
[----:B------:R-:W-:Y:S02]  /*ef10*/  IMAD.MOV.U32 R4, RZ, RZ, RZ ;  /* 0x000000ffff047224 */ /* 0x000fe400078e00ff */
[----:B------:R-:W-:Y:S02]  /*ef20*/  IMAD.U32 R3, RZ, RZ, UR21 ;  /* 0x00000015ff037e24 */ /* 0x000fe4000f8e00ff */
        /* <DEDUP_REMOVED lines=51> */
.L_x_1313:
        /* <DEDUP_REMOVED lines=14> */
[----:B------:R-:W-:Y:S01]  /*f340*/  USEL UR4, URZ, 0x1, UP0 ;  /* 0x000000013f047887 */ /* 0x000fe20008000000 */
[-C--:B------:R-:W-:Y:S01]  /*f350*/  FMUL.FTZ R105, R105, R0.reuse ;  /* 0x0000000069697220 */ /* 0x080fe20000410000 */
[-C--:B------:R-:W-:Y:S01]  /*f360*/  FMUL.FTZ R108, R108, R0.reuse ;  /* 0x000000006c6c7220 */ /* 0x080fe20000410000 */
        /* <DEDUP_REMOVED lines=22> */
[----:B------:R-:W-:-:S02]  /*f4d0*/  UIADD3 UR50, UR50, 0x1, URZ ;  /* 0x0000000132327890 */ /* 0x000fc4000fffe03f */
[----:B------:R-:W-:Y:S02]  /*f4e0*/  USEL UR48, UR48, URZ, UP0 ;  /* 0x0000003f30307287 */ /* 0x000fe40008000000 */
[----:B------:R-:W-:-:S12]  /*f4f0*/  ULOP3.LUT UR49, UR49, UR4, URZ, 0x3c, !UPT ;  /* 0x0000000431317292 */ /* 0x000fd8000f8e3c3f */
.L_x_1235:
[----:B------:R-:W0:Y:S01]  /*f500*/  S2R R5, SR_CgaCtaId ;  /* 0x0000000000057919 */ /* 0x000e220000008800 */
[----:B------:R-:W-:Y:S01]  /*f510*/  MOV R0, 0x400 ;  /* 0x0000040000007802 */ /* 0x000fe20000000f00 */
[----:B------:R-:W-:Y:S01]  /*f520*/  BSSY B0, `(.L_x_1314) ;  /* 0x000023f000007945 */ /* 0x000fe20003800000 */
[----:B------:R-:W-:Y:S02]  /*f530*/  BAR.SYNC.DEFER_BLOCKING 0x5, 0x200 ;  /* 0x0148000000007b1d */ /* 0x000fe40000010000 */
[----:B0-----:R-:W-:-:S05]  /*f540*/  LEA R0, R5, R0, 0x18 ;  /* 0x0000000005007211 */ /* 0x001fca00078ec0ff */
[----:B------:R-:W0:Y:S02]  /*f550*/  LDS.128 R4, [R0+0x168d0] ;  /* 0x0168d00000047984 */ /* 0x000e240000000c00 */
[----:B0-----:R-:W-:Y:S02]  /*f560*/  R2UR UR6, R5 ;  /* 0x00000000050672ca */ /* 0x001fe400000e0000 */
[----:B------:R-:W-:Y:S02]  /*f570*/  R2UR UR5, R6 ;  /* 0x00000000060572ca */ /* 0x000fe400000e0000 */
[----:B------:R-:W-:Y:S01]  /*f580*/  R2UR UR7, R7 ;  /* 0x00000000070772ca */ /* 0x000fe200000e0000 */
[----:B------:R-:W-:Y:S06]  /*f590*/  BAR.ARV 0x4, 0x200 ;  /* 0x0108000000007b1d */ /* 0x000fec0000002000 */
[----:B------:R-:W-:Y:S08]  /*f5a0*/  @P0 BRA `(.L_x_1315) ;  /* 0x00000018002c0947 */ /* 0x000ff00003800000 */
[----:B------:R-:W2:Y:S01]  /*f5b0*/  LDL R8, [R1+0x38] ;  /* 0x0000380001087983 */ /* 0x000ea20000100800 */
[----:B------:R-:W-:Y:S01]  /*f5c0*/  F2FP.BF16.F32.PACK_AB R12, R105, R104 ;  /* 0x00000068690c723e */ /* 0x000fe200000010ff */
[----:B------:R-:W-:Y:S01]  /*f5d0*/  ULDC.64 UR10, c[0x0][0xc00] ;  /* 0x00030000000a7ab9 */ /* 0x000fe20000000a00 */
[----:B------:R-:W-:Y:S01]  /*f5e0*/  F2FP.BF16.F32.PACK_AB R14, R109, R108 ;  /* 0x0000006c6d0e723e */ /* 0x000fe200000010ff */
[----:B------:R-:W0:Y:S01]  /*f5f0*/  S2R R5, SR_SWINHI ;  /* 0x0000000000057919 */ /* 0x000e220000002f00 */
[----:B------:R-:W-:Y:S01]  /*f600*/  F2FP.BF16.F32.PACK_AB R15, R111, R110 ;  /* 0x0000006e6f0f723e */ /* 0x000fe200000010ff */
[----:B------:R-:W-:Y:S01]  /*f610*/  ULDC.64 UR8, c[0x0][0xc00] ;  /* 0x0003000000087ab9 */ /* 0x000fe20000000a00 */
[----:B------:R-:W-:Y:S01]  /*f620*/  F2FP.BF16.F32.PACK_AB R24, R113, R112 ;  /* 0x000000707118723e */ /* 0x000fe200000010ff */
[----:B------:R-:W-:Y:S01]  /*f630*/  UIMAD.WIDE UR8, UR38, 0x4, UR8 ;  /* 0x00000004260878a5 */ /* 0x000fe2000f8e0208 */
[----:B------:R-:W-:Y:S02]  /*f640*/  F2FP.BF16.F32.PACK_AB R25, R115, R114 ;  /* 0x000000727319723e */ /* 0x000fe400000010ff */
[----:B------:R-:W-:-:S02]  /*f650*/  F2FP.BF16.F32.PACK_AB R26, R117, R116 ;  /* 0x00000074751a723e */ /* 0x000fc400000010ff */
[----:B------:R-:W-:Y:S01]  /*f660*/  F2FP.BF16.F32.PACK_AB R27, R119, R118 ;  /* 0x00000076771b723e */ /* 0x000fe200000010ff */
[----:B------:R-:W-:Y:S02]  /*f670*/  IMAD.U32 R30, RZ, RZ, UR8 ;  /* 0x00000008ff1e7e24 */ /* 0x000fe4000f8e00ff */
[----:B------:R-:W-:Y:S01]  /*f680*/  IMAD.U32 R31, RZ, RZ, UR9 ;  /* 0x00000009ff1f7e24 */ /* 0x000fe2000f8e00ff */
[----:B------:R-:W-:Y:S01]  /*f690*/  ULDC.64 UR8, c[0x0][0xc08] ;  /* 0x0003020000087ab9 */ /* 0x000fe20000000a00 */
[----:B------:R-:W-:Y:S02]  /*f6a0*/  MOV R28, R0 ;  /* 0x00000000001c7202 */ /* 0x000fe40000000f00 */
[----:B0-----:R-:W-:Y:S01]  /*f6b0*/  MOV R29, R5 ;  /* 0x00000005001d7202 */ /* 0x001fe20000000f00 */
[----:B------:R-:W-:Y:S02]  /*f6c0*/  BAR.SYNC.DEFER_BLOCKING 0x1, 0x180 ;  /* 0x0046000000007b1d */ /* 0x000fe40000010000 */
[----:B--2---:R-:W-:-:S03]  /*f6d0*/  IMAD.WIDE R4, R8, 0x2, R28 ;  /* 0x0000000208047825 */ /* 0x004fc600078e021c */
[C---:B------:R-:W-:Y:S02]  /*f6e0*/  IADD3 R9, P1, R4.reuse, 0x40, RZ ;  /* 0x0000004004097810 */ /* 0x040fe40007f3e0ff */
[C---:B------:R-:W-:Y:S02]  /*f6f0*/  IADD3 R11, P2, R4.reuse, 0x20, RZ ;  /* 0x00000020040b7810 */ /* 0x040fe40007f5e0ff */
[C---:B------:R-:W-:Y:S02]  /*f700*/  IADD3 R13, P0, R4.reuse, 0x60, RZ ;  /* 0x00000060040d7810 */ /* 0x040fe40007f1e0ff */
[----:B------:R-:W-:Y:S02]  /*f710*/  LOP3.LUT R7, R4, 0x380, RZ, 0xc0, !PT ;  /* 0x0000038004077812 */ /* 0x000fe400078ec0ff */
[----:B------:R-:W-:Y:S02]  /*f720*/  LOP3.LUT R8, R9, 0x380, RZ, 0xc0, !PT ;  /* 0x0000038009087812 */ /* 0x000fe400078ec0ff */
[----:B------:R-:W-:-:S02]  /*f730*/  LOP3.LUT R10, R11, 0x380, RZ, 0xc0, !PT ;  /* 0x000003800b0a7812 */ /* 0x000fc400078ec0ff */
[----:B------:R-:W-:Y:S02]  /*f740*/  LOP3.LUT R6, R13, 0x380, RZ, 0xc0, !PT ;  /* 0x000003800d067812 */ /* 0x000fe400078ec0ff */
[----:B------:R-:W-:Y:S02]  /*f750*/  SHF.R.U64 R7, R7, 0x3, RZ ;  /* 0x0000000307077819 */ /* 0x000fe400000012ff */
[----:B------:R-:W-:Y:S02]  /*f760*/  SHF.R.U64 R8, R8, 0x3, RZ ;  /* 0x0000000308087819 */ /* 0x000fe400000012ff */
[----:B------:R-:W-:Y:S02]  /*f770*/  SHF.R.U64 R10, R10, 0x3, RZ ;  /* 0x000000030a0a7819 */ /* 0x000fe400000012ff */
[----:B------:R-:W-:Y:S02]  /*f780*/  SHF.R.U64 R6, R6, 0x3, RZ ;  /* 0x0000000306067819 */ /* 0x000fe400000012ff */
[----:B------:R-:W-:Y:S01]  /*f790*/  LOP3.LUT R4, R7, R4, RZ, 0x3c, !PT ;  /* 0x0000000407047212 */ /* 0x000fe200078e3cff */
[--C-:B------:R-:W-:Y:S01]  /*f7a0*/  IMAD.X R7, RZ, RZ, R5.reuse, P0 ;  /* 0x000000ffff077224 */ /* 0x100fe200000e0605 */
[----:B------:R-:W-:Y:S01]  /*f7b0*/  LOP3.LUT R8, R8, R9, RZ, 0x3c, !PT ;  /* 0x0000000908087212 */ /* 0x000fe200078e3cff */
[--C-:B------:R-:W-:Y:S01]  /*f7c0*/  IMAD.X R9, RZ, RZ, R5.reuse, P1 ;  /* 0x000000ffff097224 */ /* 0x100fe200008e0605 */
[----:B------:R-:W-:Y:S01]  /*f7d0*/  LOP3.LUT R10, R10, R11, RZ, 0x3c, !PT ;  /* 0x0000000b0a0a7212 */ /* 0x000fe200078e3cff */
[----:B------:R-:W-:Y:S01]  /*f7e0*/  IMAD.X R11, RZ, RZ, R5, P2 ;  /* 0x000000ffff0b7224 */ /* 0x000fe200010e0605 */
[----:B------:R-:W-:-:S02]  /*f7f0*/  LOP3.LUT R6, R6, R13, RZ, 0x3c, !PT ;  /* 0x0000000d06067212 */ /* 0x000fc400078e3cff */
[----:B------:R-:W-:Y:S02]  /*f800*/  MOV R36, R4 ;  /* 0x0000000400247202 */ /* 0x000fe40000000f00 */
[----:B------:R-:W-:Y:S02]  /*f810*/  MOV R32, R6 ;  /* 0x0000000600207202 */ /* 0x000fe40000000f00 */
[----:B------:R-:W-:Y:S02]  /*f820*/  MOV R34, R8 ;  /* 0x0000000800227202 */ /* 0x000fe40000000f00 */
[----:B------:R-:W-:Y:S02]  /*f830*/  MOV R35, R10 ;  /* 0x0000000a00237202 */ /* 0x000fe40000000f00 */
[----:B------:R-:W-:Y:S02]  /*f840*/  F2FP.BF16.F32.PACK_AB R4, R3, R2 ;  /* 0x000000020304723e */ /* 0x000fe400000010ff */
[----:B------:R-:W-:-:S02]  /*f850*/  F2FP.BF16.F32.PACK_AB R5, R91, R90 ;  /* 0x0000005a5b05723e */ /* 0x000fc400000010ff */
[----:B------:R-:W-:Y:S02]  /*f860*/  F2FP.BF16.F32.PACK_AB R6, R93, R92 ;  /* 0x0000005c5d06723e */ /* 0x000fe400000010ff */
[----:B------:R-:W-:Y:S02]  /*f870*/  F2FP.BF16.F32.PACK_AB R7, R95, R94 ;  /* 0x0000005e5f07723e */ /* 0x000fe400000010ff */
[----:B------:R-:W-:Y:S02]  /*f880*/  F2FP.BF16.F32.PACK_AB R8, R97, R96 ;  /* 0x000000606108723e */ /* 0x000fe400000010ff */
[----:B------:R-:W-:Y:S01]  /*f890*/  F2FP.BF16.F32.PACK_AB R9, R99, R98 ;  /* 0x000000626309723e */ /* 0x000fe200000010ff */
[----:B------:R-:W-:Y:S01]  /*f8a0*/  STSM.16.M88.4 [R36], R4 ;  /* 0x0000000424007844 */ /* 0x000fe20000000200 */
[----:B------:R-:W-:Y:S02]  /*f8b0*/  F2FP.BF16.F32.PACK_AB R10, R101, R100 ;  /* 0x00000064650a723e */ /* 0x000fe400000010ff */
[----:B------:R-:W-:-:S02]  /*f8c0*/  F2FP.BF16.F32.PACK_AB R11, R103, R102 ;  /* 0x00000066670b723e */ /* 0x000fc400000010ff */
[----:B------:R-:W-:Y:S02]  /*f8d0*/  F2FP.BF16.F32.PACK_AB R13, R107, R106 ;  /* 0x0000006a6b0d723e */ /* 0x000fe400000010ff */
[----:B------:R-:W-:Y:S01]  /*f8e0*/  ISETP.NE.U32.AND P0, PT, RZ, UR10, PT ;  /* 0x0000000aff007c0c */ /* 0x000fe2000bf05070 */
[----:B------:R-:W-:Y:S03]  /*f8f0*/  STSM.16.M88.4 [R35], R8 ;  /* 0x0000000823007844 */ /* 0x000fe60000000200 */
[----:B------:R-:W-:Y:S01]  /*f900*/  ISETP.NE.AND.EX P0, PT, RZ, UR11, PT, P0 ;  /* 0x0000000bff007c0c */ /* 0x000fe2000bf05300 */
[----:B------:R-:W-:Y:S04]  /*f910*/  STSM.16.M88.4 [R34], R12 ;  /* 0x0000000c22007844 */ /* 0x000fe80000000200 */
[----:B------:R0:W-:Y:S01]  /*f920*/  STSM.16.M88.4 [R32], R24 ;  /* 0x0000001820007844 */ /* 0x0001e20000000200 */
[----:B------:R-:W-:Y:S08]  /*f930*/  BAR.SYNC.DEFER_BLOCKING 0x1, 0x180 ;  /* 0x0046000000007b1d */ /* 0x000ff00000010000 */
[----:B0-----:R-:W0:Y:S01]  /*f940*/  LDC R32, c[0x0][0xbe8] ;  /* 0x0002fa00ff207b82 */ /* 0x001e220000000800 */
[----:B------:R-:W2:Y:S01]  /*f950*/  @P0 LDG.E R33, desc[UR54][R30.64] ;  /* 0x000000361e210981 */ /* 0x000ea2000c1e1900 */
[----:B------:R-:W-:Y:S01]  /*f960*/  UISETP.NE.U32.AND UP0, UPT, UR8, URZ, UPT ;  /* 0x0000003f0800728c */ /* 0x000fe2000bf05070 */
[----:B------:R-:W-:-:S03]  /*f970*/  ULDC UR4, c[0x0][0xa88] ;  /* 0x0002a20000047ab9 */ /* 0x000fc60000000800 */
[----:B------:R-:W-:Y:S01]  /*f980*/  UISETP.NE.AND.EX UP0, UPT, UR9, URZ, UPT, UP0 ;  /* 0x0000003f0900728c */ /* 0x000fe2000bf05300 */
[----:B------:R-:W-:Y:S01]  /*f990*/  IMAD.U32 R9, RZ, RZ, UR4 ;  /* 0x00000004ff097e24 */ /* 0x000fe2000f8e00ff */
[----:B------:R-:W-:-:S04]  /*f9a0*/  ULDC UR4, c[0x0][0xad4] ;  /* 0x0002b50000047ab9 */ /* 0x000fc80000000800 */
[----:B------:R-:W-:Y:S02]  /*f9b0*/  PLOP3.LUT P4, PT, PT, PT, UP0, 0x80, 0x0 ;  /* 0x000000000000781c */ /* 0x000fe40003f8f008 */
[----:B0-----:R-:W-:-:S03]  /*f9c0*/  ISETP.NE.AND P1, PT, R32, 0x1, PT ;  /* 0x000000012000780c */ /* 0x001fc60003f25270 */
[----:B------:R-:W-:Y:S02]  /*f9d0*/  @UP0 ULDC.64 UR8, c[0x0][0xc08] ;  /* 0x0003020000080ab9 */ /* 0x000fe40000000a00 */
[----:B------:R-:W-:Y:S02]  /*f9e0*/  @UP0 UIMAD.WIDE UR8, UR38, 0x4, UR8 ;  /* 0x00000004260808a5 */ /* 0x000fe4000f8e0208 */
[----:B------:R-:W-:-:S06]  /*f9f0*/  UISETP.NE.AND UP0, UPT, UR46, URZ, UPT ;  /* 0x0000003f2e00728c */ /* 0x000fcc000bf05270 */
[----:B------:R-:W0:Y:S01]  /*fa00*/  @P1 LDC R6, c[0x0][0xbec] ;  /* 0x0002fb00ff061b82 */ /* 0x000e220000000800 */
[----:B------:R-:W-:Y:S01]  /*fa10*/  USEL UR4, UR46, UR4, UP0 ;  /* 0x000000042e047287 */ /* 0x000fe20008000000 */
[----:B------:R-:W-:Y:S01]  /*fa20*/  IMAD.U32 R4, RZ, RZ, UR8 ;  /* 0x00000008ff047e24 */ /* 0x000fe2000f8e00ff */
[----:B------:R-:W-:Y:S01]  /*fa30*/  UMOV UR19, 0x9b8 ;  /* 0x000009b800137882 */ /* 0x000fe20000000000 */
[----:B------:R-:W-:Y:S01]  /*fa40*/  IMAD.U32 R5, RZ, RZ, UR9 ;  /* 0x00000009ff057e24 */ /* 0x000fe2000f8e00ff */
[----:B------:R-:W-:-:S03]  /*fa50*/  UISETP.GT.AND UP1, UPT, UR4, 0x1, UPT ;  /* 0x000000010400788c */ /* 0x000fc6000bf24270 */
[----:B------:R-:W1:Y:S01]  /*fa60*/  @P1 LDC R11, c[0x0][0xbf0] ;  /* 0x0002fc00ff0b1b82 */ /* 0x000e620000000800 */
[----:B------:R-:W-:Y:S01]  /*fa70*/  USEL UR19, UR19, 0x978, UP1 ;  /* 0x0000097813137887 */ /* 0x000fe20008800000 */
[----:B------:R-:W-:Y:S01]  /*fa80*/  VIADD R13, R17, UR39 ;  /* 0x00000027110d7c36 */ /* 0x000fe20008000000 */
[----:B------:R-:W-:Y:S01]  /*fa90*/  UISETP.NE.U32.AND UP0, UPT, UR10, URZ, UPT ;  /* 0x0000003f0a00728c */ /* 0x000fe2000bf05070 */
[----:B------:R0:W5:Y:S01]  /*faa0*/  @P4 LDG.E R9, desc[UR54][R4.64] ;  /* 0x0000003604094981 */ /* 0x000162000c1e1900 */
[----:B------:R-:W-:Y:S01]  /*fab0*/  UMOV UR4, URZ ;  /* 0x0000003f00047c82 */ /* 0x000fe20008000000 */
[----:B------:R-:W-:Y:S01]  /*fac0*/  USHF.R.S32.HI UR10, URZ, 0x1f, UR38 ;  /* 0x0000001f3f0a7899 */ /* 0x000fe20008011426 */
[----:B------:R-:W-:Y:S01]  /*fad0*/  IMAD.MOV.U32 R7, RZ, RZ, R13 ;  /* 0x000000ffff077224 */ /* 0x000fe200078e000d */
[----:B------:R-:W-:Y:S02]  /*fae0*/  UISETP.NE.AND.EX UP0, UPT, UR11, URZ, UPT, UP0 ;  /* 0x0000003f0b00728c */ /* 0x000fe4000bf05300 */
[----:B------:R-:W-:-:S02]  /*faf0*/  USEL UR9, UR41, URZ, UP1 ;  /* 0x0000003f29097287 */ /* 0x000fc40008800000 */
[----:B------:R-:W-:Y:S02]  /*fb00*/  USEL UR8, UR38, URZ, !UP0 ;  /* 0x0000003f26087287 */ /* 0x000fe4000c000000 */
[----:B------:R-:W-:Y:S01]  /*fb10*/  USEL UR18, UR10, URZ, !UP0 ;  /* 0x0000003f0a127287 */ /* 0x000fe2000c000000 */
[----:B------:R-:W-:Y:S02]  /*fb20*/  ULDC.64 UR12, c[0x0][UR19+0x220] ;  /* 0x00008800130c7abb */ /* 0x000fe40008000a00 */
[----:B------:R-:W-:Y:S01]  /*fb30*/  ULDC.64 UR10, c[0x0][UR19+0x218] ;  /* 0x00008600130a7abb */ /* 0x000fe20008000a00 */
[----:B0-----:R-:W-:Y:S01]  /*fb40*/  @P1 IMAD.HI.U32 R4, R13, R6, RZ ;  /* 0x000000060d041227 */ /* 0x001fe200078e00ff */
[----:B------:R-:W-:Y:S01]  /*fb50*/  ULDC.64 UR14, c[0x0][UR19+0x228] ;  /* 0x00008a00130e7abb */ /* 0x000fe20008000a00 */
[----:B------:R-:W-:Y:S02]  /*fb60*/  UIMAD UR13, UR13, UR8, URZ ;  /* 0x000000080d0d72a4 */ /* 0x000fe4000f8e023f */
[----:B------:R-:W-:-:S02]  /*fb70*/  UIMAD.WIDE.U32 UR16, UR10, UR37, URZ ;  /* 0x000000250a1072a5 */ /* 0x000fc4000f8e003f */
[----:B------:R-:W-:Y:S01]  /*fb80*/  UIMAD UR20, UR11, UR37, URZ ;  /* 0x000000250b1472a4 */ /* 0x000fe2000f8e023f */
[----:B-1----:R-:W-:Y:S01]  /*fb90*/  @P1 SHF.R.U32.HI R7, RZ, R11, R4 ;  /* 0x0000000bff071219 */ /* 0x002fe20000011604 */
[----:B------:R-:W-:Y:S02]  /*fba0*/  UIMAD.WIDE.U32 UR10, UR12, UR8, URZ ;  /* 0x000000080c0a72a5 */ /* 0x000fe4000f8e003f */
[----:B------:R-:W-:Y:S02]  /*fbb0*/  UIMAD.WIDE.U32 UR22, UR14, UR9, URZ ;  /* 0x000000090e1672a5 */ /* 0x000fe4000f8e003f */
[----:B------:R-:W-:Y:S01]  /*fbc0*/  UIMAD UR9, UR15, UR9, URZ ;  /* 0x000000090f0972a4 */ /* 0x000fe2000f8e023f */
[----:B------:R-:W-:Y:S01]  /*fbd0*/  IMAD.MOV R11, RZ, RZ, -R7 ;  /* 0x000000ffff0b7224 */ /* 0x000fe200078e0a07 */
[----:B------:R-:W-:Y:S02]  /*fbe0*/  UIMAD UR13, UR12, UR18, UR13 ;  /* 0x000000120c0d72a4 */ /* 0x000fe4000f8e020d */
[----:B------:R-:W-:Y:S01]  /*fbf0*/  UIADD3 UR20, UR17, UR20, URZ ;  /* 0x0000001411147290 */ /* 0x000fe2000fffe03f */
[----:B------:R-:W-:-:S02]  /*fc00*/  IMAD.U32 R4, RZ, RZ, UR22 ;  /* 0x00000016ff047e24 */ /* 0x000fc4000f8e00ff */
[----:B------:R-:W-:Y:S01]  /*fc10*/  IMAD.U32 R5, RZ, RZ, UR23 ;  /* 0x00000017ff057e24 */ /* 0x000fe2000f8e00ff */
[----:B------:R-:W-:Y:S01]  /*fc20*/  SHF.R.S32.HI R5, RZ, 0x1f, R7 ;  /* 0x0000001fff057819 */ /* 0x000fe20000011407 */
[----:B------:R-:W-:-:S05]  /*fc30*/  IMAD R11, R32, R11, R13 ;  /* 0x0000000b200b7224 */ /* 0x000fca00078e020d */
[----:B------:R-:W-:Y:S02]  /*fc40*/  SHF.R.S32.HI R6, RZ, 0x1f, R11 ;  /* 0x0000001fff067819 */ /* 0x000fe4000001140b */
[----:B--2---:R-:W-:-:S13]  /*fc50*/  @P0 R2UR UR4, R33 ;  /* 0x00000000210402ca */ /* 0x004fda00000e0000 */
[----:B------:R-:W-:Y:S02]  /*fc60*/  UIADD3 UR16, UP0, UP2, UR10, UR16, UR4 ;  /* 0x000000100a107290 */ /* 0x000fe4000fa1e004 */
[----:B------:R-:W-:Y:S02]  /*fc70*/  UIADD3 UR10, UR23, UR9, URZ ;  /* 0x00000009170a7290 */ /* 0x000fe4000fffe03f */
[----:B------:R-:W-:Y:S02]  /*fc80*/  UIADD3 UR9, UR11, UR13, URZ ;  /* 0x0000000d0b097290 */ /* 0x000fe4000fffe03f */
[----:B------:R-:W-:Y:S01]  /*fc90*/  USHF.R.S32.HI UR14, URZ, 0x1f, UR4 ;  /* 0x0000001f3f0e7899 */ /* 0x000fe20008011404 */
[----:B------:R-:W-:Y:S01]  /*fca0*/  IADD3 R4, P2, P3, R7, UR16, R4 ;  /* 0x0000001007047c10 */ /* 0x000fe2000fb5e004 */
[----:B------:R-:W-:Y:S01]  /*fcb0*/  IMAD.U32 R8, RZ, RZ, UR10 ;  /* 0x0000000aff087e24 */ /* 0x000fe2000f8e00ff */
[----:B------:R-:W-:Y:S01]  /*fcc0*/  ULDC.64 UR10, c[0x0][UR19+0x210] ;  /* 0x00008400130a7abb */ /* 0x000fe20008000a00 */
[----:B------:R-:W-:Y:S01]  /*fcd0*/  UIADD3.X UR9, UR9, UR20, UR14, UP0, UP2 ;  /* 0x0000001409097290 */ /* 0x000fe200087e440e */
[----:B------:R-:W-:Y:S01]  /*fce0*/  IMAD R7, R11, UR11, RZ ;  /* 0x0000000b0b077c24 */ /* 0x000fe2000f8e02ff */
[----:B------:R-:W-:Y:S01]  /*fcf0*/  ULDC.64 UR12, c[0x0][0xba8] ;  /* 0x0002ea00000c7ab9 */ /* 0x000fe20000000a00 */
[----:B------:R-:W-:Y:S01]  /*fd00*/  @!UP1 ULDC UR12, c[0x0][0xb50] ;  /* 0x0002d400000c9ab9 */ /* 0x000fe20000000800 */
[----:B------:R-:W-:Y:S01]  /*fd10*/  @!UP1 ULDC UR13, c[0x0][0xb54] ;  /* 0x0002d500000d9ab9 */ /* 0x000fe20000000800 */
[----:B------:R-:W-:Y:S01]  /*fd20*/  IMAD R7, R6, UR10, R7 ;  /* 0x0000000a06077c24 */ /* 0x000fe2000f8e0207 */
[----:B------:R-:W-:-:S03]  /*fd30*/  IADD3.X R5, R5, UR9, R8, P2, P3 ;  /* 0x0000000905057c10 */ /* 0x000fc600097e6408 */
[----:B------:R-:W-:-:S04]  /*fd40*/  IMAD.WIDE.U32 R4, R11, UR10, R4 ;  /* 0x0000000a0b047c25 */ /* 0x000fc8000f8e0004 */
[----:B------:R-:W-:Y:S01]  /*fd50*/  IMAD.IADD R5, R5, 0x1, R7 ;  /* 0x0000000105057824 */ /* 0x000fe200078e0207 */
[----:B------:R-:W-:-:S04]  /*fd60*/  LEA R8, P2, R4, UR12, 0x2 ;  /* 0x0000000c04087c11 */ /* 0x000fc8000f8410ff */
[----:B------:R-:W-:Y:S01]  /*fd70*/  LEA.HI.X R10, R4, UR13, R5, 0x2, P2 ;  /* 0x0000000d040a7c11 */ /* 0x000fe200090f1405 */
[----:B------:R-:W-:Y:S08]  /*fd80*/  @P4 BRA `(.L_x_1316) ;  /* 0x0000000000104947 */ /* 0x000ff00003800000 */
[----:B------:R-:W-:Y:S05]  /*fd90*/  @!P0 BRA `(.L_x_1316) ;  /* 0x00000000000c8947 */ /* 0x000fea0003800000 */
[----:B------:R-:W2:Y:S04]  /*fda0*/  LDG.E R4, desc[UR54][R30.64] ;  /* 0x000000361e047981 */ /* 0x000ea8000c1e1900 */
[----:B-----5:R-:W2:Y:S02]  /*fdb0*/  LDG.E R9, desc[UR54][R30.64+0x4] ;  /* 0x000004361e097981 */ /* 0x020ea4000c1e1900 */
[----:B--2---:R-:W-:-:S07]  /*fdc0*/  IMAD.IADD R9, R9, 0x1, -R4 ;  /* 0x0000000109097824 */ /* 0x004fce00078e0a04 */
.L_x_1316:
        /* <DEDUP_REMOVED lines=9> */
[----:B------:R-:W-:Y:S01]  /*fe60*/  LOP3.LUT R12, R12, 0xffffff80, RZ, 0xc0, !PT ;  /* 0xffffff800c0c7812 */ /* 0x000fe200078ec0ff */
[----:B-----5:R-:W-:-:S04]  /*fe70*/  IMAD R30, R9, R32, RZ ;  /* 0x00000020091e7224 */ /* 0x020fc800078e02ff */
[----:B------:R-:W-:Y:S01]  /*fe80*/  IMAD.IADD R12, R14, 0x1, -R12 ;  /* 0x000000010e0c7824 */ /* 0x000fe200078e0a0c */
[----:B------:R-:W-:-:S04]  /*fe90*/  PLOP3.LUT P3, PT, PT, PT, UP1, 0x80, 0x0 ;  /* 0x000000000000781c */ /* 0x000fc80003f6f018 */
[----:B------:R-:W-:Y:S01]  /*fea0*/  LOP3.LUT P0, RZ, R12, 0x3, RZ, 0xc0, !PT ;  /* 0x000000030cff7812 */ /* 0x000fe2000780c0ff */
[----:B--2---:R-:W-:-:S04]  /*feb0*/  VIADD R11, R11, UR39 ;  /* 0x000000270b0b7c36 */ /* 0x004fc80008000000 */
[C---:B------:R-:W-:Y:S01]  /*fec0*/  VIADD R9, R11.reuse, 0x8 ;  /* 0x000000080b097836 */ /* 0x040fe20000000000 */
[----:B------:R-:W-:-:S04]  /*fed0*/  ISETP.GE.OR P2, PT, R11, R30, P0 ;  /* 0x0000001e0b00720c */ /* 0x000fc80000746670 */
[----:B------:R-:W-:-:S09]  /*fee0*/  ISETP.GE.OR P0, PT, R9, R30, P0 ;  /* 0x0000001e0900720c */ /* 0x000fd20000706670 */
[----:B0-----:R0:W-:Y:S01]  /*fef0*/  @!P2 ST.E desc[UR54][R4.64], R21 ;  /* 0x000000150400a985 */ /* 0x0011e2000c101936 */
[----:B------:R-:W-:-:S03]  /*ff00*/  ISETP.GE.AND P2, PT, R11, R30, PT ;  /* 0x0000001e0b00720c */ /* 0x000fc60003f46270 */
[----:B------:R0:W-:Y:S01]  /*ff10*/  @!P0 ST.E desc[UR54][R6.64], R20 ;  /* 0x0000001406008985 */ /* 0x0001e2000c101936 */
[----:B------:R-:W-:Y:S01]  /*ff20*/  ISETP.GE.AND P0, PT, R9, R30, PT ;  /* 0x0000001e0900720c */ /* 0x000fe20003f06270 */
[----:B------:R-:W-:-:S12]  /*ff30*/  @P3 BRA `(.L_x_1317) ;  /* 0x0000000400c43947 */ /* 0x000fd80003800000 */
[----:B------:R-:W1:Y:S01]  /*ff40*/  S2R R12, SR_TID.X ;  /* 0x00000000000c7919 */ /* 0x000e620000002100 */
[----:B------:R-:W-:Y:S01]  /*ff50*/  ULDC.64 UR12, c[0x0][0xaa0] ;  /* 0x0002a800000c7ab9 */ /* 0x000fe20000000a00 */
[----:B-1----:R-:W-:-:S05]  /*ff60*/  VIADD R12, R12, 0xffffff80 ;  /* 0xffffff800c0c7836 */ /* 0x002fca0000000000 */
[----:B------:R-:W-:-:S04]  /*ff70*/  SHF.R.S32.HI R35, RZ, 0x1f, R12 ;  /* 0x0000001fff237819 */ /* 0x000fc8000001140c */
[----:B------:R-:W-:-:S04]  /*ff80*/  LEA.HI R35, R35, R12, RZ, 0x3 ;  /* 0x0000000c23237211 */ /* 0x000fc800078f18ff */
[----:B------:R-:W-:-:S05]  /*ff90*/  SHF.R.S32.HI R35, RZ, 0x3, R35 ;  /* 0x00000003ff237819 */ /* 0x000fca0000011423 */
[----:B------:R-:W-:-:S04]  /*ffa0*/  IMAD R3, R35, 0x40, R19 ;  /* 0x0000004023037824 */ /* 0x000fc800078e0213 */
[----:B------:R-:W-:-:S03]  /*ffb0*/  IMAD.WIDE R28, R3, 0x2, R28 ;  /* 0x00000002031c7825 */ /* 0x000fc600078e021c */
[C---:B------:R-:W-:Y:S02]  /*ffc0*/  IADD3 R9, P0, R28.reuse, 0x1800, RZ ;  /* 0x000018001c097810 */ /* 0x040fe40007f1e0ff */
[C---:B------:R-:W-:Y:S02]  /*ffd0*/  IADD3 R13, P2, R28.reuse, 0x3000, RZ ;  /* 0x000030001c0d7810 */ /* 0x040fe40007f5e0ff */
[----:B0-----:R-:W-:Y:S02]  /*ffe0*/  LOP3.LUT R5, R28, 0x380, RZ, 0xc0, !PT ;  /* 0x000003801c057812 */ /* 0x001fe400078ec0ff */
        /* <DEDUP_REMOVED lines=11> */
[----:B------:R-:W2:Y:S04]  /*100a0*/  LD.E.128 R4, desc[UR54][R4.64] ;  /* 0x0000003604047980 */ /* 0x000ea8000c101d00 */
[----:B------:R-:W3:Y:S04]  /*100b0*/  LD.E.128 R8, desc[UR54][R8.64] ;  /* 0x0000003608087980 */ /* 0x000ee8000c101d00 */
[----:B------:R-:W4:Y:S01]  /*100c0*/  LD.E.128 R12, desc[UR54][R12.64] ;  /* 0x000000360c0c7980 */ /* 0x000f22000c101d00 */
[----:B------:R-:W-:-:S04]  /*100d0*/  IADD3 R3, P0, R28, 0x4800, RZ ;  /* 0x000048001c037810 */ /* 0x000fc80007f1e0ff */
[----:B------:R-:W-:Y:S01]  /*100e0*/  LOP3.LUT R2, R3, 0x380, RZ, 0xc0, !PT ;  /* 0x0000038003027812 */ /* 0x000fe200078ec0ff */
[----:B------:R-:W-:Y:S01]  /*100f0*/  IMAD.X R25, RZ, RZ, R29, P0 ;  /* 0x000000ffff197224 */ /* 0x000fe200000e061d */
[----:B------:R-:W-:Y:S01]  /*10100*/  UIMAD UR9, UR14, UR12, URZ ;  /* 0x0000000c0e0972a4 */ /* 0x000fe2000f8e023f */
[----:B------:R-:W0:Y:S01]  /*10110*/  @P1 LDC R29, c[0x0][0xbf0] ;  /* 0x0002fc00ff1d1b82 */ /* 0x000e220000000800 */
[----:B------:R-:W-:-:S04]  /*10120*/  SHF.R.U64 R2, R2, 0x3, RZ ;  /* 0x0000000302027819 */ /* 0x000fc800000012ff */
[----:B------:R-:W-:-:S03]  /*10130*/  LOP3.LUT R24, R2, R3, RZ, 0x3c, !PT ;  /* 0x0000000302187212 */ /* 0x000fc600078e3cff */
[----:B------:R-:W1:Y:S01]  /*10140*/  @P1 LDC R3, c[0x0][0xbec] ;  /* 0x0002fb00ff031b82 */ /* 0x000e620000000800 */
[----:B------:R-:W-:Y:S02]  /*10150*/  UIMAD.WIDE.U32 UR10, UR4, UR12, URZ ;  /* 0x0000000c040a72a5 */ /* 0x000fe4000f8e003f */
[----:B------:R-:W-:Y:S01]  /*10160*/  UIMAD UR9, UR4, UR13, UR9 ;  /* 0x0000000d040972a4 */ /* 0x000fe2000f8e0209 */
[----:B------:R-:W-:Y:S01]  /*10170*/  IMAD R2, R18, 0x30, R35 ;  /* 0x0000003012027824 */ /* 0x000fe200078e0223 */
[----:B------:R-:W5:Y:S01]  /*10180*/  LD.E.128 R24, desc[UR54][R24.64] ;  /* 0x0000003618187980 */ /* 0x000f62000c101d00 */
[----:B------:R-:W-:Y:S01]  /*10190*/  ULDC.64 UR12, c[0x0][0xae8] ;  /* 0x0002ba00000c7ab9 */ /* 0x000fe20000000a00 */
[----:B------:R-:W-:Y:S01]  /*101a0*/  UIADD3 UR11, UR11, UR9, URZ ;  /* 0x000000090b0b7290 */ /* 0x000fe2000fffe03f */
[----:B------:R-:W-:Y:S01]  /*101b0*/  VIADD R28, R2, UR39 ;  /* 0x00000027021c7c36 */ /* 0x000fe20008000000 */
[----:B------:R-:W-:Y:S01]  /*101c0*/  USHF.R.S32.HI UR4, URZ, 0x1f, UR8 ;  /* 0x0000001f3f047899 */ /* 0x000fe20008011408 */
[----:B------:R-:W-:Y:S01]  /*101d0*/  @!PT LDS RZ, [RZ] ;  /* 0x00000000fffff984 */ /* 0x000fe20000000800 */
[----:B------:R-:W-:Y:S01]  /*101e0*/  @!PT LDS RZ, [RZ] ;  /* 0x00000000fffff984 */ /* 0x000fe20000000800 */
[----:B------:R-:W-:Y:S01]  /*101f0*/  @!PT LDS RZ, [RZ] ;  /* 0x00000000fffff984 */ /* 0x000fe20000000800 */
[----:B------:R-:W-:Y:S01]  /*10200*/  @!PT LDS RZ, [RZ] ;  /* 0x00000000fffff984 */ /* 0x000fe20000000800 */
[----:B------:R0:W-:Y:S06]  /*10210*/  MEMBAR.ALL.CTA ;  /* 0x0000000000007992 */ /* 0x0001ec0000008000 */
[----:B0-----:R-:W0:Y:S01]  /*10220*/  FENCE.VIEW.ASYNC.S ;  /* 0x00000000000073c6 */ /* 0x001e220000000000 */
[----:B------:R-:W-:Y:S01]  /*10230*/  UIMAD.WIDE.U32 UR10, UR37, UR12, UR10 ;  /* 0x0000000c250a72a5 */ /* 0x000fe2000f8e000a */
[----:B------:R-:W-:-:S02]  /*10240*/  IMAD.MOV.U32 R21, RZ, RZ, R28 ;  /* 0x000000ffff157224 */ /* 0x000fc400078e001c */
[----:B------:R-:W-:Y:S01]  /*10250*/  VIADD R0, R0, 0x16820 ;  /* 0x0001682000007836 */ /* 0x000fe20000000000 */
[----:B------:R-:W-:-:S03]  /*10260*/  UIMAD UR11, UR37, UR13, UR11 ;  /* 0x0000000d250b72a4 */ /* 0x000fc6000f8e020b */
[----:B------:R-:W-:Y:S01]  /*10270*/  ULDC.64 UR12, c[0x0][0xaf0] ;  /* 0x0002bc00000c7ab9 */ /* 0x000fe20000000a00 */
[----:B------:R-:W-:Y:S01]  /*10280*/  PRMT R0, RZ, 0x654, R0 ;  /* 0x00000654ff007816 */ /* 0x000fe20000000000 */
[----:B------:R-:W-:Y:S01]  /*10290*/  UIMAD UR4, UR4, UR12, URZ ;  /* 0x0000000c040472a4 */ /* 0x000fe2000f8e023f */
[----:B-1----:R-:W-:-:S03]  /*102a0*/  @P1 IMAD.HI.U32 R2, R28, R3, RZ ;  /* 0x000000031c021227 */ /* 0x002fc600078e00ff */
[----:B------:R-:W-:Y:S02]  /*102b0*/  UIMAD UR4, UR8, UR13, UR4 ;  /* 0x0000000d080472a4 */ /* 0x000fe4000f8e0204 */
[----:B------:R-:W-:Y:S01]  /*102c0*/  UIMAD.WIDE.U32 UR8, UR8, UR12, UR10 ;  /* 0x0000000c080872a5 */ /* 0x000fe2000f8e000a */
[----:B------:R-:W-:Y:S02]  /*102d0*/  @P1 SHF.R.U32.HI R21, RZ, R29, R2 ;  /* 0x0000001dff151219 */ /* 0x000fe40000011602 */
[----:B------:R-:W-:Y:S01]  /*102e0*/  ULDC.64 UR10, c[0x0][0xae0] ;  /* 0x0002b800000a7ab9 */ /* 0x000fe20000000a00 */
[----:B------:R-:W-:Y:S01]  /*102f0*/  UIADD3 UR4, UR9, UR4, URZ ;  /* 0x0000000409047290 */ /* 0x000fe2000fffe03f */
[--C-:B------:R-:W-:Y:S01]  /*10300*/  SHF.R.S32.HI R20, RZ, 0x1f, R21.reuse ;  /* 0x0000001fff147819 */ /* 0x100fe20000011415 */
[----:B------:R-:W-:Y:S01]  /*10310*/  IMAD.MOV R29, RZ, RZ, -R21 ;  /* 0x000000ffff1d7224 */ /* 0x000fe200078e0a15 */
[----:B0-----:R0:W-:Y:S01]  /*10320*/  SYNCS.ARRIVE.TRANS64.RED.A1T0 RZ, [R0+URZ], RZ ;  /* 0x000000ff00ff79a7 */ /* 0x0011e2000810043f */
[----:B------:R-:W-:-:S02]  /*10330*/  IMAD.U32 R3, RZ, RZ, UR9 ;  /* 0x00000009ff037e24 */ /* 0x000fc4000f8e00ff */
[----:B------:R-:W-:Y:S02]  /*10340*/  IMAD R20, R20, UR10, RZ ;  /* 0x0000000a14147c24 */ /* 0x000fe4000f8e02ff */
[----:B------:R-:W-:Y:S02]  /*10350*/  IMAD R29, R32, R29, R28 ;  /* 0x0000001d201d7224 */ /* 0x000fe400078e021c */
[----:B------:R-:W-:Y:S01]  /*10360*/  IMAD.U32 R2, RZ, RZ, UR8 ;  /* 0x00000008ff027e24 */ /* 0x000fe2000f8e00ff */
[----:B------:R-:W-:Y:S01]  /*10370*/  ULDC.64 UR8, c[0x0][0xad8] ;  /* 0x0002b60000087ab9 */ /* 0x000fe20000000a00 */
[----:B------:R-:W-:Y:S01]  /*10380*/  IMAD.U32 R3, RZ, RZ, UR4 ;  /* 0x00000004ff037e24 */ /* 0x000fe2000f8e00ff */
[----:B------:R-:W-:Y:S01]  /*10390*/  ULDC UR4, c[0x0][0xac8] ;  /* 0x0002b20000047ab9 */ /* 0x000fe20000000800 */
[C---:B------:R-:W-:Y:S01]  /*103a0*/  IMAD R31, R21.reuse, UR11, R20 ;  /* 0x0000000b151f7c24 */ /* 0x040fe2000f8e0214 */
[----:B------:R-:W-:Y:S01]  /*103b0*/  SHF.R.S32.HI R20, RZ, 0x1f, R29 ;  /* 0x0000001fff147819 */ /* 0x000fe2000001141d */
[----:B------:R-:W-:-:S04]  /*103c0*/  IMAD.WIDE.U32 R2, R21, UR10, R2 ;  /* 0x0000000a15027c25 */ /* 0x000fc8000f8e0002 */
[----:B------:R-:W-:Y:S02]  /*103d0*/  IMAD.IADD R3, R3, 0x1, R31 ;  /* 0x0000000103037824 */ /* 0x000fe400078e021f */
[----:B------:R-:W-:Y:S02]  /*103e0*/  IMAD R20, R20, UR8, RZ ;  /* 0x0000000814147c24 */ /* 0x000fe4000f8e02ff */
[----:B------:R-:W-:-:S04]  /*103f0*/  IMAD.WIDE.U32 R2, R29, UR8, R2 ;  /* 0x000000081d027c25 */ /* 0x000fc8000f8e0002 */
[----:B------:R-:W-:Y:S01]  /*10400*/  IMAD R21, R29, UR9, R20 ;  /* 0x000000091d157c24 */ /* 0x000fe2000f8e0214 */
[----:B------:R-:W-:Y:S01]  /*10410*/  ULDC.64 UR8, c[0x0][0xa80] ;  /* 0x0002a00000087ab9 */ /* 0x000fe20000000a00 */
[----:B------:R-:W-:Y:S01]  /*10420*/  VIADD R31, R35, UR39 ;  /* 0x00000027231f7c36 */ /* 0x000fe20008000000 */
[C---:B------:R-:W-:Y:S01]  /*10430*/  LEA R32, P0, R2.reuse, UR8, 0x1 ;  /* 0x0000000802207c11 */ /* 0x040fe2000f8008ff */
[----:B------:R-:W-:Y:S01]  /*10440*/  IMAD.IADD R3, R3, 0x1, R21 ;  /* 0x0000000103037824 */ /* 0x000fe200078e0215 */
[----:B------:R-:W-:Y:S01]  /*10450*/  SHF.R.S32.HI R35, RZ, 0x1f, R19 ;  /* 0x0000001fff237819 */ /* 0x000fe20000011413 */
[C---:B------:R-:W-:Y:S02]  /*10460*/  VIADD R21, R31.reuse, 0x60 ;  /* 0x000000601f157836 */ /* 0x040fe40000000000 */
[----:B------:R-:W1:Y:S01]  /*10470*/  SHFL.IDX PT, R20, R32, 0x1, 0x181f ;  /* 0x00381f0020147f89 */ /* 0x000e6200000e0000 */
[----:B------:R-:W-:Y:S01]  /*10480*/  LEA.HI.X R33, R2, UR9, R3, 0x1, P0 ;  /* 0x0000000902217c11 */ /* 0x000fe200080f0c03 */
[----:B------:R-:W-:Y:S01]  /*10490*/  VIADD R3, R31, 0x30 ;  /* 0x000000301f037836 */ /* 0x000fe20000000000 */
[----:B------:R-:W-:Y:S01]  /*104a0*/  ISETP.GE.AND P0, PT, R19, UR4, PT ;  /* 0x0000000413007c0c */ /* 0x000fe2000bf06270 */
[----:B------:R-:W0:Y:S03]  /*104b0*/  SHFL.IDX PT, R2, R32, RZ, 0x181f ;  /* 0x00181fff20027589 */ /* 0x000e2600000e0000 */
[-C--:B------:R-:W-:Y:S01]  /*104c0*/  ISETP.GE.OR P1, PT, R31, R30.reuse, P0 ;  /* 0x0000001e1f00720c */ /* 0x080fe20000726670 */
[----:B------:R-:W0:Y:S01]  /*104d0*/  SHFL.IDX PT, R28, R32, 0x2, 0x181f ;  /* 0x00581f00201c7f89 */ /* 0x000e2200000e0000 */
[-C--:B------:R-:W-:Y:S01]  /*104e0*/  ISETP.GE.OR P2, PT, R3, R30.reuse, P0 ;  /* 0x0000001e0300720c */ /* 0x080fe20000746670 */
[----:B------:R-:W-:Y:S01]  /*104f0*/  VIADD R31, R31, 0x90 ;  /* 0x000000901f1f7836 */ /* 0x000fe20000000000 */
[-C--:B------:R-:W-:Y:S01]  /*10500*/  ISETP.GE.OR P3, PT, R21, R30.reuse, P0 ;  /* 0x0000001e1500720c */ /* 0x080fe20000766670 */
[----:B------:R-:W0:Y:S03]  /*10510*/  SHFL.IDX PT, R34, R33, RZ, 0x181f ;  /* 0x00181fff21227589 */ /* 0x000e2600000e0000 */
[----:B------:R-:W-:Y:S01]  /*10520*/  ISETP.GE.OR P0, PT, R31, R30, P0 ;  /* 0x0000001e1f00720c */ /* 0x000fe20000706670 */
[----:B------:R-:W0:Y:S04]  /*10530*/  SHFL.IDX PT, R36, R33, 0x1, 0x181f ;  /* 0x00381f0021247f89 */ /* 0x000e2800000e0000 */
[----:B------:R-:W0:Y:S02]  /*10540*/  SHFL.IDX PT, R38, R33, 0x2, 0x181f ;  /* 0x00581f0021267f89 */ /* 0x000e2400000e0000 */
[----:B-1----:R-:W-:-:S02]  /*10550*/  @!P2 LEA R20, P5, R19, R20, 0x1 ;  /* 0x000000141314a211 */ /* 0x002fc400078a08ff */
[----:B------:R-:W1:Y:S01]  /*10560*/  SHFL.IDX PT, R32, R32, 0x3, 0x181f ;  /* 0x00781f0020207f89 */ /* 0x000e6200000e0000 */
[----:B0-----:R-:W-:-:S03]  /*10570*/  @!P1 LEA R2, P4, R19, R2, 0x1 ;  /* 0x0000000213029211 */ /* 0x001fc600078808ff */
[----:B------:R0:W0:Y:S01]  /*10580*/  SHFL.IDX PT, R0, R33, 0x3, 0x181f ;  /* 0x00781f0021007f89 */ /* 0x00002200000e0000 */
[C---:B------:R-:W-:Y:S02]  /*10590*/  @!P3 LEA R28, P6, R19.reuse, R28, 0x1 ;  /* 0x0000001c131cb211 */ /* 0x040fe400078c08ff */
[C-C-:B------:R-:W-:Y:S02]  /*105a0*/  @!P1 LEA.HI.X R3, R19.reuse, R34, R35.reuse, 0x1, P4 ;  /* 0x0000002213039211 */ /* 0x140fe400020f0c23 */
[C-C-:B------:R-:W-:Y:S02]  /*105b0*/  @!P2 LEA.HI.X R21, R19.reuse, R36, R35.reuse, 0x1, P5 ;  /* 0x000000241315a211 */ /* 0x140fe400028f0c23 */
[----:B------:R-:W-:Y:S01]  /*105c0*/  @!P3 LEA.HI.X R29, R19, R38, R35, 0x1, P6 ;  /* 0x00000026131db211 */ /* 0x000fe200030f0c23 */
[----:B--2---:R2:W-:Y:S04]  /*105d0*/  @!P1 ST.E.128 desc[UR54][R2.64], R4 ;  /* 0x0000000402009985 */ /* 0x0045e8000c101d36 */
[----:B---3--:R2:W-:Y:S04]  /*105e0*/  @!P2 ST.E.128 desc[UR54][R20.64], R8 ;  /* 0x000000081400a985 */ /* 0x0085e8000c101d36 */
[----:B----4-:R2:W-:Y:S01]  /*105f0*/  @!P3 ST.E.128 desc[UR54][R28.64], R12 ;  /* 0x0000000c1c00b985 */ /* 0x0105e2000c101d36 */
[----:B01----:R-:W-:Y:S05]  /*10600*/  @P0 BRA `(.L_x_1318) ;  /* 0x0000001000c00947 */ /* 0x003fea0003800000 */
[----:B--2---:R-:W-:-:S04]  /*10610*/  LEA R2, P0, R19, R32, 0x1 ;  /* 0x0000002013027211 */ /* 0x004fc800078008ff */
[----:B------:R-:W-:-:S05]  /*10620*/  LEA.HI.X R3, R19, R0, R35, 0x1, P0 ;  /* 0x0000000013037211 */ /* 0x000fca00000f0c23 */
[----:B-----5:R3:W-:Y:S01]  /*10630*/  ST.E.128 desc[UR54][R2.64], R24 ;  /* 0x0000001802007985 */ /* 0x0207e2000c101d36 */
[----:B------:R-:W-:Y:S05]  /*10640*/  BRA `(.L_x_1318) ;  /* 0x0000001000b07947 */ /* 0x000fea0003800000 */
.L_x_1317:
[----:B------:R-:W-:Y:S01]  /*10650*/  ULDC.64 UR12, c[0x0][0xb08] ;  /* 0x0002c200000c7ab9 */ /* 0x000fe20000000a00 */
[----:B0-----:R-:W0:Y:S01]  /*10660*/  @P1 LDC R4, c[0x0][0xbec] ;  /* 0x0002fb00ff041b82 */ /* 0x001e220000000800 */
[----:B------:R-:W-:Y:S01]  /*10670*/  UIMAD UR9, UR14, UR12, URZ ;  /* 0x0000000c0e0972a4 */ /* 0x000fe2000f8e023f */
[----:B------:R-:W-:Y:S01]  /*10680*/  IMAD.MOV.U32 R7, RZ, RZ, R13 ;  /* 0x000000ffff077224 */ /* 0x000fe200078e000d */
[----:B------:R-:W-:Y:S01]  /*10690*/  UIMAD.WIDE.U32 UR10, UR4, UR12, URZ ;  /* 0x0000000c040a72a5 */ /* 0x000fe2000f8e003f */
[----:B------:R-:W-:Y:S01]  /*106a0*/  BSSY B1, `(.L_x_1319) ;  /* 0x0000055000017945 */ /* 0x000fe20003800000 */
[----:B------:R-:W-:Y:S01]  /*106b0*/  UIMAD UR9, UR4, UR13, UR9 ;  /* 0x0000000d040972a4 */ /* 0x000fe2000f8e0209 */
[----:B------:R-:W-:Y:S01]  /*106c0*/  SHF.R.S32.HI R20, RZ, 0x1f, R22 ;  /* 0x0000001fff147819 */ /* 0x000fe20000011416 */
[----:B------:R-:W-:Y:S01]  /*106d0*/  USHF.R.S32.HI UR4, URZ, 0x1f, UR8 ;  /* 0x0000001f3f047899 */ /* 0x000fe20008011408 */
[----:B------:R-:W1:Y:S01]  /*106e0*/  @P1 LDC R5, c[0x0][0xbf0] ;  /* 0x0002fc00ff051b82 */ /* 0x000e620000000800 */
[----:B------:R-:W-:Y:S01]  /*106f0*/  UIADD3 UR11, UR11, UR9, URZ ;  /* 0x000000090b0b7290 */ /* 0x000fe2000fffe03f */
[----:B------:R-:W-:Y:S01]  /*10700*/  SHF.R.S32.HI R24, RZ, 0x1f, R152 ;  /* 0x0000001fff187819 */ /* 0x000fe20000011498 */
[----:B------:R-:W-:Y:S01]  /*10710*/  ULDC.64 UR12, c[0x0][0xb38] ;  /* 0x0002ce00000c7ab9 */ /* 0x000fe20000000a00 */
[----:B------:R-:W-:Y:S01]  /*10720*/  SHF.R.S32.HI R25, RZ, 0x1f, R153 ;  /* 0x0000001fff197819 */ /* 0x000fe20000011499 */
[----:B------:R-:W-:Y:S01]  /*10730*/  UIMAD.WIDE.U32 UR10, UR37, UR12, UR10 ;  /* 0x0000000c250a72a5 */ /* 0x000fe2000f8e000a */
[----:B------:R-:W-:-:S02]  /*10740*/  SHF.R.S32.HI R26, RZ, 0x1f, R154 ;  /* 0x0000001fff1a7819 */ /* 0x000fc4000001149a */
[----:B------:R-:W-:Y:S01]  /*10750*/  SHF.R.S32.HI R27, RZ, 0x1f, R155 ;  /* 0x0000001fff1b7819 */ /* 0x000fe2000001149b */
[----:B------:R-:W-:Y:S01]  /*10760*/  UIMAD UR11, UR37, UR13, UR11 ;  /* 0x0000000d250b72a4 */ /* 0x000fe2000f8e020b */
[----:B------:R-:W-:Y:S02]  /*10770*/  SHF.R.S32.HI R28, RZ, 0x1f, R156 ;  /* 0x0000001fff1c7819 */ /* 0x000fe4000001149c */
[----:B------:R-:W-:Y:S01]  /*10780*/  ULDC.64 UR12, c[0x0][0xb40] ;  /* 0x0002d000000c7ab9 */ /* 0x000fe20000000a00 */
[----:B------:R-:W-:Y:S01]  /*10790*/  SHF.R.S32.HI R29, RZ, 0x1f, R157 ;  /* 0x0000001fff1d7819 */ /* 0x000fe2000001149d */
[----:B------:R-:W-:Y:S01]  /*107a0*/  UIMAD UR4, UR4, UR12, URZ ;  /* 0x0000000c040472a4 */ /* 0x000fe2000f8e023f */
[----:B------:R-:W-:Y:S01]  /*107b0*/  SHF.R.S32.HI R30, RZ, 0x1f, R16 ;  /* 0x0000001fff1e7819 */ /* 0x000fe20000011410 */
[----:B0-----:R-:W-:Y:S02]  /*107c0*/  @P1 IMAD.HI.U32 R4, R13, R4, RZ ;  /* 0x000000040d041227 */ /* 0x001fe400078e00ff */
[----:B------:R-:W-:-:S02]  /*107d0*/  UIMAD UR4, UR8, UR13, UR4 ;  /* 0x0000000d080472a4 */ /* 0x000fc4000f8e0204 */
[----:B------:R-:W-:-:S03]  /*107e0*/  UIMAD.WIDE.U32 UR8, UR8, UR12, UR10 ;  /* 0x0000000c080872a5 */ /* 0x000fc6000f8e000a */
[----:B------:R-:W-:Y:S01]  /*107f0*/  ULDC.64 UR10, c[0x0][0xb48] ;  /* 0x0002d200000a7ab9 */ /* 0x000fe20000000a00 */
[----:B------:R-:W-:Y:S01]  /*10800*/  UIADD3 UR9, UR9, UR4, URZ ;  /* 0x0000000409097290 */ /* 0x000fe2000fffe03f */
[----:B-1----:R-:W-:-:S03]  /*10810*/  @P1 SHF.R.U32.HI R7, RZ, R5, R4 ;  /* 0x00000005ff071219 */ /* 0x002fc60000011604 */
[----:B------:R-:W-:Y:S01]  /*10820*/  UIMAD.WIDE.U32 UR8, UR41, UR10, UR8 ;  /* 0x0000000a290872a5 */ /* 0x000fe2000f8e0008 */
[--C-:B------:R-:W-:Y:S01]  /*10830*/  SHF.R.S32.HI R4, RZ, 0x1f, R7.reuse ;  /* 0x0000001fff047819 */ /* 0x100fe20000011407 */
[----:B------:R-:W-:Y:S02]  /*10840*/  IMAD.MOV R9, RZ, RZ, -R7 ;  /* 0x000000ffff097224 */ /* 0x000fe400078e0a07 */
[----:B------:R-:W-:Y:S02]  /*10850*/  UIMAD UR41, UR41, UR11, UR9 ;  /* 0x0000000b292972a4 */ /* 0x000fe4000f8e0209 */
[----:B------:R-:W-:Y:S01]  /*10860*/  IMAD R9, R32, R9, R13 ;  /* 0x0000000920097224 */ /* 0x000fe200078e020d */
[----:B------:R-:W-:Y:S01]  /*10870*/  ULDC.64 UR10, c[0x0][0xb30] ;  /* 0x0002cc00000a7ab9 */ /* 0x000fe20000000a00 */
[----:B------:R-:W-:Y:S02]  /*10880*/  IMAD.U32 R5, RZ, RZ, UR9 ;  /* 0x00000009ff057e24 */ /* 0x000fe4000f8e00ff */
[----:B------:R-:W-:-:S02]  /*10890*/  IMAD R6, R4, UR10, RZ ;  /* 0x0000000a04067c24 */ /* 0x000fc4000f8e02ff */
[----:B------:R-:W-:Y:S01]  /*108a0*/  IMAD.U32 R4, RZ, RZ, UR8 ;  /* 0x00000008ff047e24 */ /* 0x000fe2000f8e00ff */
[----:B------:R-:W-:Y:S01]  /*108b0*/  ULDC.64 UR8, c[0x0][0xb28] ;  /* 0x0002ca0000087ab9 */ /* 0x000fe20000000a00 */
[----:B------:R-:W-:Y:S02]  /*108c0*/  IMAD.U32 R5, RZ, RZ, UR41 ;  /* 0x00000029ff057e24 */ /* 0x000fe4000f8e00ff */
        /* <DEDUP_REMOVED lines=8> */
[----:B------:R-:W-:Y:S01]  /*10950*/  VIADD R6, R0, 0x16820 ;  /* 0x0001682000067836 */ /* 0x000fe20000000000 */
[----:B------:R-:W-:Y:S01]  /*10960*/  LEA R0, P1, R4, UR8, 0x2 ;  /* 0x0000000804007c11 */ /* 0x000fe2000f8210ff */
[----:B------:R-:W-:-:S03]  /*10970*/  IMAD.IADD R5, R5, 0x1, R7 ;  /* 0x0000000105057824 */ /* 0x000fc600078e0207 */
[----:B------:R-:W-:Y:S01]  /*10980*/  PRMT R6, RZ, 0x654, R6 ;  /* 0x00000654ff067816 */ /* 0x000fe20000000006 */
[----:B------:R0:W1:Y:S01]  /*10990*/  SHFL.IDX PT, R21, R0, RZ, 0x1c1f ;  /* 0x001c1fff00157589 */ /* 0x00006200000e0000 */
[----:B------:R-:W-:Y:S02]  /*109a0*/  LEA.HI.X R14, R4, UR9, R5, 0x2, P1 ;  /* 0x00000009040e7c11 */ /* 0x000fe400088f1405 */
[----:B------:R0:W-:Y:S03]  /*109b0*/  SYNCS.ARRIVE.TRANS64.RED.A1T0 RZ, [R6+URZ], RZ ;  /* 0x000000ff06ff79a7 */ /* 0x0001e6000810043f */
[----:B------:R0:W2:Y:S01]  /*109c0*/  SHFL.IDX PT, R15, R14, RZ, 0x1c1f ;  /* 0x001c1fff0e0f7589 */ /* 0x0000a200000e0000 */
[----:B------:R-:W-:Y:S05]  /*109d0*/  @P2 BRA `(.L_x_1320) ;  /* 0x0000000000842947 */ /* 0x000fea0003800000 */
[----:B------:R-:W-:Y:S02]  /*109e0*/  ULDC UR4, c[0x0][0xac8] ;  /* 0x0002b20000047ab9 */ /* 0x000fe40000000800 */
[----:B------:R-:W-:Y:S02]  /*109f0*/  ISETP.GE.AND P2, PT, R16, UR4, PT ;  /* 0x0000000410007c0c */ /* 0x000fe4000bf46270 */
[----:B------:R-:W-:Y:S02]  /*10a00*/  ISETP.GE.AND P3, PT, R157, UR4, PT ;  /* 0x000000049d007c0c */ /* 0x000fe4000bf66270 */
[----:B------:R-:W-:Y:S02]  /*10a10*/  ISETP.GE.AND P6, PT, R156, UR4, PT ;  /* 0x000000049c007c0c */ /* 0x000fe4000bfc6270 */
[----:B------:R-:W-:-:S07]  /*10a20*/  ISETP.GE.AND P1, PT, R155, UR4, PT ;  /* 0x000000049b007c0c */ /* 0x000fce000bf26270 */
[CC--:B-1----:R-:W-:Y:S02]  /*10a30*/  @!P2 LEA R4, P4, R16.reuse, R21.reuse, 0x2 ;  /* 0x000000151004a211 */ /* 0x0c2fe400078810ff */
[C---:B0-----:R-:W-:Y:S02]  /*10a40*/  @!P3 LEA R6, P5, R157.reuse, R21, 0x2 ;  /* 0x000000159d06b211 */ /* 0x041fe400078a10ff */
[-C--:B--2---:R-:W-:Y:S02]  /*10a50*/  @!P2 LEA.HI.X R5, R16, R15.reuse, R30, 0x2, P4 ;  /* 0x0000000f1005a211 */ /* 0x084fe400020f141e */
[----:B------:R-:W-:Y:S02]  /*10a60*/  @!P3 LEA.HI.X R7, R157, R15, R29, 0x2, P5 ;  /* 0x0000000f9d07b211 */ /* 0x000fe400028f141d */
[----:B------:R-:W-:Y:S01]  /*10a70*/  @!P6 LEA R8, P4, R156, R21, 0x2 ;  /* 0x000000159c08e211 */ /* 0x000fe200078810ff */
[----:B------:R0:W-:Y:S01]  /*10a80*/  @!P2 ST.E.64 desc[UR54][R4.64], R2 ;  /* 0x000000020400a985 */ /* 0x0001e2000c101b36 */
[----:B------:R-:W-:-:S02]  /*10a90*/  ISETP.GE.AND P2, PT, R154, UR4, PT ;  /* 0x000000049a007c0c */ /* 0x000fc4000bf46270 */
[----:B------:R-:W-:Y:S01]  /*10aa0*/  @!P6 LEA.HI.X R9, R156, R15, R28, 0x2, P4 ;  /* 0x0000000f9c09e211 */ /* 0x000fe200020f141c */
[----:B------:R1:W-:Y:S01]  /*10ab0*/  @!P3 ST.E.64 desc[UR54][R6.64], R92 ;  /* 0x0000005c0600b985 */ /* 0x0003e2000c101b36 */
[----:B------:R-:W-:Y:S02]  /*10ac0*/  ISETP.GE.AND P3, PT, R153, UR4, PT ;  /* 0x0000000499007c0c */ /* 0x000fe4000bf66270 */
[C---:B------:R-:W-:Y:S01]  /*10ad0*/  @!P1 LEA R10, P5, R155.reuse, R21, 0x2 ;  /* 0x000000159b0a9211 */ /* 0x040fe200078a10ff */
[----:B------:R3:W-:Y:S01]  /*10ae0*/  @!P6 ST.E.64 desc[UR54][R8.64], R96 ;  /* 0x000000600800e985 */ /* 0x0007e2000c101b36 */
[----:B------:R-:W-:Y:S02]  /*10af0*/  ISETP.GE.AND P4, PT, R152, UR4, PT ;  /* 0x0000000498007c0c */ /* 0x000fe4000bf86270 */
[----:B------:R-:W-:Y:S02]  /*10b00*/  ISETP.GE.AND P6, PT, R22, UR4, PT ;  /* 0x0000000416007c0c */ /* 0x000fe4000bfc6270 */
[----:B------:R-:W-:-:S02]  /*10b10*/  @!P1 LEA.HI.X R11, R155, R15, R27, 0x2, P5 ;  /* 0x0000000f9b0b9211 */ /* 0x000fc400028f141b */
[----:B------:R-:W-:-:S03]  /*10b20*/  @!P2 LEA R12, P5, R154, R21, 0x2 ;  /* 0x000000159a0ca211 */ /* 0x000fc600078a10ff */
[----:B------:R3:W-:Y:S01]  /*10b30*/  @!P1 ST.E.64 desc[UR54][R10.64], R100 ;  /* 0x000000640a009985 */ /* 0x0007e2000c101b36 */
[C---:B0-----:R-:W-:Y:S02]  /*10b40*/  @!P3 LEA R2, P1, R153.reuse, R21, 0x2 ;  /* 0x000000159902b211 */ /* 0x041fe400078210ff */
[----:B------:R-:W-:Y:S02]  /*10b50*/  @!P2 LEA.HI.X R13, R154, R15, R26, 0x2, P5 ;  /* 0x0000000f9a0da211 */ /* 0x000fe400028f141a */
[----:B------:R-:W-:Y:S02]  /*10b60*/  @!P4 LEA R4, P5, R152, R21, 0x2 ;  /* 0x000000159804c211 */ /* 0x000fe400078a10ff */
[----:B------:R-:W-:Y:S01]  /*10b70*/  @!P3 LEA.HI.X R3, R153, R15, R25, 0x2, P1 ;  /* 0x0000000f9903b211 */ /* 0x000fe200008f1419 */
[----:B------:R3:W-:Y:S01]  /*10b80*/  @!P2 ST.E.64 desc[UR54][R12.64], R104 ;  /* 0x000000680c00a985 */ /* 0x0007e2000c101b36 */
[----:B-1----:R-:W-:Y:S02]  /*10b90*/  @!P6 LEA R6, P1, R22, R21, 0x2 ;  /* 0x000000151606e211 */ /* 0x002fe400078210ff */
[-C--:B------:R-:W-:Y:S01]  /*10ba0*/  @!P4 LEA.HI.X R5, R152, R15.reuse, R24, 0x2, P5 ;  /* 0x0000000f9805c211 */ /* 0x080fe200028f1418 */
[----:B------:R3:W-:Y:S01]  /*10bb0*/  @!P3 ST.E.64 desc[UR54][R2.64], R108 ;  /* 0x0000006c0200b985 */ /* 0x0007e2000c101b36 */
[----:B------:R-:W-:-:S03]  /*10bc0*/  @!P6 LEA.HI.X R7, R22, R15, R20, 0x2, P1 ;  /* 0x0000000f1607e211 */ /* 0x000fc600008f1414 */
[----:B------:R3:W-:Y:S04]  /*10bd0*/  @!P4 ST.E.64 desc[UR54][R4.64], R112 ;  /* 0x000000700400c985 */ /* 0x0007e8000c101b36 */
[----:B------:R3:W-:Y:S02]  /*10be0*/  @!P6 ST.E.64 desc[UR54][R6.64], R116 ;  /* 0x000000740600e985 */ /* 0x0007e4000c101b36 */
.L_x_1320:
[----:B------:R-:W-:Y:S05]  /*10bf0*/  BSYNC B1 ;  /* 0x0000000000017941 */ /* 0x000fea0003800000 */
.L_x_1319:
[----:B--2---:R4:W2:Y:S04]  /*10c00*/  SHFL.IDX PT, R15, R14, 0x1, 0x1c1f ;  /* 0x003c1f000e0f7f89 */ /* 0x0048a800000e0000 */
[----:B-1----:R4:W1:Y:S01]  /*10c10*/  SHFL.IDX PT, R21, R0, 0x1, 0x1c1f ;  /* 0x003c1f0000157f89 */ /* 0x00286200000e0000 */
[----:B------:R-:W-:Y:S05]  /*10c20*/  @P0 BRA `(.L_x_1318) ;  /* 0x0000000c00380947 */ /* 0x000fea0003800000 */
[----:B------:R-:W-:Y:S02]  /*10c30*/  ULDC UR4, c[0x0][0xac8] ;  /* 0x0002b20000047ab9 */ /* 0x000fe40000000800 */
[----:B------:R-:W-:Y:S02]  /*10c40*/  ISETP.GE.AND P1, PT, R16, UR4, PT ;  /* 0x0000000410007c0c */ /* 0x000fe4000bf26270 */
[----:B------:R-:W-:Y:S02]  /*10c50*/  ISETP.GE.AND P5, PT, R157, UR4, PT ;  /* 0x000000049d007c0c */ /* 0x000fe4000bfa6270 */
[----:B------:R-:W-:Y:S02]  /*10c60*/  ISETP.GE.AND P3, PT, R156, UR4, PT ;  /* 0x000000049c007c0c */ /* 0x000fe4000bf66270 */
[----:B------:R-:W-:-:S07]  /*10c70*/  ISETP.GE.AND P2, PT, R155, UR4, PT ;  /* 0x000000049b007c0c */ /* 0x000fce000bf46270 */
[CC--:B-1-3--:R-:W-:Y:S02]  /*10c80*/  @!P1 LEA R2, P0, R16.reuse, R21.reuse, 0x2 ;  /* 0x0000001510029211 */ /* 0x0cafe400078010ff */
[----:B------:R-:W-:Y:S02]  /*10c90*/  @!P5 LEA R4, P4, R157, R21, 0x2 ;  /* 0x000000159d04d211 */ /* 0x000fe400078810ff */
[-C--:B--2---:R-:W-:Y:S02]  /*10ca0*/  @!P1 LEA.HI.X R3, R16, R15.reuse, R30, 0x2, P0 ;  /* 0x0000000f10039211 */ /* 0x084fe400000f141e */
[----:B------:R-:W-:Y:S02]  /*10cb0*/  ISETP.GE.AND P0, PT, R153, UR4, PT ;  /* 0x0000000499007c0c */ /* 0x000fe4000bf06270 */
[----:B------:R-:W-:Y:S01]  /*10cc0*/  @!P5 LEA.HI.X R5, R157, R15, R29, 0x2, P4 ;  /* 0x0000000f9d05d211 */ /* 0x000fe200020f141d */
[----:B------:R1:W-:Y:S01]  /*10cd0*/  @!P1 ST.E.64 desc[UR54][R2.64], R90 ;  /* 0x0000005a02009985 */ /* 0x0003e2000c101b36 */
[----:B------:R-:W-:-:S02]  /*10ce0*/  ISETP.GE.AND P1, PT, R154, UR4, PT ;  /* 0x000000049a007c0c */ /* 0x000fc4000bf26270 */
[----:B------:R-:W-:Y:S01]  /*10cf0*/  ISETP.GE.AND P4, PT, R152, UR4, PT ;  /* 0x0000000498007c0c */ /* 0x000fe2000bf86270 */
[----:B------:R2:W-:Y:S01]  /*10d00*/  @!P5 ST.E.64 desc[UR54][R4.64], R94 ;  /* 0x0000005e0400d985 */ /* 0x0005e2000c101b36 */
[CC--:B0-----:R-:W-:Y:S02]  /*10d10*/  @!P3 LEA R6, P6, R156.reuse, R21.reuse, 0x2 ;  /* 0x000000159c06b211 */ /* 0x0c1fe400078c10ff */
[C---:B------:R-:W-:Y:S02]  /*10d20*/  @!P2 LEA R8, P5, R155.reuse, R21, 0x2 ;  /* 0x000000159b08a211 */ /* 0x040fe400078a10ff */
[-C--:B------:R-:W-:Y:S02]  /*10d30*/  @!P3 LEA.HI.X R7, R156, R15.reuse, R28, 0x2, P6 ;  /* 0x0000000f9c07b211 */ /* 0x080fe400030f141c */
[----:B------:R-:W-:-:S03]  /*10d40*/  @!P2 LEA.HI.X R9, R155, R15, R27, 0x2, P5 ;  /* 0x0000000f9b09a211 */ /* 0x000fc600028f141b */
[----:B------:R2:W-:Y:S01]  /*10d50*/  @!P3 ST.E.64 desc[UR54][R6.64], R98 ;  /* 0x000000620600b985 */ /* 0x0005e2000c101b36 */
[-C--:B-1----:R-:W-:Y:S02]  /*10d60*/  @!P1 LEA R2, P6, R154, R21.reuse, 0x2 ;  /* 0x000000159a029211 */ /* 0x082fe400078c10ff */
[CC--:B------:R-:W-:Y:S01]  /*10d70*/  @!P0 LEA R10, P3, R153.reuse, R21.reuse, 0x2 ;  /* 0x00000015990a8211 */ /* 0x0c0fe200078610ff */
[----:B------:R2:W-:Y:S01]  /*10d80*/  @!P2 ST.E.64 desc[UR54][R8.64], R102 ;  /* 0x000000660800a985 */ /* 0x0005e2000c101b36 */
[----:B------:R-:W-:Y:S02]  /*10d90*/  @!P4 LEA R12, P5, R152, R21, 0x2 ;  /* 0x00000015980cc211 */ /* 0x000fe400078a10ff */
[-C--:B------:R-:W-:Y:S02]  /*10da0*/  @!P1 LEA.HI.X R3, R154, R15.reuse, R26, 0x2, P6 ;  /* 0x0000000f9a039211 */ /* 0x080fe400030f141a */
[-C--:B------:R-:W-:Y:S02]  /*10db0*/  @!P0 LEA.HI.X R11, R153, R15.reuse, R25, 0x2, P3 ;  /* 0x0000000f990b8211 */ /* 0x080fe400018f1419 */
[----:B------:R-:W-:Y:S01]  /*10dc0*/  @!P4 LEA.HI.X R13, R152, R15, R24, 0x2, P5 ;  /* 0x0000000f980dc211 */ /* 0x000fe200028f1418 */
[----:B------:R2:W-:Y:S04]  /*10dd0*/  @!P1 ST.E.64 desc[UR54][R2.64], R106 ;  /* 0x0000006a02009985 */ /* 0x0005e8000c101b36 */
[----:B------:R2:W-:Y:S01]  /*10de0*/  @!P0 ST.E.64 desc[UR54][R10.64], R110 ;  /* 0x0000006e0a008985 */ /* 0x0005e2000c101b36 */
[----:B------:R-:W-:-:S03]  /*10df0*/  ISETP.GE.AND P0, PT, R22, UR4, PT ;  /* 0x0000000416007c0c */ /* 0x000fc6000bf06270 */
[----:B------:R2:W-:Y:S10]  /*10e00*/  @!P4 ST.E.64 desc[UR54][R12.64], R114 ;  /* 0x000000720c00c985 */ /* 0x0005f4000c101b36 */
[----:B------:R-:W-:Y:S05]  /*10e10*/  @P0 BRA `(.L_x_1318) ;  /* 0x0000000800bc0947 */ /* 0x000fea0003800000 */
[----:B--2---:R-:W-:-:S04]  /*10e20*/  LEA R2, P0, R22, R21, 0x2 ;  /* 0x0000001516027211 */ /* 0x004fc800078010ff */
[----:B------:R-:W-:-:S05]  /*10e30*/  LEA.HI.X R3, R22, R15, R20, 0x2, P0 ;  /* 0x0000000f16037211 */ /* 0x000fca00000f1414 */
[----:B------:R0:W-:Y:S01]  /*10e40*/  ST.E.64 desc[UR54][R2.64], R118 ;  /* 0x0000007602007985 */ /* 0x0001e2000c101b36 */
[----:B------:R-:W-:Y:S05]  /*10e50*/  BRA `(.L_x_1318) ;  /* 0x0000000800ac7947 */ /* 0x000fea0003800000 */
.L_x_1315:
[----:B------:R-:W-:Y:S02]  /*10e60*/  ULDC.64 UR8, c[0x0][0xc00] ;  /* 0x0003000000087ab9 */ /* 0x000fe40000000a00 */
[----:B------:R-:W-:-:S04]  /*10e70*/  UISETP.NE.U32.AND UP0, UPT, UR8, URZ, UPT ;  /* 0x0000003f0800728c */ /* 0x000fc8000bf05070 */
[----:B------:R-:W-:-:S03]  /*10e80*/  UISETP.NE.AND.EX UP0, UPT, UR9, URZ, UPT, UP0 ;  /* 0x0000003f0900728c */ /* 0x000fc6000bf05300 */
[----:B------:R-:W-:Y:S02]  /*10e90*/  ULDC.64 UR8, c[0x0][0xc00] ;  /* 0x0003000000087ab9 */ /* 0x000fe40000000a00 */
[----:B------:R-:W-:Y:S01]  /*10ea0*/  UIMAD.WIDE UR8, UR38, 0x4, UR8 ;  /* 0x00000004260878a5 */ /* 0x000fe2000f8e0208 */
[----:B------:R-:W-:-:S05]  /*10eb0*/  PLOP3.LUT P1, PT, PT, PT, UP0, 0x80, 0x0 ;  /* 0x000000000000781c */ /* 0x000fca0003f2f008 */
[----:B------:R-:W-:Y:S02]  /*10ec0*/  IMAD.U32 R2, RZ, RZ, UR8 ;  /* 0x00000008ff027e24 */ /* 0x000fe4000f8e00ff */
[----:B------:R-:W-:Y:S01]  /*10ed0*/  IMAD.U32 R3, RZ, RZ, UR9 ;  /* 0x00000009ff037e24 */ /* 0x000fe2000f8e00ff */
[----:B------:R-:W-:Y:S02]  /*10ee0*/  ULDC.64 UR8, c[0x0][0xc08] ;  /* 0x0003020000087ab9 */ /* 0x000fe40000000a00 */
[----:B------:R-:W-:Y:S01]  /*10ef0*/  UISETP.NE.U32.AND UP1, UPT, UR8, URZ, UPT ;  /* 0x0000003f0800728c */ /* 0x000fe2000bf25070 */
[----:B------:R-:W-:Y:S02]  /*10f00*/  ULDC UR4, c[0x0][0xa88] ;  /* 0x0002a20000047ab9 */ /* 0x000fe40000000800 */
[----:B------:R-:W2:Y:S01]  /*10f10*/  @P1 LDG.E R6, desc[UR54][R2.64] ;  /* 0x0000003602061981 */ /* 0x000ea2000c1e1900 */
[----:B------:R-:W-:Y:S01]  /*10f20*/  UISETP.NE.AND.EX UP1, UPT, UR9, URZ, UPT, UP1 ;  /* 0x0000003f0900728c */ /* 0x000fe2000bf25310 */
[----:B------:R-:W-:Y:S01]  /*10f30*/  IMAD.U32 R0, RZ, RZ, UR4 ;  /* 0x00000004ff007e24 */ /* 0x000fe2000f8e00ff */
[----:B------:R-:W0:Y:S04]  /*10f40*/  S2R R7, SR_TID.X ;  /* 0x0000000000077919 */ /* 0x000e280000002100 */
[----:B------:R-:W-:-:S05]  /*10f50*/  PLOP3.LUT P2, PT, PT, PT, UP1, 0x80, 0x0 ;  /* 0x000000000000781c */ /* 0x000fca0003f4f018 */
[----:B------:R-:W-:Y:S02]  /*10f60*/  @UP1 ULDC.64 UR8, c[0x0][0xc08] ;  /* 0x0003020000081ab9 */ /* 0x000fe40000000a00 */
[----:B------:R-:W-:-:S06]  /*10f70*/  @UP1 UIMAD.WIDE UR8, UR38, 0x4, UR8 ;  /* 0x00000004260818a5 */ /* 0x000fcc000f8e0208 */
[----:B------:R-:W-:Y:S02]  /*10f80*/  IMAD.U32 R4, RZ, RZ, UR8 ;  /* 0x00000008ff047e24 */ /* 0x000fe4000f8e00ff */
[----:B------:R-:W-:-:S05]  /*10f90*/  IMAD.U32 R5, RZ, RZ, UR9 ;  /* 0x00000009ff057e24 */ /* 0x000fca000f8e00ff */
[----:B------:R1:W5:Y:S01]  /*10fa0*/  @P2 LDG.E R0, desc[UR54][R4.64] ;  /* 0x0000003604002981 */ /* 0x000362000c1e1900 */
[----:B------:R-:W-:Y:S01]  /*10fb0*/  UISETP.NE.AND UP1, UPT, UR46, URZ, UPT ;  /* 0x0000003f2e00728c */ /* 0x000fe2000bf25270 */
[----:B------:R-:W-:Y:S01]  /*10fc0*/  UMOV UR4, URZ ;  /* 0x0000003f00047c82 */ /* 0x000fe20008000000 */
[----:B0-----:R-:W-:-:S09]  /*10fd0*/  VIADD R8, R7, 0xffffff80 ;  /* 0xffffff8007087836 */ /* 0x001fd20000000000 */
[----:B------:R-:W-:Y:S01]  /*10fe0*/  @!UP1 ULDC UR46, c[0x0][0xad4] ;  /* 0x0002b500002e9ab9 */ /* 0x000fe20000000800 */
[----:B------:R-:W-:Y:S02]  /*10ff0*/  ISETP.GT.AND P0, PT, R8, 0xbf, PT ;  /* 0x000000bf0800780c */ /* 0x000fe40003f04270 */
[----:B--2---:R-:W-:Y:S01]  /*11000*/  @P1 R2UR UR4, R6 ;  /* 0x00000000060412ca */ /* 0x004fe200000e0000 */
[----:B-1----:R-:W-:-:S14]  /*11010*/  @P2 BRA `(.L_x_1321) ;  /* 0x0000000000102947 */ /* 0x002fdc0003800000 */
[----:B------:R-:W-:Y:S05]  /*11020*/  @!P1 BRA `(.L_x_1321) ;  /* 0x00000000000c9947 */ /* 0x000fea0003800000 */
[----:B------:R-:W2:Y:S04]  /*11030*/  LDG.E R5, desc[UR54][R2.64] ;  /* 0x0000003602057981 */ /* 0x000ea8000c1e1900 */
[----:B-----5:R-:W2:Y:S02]  /*11040*/  LDG.E R0, desc[UR54][R2.64+0x4] ;  /* 0x0000043602007981 */ /* 0x020ea4000c1e1900 */
[----:B--2---:R-:W-:-:S07]  /*11050*/  IMAD.IADD R0, R0, 0x1, -R5 ;  /* 0x0000000100007824 */ /* 0x004fce00078e0a05 */
.L_x_1321:
[----:B------:R-:W-:Y:S01]  /*11060*/  USHF.R.S32.HI UR13, URZ, 0x1f, UR38 ;  /* 0x0000001f3f0d7899 */ /* 0x000fe20008011426 */
[----:B------:R-:W-:Y:S01]  /*11070*/  BSSY B1, `(.L_x_1322) ;  /* 0x0000039000017945 */ /* 0x000fe20003800000 */
[----:B------:R-:W-:Y:S02]  /*11080*/  USHF.R.S32.HI UR21, URZ, 0x1f, UR4 ;  /* 0x0000001f3f157899 */ /* 0x000fe40008011404 */
[----:B------:R-:W-:Y:S02]  /*11090*/  USEL UR12, UR38, URZ, !UP0 ;  /* 0x0000003f260c7287 */ /* 0x000fe4000c000000 */
[----:B------:R-:W-:Y:S01]  /*110a0*/  USEL UR13, UR13, URZ, !UP0 ;  /* 0x0000003f0d0d7287 */ /* 0x000fe2000c000000 */
[----:B------:R-:W-:Y:S11]  /*110b0*/  @P0 BRA `(.L_x_1323) ;  /* 0x0000000000d00947 */ /* 0x000ff60003800000 */
[----:B------:R-:W0:Y:S01]  /*110c0*/  LDC R9, c[0x0][0xbe8] ;  /* 0x0002fa00ff097b82 */ /* 0x000e220000000800 */
[----:B------:R-:W-:-:S05]  /*110d0*/  IMAD.U32 R4, RZ, RZ, UR39 ;  /* 0x00000027ff047e24 */ /* 0x000fca000f8e00ff */
[----:B------:R-:W-:Y:S01]  /*110e0*/  IADD3 R4, R4, -0x80, R7 ;  /* 0xffffff8004047810 */ /* 0x000fe20007ffe007 */
[----:B0----5:R-:W-:-:S05]  /*110f0*/  IMAD R2, R0, R9, RZ ;  /* 0x0000000900027224 */ /* 0x021fca00078e02ff */
[----:B------:R-:W-:-:S13]  /*11100*/  ISETP.GE.AND P0, PT, R4, R2, PT ;  /* 0x000000020400720c */ /* 0x000fda0003f06270 */
[----:B------:R-:W-:Y:S05]  /*11110*/  @P0 BRA `(.L_x_1323) ;  /* 0x0000000000b80947 */ /* 0x000fea0003800000 */
[----:B------:R-:W-:Y:S01]  /*11120*/  ISETP.NE.AND P0, PT, R9, 0x1, PT ;  /* 0x000000010900780c */ /* 0x000fe20003f05270 */
[----:B------:R-:W-:Y:S01]  /*11130*/  UISETP.GT.AND UP0, UPT, UR46, 0x1, UPT ;  /* 0x000000012e00788c */ /* 0x000fe2000bf04270 */
[----:B------:R-:W-:Y:S01]  /*11140*/  IMAD.MOV.U32 R5, RZ, RZ, R4 ;  /* 0x000000ffff057224 */ /* 0x000fe200078e0004 */
[----:B------:R-:W-:Y:S02]  /*11150*/  UMOV UR19, 0x9b8 ;  /* 0x000009b800137882 */ /* 0x000fe40000000000 */
[----:B------:R-:W-:Y:S02]  /*11160*/  USEL UR19, UR19, 0x978, UP0 ;  /* 0x0000097813137887 */ /* 0x000fe40008000000 */
[----:B------:R-:W-:-:S06]  /*11170*/  USEL UR18, UR41, URZ, UP0 ;  /* 0x0000003f29127287 */ /* 0x000fcc0008000000 */
[----:B------:R-:W0:Y:S04]  /*11180*/  @P0 LDC R3, c[0x0][0xbec] ;  /* 0x0002fb00ff030b82 */ /* 0x000e280000000800 */
[----:B------:R-:W-:Y:S01]  /*11190*/  ULDC.64 UR8, c[0x0][UR19+0x218] ;  /* 0x0000860013087abb */ /* 0x000fe20008000a00 */
[----:B------:R-:W-:Y:S01]  /*111a0*/  ULDC.64 UR14, c[0x0][UR19+0x220] ;  /* 0x00008800130e7abb */ /* 0x000fe20008000a00 */
[----:B------:R-:W-:Y:S01]  /*111b0*/  ULDC.64 UR16, c[0x0][UR19+0x228] ;  /* 0x00008a0013107abb */ /* 0x000fe20008000a00 */
[----:B------:R-:W-:Y:S01]  /*111c0*/  UIMAD.WIDE.U32 UR10, UR8, UR37, URZ ;  /* 0x00000025080a72a5 */ /* 0x000fe2000f8e003f */
[----:B------:R-:W1:Y:S01]  /*111d0*/  @P0 LDC R7, c[0x0][0xbf0] ;  /* 0x0002fc00ff070b82 */ /* 0x000e620000000800 */
[----:B------:R-:W-:Y:S02]  /*111e0*/  UIMAD UR20, UR9, UR37, URZ ;  /* 0x00000025091472a4 */ /* 0x000fe4000f8e023f */
[----:B------:R-:W-:-:S02]  /*111f0*/  UIMAD UR15, UR15, UR12, URZ ;  /* 0x0000000c0f0f72a4 */ /* 0x000fc4000f8e023f */
[----:B------:R-:W-:Y:S02]  /*11200*/  UIMAD.WIDE.U32 UR22, UR16, UR18, URZ ;  /* 0x00000012101672a5 */ /* 0x000fe4000f8e003f */
[----:B------:R-:W-:Y:S02]  /*11210*/  UIMAD.WIDE.U32 UR8, UR14, UR12, URZ ;  /* 0x0000000c0e0872a5 */ /* 0x000fe4000f8e003f */
[----:B------:R-:W-:Y:S02]  /*11220*/  UIMAD UR16, UR17, UR18, URZ ;  /* 0x00000012111072a4 */ /* 0x000fe4000f8e023f */
[----:B------:R-:W-:Y:S02]  /*11230*/  UIMAD UR15, UR14, UR13, UR15 ;  /* 0x0000000d0e0f72a4 */ /* 0x000fe4000f8e020f */
[----:B------:R-:W-:Y:S02]  /*11240*/  UIADD3 UR10, UP1, UP2, UR8, UR10, UR4 ;  /* 0x0000000a080a7290 */ /* 0x000fe4000fa3e004 */
[----:B------:R-:W-:Y:S01]  /*11250*/  UIADD3 UR16, UR23, UR16, URZ ;  /* 0x0000001017107290 */ /* 0x000fe2000fffe03f */
[----:B0-----:R-:W-:Y:S01]  /*11260*/  @P0 IMAD.HI.U32 R2, R4, R3, RZ ;  /* 0x0000000304020227 */ /* 0x001fe200078e00ff */
[----:B------:R-:W-:-:S02]  /*11270*/  UIADD3 UR20, UR11, UR20, URZ ;  /* 0x000000140b147290 */ /* 0x000fc4000fffe03f */
[----:B------:R-:W-:Y:S01]  /*11280*/  UIADD3 UR15, UR9, UR15, URZ ;  /* 0x0000000f090f7290 */ /* 0x000fe2000fffe03f */
[----:B------:R-:W-:Y:S02]  /*11290*/  IMAD.U32 R3, RZ, RZ, UR23 ;  /* 0x00000017ff037e24 */ /* 0x000fe4000f8e00ff */
[----:B------:R-:W-:Y:S01]  /*112a0*/  IMAD.U32 R6, RZ, RZ, UR16 ;  /* 0x00000010ff067e24 */ /* 0x000fe2000f8e00ff */
[----:B------:R-:W-:Y:S01]  /*112b0*/  ULDC.64 UR8, c[0x0][UR19+0x210] ;  /* 0x0000840013087abb */ /* 0x000fe20008000a00 */
[----:B-1----:R-:W-:Y:S01]  /*112c0*/  @P0 SHF.R.U32.HI R5, RZ, R7, R2 ;  /* 0x00000007ff050219 */ /* 0x002fe20000011602 */
[----:B------:R-:W-:-:S04]  /*112d0*/  IMAD.U32 R2, RZ, RZ, UR22 ;  /* 0x00000016ff027e24 */ /* 0x000fc8000f8e00ff */
[--C-:B------:R-:W-:Y:S01]  /*112e0*/  IMAD.MOV R7, RZ, RZ, -R5.reuse ;  /* 0x000000ffff077224 */ /* 0x100fe200078e0a05 */
[----:B------:R-:W-:Y:S01]  /*112f0*/  IADD3 R2, P0, P1, R5, UR10, R2 ;  /* 0x0000000a05027c10 */ /* 0x000fe2000f91e002 */
[----:B------:R-:W-:Y:S01]  /*11300*/  UIADD3.X UR10, UR15, UR20, UR21, UP1, UP2 ;  /* 0x000000140f0a7290 */ /* 0x000fe20008fe4415 */
[----:B------:R-:W-:Y:S01]  /*11310*/  SHF.R.S32.HI R5, RZ, 0x1f, R5 ;  /* 0x0000001fff057819 */ /* 0x000fe20000011405 */
[----:B------:R-:W-:-:S04]  /*11320*/  IMAD R7, R9, R7, R4 ;  /* 0x0000000709077224 */ /* 0x000fc800078e0204 */
[----:B------:R-:W-:Y:S01]  /*11330*/  IADD3.X R3, R5, UR10, R6, P0, P1 ;  /* 0x0000000a05037c10 */ /* 0x000fe200087e2406 */
[C---:B------:R-:W-:Y:S01]  /*11340*/  IMAD R9, R7.reuse, UR9, RZ ;  /* 0x0000000907097c24 */ /* 0x040fe2000f8e02ff */
[----:B------:R-:W-:Y:S01]  /*11350*/  SHF.R.S32.HI R4, RZ, 0x1f, R7 ;  /* 0x0000001fff047819 */ /* 0x000fe20000011407 */
[----:B------:R-:W-:Y:S01]  /*11360*/  ULDC.64 UR10, c[0x0][0xba8] ;  /* 0x0002ea00000a7ab9 */ /* 0x000fe20000000a00 */
[----:B------:R-:W-:Y:S01]  /*11370*/  @!UP0 ULDC UR10, c[0x0][0xb50] ;  /* 0x0002d400000a8ab9 */ /* 0x000fe20000000800 */
[----:B------:R-:W-:Y:S01]  /*11380*/  IMAD.WIDE.U32 R2, R7, UR8, R2 ;  /* 0x0000000807027c25 */ /* 0x000fe2000f8e0002 */
[----:B------:R-:W-:-:S03]  /*11390*/  @!UP0 ULDC UR11, c[0x0][0xb54] ;  /* 0x0002d500000b8ab9 */ /* 0x000fc60000000800 */
[----:B------:R-:W-:Y:S01]  /*113a0*/  IMAD R9, R4, UR8, R9 ;  /* 0x0000000804097c24 */ /* 0x000fe2000f8e0209 */
[----:B------:R-:W-:-:S03]  /*113b0*/  LEA R4, P0, R2, UR10, 0x2 ;  /* 0x0000000a02047c11 */ /* 0x000fc6000f8010ff */
[----:B------:R-:W-:-:S05]  /*113c0*/  IMAD.IADD R3, R3, 0x1, R9 ;  /* 0x0000000103037824 */ /* 0x000fca00078e0209 */
[----:B------:R-:W-:Y:S01]  /*113d0*/  LEA.HI.X R5, R2, UR11, R3, 0x2, P0 ;  /* 0x0000000b02057c11 */ /* 0x000fe200080f1403 */
[----:B------:R-:W-:-:S05]  /*113e0*/  IMAD.MOV.U32 R3, RZ, RZ, -0x800000 ;  /* 0xff800000ff037424 */ /* 0x000fca00078e00ff */
[----:B------:R0:W-:Y:S02]  /*113f0*/  STG.E desc[UR54][R4.64], R3 ;  /* 0x0000000304007986 */ /* 0x0001e4000c101936 */
.L_x_1323:
[----:B------:R-:W-:Y:S05]  /*11400*/  BSYNC B1 ;  /* 0x0000000000017941 */ /* 0x000fea0003800000 */
.L_x_1322:
[----:B------:R-:W-:-:S06]  /*11410*/  UISETP.GT.AND UP0, UPT, UR46, 0x1, UPT ;  /* 0x000000012e00788c */ /* 0x000fcc000bf04270 */
[----:B------:R-:W-:-:S13]  /*11420*/  PLOP3.LUT P0, PT, PT, PT, UP0, 0x80, 0x0 ;  /* 0x000000000000781c */ /* 0x000fda0003f0f008 */
[----:B------:R-:W-:Y:S05]  /*11430*/  @P0 BRA `(.L_x_1318) ;  /* 0x0000000400340947 */ /* 0x000fea0003800000 */
[----:B------:R-:W1:Y:S01]  /*11440*/  LDC R11, c[0x0][0xbe8] ;  /* 0x0002fa00ff0b7b82 */ /* 0x000e620000000800 */
[----:B------:R-:W-:Y:S01]  /*11450*/  SHF.R.S32.HI R6, RZ, 0x1f, R8 ;  /* 0x0000001fff067819 */ /* 0x000fe20000011408 */
[----:B------:R-:W-:Y:S01]  /*11460*/  ULDC.64 UR14, c[0x0][0xaa0] ;  /* 0x0002a800000e7ab9 */ /* 0x000fe20000000a00 */
[----:B------:R-:W-:Y:S01]  /*11470*/  SHF.R.S32.HI R13, RZ, 0x1f, R19 ;  /* 0x0000001fff0d7819 */ /* 0x000fe20000011413 */
[----:B------:R-:W-:Y:S01]  /*11480*/  UIMAD UR10, UR21, UR14, URZ ;  /* 0x0000000e150a72a4 */ /* 0x000fe2000f8e023f */
[----:B------:R-:W-:Y:S01]  /*11490*/  LEA.HI R6, R6, R8, RZ, 0x3 ;  /* 0x0000000806067211 */ /* 0x000fe200078f18ff */
[----:B------:R-:W-:Y:S02]  /*114a0*/  UIMAD.WIDE.U32 UR8, UR4, UR14, URZ ;  /* 0x0000000e040872a5 */ /* 0x000fe4000f8e003f */
[----:B------:R-:W-:Y:S01]  /*114b0*/  UIMAD UR10, UR4, UR15, UR10 ;  /* 0x0000000f040a72a4 */ /* 0x000fe2000f8e020a */
[----:B------:R-:W-:-:S03]  /*114c0*/  SHF.R.S32.HI R6, RZ, 0x3, R6 ;  /* 0x00000003ff067819 */ /* 0x000fc60000011406 */
[----:B------:R-:W-:Y:S02]  /*114d0*/  UIADD3 UR9, UR9, UR10, URZ ;  /* 0x0000000a09097290 */ /* 0x000fe4000fffe03f */
[----:B------:R-:W-:Y:S01]  /*114e0*/  IMAD R2, R18, 0x30, R6 ;  /* 0x0000003012027824 */ /* 0x000fe200078e0206 */
[----:B------:R-:W-:Y:S01]  /*114f0*/  ULDC.64 UR10, c[0x0][0xae8] ;  /* 0x0002ba00000a7ab9 */ /* 0x000fe20000000a00 */
[----:B------:R-:W-:Y:S01]  /*11500*/  VIADD R30, R6, UR39 ;  /* 0x00000027061e7c36 */ /* 0x000fe20008000000 */
[----:B------:R-:W-:Y:S01]  /*11510*/  UIMAD.WIDE.U32 UR8, UR37, UR10, UR8 ;  /* 0x0000000a250872a5 */ /* 0x000fe2000f8e0008 */
[----:B0-----:R-:W-:-:S03]  /*11520*/  VIADD R4, R2, UR39 ;  /* 0x0000002702047c36 */ /* 0x001fc60008000000 */
[----:B------:R-:W-:Y:S01]  /*11530*/  UIMAD UR9, UR37, UR11, UR9 ;  /* 0x0000000b250972a4 */ /* 0x000fe2000f8e0209 */
[----:B------:R-:W-:Y:S01]  /*11540*/  IMAD.MOV.U32 R5, RZ, RZ, R4 ;  /* 0x000000ffff057224 */ /* 0x000fe200078e0004 */
[----:B-1----:R-:W-:Y:S01]  /*11550*/  ISETP.NE.AND P0, PT, R11, 0x1, PT ;  /* 0x000000010b00780c */ /* 0x002fe20003f05270 */
[----:B------:R-:W-:Y:S02]  /*11560*/  ULDC.64 UR10, c[0x0][0xaf0] ;  /* 0x0002bc00000a7ab9 */ /* 0x000fe40000000a00 */
[----:B------:R-:W-:-:S04]  /*11570*/  UIMAD UR13, UR13, UR10, URZ ;  /* 0x0000000a0d0d72a4 */ /* 0x000fc8000f8e023f */
[----:B------:R-:W-:Y:S02]  /*11580*/  UIMAD UR4, UR12, UR11, UR13 ;  /* 0x0000000b0c0472a4 */ /* 0x000fe4000f8e020d */
[----:B------:R-:W-:-:S03]  /*11590*/  UIMAD.WIDE.U32 UR12, UR12, UR10, UR8 ;  /* 0x0000000a0c0c72a5 */ /* 0x000fc6000f8e0008 */
[----:B------:R-:W-:Y:S01]  /*115a0*/  ULDC.64 UR8, c[0x0][0xae0] ;  /* 0x0002b80000087ab9 */ /* 0x000fe20000000a00 */
[----:B------:R-:W0:Y:S01]  /*115b0*/  @P0 LDC R3, c[0x0][0xbec] ;  /* 0x0002fb00ff030b82 */ /* 0x000e220000000800 */
[----:B------:R-:W-:-:S07]  /*115c0*/  UIADD3 UR4, UR13, UR4, URZ ;  /* 0x000000040d047290 */ /* 0x000fce000fffe03f */
[----:B------:R-:W1:Y:S01]  /*115d0*/  @P0 LDC R7, c[0x0][0xbf0] ;  /* 0x0002fc00ff070b82 */ /* 0x000e620000000800 */
[----:B0-----:R-:W-:-:S04]  /*115e0*/  @P0 IMAD.HI.U32 R2, R4, R3, RZ ;  /* 0x0000000304020227 */ /* 0x001fc800078e00ff */
[----:B------:R-:W-:Y:S02]  /*115f0*/  IMAD.U32 R3, RZ, RZ, UR13 ;  /* 0x0000000dff037e24 */ /* 0x000fe4000f8e00ff */
[----:B------:R-:W-:Y:S01]  /*11600*/  IMAD.U32 R3, RZ, RZ, UR4 ;  /* 0x00000004ff037e24 */ /* 0x000fe2000f8e00ff */
[----:B------:R-:W-:Y:S01]  /*11610*/  ULDC UR4, c[0x0][0xac8] ;  /* 0x0002b20000047ab9 */ /* 0x000fe20000000800 */
[----:B-1----:R-:W-:-:S04]  /*11620*/  @P0 SHF.R.U32.HI R5, RZ, R7, R2 ;  /* 0x00000007ff050219 */ /* 0x002fc80000011602 */
[--C-:B------:R-:W-:Y:S01]  /*11630*/  SHF.R.S32.HI R2, RZ, 0x1f, R5.reuse ;  /* 0x0000001fff027819 */ /* 0x100fe20000011405 */
[----:B------:R-:W-:-:S04]  /*11640*/  IMAD.MOV R7, RZ, RZ, -R5 ;  /* 0x000000ffff077224 */ /* 0x000fc800078e0a05 */
[----:B------:R-:W-:Y:S02]  /*11650*/  IMAD R7, R11, R7, R4 ;  /* 0x000000070b077224 */ /* 0x000fe400078e0204 */
[----:B------:R-:W-:Y:S02]  /*11660*/  IMAD R4, R2, UR8, RZ ;  /* 0x0000000802047c24 */ /* 0x000fe4000f8e02ff */
[----:B------:R-:W-:Y:S02]  /*11670*/  IMAD.U32 R2, RZ, RZ, UR12 ;  /* 0x0000000cff027e24 */ /* 0x000fe4000f8e00ff */
[C---:B------:R-:W-:Y:S01]  /*11680*/  IMAD R9, R5.reuse, UR9, R4 ;  /* 0x0000000905097c24 */ /* 0x040fe2000f8e0204 */
[----:B------:R-:W-:Y:S01]  /*11690*/  SHF.R.S32.HI R4, RZ, 0x1f, R7 ;  /* 0x0000001fff047819 */ /* 0x000fe20000011407 */
[----:B------:R-:W-:Y:S01]  /*116a0*/  IMAD.WIDE.U32 R2, R5, UR8, R2 ;  /* 0x0000000805027c25 */ /* 0x000fe2000f8e0002 */
[----:B------:R-:W-:-:S03]  /*116b0*/  ULDC.64 UR8, c[0x0][0xad8] ;  /* 0x0002b60000087ab9 */ /* 0x000fc60000000a00 */
[----:B------:R-:W-:Y:S02]  /*116c0*/  IMAD R4, R4, UR8, RZ ;  /* 0x0000000804047c24 */ /* 0x000fe4000f8e02ff */
[----:B------:R-:W-:Y:S02]  /*116d0*/  IMAD.IADD R3, R3, 0x1, R9 ;  /* 0x0000000103037824 */ /* 0x000fe400078e0209 */
[C---:B------:R-:W-:Y:S02]  /*116e0*/  IMAD R5, R7.reuse, UR9, R4 ;  /* 0x0000000907057c24 */ /* 0x040fe4000f8e0204 */
[----:B------:R-:W-:Y:S01]  /*116f0*/  IMAD.WIDE.U32 R2, R7, UR8, R2 ;  /* 0x0000000807027c25 */ /* 0x000fe2000f8e0002 */
[----:B------:R-:W-:-:S03]  /*11700*/  ULDC.64 UR8, c[0x0][0xa80] ;  /* 0x0002a00000087ab9 */ /* 0x000fc60000000a00 */
[----:B------:R-:W-:Y:S01]  /*11710*/  IMAD.IADD R3, R3, 0x1, R5 ;  /* 0x0000000103037824 */ /* 0x000fe200078e0205 */
[----:B------:R-:W-:Y:S01]  /*11720*/  LEA R4, P0, R2, UR8, 0x1 ;  /* 0x0000000802047c11 */ /* 0x000fe2000f8008ff */
[----:B-----5:R-:W-:Y:S02]  /*11730*/  IMAD R11, R0, R11, RZ ;  /* 0x0000000b000b7224 */ /* 0x020fe400078e02ff */
[----:B------:R-:W-:Y:S01]  /*11740*/  VIADD R0, R30, 0x30 ;  /* 0x000000301e007836 */ /* 0x000fe20000000000 */
[----:B------:R-:W-:Y:S01]  /*11750*/  LEA.HI.X R8, R2, UR9, R3, 0x1, P0 ;  /* 0x0000000902087c11 */ /* 0x000fe200080f0c03 */
        /* <DEDUP_REMOVED lines=12> */
[----:B------:R-:W4:Y:S04]  /*11820*/  SHFL.IDX PT, R12, R8, 0x1, 0x181f ;  /* 0x00381f00080c7f89 */ /* 0x000f2800000e0000 */
[----:B------:R-:W4:Y:S01]  /*11830*/  SHFL.IDX PT, R20, R8, 0x2, 0x181f ;  /* 0x00581f0008147f89 */ /* 0x000f2200000e0000 */
[----:B0-----:R-:W-:-:S03]  /*11840*/  @!P3 LEA R2, P6, R19, R6, 0x1 ;  /* 0x000000061302b211 */ /* 0x001fc600078c08ff */
[----:B------:R4:W0:Y:S01]  /*11850*/  SHFL.IDX PT, R26, R8, 0x3, 0x181f ;  /* 0x00781f00081a7f89 */ /* 0x00082200000e0000 */
[C---:B-1----:R-:W-:Y:S02]  /*11860*/  @!P2 LEA R4, P5, R19.reuse, R14, 0x1 ;  /* 0x0000000e1304a211 */ /* 0x042fe400078a08ff */
[C---:B--2---:R-:W-:Y:S02]  /*11870*/  @!P1 LEA R6, P4, R19.reuse, R24, 0x1 ;  /* 0x0000001813069211 */ /* 0x044fe400078808ff */
[C---:B---3--:R-:W-:Y:S02]  /*11880*/  @!P3 LEA.HI.X R3, R19.reuse, R10, R13, 0x1, P6 ;  /* 0x0000000a1303b211 */ /* 0x048fe400030f0c0d */
[----:B----4-:R-:W-:-:S03]  /*11890*/  @!P0 LEA R8, P6, R19, R28, 0x1 ;  /* 0x0000001c13088211 */ /* 0x010fc600078c08ff */
[----:B------:R1:W-:Y:S01]  /*118a0*/  @!P3 ST.E.128 desc[UR54][R2.64], RZ ;  /* 0x000000ff0200b985 */ /* 0x0003e2000c101d36 */
[C-C-:B------:R-:W-:Y:S02]  /*118b0*/  @!P2 LEA.HI.X R5, R19.reuse, R12, R13.reuse, 0x1, P5 ;  /* 0x0000000c1305a211 */ /* 0x140fe400028f0c0d */
[----:B------:R-:W-:-:S03]  /*118c0*/  @!P1 LEA.HI.X R7, R19, R20, R13, 0x1, P4 ;  /* 0x0000001413079211 */ /* 0x000fc600020f0c0d */
[----:B------:R1:W-:Y:S01]  /*118d0*/  @!P2 ST.E.128 desc[UR54][R4.64], RZ ;  /* 0x000000ff0400a985 */ /* 0x0003e2000c101d36 */
[----:B0-----:R-:W-:-:S03]  /*118e0*/  @!P0 LEA.HI.X R9, R19, R26, R13, 0x1, P6 ;  /* 0x0000001a13098211 */ /* 0x001fc600030f0c0d */
[----:B------:R1:W-:Y:S04]  /*118f0*/  @!P1 ST.E.128 desc[UR54][R6.64], RZ ;  /* 0x000000ff06009985 */ /* 0x0003e8000c101d36 */
[----:B------:R1:W-:Y:S02]  /*11900*/  @!P0 ST.E.128 desc[UR54][R8.64], RZ ;  /* 0x000000ff08008985 */ /* 0x0003e4000c101d36 */
.L_x_1318:
[----:B------:R-:W-:Y:S05]  /*11910*/  BSYNC B0 ;  /* 0x0000000000007941 */ /* 0x000fea0003800000 */
.L_x_1314:
[----:B------:R-:W-:Y:S02]  /*11920*/  ULDC UR4, c[0x0][0xc3c] ;  /* 0x00030f0000047ab9 */ /* 0x000fe40000000800 */
[----:B------:R-:W-:-:S06]  /*11930*/  UISETP.GE.AND UP0, UPT, UR7, UR4, UPT ;  /* 0x000000040700728c */ /* 0x000fcc000bf06270 */
[----:B------:R-:W-:-:S13]  /*11940*/  PLOP3.LUT P0, PT, PT, PT, UP0, 0x80, 0x0 ;  /* 0x000000000000781c */ /* 0x000fda0003f0f008 */
[----:B------:R-:W-:Y:S05]  /*11950*/  @!P0 BRA `(.L_x_1324) ;  /* 0xfffffef400388947 */ /* 0x000fea000383ffff */
[----:B------:R-:W-:Y:S05]  /*11960*/  EXIT ;  /* 0x000000000000794d */ /* 0x000fea0003800000 */
.L_x_1223:
[----:B------:R-:W-:-:S08]  /*11970*/  NOP ;  /* 0x0000000000007918 */ /* 0x000fd00000000000 */
[----:B------:R-:W0:-:S00]  /*11980*/  USETMAXREG.DEALLOC.CTAPOOL 0x20 ;  /* 0x00000020000079c8 */ /* 0x000e0000080e0500 */
[----:B0-----:R-:W-:Y:S01]  /*11990*/  LOP3.LUT R0, R0, 0x3, RZ, 0xc0, !PT ;  /* 0x0000000300007812 */ /* 0x001fe200078ec0ff */
[----:B------:R-:W-:Y:S01]  /*119a0*/  IMAD.MOV.U32 R6, RZ, RZ, RZ ;  /* 0x000000ffff067224 */ /* 0x000fe200078e00ff */
[----:B------:R-:W-:-:S04]  /*119b0*/  LOP3.LUT R23, R23, 0xffffffdf, RZ, 0xc0, !PT ;  /* 0xffffffdf17177812 */ /* 0x000fc800078ec0ff */
[----:B------:R-:W0:Y:S02]  /*119c0*/  SHFL.IDX PT, R0, R0, RZ, 0x1f ;  /* 0x00001fff00007589 */ /* 0x000e2400000e0000 */
[----:B0-----:R-:W-:-:S13]  /*119d0*/  ISETP.NE.AND P0, PT, R0, RZ, PT ;  /* 0x000000ff0000720c */ /* 0x001fda0003f05270 */
[----:B------:R-:W-:Y:S01]  /*119e0*/  @P0 LOP3.LUT R23, R23, 0x20, RZ, 0xfc, !PT ;  /* 0x0000002017170812 */ /* 0x000fe200078efcff */
[----:B------:R-:W-:Y:S06]  /*119f0*/  @!P0 BRA `(.L_x_1325) ;  /* 0x00000000001c8947 */ /* 0x000fec0003800000 */
[----:B------:R-:W0:Y:S08]  /*11a00*/  S2UR UR5, SR_CgaCtaId ;  /* 0x00000000000579c3 */ /* 0x000e300000008800 */
[----:B------:R-:W-:Y:S06]  /*11a10*/  BAR.SYNC.DEFER_BLOCKING 0x5, 0x200 ;  /* 0x0148000000007b1d */ /* 0x000fec0000010000 */
[----:B------:R-:W-:-:S02]  /*11a20*/  UMOV UR4, 0x400 ;  /* 0x0000040000047882 */ /* 0x000fc40000000000 */
[----:B0-----:R-:W-:-:S09]  /*11a30*/  ULEA UR4, UR5, UR4, 0x18 ;  /* 0x0000000405047291 */ /* 0x001fd2000f8ec03f */
[----:B------:R-:W1:Y:S01]  /*11a40*/  LDS.128 R16, [UR4+0x168d0] ;  /* 0x0168d004ff107984 */ /* 0x000e620008000c00 */
[----:B------:R-:W-:Y:S06]  /*11a50*/  BAR.ARV 0x4, 0x200 ;  /* 0x0108000000007b1d */ /* 0x000fec0000002000 */
[----:B------:R-:W-:Y:S05]  /*11a60*/  BRA `(.L_x_1326) ;  /* 0x0000000c00907947 */ /* 0x000fea0003800000 */
.L_x_1325:
[----:B------:R-:W0:Y:S01]  /*11a70*/  S2R R0, SR_TID.X ;  /* 0x0000000000007919 */ /* 0x000e220000002100 */
        /* <DEDUP_REMOVED lines=43> */
.L_x_1329:
[----:B------:R-:W0:Y:S01]  /*11d30*/  LDC R2, c[0x0][0xc3c] ;  /* 0x00030f00ff027b82 */ /* 0x000e220000000800 */
[----:B------:R-:W-:-:S06]  /*11d40*/  UIADD3 UR4, UR4, 0x1f, URZ ;  /* 0x0000001f04047890 */ /* 0x000fcc000fffe03f */
[----:B0-----:R-:W-:-:S13]  /*11d50*/  ISETP.LE.AND P6, PT, R2, UR4, PT ;  /* 0x0000000402007c0c */ /* 0x001fda000bfc3270 */
[----:B------:R-:W-:Y:S05]  /*11d60*/  @P6 BRA `(.L_x_1328) ;  /* 0x0000000800a46947 */ /* 0x000fea0003800000 */
[----:B------:R-:W-:-:S05]  /*11d70*/  VIADD R7, R0, UR4 ;  /* 0x0000000400077c36 */ /* 0x000fca0008000000 */
[----:B------:R-:W-:-:S13]  /*11d80*/  ISETP.GE.OR P6, PT, R7, R2, !P0 ;  /* 0x000000020700720c */ /* 0x000fda00047c6670 */
[----:B------:R-:W0:Y:S08]  /*11d90*/  @!P6 LDC.64 R4, c[0x0][0xc80] ;  /* 0x00032000ff04eb82 */ /* 0x000e300000000a00 */
[----:B------:R-:W1:Y:S01]  /*11da0*/  @!P6 LDC.64 R2, c[0x0][0xc78] ;  /* 0x00031e00ff02eb82 */ /* 0x000e620000000a00 */
[----:B0-----:R-:W-:-:S04]  /*11db0*/  @!P6 IMAD.WIDE R4, R7, 0x4, R4 ;  /* 0x000000040704e825 */ /* 0x001fc800078e0204 */
[----:B-1----:R-:W-:Y:S01]  /*11dc0*/  @!P6 IMAD.WIDE R2, R7, 0x4, R2 ;  /* 0x000000040702e825 */ /* 0x002fe200078e0202 */
[----:B------:R-:W-:-:S06]  /*11dd0*/  CS2R R6, SRZ ;  /* 0x0000000000067805 */ /* 0x000fcc000001ff00 */
[----:B------:R-:W2:Y:S04]  /*11de0*/  @!P6 LDG.E R6, desc[UR54][R4.64] ;  /* 0x000000360406e981 */ /* 0x000ea8000c1e1900 */
        /* <DEDUP_REMOVED lines=22> */
.L_x_1327:
        /* <DEDUP_REMOVED lines=8> */
[----:B------:R1:W2:Y:S01]  /*11fd0*/  SHFL.IDX PT, R6, R6, R19, 0x1f ;  /* 0x00001f1306067589 */ /* 0x0002a200000e0000 */
[----:B0-----:R-:W-:-:S07]  /*11fe0*/  ISETP.NE.AND P1, PT, R7, 0x1, PT ;  /* 0x000000010700780c */ /* 0x001fce0003f25270 */
[----:B-1----:R-:W-:Y:S06]  /*11ff0*/  @!P0 BRA `(.L_x_1330) ;  /* 0x0000000000088947 */ /* 0x002fec0003800000 */
[----:B------:R-:W-:-:S06]  /*12000*/  VIADD R16, R19, 0xffffffff ;  /* 0xffffffff13107836 */ /* 0x000fcc0000000000 */
[----:B------:R0:W1:Y:S02]  /*12010*/  SHFL.IDX PT, R16, R5, R16, 0x1f ;  /* 0x00001f1005107589 */ /* 0x00006400000e0000 */
.L_x_1330:
[----:B-1----:R-:W-:Y:S02]  /*12020*/  IMAD R16, R16, UR5, R3 ;  /* 0x0000000510107c24 */ /* 0x002fe4000f8e0203 */
[----:B------:R-:W-:-:S03]  /*12030*/  VIADD R19, R19, UR4 ;  /* 0x0000000413137c36 */ /* 0x000fc60008000000 */
[----:B0-----:R-:W-:Y:S01]  /*12040*/  IADD3 R5, -R16, UR6, RZ ;  /* 0x0000000610057c10 */ /* 0x001fe2000fffe1ff */
[----:B------:R-:W-:Y:S06]  /*12050*/  @!P1 BRA `(.L_x_1331) ;  /* 0x0000000000e89947 */ /* 0x000fec0003800000 */
[-C--:B--2---:R-:W-:Y:S02]  /*12060*/  IABS R8, R6.reuse ;  /* 0x0000000600087213 */ /* 0x084fe40000000000 */
[----:B------:R-:W-:Y:S02]  /*12070*/  IABS R4, R7 ;  /* 0x0000000700047213 */ /* 0x000fe40000000000 */
[----:B------:R-:W0:Y:S01]  /*12080*/  I2F.RP R9, R8 ;  /* 0x0000000800097306 */ /* 0x000e220000209400 */
[----:B------:R-:W-:Y:S02]  /*12090*/  IABS R10, R5 ;  /* 0x00000005000a7213 */ /* 0x000fe40000000000 */
[----:B------:R-:W-:-:S05]  /*120a0*/  IABS R12, R6 ;  /* 0x00000006000c7213 */ /* 0x000fca0000000000 */
[----:B0-----:R-:W0:Y:S02]  /*120b0*/  MUFU.RCP R9, R9 ;  /* 0x0000000900097308 */ /* 0x001e240000001000 */
[----:B0-----:R-:W-:-:S06]  /*120c0*/  VIADD R2, R9, 0xffffffe ;  /* 0x0ffffffe09027836 */ /* 0x001fcc0000000000 */
[----:B------:R-:W0:Y:S08]  /*120d0*/  I2F.RP R9, R4 ;  /* 0x0000000400097306 */ /* 0x000e300000209400 */
[----:B------:R1:W2:Y:S08]  /*120e0*/  F2I.FTZ.U32.TRUNC.NTZ R3, R2 ;  /* 0x0000000200037305 */ /* 0x0002b0000021f000 */
[----:B0-----:R-:W0:Y:S01]  /*120f0*/  MUFU.RCP R9, R9 ;  /* 0x0000000900097308 */ /* 0x001e220000001000 */
[----:B-1----:R-:W-:-:S02]  /*12100*/  IMAD.MOV.U32 R2, RZ, RZ, RZ ;  /* 0x000000ffff027224 */ /* 0x002fc400078e00ff */
[----:B--2---:R-:W-:-:S04]  /*12110*/  IMAD.MOV R11, RZ, RZ, -R3 ;  /* 0x000000ffff0b7224 */ /* 0x004fc800078e0a03 */
[----:B------:R-:W-:-:S04]  /*12120*/  IMAD R11, R11, R8, RZ ;  /* 0x000000080b0b7224 */ /* 0x000fc800078e02ff */
[----:B------:R-:W-:-:S04]  /*12130*/  IMAD.HI.U32 R3, R3, R11, R2 ;  /* 0x0000000b03037227 */ /* 0x000fc800078e0002 */
[----:B------:R-:W-:Y:S02]  /*12140*/  IMAD.MOV R11, RZ, RZ, -R12 ;  /* 0x000000ffff0b7224 */ /* 0x000fe400078e0a0c */
[----:B------:R-:W-:-:S04]  /*12150*/  IMAD.HI.U32 R2, R3, R10, RZ ;  /* 0x0000000a03027227 */ /* 0x000fc800078e00ff */
[----:B------:R-:W-:Y:S02]  /*12160*/  IMAD R3, R2, R11, R10 ;  /* 0x0000000b02037224 */ /* 0x000fe400078e020a */
[----:B0-----:R-:W-:-:S03]  /*12170*/  VIADD R10, R9, 0xffffffe ;  /* 0x0ffffffe090a7836 */ /* 0x001fc60000000000 */
[----:B------:R-:W-:-:S13]  /*12180*/  ISETP.GT.U32.AND P1, PT, R8, R3, PT ;  /* 0x000000030800720c */ /* 0x000fda0003f24070 */
[----:B------:R-:W-:Y:S02]  /*12190*/  @!P1 IMAD.IADD R3, R3, 0x1, -R8 ;  /* 0x0000000103039824 */ /* 0x000fe400078e0a08 */
[----:B------:R-:W-:Y:S01]  /*121a0*/  @!P1 VIADD R2, R2, 0x1 ;  /* 0x0000000102029836 */ /* 0x000fe20000000000 */
[----:B------:R-:W-:Y:S02]  /*121b0*/  ISETP.NE.AND P1, PT, R6, RZ, PT ;  /* 0x000000ff0600720c */ /* 0x000fe40003f25270 */
[----:B------:R-:W-:Y:S02]  /*121c0*/  ISETP.GE.U32.AND P0, PT, R3, R8, PT ;  /* 0x000000080300720c */ /* 0x000fe40003f06070 */
[----:B------:R-:W-:Y:S01]  /*121d0*/  LOP3.LUT R8, R5, R6, RZ, 0x3c, !PT ;  /* 0x0000000605087212 */ /* 0x000fe200078e3cff */
[----:B------:R-:W0:Y:S03]  /*121e0*/  F2I.FTZ.U32.TRUNC.NTZ R3, R10 ;  /* 0x0000000a00037305 */ /* 0x000e26000021f000 */
[----:B------:R-:W-:-:S07]  /*121f0*/  ISETP.GE.AND P2, PT, R8, RZ, PT ;  /* 0x000000ff0800720c */ /* 0x000fce0003f46270 */
[----:B------:R-:W-:-:S04]  /*12200*/  @P0 VIADD R2, R2, 0x1 ;  /* 0x0000000102020836 */ /* 0x000fc80000000000 */
[----:B------:R-:W-:Y:S01]  /*12210*/  IMAD.MOV.U32 R12, RZ, RZ, R2 ;  /* 0x000000ffff0c7224 */ /* 0x000fe200078e0002 */
[----:B------:R-:W-:Y:S01]  /*12220*/  IABS R2, R7 ;  /* 0x0000000700027213 */ /* 0x000fe20000000000 */
[----:B0-----:R-:W-:Y:S02]  /*12230*/  IMAD.MOV R9, RZ, RZ, -R3 ;  /* 0x000000ffff097224 */ /* 0x001fe400078e0a03 */
[----:B------:R-:W-:Y:S01]  /*12240*/  @!P2 IMAD.MOV R12, RZ, RZ, -R12 ;  /* 0x000000ffff0ca224 */ /* 0x000fe200078e0a0c */
[----:B------:R-:W-:Y:S01]  /*12250*/  @!P1 LOP3.LUT R12, RZ, R6, RZ, 0x33, !PT ;  /* 0x00000006ff0c9212 */ /* 0x000fe200078e33ff */
[----:B------:R-:W-:Y:S02]  /*12260*/  IMAD.MOV R10, RZ, RZ, -R2 ;  /* 0x000000ffff0a7224 */ /* 0x000fe400078e0a02 */
[----:B------:R-:W-:Y:S01]  /*12270*/  IMAD R9, R9, R4, RZ ;  /* 0x0000000409097224 */ /* 0x000fe200078e02ff */
[----:B------:R-:W-:Y:S01]  /*12280*/  IABS R8, R12 ;  /* 0x0000000c00087213 */ /* 0x000fe20000000000 */
[----:B------:R-:W-:-:S04]  /*12290*/  IMAD.MOV.U32 R2, RZ, RZ, RZ ;  /* 0x000000ffff027224 */ /* 0x000fc800078e00ff */
[----:B------:R-:W-:-:S04]  /*122a0*/  IMAD.HI.U32 R2, R3, R9, R2 ;  /* 0x0000000903027227 */ /* 0x000fc800078e0002 */
[----:B------:R-:W-:Y:S02]  /*122b0*/  IMAD.MOV.U32 R3, RZ, RZ, R8 ;  /* 0x000000ffff037224 */ /* 0x000fe400078e0008 */
[----:B------:R-:W-:Y:S02]  /*122c0*/  IMAD.MOV.U32 R8, RZ, RZ, R10 ;  /* 0x000000ffff087224 */ /* 0x000fe400078e000a */
[----:B------:R-:W-:-:S04]  /*122d0*/  IMAD.HI.U32 R2, R2, R3, RZ ;  /* 0x0000000302027227 */ /* 0x000fc800078e00ff */
[----:B------:R-:W-:-:S05]  /*122e0*/  IMAD R3, R2, R8, R3 ;  /* 0x0000000802037224 */ /* 0x000fca00078e0203 */
[----:B------:R-:W-:-:S13]  /*122f0*/  ISETP.GT.U32.AND P1, PT, R4, R3, PT ;  /* 0x000000030400720c */ /* 0x000fda0003f24070 */
[----:B------:R-:W-:Y:S02]  /*12300*/  @!P1 IMAD.IADD R3, R3, 0x1, -R4 ;  /* 0x0000000103039824 */ /* 0x000fe400078e0a04 */
[----:B------:R-:W-:Y:S01]  /*12310*/  @!P1 VIADD R2, R2, 0x1 ;  /* 0x0000000102029836 */ /* 0x000fe20000000000 */
[----:B------:R-:W-:Y:S02]  /*12320*/  ISETP.NE.AND P1, PT, R7, RZ, PT ;  /* 0x000000ff0700720c */ /* 0x000fe40003f25270 */
[----:B------:R-:W-:Y:S02]  /*12330*/  ISETP.GE.U32.AND P0, PT, R3, R4, PT ;  /* 0x000000040300720c */ /* 0x000fe40003f06070 */
[----:B------:R-:W-:-:S04]  /*12340*/  LOP3.LUT R3, R12, R7, RZ, 0x3c, !PT ;  /* 0x000000070c037212 */ /* 0x000fc800078e3cff */
[----:B------:R-:W-:Y:S01]  /*12350*/  ISETP.GE.AND P2, PT, R3, RZ, PT ;  /* 0x000000ff0300720c */ /* 0x000fe20003f46270 */
[----:B------:R-:W-:-:S06]  /*12360*/  IMAD.MOV R3, RZ, RZ, -R12 ;  /* 0x000000ffff037224 */ /* 0x000fcc00078e0a0c */
[----:B------:R-:W-:-:S06]  /*12370*/  @P0 VIADD R2, R2, 0x1 ;  /* 0x0000000102020836 */ /* 0x000fcc0000000000 */
[----:B------:R-:W-:Y:S01]  /*12380*/  @!P2 IMAD.MOV R2, RZ, RZ, -R2 ;  /* 0x000000ffff02a224 */ /* 0x000fe200078e0a02 */
[----:B------:R-:W-:-:S05]  /*12390*/  @!P1 LOP3.LUT R2, RZ, R7, RZ, 0x33, !PT ;  /* 0x00000007ff029212 */ /* 0x000fca00078e33ff */
[----:B------:R-:W-:-:S04]  /*123a0*/  IMAD.MOV R18, RZ, RZ, -R2 ;  /* 0x000000ffff127224 */ /* 0x000fc800078e0a02 */
[C---:B------:R-:W-:Y:S02]  /*123b0*/  IMAD R18, R7.reuse, R18, R12 ;  /* 0x0000001207127224 */ /* 0x040fe400078e020c */
[----:B------:R-:W-:Y:S02]  /*123c0*/  IMAD R7, R7, 0x1000000, R2 ;  /* 0x0100000007077824 */ /* 0x000fe400078e0202 */
[----:B------:R-:W-:Y:S02]  /*123d0*/  IMAD R2, R6, R3, R5 ;  /* 0x0000000306027224 */ /* 0x000fe400078e0205 */
[----:B------:R-:W-:Y:S01]  /*123e0*/  IMAD R18, R18, 0x10000, R7 ;  /* 0x0001000012127824 */ /* 0x000fe200078e0207 */
[----:B------:R-:W-:Y:S06]  /*123f0*/  BRA `(.L_x_1332) ;  /* 0x0000000000f47947 */ /* 0x000fec0003800000 */
.L_x_1331:
[----:B------:R-:W0:Y:S02]  /*12400*/  LDC.64 R2, c[0x0][0xc90] ;  /* 0x00032400ff027b82 */ /* 0x000e240000000a00 */
[----:B0-----:R-:W-:-:S05]  /*12410*/  IMAD.WIDE R2, R19, 0x4, R2 ;  /* 0x0000000413027825 */ /* 0x001fca00078e0202 */
[----:B------:R0:W2:Y:S01]  /*12420*/  LDG.E R7, desc[UR54][R2.64] ;  /* 0x0000003602077981 */ /* 0x0000a2000c1e1900 */
[----:B------:R-:W-:Y:S01]  /*12430*/  IABS R13, R5 ;  /* 0x00000005000d7213 */ /* 0x000fe20000000000 */
[----:B0-----:R-:W-:Y:S02]  /*12440*/  IMAD.MOV.U32 R2, RZ, RZ, RZ ;  /* 0x000000ffff027224 */ /* 0x001fe400078e00ff */
[----:B--2---:R-:W-:-:S05]  /*12450*/  IMAD R4, R6, R7, RZ ;  /* 0x0000000706047224 */ /* 0x004fca00078e02ff */
[-C--:B------:R-:W-:Y:S02]  /*12460*/  IABS R10, R4.reuse ;  /* 0x00000004000a7213 */ /* 0x080fe40000000000 */
[----:B------:R-:W-:Y:S02]  /*12470*/  IABS R12, R4 ;  /* 0x00000004000c7213 */ /* 0x000fe40000000000 */
[----:B------:R-:W0:Y:S08]  /*12480*/  I2F.RP R8, R10 ;  /* 0x0000000a00087306 */ /* 0x000e300000209400 */
[----:B0-----:R-:W0:Y:S02]  /*12490*/  MUFU.RCP R8, R8 ;  /* 0x0000000800087308 */ /* 0x001e240000001000 */
[----:B0-----:R-:W-:-:S06]  /*124a0*/  VIADD R9, R8, 0xffffffe ;  /* 0x0ffffffe08097836 */ /* 0x001fcc0000000000 */
[----:B------:R-:W0:Y:S02]  /*124b0*/  F2I.FTZ.U32.TRUNC.NTZ R3, R9 ;  /* 0x0000000900037305 */ /* 0x000e24000021f000 */
[----:B0-----:R-:W-:-:S04]  /*124c0*/  IMAD.MOV R11, RZ, RZ, -R3 ;  /* 0x000000ffff0b7224 */ /* 0x001fc800078e0a03 */
[----:B------:R-:W-:-:S04]  /*124d0*/  IMAD R11, R11, R10, RZ ;  /* 0x0000000a0b0b7224 */ /* 0x000fc800078e02ff */
[----:B------:R-:W-:-:S04]  /*124e0*/  IMAD.HI.U32 R2, R3, R11, R2 ;  /* 0x0000000b03027227 */ /* 0x000fc800078e0002 */
[----:B------:R-:W-:Y:S02]  /*124f0*/  IMAD.MOV R3, RZ, RZ, -R12 ;  /* 0x000000ffff037224 */ /* 0x000fe400078e0a0c */
        /* <DEDUP_REMOVED lines=12> */
[----:B------:R-:W-:Y:S02]  /*125c0*/  IMAD R8, R7, R2, RZ ;  /* 0x0000000207087224 */ /* 0x000fe400078e02ff */
[----:B------:R-:W-:Y:S02]  /*125d0*/  IMAD.MOV R2, RZ, RZ, -R2 ;  /* 0x000000ffff027224 */ /* 0x000fe400078e0a02 */
[----:B------:R-:W-:Y:S02]  /*125e0*/  IMAD.MOV R10, RZ, RZ, -R8 ;  /* 0x000000ffff0a7224 */ /* 0x000fe400078e0a08 */
[----:B------:R-:W-:-:S03]  /*125f0*/  IMAD R12, R4, R2, R5 ;  /* 0x00000002040c7224 */ /* 0x000fc600078e0205 */
[----:B------:R-:W-:-:S04]  /*12600*/  VIADDMNMX R7, R10, UR5, R7, PT ;  /* 0x000000050a077c46 */ /* 0x000fc8000b800107 */
[-C--:B------:R-:W-:Y:S01]  /*12610*/  IABS R9, R7.reuse ;  /* 0x0000000700097213 */ /* 0x080fe20000000000 */
[----:B------:R-:W-:Y:S01]  /*12620*/  IMAD.MOV R18, RZ, RZ, -R7 ;  /* 0x000000ffff127224 */ /* 0x000fe200078e0a07 */
[----:B------:R-:W-:Y:S02]  /*12630*/  IABS R4, R7 ;  /* 0x0000000700047213 */ /* 0x000fe40000000000 */
[----:B------:R-:W0:Y:S03]  /*12640*/  I2F.RP R10, R9 ;  /* 0x00000009000a7306 */ /* 0x000e260000209400 */
[----:B------:R-:W-:-:S05]  /*12650*/  IMAD.MOV R4, RZ, RZ, -R4 ;  /* 0x000000ffff047224 */ /* 0x000fca00078e0a04 */
[----:B0-----:R-:W0:Y:S02]  /*12660*/  MUFU.RCP R10, R10 ;  /* 0x0000000a000a7308 */ /* 0x001e240000001000 */
[----:B0-----:R-:W-:-:S06]  /*12670*/  VIADD R3, R10, 0xffffffe ;  /* 0x0ffffffe0a037836 */ /* 0x001fcc0000000000 */
[----:B------:R-:W0:Y:S02]  /*12680*/  F2I.FTZ.U32.TRUNC.NTZ R3, R3 ;  /* 0x0000000300037305 */ /* 0x000e24000021f000 */
[----:B0-----:R-:W-:-:S04]  /*12690*/  IMAD.MOV R11, RZ, RZ, -R3 ;  /* 0x000000ffff0b7224 */ /* 0x001fc800078e0a03 */
[----:B------:R-:W-:Y:S01]  /*126a0*/  IMAD.MOV.U32 R2, RZ, RZ, R11 ;  /* 0x000000ffff027224 */ /* 0x000fe200078e000b */
[----:B------:R-:W-:-:S03]  /*126b0*/  IABS R11, R12 ;  /* 0x0000000c000b7213 */ /* 0x000fc60000000000 */
[----:B------:R-:W-:Y:S02]  /*126c0*/  IMAD R5, R2, R9, RZ ;  /* 0x0000000902057224 */ /* 0x000fe400078e02ff */
[----:B------:R-:W-:-:S04]  /*126d0*/  IMAD.MOV.U32 R2, RZ, RZ, RZ ;  /* 0x000000ffff027224 */ /* 0x000fc800078e00ff */
[----:B------:R-:W-:Y:S01]  /*126e0*/  IMAD.HI.U32 R2, R3, R5, R2 ;  /* 0x0000000503027227 */ /* 0x000fe200078e0002 */
[----:B------:R-:W-:-:S04]  /*126f0*/  LOP3.LUT R3, R12, R7, RZ, 0x3c, !PT ;  /* 0x000000070c037212 */ /* 0x000fc800078e3cff */
[----:B------:R-:W-:Y:S01]  /*12700*/  ISETP.GE.AND P2, PT, R3, RZ, PT ;  /* 0x000000ff0300720c */ /* 0x000fe20003f46270 */
[----:B------:R-:W-:Y:S01]  /*12710*/  IMAD.HI.U32 R2, R2, R11, RZ ;  /* 0x0000000b02027227 */ /* 0x000fe200078e00ff */
[----:B------:R-:W-:-:S03]  /*12720*/  IADD3 R3, R8, 0x1000000, R12 ;  /* 0x0100000008037810 */ /* 0x000fc60007ffe00c */
        /* <DEDUP_REMOVED lines=8> */
[----:B------:R-:W-:-:S05]  /*127b0*/  @!P1 LOP3.LUT R2, RZ, R7, RZ, 0x33, !PT ;  /* 0x00000007ff029212 */ /* 0x000fca00078e33ff */
[----:B------:R-:W-:-:S07]  /*127c0*/  IMAD R18, R2, R18, R3 ;  /* 0x0000001202127224 */ /* 0x000fce00078e0203 */
.L_x_1332:
[----:B------:R-:W-:-:S05]  /*127d0*/  LOP3.LUT R17, RZ, R2, RZ, 0x33, !PT ;  /* 0x00000002ff117212 */ /* 0x000fca00078e33ff */
[----:B------:R-:W-:Y:S01]  /*127e0*/  IMAD.IADD R17, R6, 0x1, R17 ;  /* 0x0000000106117824 */ /* 0x000fe200078e0211 */
[----:B------:R-:W-:Y:S06]  /*127f0*/  BRA `(.L_x_1333) ;  /* 0x0000000000147947 */ /* 0x000fec0003800000 */
.L_x_1328:
[----:B------:R-:W-:Y:S01]  /*12800*/  ULDC UR4, c[0x0][0xc3c] ;  /* 0x00030f0000047ab9 */ /* 0x000fe20000000800 */
[----:B------:R-:W-:Y:S02]  /*12810*/  IMAD.MOV.U32 R17, RZ, RZ, RZ ;  /* 0x000000ffff117224 */ /* 0x000fe400078e00ff */
[----:B------:R-:W-:Y:S02]  /*12820*/  IMAD.U32 R16, RZ, RZ, UR6 ;  /* 0x00000006ff107e24 */ /* 0x000fe4000f8e00ff */
[----:B------:R-:W-:Y:S02]  /*12830*/  IMAD.MOV.U32 R18, RZ, RZ, RZ ;  /* 0x000000ffff127224 */ /* 0x000fe400078e00ff */
[----:B------:R-:W-:-:S07]  /*12840*/  IMAD.U32 R19, RZ, RZ, UR4 ;  /* 0x00000004ff137e24 */ /* 0x000fce000f8e00ff */
.L_x_1333:
[----:B------:R-:W-:-:S13]  /*12850*/  ISETP.NE.AND P0, PT, R0, RZ, PT ;  /* 0x000000ff0000720c */ /* 0x000fda0003f05270 */
[----:B------:R-:W0:Y:S01]  /*12860*/  @!P0 S2R R3, SR_CgaCtaId ;  /* 0x0000000000038919 */ /* 0x000e220000008800 */
[----:B------:R-:W-:-:S04]  /*12870*/  @!P0 MOV R0, 0x400 ;  /* 0x0000040000008802 */ /* 0x000fc80000000f00 */
[----:B0-----:R-:W-:-:S05]  /*12880*/  @!P0 LEA R0, R3, R0, 0x18 ;  /* 0x0000000003008211 */ /* 0x001fca00078ec0ff */
[----:B------:R0:W-:Y:S01]  /*12890*/  @!P0 STS.128 [R0+0x168d0], R16 ;  /* 0x0168d01000008388 */ /* 0x0001e20000000c00 */
[----:B------:R-:W-:Y:S06]  /*128a0*/  BAR.ARV 0x5, 0x200 ;  /* 0x0148000000007b1d */ /* 0x000fec0000002000 */
.L_x_1326:
        /* <DEDUP_REMOVED lines=10> */
[----:B------:R3:W-:Y:S01]  /*12950*/  STL [R1+0x30], RZ ;  /* 0x000030ff01007387 */ /* 0x0007e20000100800 */
[----:B------:R-:W-:Y:S01]  /*12960*/  IMAD.MOV.U32 R28, RZ, RZ, 0x1 ;  /* 0x00000001ff1c7424 */ /* 0x000fe200078e00ff */
[----:B------:R-:W-:Y:S01]  /*12970*/  ULOP3.LUT UR37, UR36, 0x2, URZ, 0xfc, !UPT ;  /* 0x0000000224257892 */ /* 0x000fe2000f8efc3f */
[----:B------:R-:W-:Y:S01]  /*12980*/  IMAD.MOV.U32 R25, RZ, RZ, RZ ;  /* 0x000000ffff197224 */ /* 0x000fe200078e00ff */
[----:B------:R-:W-:Y:S01]  /*12990*/  ULDC UR38, c[0x0][0xc] ;  /* 0x0000030000267ab9 */ /* 0x000fe20000000800 */
[----:B--2---:R-:W-:-:S06]  /*129a0*/  ULEA UR4, UR5, UR4, 0x18 ;  /* 0x0000000405047291 */ /* 0x004fcc000f8ec03f */
[----:B------:R-:W-:Y:S01]  /*129b0*/  IMAD.U32 R22, RZ, RZ, UR4 ;  /* 0x00000004ff167e24 */ /* 0x000fe2000f8e00ff */
[C---:B-1----:R-:W-:Y:S01]  /*129c0*/  LOP3.LUT R3, R4.reuse, 0x7f, RZ, 0xc0, !PT ;  /* 0x0000007f04037812 */ /* 0x042fe200078ec0ff */
[C---:B------:R-:W-:Y:S02]  /*129d0*/  IMAD.SHL.U32 R29, R4.reuse, 0x8, RZ ;  /* 0x00000008041d7824 */ /* 0x040fe400078e00ff */
[----:B------:R-:W-:Y:S01]  /*129e0*/  IMAD.SHL.U32 R2, R4, 0x10, RZ ;  /* 0x0000001004027824 */ /* 0x000fe200078e00ff */
[----:B------:R-:W-:Y:S02]  /*129f0*/  SHF.R.U32.HI R3, RZ, 0x3, R3 ;  /* 0x00000003ff037819 */ /* 0x000fe40000011603 */
[----:B0-----:R-:W-:Y:S02]  /*12a00*/  LOP3.LUT R0, R29, 0x1f8, RZ, 0xc0, !PT ;  /* 0x000001f81d007812 */ /* 0x001fe400078ec0ff */
[----:B------:R-:W-:Y:S02]  /*12a10*/  LOP3.LUT R2, R2, 0x70, RZ, 0xc0, !PT ;  /* 0x0000007002027812 */ /* 0x000fe400078ec0ff */
[----:B------:R-:W-:-:S02]  /*12a20*/  LOP3.LUT R0, R0, 0x38, R4, 0x78, !PT ;  /* 0x0000003800007812 */ /* 0x000fc400078e7804 */
[----:B------:R-:W-:Y:S02]  /*12a30*/  LOP3.LUT R2, R3, R2, RZ, 0xfc, !PT ;  /* 0x0000000203027212 */ /* 0x000fe400078efcff */
[----:B------:R-:W-:Y:S02]  /*12a40*/  LOP3.LUT R0, R0, 0x200, R29, 0xf8, !PT ;  /* 0x0000020000007812 */ /* 0x000fe400078ef81d */
[----:B------:R-:W-:-:S03]  /*12a50*/  LOP3.LUT R29, R29, 0x38, RZ, 0xc0, !PT ;  /* 0x000000381d1d7812 */ /* 0x000fc600078ec0ff */
[----:B------:R-:W-:-:S05]  /*12a60*/  IMAD R0, R0, 0x2, R22 ;  /* 0x0000000200007824 */ /* 0x000fca00078e0216 */
[----:B------:R3:W-:Y:S02]  /*12a70*/  STL [R1+0x1c], R0 ;  /* 0x00001c0001007387 */ /* 0x0007e40000100800 */
.L_x_1405:
[----:B------:R-:W-:Y:S05]  /*12a80*/  YIELD ;  /* 0x0000000000007946 */ /* 0x000fea0003800000 */
[----:B------:R-:W-:Y:S01]  /*12a90*/  ULDC.64 UR4, c[0x0][0xa28] ;  /* 0x00028a0000047ab9 */ /* 0x000fe20000000a00 */
[----:B------:R-:W-:Y:S01]  /*12aa0*/  IMAD.MOV.U32 R24, RZ, RZ, RZ ;  /* 0x000000ffff187224 */ /* 0x000fe200078e00ff */
[----:B------:R-:W-:-:S04]  /*12ab0*/  ISETP.NE.U32.AND P0, PT, RZ, UR4, PT ;  /* 0x00000004ff007c0c */ /* 0x000fc8000bf05070 */
[----:B------:R-:W-:Y:S01]  /*12ac0*/  ISETP.NE.AND.EX P0, PT, RZ, UR5, PT, P0 ;  /* 0x00000005ff007c0c */ /* 0x000fe2000bf05300 */
[----:B------:R-:W-:-:S12]  /*12ad0*/  ULDC.64 UR4, c[0x0][0xa18] ;  /* 0x0002860000047ab9 */ /* 0x000fd80000000a00 */
[----:B0-----:R-:W0:Y:S02]  /*12ae0*/  @P0 LDC.64 R2, c[0x0][0xa28] ;  /* 0x00028a00ff020b82 */ /* 0x001e240000000a00 */
[----:B0-----:R-:W-:-:S05]  /*12af0*/  @P0 IMAD.WIDE R2, R19, 0x4, R2 ;  /* 0x0000000413020825 */ /* 0x001fca00078e0202 */
[----:B------:R0:W2:Y:S01]  /*12b00*/  @P0 LDG.E R24, desc[UR54][R2.64] ;  /* 0x0000003602180981 */ /* 0x0000a2000c1e1900 */
[----:B------:R-:W-:Y:S01]  /*12b10*/  ISETP.NE.U32.AND P0, PT, RZ, UR4, PT ;  /* 0x00000004ff007c0c */ /* 0x000fe2000bf05070 */
[----:B---3--:R-:W-:Y:S01]  /*12b20*/  IMAD.MOV.U32 R0, RZ, RZ, RZ ;  /* 0x000000ffff007224 */ /* 0x008fe200078e00ff */
[----:B------:R-:W-:Y:S02]  /*12b30*/  LOP3.LUT R23, R23, 0xffffffef, RZ, 0xc0, !PT ;  /* 0xffffffef17177812 */ /* 0x000fe400078ec0ff */
[----:B------:R-:W-:Y:S01]  /*12b40*/  ISETP.NE.AND.EX P1, PT, RZ, UR5, PT, P0 ;  /* 0x00000005ff007c0c */ /* 0x000fe2000bf25300 */
[----:B------:R-:W-:Y:S02]  /*12b50*/  ULDC.64 UR4, c[0x0][0xa00] ;  /* 0x0002800000047ab9 */ /* 0x000fe40000000a00 */
[----:B------:R-:W-:Y:S01]  /*12b60*/  ISETP.NE.U32.AND P0, PT, RZ, UR4, PT ;  /* 0x00000004ff007c0c */ /* 0x000fe2000bf05070 */
[----:B0-----:R-:W0:Y:S03]  /*12b70*/  LDC.64 R2, c[0x0][0xa00] ;  /* 0x00028000ff027b82 */ /* 0x001e260000000a00 */
[----:B------:R-:W-:Y:S01]  /*12b80*/  ISETP.NE.AND.EX P2, PT, RZ, UR5, PT, P0 ;  /* 0x00000005ff007c0c */ /* 0x000fe2000bf45300 */
[----:B------:R-:W-:-:S05]  /*12b90*/  ULDC.64 UR4, c[0x0][0x418] ;  /* 0x0001060000047ab9 */ /* 0x000fca0000000a00 */
[----:B-1----:R-:W1:Y:S07]  /*12ba0*/  @P1 LDC.64 R4, c[0x0][0xa18] ;  /* 0x00028600ff041b82 */ /* 0x002e6e0000000a00 */
[----:B------:R-:W-:Y:S01]  /*12bb0*/  @P2 LOP3.LUT R23, R23, 0x10, RZ, 0xfc, !PT ;  /* 0x0000001017172812 */ /* 0x000fe200078efcff */
[----:B0-----:R-:W-:-:S05]  /*12bc0*/  IMAD.WIDE R2, R19, 0x4, R2 ;  /* 0x0000000413027825 */ /* 0x001fca00078e0202 */
[----:B------:R-:W3:Y:S01]  /*12bd0*/  @P2 LDG.E R0, desc[UR54][R2.64] ;  /* 0x0000003602002981 */ /* 0x000ee2000c1e1900 */
[----:B-1----:R-:W-:-:S06]  /*12be0*/  @P1 IMAD.WIDE R4, R19, 0x4, R4 ;  /* 0x0000000413041825 */ /* 0x002fcc00078e0204 */
[----:B------:R-:W4:Y:S01]  /*12bf0*/  @P1 LDG.E R4, desc[UR54][R4.64] ;  /* 0x0000003604041981 */ /* 0x000f22000c1e1900 */
[----:B------:R-:W-:-:S03]  /*12c00*/  UISETP.NE.U32.AND UP0, UPT, UR4, URZ, UPT ;  /* 0x0000003f0400728c */ /* 0x000fc6000bf05070 */
[----:B------:R-:W-:Y:S01]  /*12c10*/  ULDC UR4, c[0x0][0x424] ;  /* 0x0001090000047ab9 */ /* 0x000fe20000000800 */
[----:B------:R-:W-:-:S03]  /*12c20*/  UISETP.NE.AND.EX UP0, UPT, UR5, URZ, UPT, UP0 ;  /* 0x0000003f0500728c */ /* 0x000fc6000bf05300 */
[----:B------:R-:W-:Y:S01]  /*12c30*/  ULDC UR5, c[0x0][0x2f0] ;  /* 0x0000bc0000057ab9 */ /* 0x000fe20000000800 */
[----:B------:R-:W-:-:S04]  /*12c40*/  USEL UR4, UR4, 0x1, UP0 ;  /* 0x0000000104047887 */ /* 0x000fc80008000000 */
[----:B------:R-:W-:Y:S01]  /*12c50*/  UIMAD UR4, UR4, UR5, URZ ;  /* 0x00000005040472a4 */ /* 0x000fe2000f8e023f */
[----:B---3--:R0:W-:Y:S04]  /*12c60*/  STL [R1+0x20], R0 ;  /* 0x0000200001007387 */ /* 0x0081e80000100800 */
[----:B--2---:R1:W-:Y:S04]  /*12c70*/  STL [R1+0x14], R24 ;  /* 0x0000141801007387 */ /* 0x0043e80000100800 */
[----:B----4-:R1:W-:Y:S01]  /*12c80*/  @P1 STL [R1], R4 ;  /* 0x0000000401001387 */ /* 0x0103e20000100800 */
[----:B0-----:R-:W-:Y:S01]  /*12c90*/  IMAD.U32 R0, RZ, RZ, UR4 ;  /* 0x00000004ff007e24 */ /* 0x001fe2000f8e00ff */
[----:B------:R-:W-:Y:S06]  /*12ca0*/  @P1 BRA `(.L_x_1335) ;  /* 0x0000000000201947 */ /* 0x000fec0003800000 */
[----:B------:R-:W-:Y:S02]  /*12cb0*/  ULDC UR4, c[0x0][0x288] ;  /* 0x0000a20000047ab9 */ /* 0x000fe40000000800 */
[----:B-1----:R-:W-:-:S05]  /*12cc0*/  IMAD.U32 R4, RZ, RZ, UR4 ;  /* 0x00000004ff047e24 */ /* 0x002fca000f8e00ff */
[----:B------:R0:W-:Y:S01]  /*12cd0*/  STL [R1], R4 ;  /* 0x0000000401007387 */ /* 0x0001e20000100800 */
[----:B------:R-:W-:Y:S05]  /*12ce0*/  @!P2 BRA `(.L_x_1335) ;  /* 0x000000000010a947 */ /* 0x000fea0003800000 */
[----:B------:R-:W2:Y:S04]  /*12cf0*/  LDG.E R5, desc[UR54][R2.64] ;  /* 0x0000003602057981 */ /* 0x000ea8000c1e1900 */
[----:B0-----:R-:W2:Y:S02]  /*12d00*/  LDG.E R4, desc[UR54][R2.64+0x4] ;  /* 0x0000043602047981 */ /* 0x001ea4000c1e1900 */
[----:B--2---:R-:W-:-:S05]  /*12d10*/  IMAD.IADD R2, R4, 0x1, -R5 ;  /* 0x0000000104027824 */ /* 0x004fca00078e0a05 */
[----:B------:R2:W-:Y:S02]  /*12d20*/  STL [R1], R2 ;  /* 0x0000000201007387 */ /* 0x0005e40000100800 */
.L_x_1335:
[----:B------:R-:W-:Y:S02]  /*12d30*/  ULDC.64 UR4, c[0x0][0xa20] ;  /* 0x0002880000047ab9 */ /* 0x000fe40000000a00 */
[----:B------:R-:W-:-:S04]  /*12d40*/  ISETP.NE.U32.AND P0, PT, RZ, UR4, PT ;  /* 0x00000004ff007c0c */ /* 0x000fc8000bf05070 */
[----:B------:R-:W-:-:S13]  /*12d50*/  ISETP.NE.AND.EX P0, PT, RZ, UR5, PT, P0 ;  /* 0x00000005ff007c0c */ /* 0x000fda000bf05300 */
[----:B------:R-:W-:Y:S05]  /*12d60*/  @!P0 BRA `(.L_x_1336) ;  /* 0x0000000000108947 */ /* 0x000fea0003800000 */
[----:B--2---:R-:W2:Y:S02]  /*12d70*/  LDC.64 R2, c[0x0][0xa20] ;  /* 0x00028800ff027b82 */ /* 0x004ea40000000a00 */
[----:B--2---:R-:W-:-:S05]  /*12d80*/  IMAD.WIDE R2, R19, 0x4, R2 ;  /* 0x0000000413027825 */ /* 0x004fca00078e0202 */
[----:B------:R2:W5:Y:S01]  /*12d90*/  LDG.E R0, desc[UR54][R2.64] ;  /* 0x0000003602007981 */ /* 0x000562000c1e1900 */
[----:B------:R-:W-:Y:S05]  /*12da0*/  BRA `(.L_x_1337) ;  /* 0x0000000000247947 */ /* 0x000fea0003800000 */
.L_x_1336:
[----:B------:R-:W-:Y:S02]  /*12db0*/  ULDC.64 UR4, c[0x0][0xa08] ;  /* 0x0002820000047ab9 */ /* 0x000fe40000000a00 */
[----:B------:R-:W-:-:S04]  /*12dc0*/  ISETP.NE.U32.AND P0, PT, RZ, UR4, PT ;  /* 0x00000004ff007c0c */ /* 0x000fc8000bf05070 */
[----:B------:R-:W-:-:S13]  /*12dd0*/  ISETP.NE.AND.EX P0, PT, RZ, UR5, PT, P0 ;  /* 0x00000005ff007c0c */ /* 0x000fda000bf05300 */
[----:B------:R-:W-:Y:S05]  /*12de0*/  @!P0 BRA `(.L_x_1337) ;  /* 0x0000000000148947 */ /* 0x000fea0003800000 */
[----:B--2---:R-:W2:Y:S02]  /*12df0*/  LDC.64 R2, c[0x0][0xa08] ;  /* 0x00028200ff027b82 */ /* 0x004ea40000000a00 */
[----:B--2---:R-:W-:-:S05]  /*12e00*/  IMAD.WIDE R2, R19, 0x4, R2 ;  /* 0x0000000413027825 */ /* 0x004fca00078e0202 */
[----:B------:R-:W2:Y:S04]  /*12e10*/  LDG.E R0, desc[UR54][R2.64] ;  /* 0x0000003602007981 */ /* 0x000ea8000c1e1900 */
[----:B------:R-:W2:Y:S02]  /*12e20*/  LDG.E R5, desc[UR54][R2.64+0x4] ;  /* 0x0000043602057981 */ /* 0x000ea4000c1e1900 */
[----:B--2---:R-:W-:-:S07]  /*12e30*/  IMAD.IADD R0, R5, 0x1, -R0 ;  /* 0x0000000105007824 */ /* 0x004fce00078e0a00 */
.L_x_1337:
[----:B------:R-:W3:Y:S01]  /*12e40*/  LDL R9, [R1] ;  /* 0x0000000001097983 */ /* 0x000ee20000100800 */
[----:B--2---:R-:W2:Y:S01]  /*12e50*/  LDC R2, c[0x0][0x448] ;  /* 0x00011200ff027b82 */ /* 0x004ea20000000800 */
[----:B-----5:R-:W-:Y:S01]  /*12e60*/  IMAD.IADD R8, R0, 0x1, -R24 ;  /* 0x0000000100087824 */ /* 0x020fe200078e0a18 */
[----:B------:R-:W-:Y:S01]  /*12e70*/  LOP3.LUT R23, R23, 0xfffffff7, RZ, 0xc0, !PT ;  /* 0xfffffff717177812 */ /* 0x000fe200078ec0ff */
[----:B------:R-:W-:-:S03]  /*12e80*/  IMAD R27, R17, 0xc0, RZ ;  /* 0x000000c0111b7824 */ /* 0x000fc600078e02ff */
[----:B------:R4:W-:Y:S01]  /*12e90*/  STL [R1+0xc], R8 ;  /* 0x00000c0801007387 */ /* 0x0009e20000100800 */
[----:B------:R-:W-:Y:S01]  /*12ea0*/  VIADD R7, R27, 0xbf ;  /* 0x000000bf1b077836 */ /* 0x000fe20000000000 */
[----:B--2---:R-:W-:Y:S02]  /*12eb0*/  ISETP.NE.AND P2, PT, R2, 0x1, PT ;  /* 0x000000010200780c */ /* 0x004fe40003f45270 */
[----:B------:R-:W2:Y:S11]  /*12ec0*/  LDC.64 R2, c[0x0][0x9e0] ;  /* 0x00027800ff027b82 */ /* 0x000eb60000000a00 */
[----:B------:R-:W4:Y:S01]  /*12ed0*/  @P2 LDC R6, c[0x0][0x44c] ;  /* 0x00011300ff062b82 */ /* 0x000f220000000800 */
[----:B------:R-:W-:-:S07]  /*12ee0*/  @P2 LOP3.LUT R23, R23, 0x8, RZ, 0xfc, !PT ;  /* 0x0000000817172812 */ /* 0x000fce00078efcff */
[----:B01----:R-:W0:Y:S01]  /*12ef0*/  @P2 LDC R4, c[0x0][0x450] ;  /* 0x00011400ff042b82 */ /* 0x003e220000000800 */
[----:B--2---:R-:W-:Y:S01]  /*12f00*/  ISETP.GE.AND P1, PT, R3, 0x1, PT ;  /* 0x000000010300780c */ /* 0x004fe20003f26270 */
[----:B----4-:R-:W-:-:S05]  /*12f10*/  @P2 IMAD.HI.U32 R5, R7, R6, RZ ;  /* 0x0000000607052227 */ /* 0x010fca00078e00ff */
[----:B0-----:R-:W-:Y:S02]  /*12f20*/  @P2 SHF.R.U32.HI R7, RZ, R4, R5 ;  /* 0x00000004ff072219 */ /* 0x001fe40000011605 */
[----:B---3--:R-:W-:-:S05]  /*12f30*/  IADD3 R0, R8, 0x1, -R9 ;  /* 0x0000000108007810 */ /* 0x008fca0007ffe809 */
[----:B------:R-:W-:-:S04]  /*12f40*/  IMAD.IADD R7, R0, 0x1, R7 ;  /* 0x0000000100077824 */ /* 0x000fc800078e0207 */
[----:B------:R-:W-:Y:S01]  /*12f50*/  IMAD.IADD R2, R7, 0x1, R2 ;  /* 0x0000000107027824 */ /* 0x000fe200078e0202 */
[----:B------:R-:W-:Y:S06]  /*12f60*/  @!P1 BRA `(.L_x_1338) ;  /* 0x0000000000489947 */ /* 0x000fec0003800000 */
[C---:B------:R-:W-:Y:S01]  /*12f70*/  ISETP.GT.AND P0, PT, R7.reuse, RZ, PT ;  /* 0x000000ff0700720c */ /* 0x040fe20003f04270 */
[----:B------:R-:W-:Y:S01]  /*12f80*/  BSSY B0, `(.L_x_1339) ;  /* 0x000000e000007945 */ /* 0x000fe20003800000 */
[----:B------:R-:W-:-:S11]  /*12f90*/  VIADD R0, R7, 0xffffffff ;  /* 0xffffffff07007836 */ /* 0x000fd60000000000 */
[----:B------:R-:W-:Y:S05]  /*12fa0*/  @P0 BRA `(.L_x_1340) ;  /* 0x00000000001c0947 */ /* 0x000fea0003800000 */
[----:B------:R-:W-:Y:S01]  /*12fb0*/  ISETP.NE.AND P0, PT, R3, 0x1, PT ;  /* 0x000000010300780c */ /* 0x000fe20003f05270 */
[----:B------:R-:W-:-:S12]  /*12fc0*/  IMAD.MOV R7, RZ, RZ, -R7 ;  /* 0x000000ffff077224 */ /* 0x000fd800078e0a07 */
[----:B------:R-:W0:Y:S02]  /*12fd0*/  @P0 LDC.64 R4, c[0x0][0x9e8] ;  /* 0x00027a00ff040b82 */ /* 0x000e240000000a00 */
[----:B0-----:R-:W-:-:S05]  /*12fe0*/  @P0 IMAD.HI.U32 R4, R7, R4, RZ ;  /* 0x0000000407040227 */ /* 0x001fca00078e00ff */
[----:B------:R-:W-:-:S04]  /*12ff0*/  @P0 SHF.R.U32.HI R7, RZ, R5, R4 ;  /* 0x00000005ff070219 */ /* 0x000fc80000011604 */
[----:B------:R-:W-:Y:S01]  /*13000*/  LOP3.LUT R0, RZ, R7, RZ, 0x33, !PT ;  /* 0x00000007ff007212 */ /* 0x000fe200078e33ff */
[----:B------:R-:W-:Y:S06]  /*13010*/  BRA `(.L_x_1341) ;  /* 0x0000000000107947 */ /* 0x000fec0003800000 */
.L_x_1340:
[----:B------:R-:W-:-:S13]  /*13020*/  ISETP.NE.AND P0, PT, R3, 0x1, PT ;  /* 0x000000010300780c */ /* 0x000fda0003f05270 */
[----:B------:R-:W0:Y:S02]  /*13030*/  @P0 LDC.64 R4, c[0x0][0x9e8] ;  /* 0x00027a00ff040b82 */ /* 0x000e240000000a00 */
[----:B0-----:R-:W-:-:S05]  /*13040*/  @P0 IMAD.HI.U32 R4, R0, R4, RZ ;  /* 0x0000000400040227 */ /* 0x001fca00078e00ff */
[----:B------:R-:W-:-:S07]  /*13050*/  @P0 SHF.R.U32.HI R0, RZ, R5, R4 ;  /* 0x00000005ff000219 */ /* 0x000fce0000011604 */
.L_x_1341:
[----:B------:R-:W-:Y:S05]  /*13060*/  BSYNC B0 ;  /* 0x0000000000007941 */ /* 0x000fea0003800000 */
.L_x_1339:
[----:B------:R-:W-:-:S05]  /*13070*/  IMAD R5, R0, R3, R3 ;  /* 0x0000000300057224 */ /* 0x000fca00078e0203 */
[----:B------:R-:W-:-:S07]  /*13080*/  VIMNMX R2, R2, R5, PT ;  /* 0x0000000502027248 */ /* 0x000fce0003fe0100 */
.L_x_1338:
[----:B------:R-:W0:Y:S01]  /*13090*/  @P2 LDC R0, c[0x0][0x44c] ;  /* 0x00011300ff002b82 */ /* 0x000e220000000800 */
[----:B------:R-:W-:Y:S01]  /*130a0*/  VIADD R2, R2, 0x7f ;  /* 0x0000007f02027836 */ /* 0x000fe20000000000 */
[----:B------:R-:W-:Y:S01]  /*130b0*/  ULDC UR4, c[0x0][0x9dc] ;  /* 0x0002770000047ab9 */ /* 0x000fe20000000800 */
[----:B------:R-:W-:-:S05]  /*130c0*/  IMAD.MOV.U32 R4, RZ, RZ, R27 ;  /* 0x000000ffff047224 */ /* 0x000fca00078e001b */
[----:B------:R-:W1:Y:S01]  /*130d0*/  @P2 LDC R5, c[0x0][0x450] ;  /* 0x00011400ff052b82 */ /* 0x000e620000000800 */
[----:B0-----:R-:W-:-:S05]  /*130e0*/  @P2 IMAD.HI.U32 R0, R27, R0, RZ ;  /* 0x000000001b002227 */ /* 0x001fca00078e00ff */
[----:B-1----:R-:W-:Y:S01]  /*130f0*/  @P2 SHF.R.U32.HI R4, RZ, R5, R0 ;  /* 0x00000005ff042219 */ /* 0x002fe20000011600 */
[----:B------:R-:W-:Y:S01]  /*13100*/  VIADD R0, R8, 0x7f ;  /* 0x0000007f08007836 */ /* 0x000fe20000000000 */
[----:B------:R-:W-:Y:S02]  /*13110*/  SHF.R.S32.HI R5, RZ, 0x1f, R2 ;  /* 0x0000001fff057819 */ /* 0x000fe40000011402 */
[----:B------:R-:W-:Y:S02]  /*13120*/  IADD3 R6, R4, R8, -R9 ;  /* 0x0000000804067210 */ /* 0x000fe40007ffe809 */
[----:B------:R-:W-:Y:S02]  /*13130*/  LEA.HI R2, R5, R2, RZ, 0x7 ;  /* 0x0000000205027211 */ /* 0x000fe400078f38ff */
[----:B------:R-:W-:Y:S02]  /*13140*/  SHF.R.S32.HI R5, RZ, 0x1f, R0 ;  /* 0x0000001fff057819 */ /* 0x000fe40000011400 */
[----:B------:R-:W-:Y:S01]  /*13150*/  SHF.R.S32.HI R7, RZ, 0x7, R2 ;  /* 0x00000007ff077819 */ /* 0x000fe20000011402 */
[----:B------:R-:W-:Y:S01]  /*13160*/  VIADD R2, R6, -UR4 ;  /* 0x8000000406027c36 */ /* 0x000fe20008000000 */
[----:B------:R-:W-:-:S04]  /*13170*/  LEA.HI R5, R5, R0, RZ, 0x7 ;  /* 0x0000000005057211 */ /* 0x000fc800078f38ff */
[----:B------:R-:W-:-:S04]  /*13180*/  SHF.R.S32.HI R0, RZ, 0x7, R5 ;  /* 0x00000007ff007819 */ /* 0x000fc80000011405 */
[----:B------:R-:W-:Y:S01]  /*13190*/  VIMNMX R0, R0, R7, PT ;  /* 0x0000000700007248 */ /* 0x000fe20003fe0100 */
[----:B------:R-:W-:Y:S06]  /*131a0*/  @!P1 BRA `(.L_x_1342) ;  /* 0x0000000000449947 */ /* 0x000fec0003800000 */
[----:B------:R-:W-:Y:S01]  /*131b0*/  ISETP.GT.AND P0, PT, R6, -0x1, PT ;  /* 0xffffffff0600780c */ /* 0x000fe20003f04270 */
[----:B------:R-:W-:-:S12]  /*131c0*/  BSSY B0, `(.L_x_1343) ;  /* 0x000000d000007945 */ /* 0x000fd80003800000 */
[----:B------:R-:W-:Y:S05]  /*131d0*/  @P0 BRA `(.L_x_1344) ;  /* 0x00000000001c0947 */ /* 0x000fea0003800000 */
[----:B------:R-:W-:Y:S02]  /*131e0*/  ISETP.NE.AND P0, PT, R3, 0x1, PT ;  /* 0x000000010300780c */ /* 0x000fe40003f05270 */
[----:B------:R-:W-:-:S11]  /*131f0*/  LOP3.LUT R7, RZ, R6, RZ, 0x33, !PT ;  /* 0x00000006ff077212 */ /* 0x000fd600078e33ff */
[----:B------:R-:W0:Y:S02]  /*13200*/  @P0 LDC.64 R4, c[0x0][0x9e8] ;  /* 0x00027a00ff040b82 */ /* 0x000e240000000a00 */
[----:B0-----:R-:W-:-:S05]  /*13210*/  @P0 IMAD.HI.U32 R4, R7, R4, RZ ;  /* 0x0000000407040227 */ /* 0x001fca00078e00ff */
[----:B------:R-:W-:-:S04]  /*13220*/  @P0 SHF.R.U32.HI R7, RZ, R5, R4 ;  /* 0x00000005ff070219 */ /* 0x000fc80000011604 */
[----:B------:R-:W-:Y:S01]  /*13230*/  LOP3.LUT R6, RZ, R7, RZ, 0x33, !PT ;  /* 0x00000007ff067212 */ /* 0x000fe200078e33ff */
[----:B------:R-:W-:Y:S06]  /*13240*/  BRA `(.L_x_1345) ;  /* 0x0000000000107947 */ /* 0x000fec0003800000 */
.L_x_1344:
[----:B------:R-:W-:-:S13]  /*13250*/  ISETP.NE.AND P0, PT, R3, 0x1, PT ;  /* 0x000000010300780c */ /* 0x000fda0003f05270 */
[----:B------:R-:W0:Y:S02]  /*13260*/  @P0 LDC.64 R4, c[0x0][0x9e8] ;  /* 0x00027a00ff040b82 */ /* 0x000e240000000a00 */
[----:B0-----:R-:W-:-:S05]  /*13270*/  @P0 IMAD.HI.U32 R4, R6, R4, RZ ;  /* 0x0000000406040227 */ /* 0x001fca00078e00ff */
[----:B------:R-:W-:-:S07]  /*13280*/  @P0 SHF.R.U32.HI R6, RZ, R5, R4 ;  /* 0x00000005ff060219 */ /* 0x000fce0000011604 */
.L_x_1345:
[----:B------:R-:W-:Y:S05]  /*13290*/  BSYNC B0 ;  /* 0x0000000000007941 */ /* 0x000fea0003800000 */
.L_x_1343:
[----:B------:R-:W-:-:S05]  /*132a0*/  IMAD R3, R6, R3, RZ ;  /* 0x0000000306037224 */ /* 0x000fca00078e02ff */
[----:B------:R-:W-:-:S07]  /*132b0*/  VIMNMX R2, R2, R3, !PT ;  /* 0x0000000302027248 */ /* 0x000fce0007fe0100 */
.L_x_1342:
[----:B------:R-:W-:Y:S01]  /*132c0*/  SHF.R.S32.HI R3, RZ, 0x1f, R2 ;  /* 0x0000001fff037819 */ /* 0x000fe20000011402 */
[----:B------:R-:W-:Y:S03]  /*132d0*/  BSSY B0, `(.L_x_1346) ;  /* 0x000002a000007945 */ /* 0x000fe60003800000 */
[----:B------:R-:W-:Y:S02]  /*132e0*/  LEA.HI R3, R3, R2, RZ, 0x7 ;  /* 0x0000000203037211 */ /* 0x000fe400078f38ff */
[----:B------:R-:W-:Y:S02]  /*132f0*/  LOP3.LUT R2, R18, 0xff000000, RZ, 0xc0, !PT ;  /* 0xff00000012027812 */ /* 0x000fe400078ec0ff */
[----:B------:R-:W-:-:S04]  /*13300*/  SHF.R.S32.HI R3, RZ, 0x7, R3 ;  /* 0x00000007ff037819 */ /* 0x000fc80000011403 */
[----:B------:R-:W-:Y:S02]  /*13310*/  VIMNMX R4, RZ, R3, !PT ;  /* 0x00000003ff047248 */ /* 0x000fe40007fe0100 */
[----:B------:R-:W-:Y:S02]  /*13320*/  SHF.R.U32.HI R3, RZ, 0x8, R2 ;  /* 0x00000008ff037819 */ /* 0x000fe40000011602 */
[----:B------:R-:W-:Y:S02]  /*13330*/  ISETP.GT.AND P0, PT, R0, R4, PT ;  /* 0x000000040000720c */ /* 0x000fe40003f04270 */
[----:B------:R-:W-:-:S04]  /*13340*/  LOP3.LUT R2, R18, 0xff0000, RZ, 0xc0, !PT ;  /* 0x00ff000012027812 */ /* 0x000fc800078ec0ff */
[----:B------:R-:W-:Y:S01]  /*13350*/  LEA.HI R2, R2, R3, RZ, 0x10 ;  /* 0x0000000302027211 */ /* 0x000fe200078f80ff */
[----:B------:R-:W-:-:S03]  /*13360*/  IMAD.MOV.U32 R3, RZ, RZ, RZ ;  /* 0x000000ffff037224 */ /* 0x000fc600078e00ff */
[----:B------:R-:W-:-:S03]  /*13370*/  LOP3.LUT R5, R2, 0xff, RZ, 0xc0, !PT ;  /* 0x000000ff02057812 */ /* 0x000fc600078ec0ff */
[----:B------:R-:W-:Y:S05]  /*13380*/  @!P0 BRA `(.L_x_1347) ;  /* 0x0000000000788947 */ /* 0x000fea0003800000 */
[----:B------:R-:W-:-:S04]  /*13390*/  SHF.R.U32.HI R6, RZ, 0x10, R2 ;  /* 0x00000010ff067819 */ /* 0x000fc80000011602 */
[----:B------:R-:W-:-:S13]  /*133a0*/  ISETP.NE.AND P0, PT, R6, RZ, PT ;  /* 0x000000ff0600720c */ /* 0x000fda0003f05270 */
[----:B------:R-:W0:Y:S02]  /*133b0*/  @!P0 LDC R6, c[0x0][0x9f0] ;  /* 0x00027c00ff068b82 */ /* 0x000e240000000800 */
[----:B0-----:R-:W-:Y:S02]  /*133c0*/  IABS R8, R6 ;  /* 0x0000000600087213 */ /* 0x001fe40000000000 */
[----:B------:R-:W-:Y:S02]  /*133d0*/  IADD3 R7, R6, -0x1, R0 ;  /* 0xffffffff06077810 */ /* 0x000fe40007ffe000 */
[----:B------:R-:W0:Y:S03]  /*133e0*/  I2F.RP R10, R8 ;  /* 0x00000008000a7306 */ /* 0x000e260000209400 */
[----:B------:R-:W-:-:S05]  /*133f0*/  IMAD.IADD R7, R7, 0x1, -R4 ;  /* 0x0000000107077824 */ /* 0x000fca00078e0a04 */
[----:B------:R-:W-:-:S04]  /*13400*/  LOP3.LUT R2, R7, R6, RZ, 0x3c, !PT ;  /* 0x0000000607027212 */ /* 0x000fc800078e3cff */
[----:B------:R-:W-:Y:S01]  /*13410*/  ISETP.GE.AND P2, PT, R2, RZ, PT ;  /* 0x000000ff0200720c */ /* 0x000fe20003f46270 */
[----:B0-----:R-:W0:Y:S02]  /*13420*/  MUFU.RCP R10, R10 ;  /* 0x0000000a000a7308 */ /* 0x001e240000001000 */
[----:B0-----:R-:W-:-:S06]  /*13430*/  VIADD R3, R10, 0xffffffe ;  /* 0x0ffffffe0a037836 */ /* 0x001fcc0000000000 */
[----:B------:R-:W0:Y:S02]  /*13440*/  F2I.FTZ.U32.TRUNC.NTZ R3, R3 ;  /* 0x0000000300037305 */ /* 0x000e24000021f000 */
[----:B0-----:R-:W-:-:S04]  /*13450*/  IMAD.MOV R2, RZ, RZ, -R3 ;  /* 0x000000ffff027224 */ /* 0x001fc800078e0a03 */
        /* <DEDUP_REMOVED lines=9> */
[----:B------:R-:W-:Y:S02]  /*134f0*/  @!P1 IMAD.IADD R2, R2, 0x1, -R8 ;  /* 0x0000000102029824 */ /* 0x000fe400078e0a08 */
[----:B------:R-:W-:Y:S01]  /*13500*/  @!P1 VIADD R9, R9, 0x1 ;  /* 0x0000000109099836 */ /* 0x000fe20000000000 */
[----:B------:R-:W-:Y:S02]  /*13510*/  ISETP.NE.AND P1, PT, R6, RZ, PT ;  /* 0x000000ff0600720c */ /* 0x000fe40003f25270 */
[----:B------:R-:W-:-:S13]  /*13520*/  ISETP.GE.U32.AND P0, PT, R2, R8, PT ;  /* 0x000000080200720c */ /* 0x000fda0003f06070 */
[----:B------:R-:W-:-:S04]  /*13530*/  @P0 VIADD R9, R9, 0x1 ;  /* 0x0000000109090836 */ /* 0x000fc80000000000 */
[----:B------:R-:W-:-:S04]  /*13540*/  IMAD.MOV.U32 R3, RZ, RZ, R9 ;  /* 0x000000ffff037224 */ /* 0x000fc800078e0009 */
[----:B------:R-:W-:Y:S01]  /*13550*/  @!P2 IMAD.MOV R3, RZ, RZ, -R3 ;  /* 0x000000ffff03a224 */ /* 0x000fe200078e0a03 */
[----:B------:R-:W-:-:S07]  /*13560*/  @!P1 LOP3.LUT R3, RZ, R6, RZ, 0x33, !PT ;  /* 0x00000006ff039212 */ /* 0x000fce00078e33ff */
.L_x_1347:
[----:B------:R-:W-:Y:S05]  /*13570*/  BSYNC B0 ;  /* 0x0000000000007941 */ /* 0x000fea0003800000 */
.L_x_1346:
[-C--:B------:R-:W-:Y:S01]  /*13580*/  IMAD R2, R5, R3.reuse, R4 ;  /* 0x0000000305027224 */ /* 0x080fe200078e0204 */
[----:B------:R-:W-:Y:S04]  /*13590*/  BSSY B7, `(.L_x_1348) ;  /* 0x000038b000077945 */ /* 0x000fe80003800000 */
        /* <DEDUP_REMOVED lines=22> */
.L_x_1349:
        /* <DEDUP_REMOVED lines=20> */
.L_x_1352:
[----:B------:R-:W-:Y:S05]  /*13840*/  BSYNC B6 ;  /* 0x0000000000067941 */ /* 0x000fea0003800000 */
.L_x_1351:
        /* <DEDUP_REMOVED lines=9> */
[----:B------:R-:W-:Y:S02]  /*138e0*/  IMAD.U32 R4, RZ, RZ, UR6 ;  /* 0x00000006ff047e24 */ /* 0x000fe4000f8e00ff */
[----:B------:R-:W-:Y:S02]  /*138f0*/  IMAD.U32 R5, RZ, RZ, UR7 ;  /* 0x00000007ff057e24 */ /* 0x000fe4000f8e00ff */
[----:B------:R-:W-:Y:S02]  /*13900*/  IMAD.U32 R6, RZ, RZ, UR8 ;  /* 0x00000008ff067e24 */ /* 0x000fe4000f8e00ff */
[----:B------:R-:W-:-:S02]  /*13910*/  IMAD.U32 R7, RZ, RZ, UR9 ;  /* 0x00000009ff077e24 */ /* 0x000fc4000f8e00ff */
[----:B------:R-:W-:Y:S02]  /*13920*/  IMAD.U32 R10, RZ, RZ, UR4 ;  /* 0x00000004ff0a7e24 */ /* 0x000fe4000f8e00ff */
[----:B------:R-:W-:Y:S02]  /*13930*/  IMAD.U32 R11, RZ, RZ, UR5 ;  /* 0x00000005ff0b7e24 */ /* 0x000fe4000f8e00ff */
[----:B------:R-:W-:Y:S02]  /*13940*/  IMAD.MOV.U32 R8, RZ, RZ, 0x70 ;  /* 0x00000070ff087424 */ /* 0x000fe400078e00ff */
[----:B------:R-:W-:Y:S02]  /*13950*/  IMAD.MOV.U32 R12, RZ, RZ, 0x1 ;  /* 0x00000001ff0c7424 */ /* 0x000fe400078e00ff */
[----:B0-----:R-:W-:-:S07]  /*13960*/  IMAD.MOV.U32 R13, RZ, RZ, RZ ;  /* 0x000000ffff0d7224 */ /* 0x001fce00078e00ff */
[----:B------:R-:W-:-:S07]  /*13970*/  LEPC R20, `(.L_x_1355) ;  /* 0x000000001014794e */ /* 0x000fce0000000000 */
[----:B-1----:R-:W-:Y:S05]  /*13980*/  CALL.ABS.NOINC R2 ;  /* 0x0000000002007343 */ /* 0x002fea0003c00000 */
.L_x_1355:
[----:B------:R0:W1:Y:S01]  /*13990*/  LDC.64 R2, c[0x4][R17] ;  /* 0x0100000011027b82 */ /* 0x0000620000000a00 */
[----:B------:R-:W-:Y:S01]  /*139a0*/  ULDC.64 UR6, c[0x4][0x88] ;  /* 0x0100220000067ab9 */ /* 0x000fe20000000a00 */
[----:B------:R-:W-:Y:S01]  /*139b0*/  ULDC.64 UR8, c[0x4][0x90] ;  /* 0x0100240000087ab9 */ /* 0x000fe20000000a00 */
[----:B------:R-:W-:Y:S01]  /*139c0*/  ULDC.64 UR4, c[0x4][0x18] ;  /* 0x0100060000047ab9 */ /* 0x000fe20000000a00 */
        /* <DEDUP_REMOVED lines=11> */
.L_x_1354:
[----:B------:R-:W-:Y:S05]  /*13a80*/  BSYNC B6 ;  /* 0x0000000000067941 */ /* 0x000fea0003800000 */
.L_x_1353:
[----:B------:R-:W-:Y:S01]  /*13a90*/  ULDC.64 UR4, c[0x0][0x9f8] ;  /* 0x00027e0000047ab9 */ /* 0x000fe20000000a00 */
[----:B------:R-:W2:Y:S01]  /*13aa0*/  LDL R17, [R1+0xc] ;  /* 0x00000c0001117983 */ /* 0x000ea20000100800 */
[----:B------:R-:W-:Y:S01]  /*13ab0*/  ISETP.NE.U32.AND P0, PT, RZ, UR4, PT ;  /* 0x00000004ff007c0c */ /* 0x000fe2000bf05070 */
[----:B------:R-:W-:Y:S01]  /*13ac0*/  IMAD.MOV.U32 R7, RZ, RZ, R19 ;  /* 0x000000ffff077224 */ /* 0x000fe200078e0013 */
[----:B------:R-:W0:Y:S02]  /*13ad0*/  LDC R6, c[0x0][0x430] ;  /* 0x00010c00ff067b82 */ /* 0x000e240000000800 */
[----:B------:R-:W-:-:S13]  /*13ae0*/  ISETP.NE.AND.EX P0, PT, RZ, UR5, PT, P0 ;  /* 0x00000005ff007c0c */ /* 0x000fda000bf05300 */
[----:B------:R-:W1:Y:S02]  /*13af0*/  @P0 LDC.64 R2, c[0x0][0x9f8] ;  /* 0x00027e00ff020b82 */ /* 0x000e640000000a00 */
[----:B-1----:R-:W-:-:S05]  /*13b00*/  @P0 IMAD.WIDE R2, R19, 0x4, R2 ;  /* 0x0000000413020825 */ /* 0x002fca00078e0202 */
[----:B------:R1:W3:Y:S01]  /*13b10*/  @P0 LDG.E R7, desc[UR54][R2.64] ;  /* 0x0000003602070981 */ /* 0x0002e2000c1e1900 */
[----:B0-----:R-:W-:Y:S01]  /*13b20*/  ISETP.NE.AND P1, PT, R6, 0x1, PT ;  /* 0x000000010600780c */ /* 0x001fe20003f25270 */
[----:B------:R-:W-:Y:S01]  /*13b30*/  VIADD R26, R26, 0xffffffff ;  /* 0xffffffff1a1a7836 */ /* 0x000fe20000000000 */
[----:B------:R-:W-:Y:S01]  /*13b40*/  LOP3.LUT R23, R23, 0xfffffffb, RZ, 0xc0, !PT ;  /* 0xfffffffb17177812 */ /* 0x000fe200078ec0ff */
[----:B------:R-:W0:Y:S02]  /*13b50*/  S2R R21, SR_TID.X ;  /* 0x0000000000157919 */ /* 0x000e240000002100 */
[----:B------:R-:W-:Y:S01]  /*13b60*/  IMAD.SHL.U32 R8, R26, 0x80, RZ ;  /* 0x000000801a087824 */ /* 0x000fe200078e00ff */
[----:B------:R-:W4:Y:S07]  /*13b70*/  S2R R20, SR_TID.X ;  /* 0x0000000000147919 */ /* 0x000f2e0000002100 */
[----:B-1----:R-:W1:Y:S01]  /*13b80*/  @P1 LDC R3, c[0x0][0x434] ;  /* 0x00010d00ff031b82 */ /* 0x002e620000000800 */
[----:B------:R-:W-:-:S07]  /*13b90*/  @P1 LOP3.LUT R23, R23, 0x4, RZ, 0xfc, !PT ;  /* 0x0000000417171812 */ /* 0x000fce00078efcff */
[----:B------:R-:W1:Y:S01]  /*13ba0*/  @P1 LDC R2, c[0x0][0x438] ;  /* 0x00010e00ff021b82 */ /* 0x000e620000000800 */
[----:B0-----:R-:W-:Y:S01]  /*13bb0*/  IMAD.SHL.U32 R21, R21, 0x10, RZ ;  /* 0x0000001015157824 */ /* 0x001fe200078e00ff */
[----:B----4-:R-:W-:-:S04]  /*13bc0*/  LOP3.LUT R20, R20, 0x7f, RZ, 0xc0, !PT ;  /* 0x0000007f14147812 */ /* 0x010fc800078ec0ff */
[----:B------:R-:W-:Y:S02]  /*13bd0*/  LOP3.LUT R21, R21, 0x70, RZ, 0xc0, !PT ;  /* 0x0000007015157812 */ /* 0x000fe400078ec0ff */
[----:B------:R-:W-:-:S04]  /*13be0*/  SHF.R.U32.HI R20, RZ, 0x3, R20 ;  /* 0x00000003ff147819 */ /* 0x000fc80000011614 */
[----:B------:R-:W-:-:S04]  /*13bf0*/  LOP3.LUT R0, R8, R20, R21, 0xfe, !PT ;  /* 0x0000001408007212 */ /* 0x000fc800078efe15 */
[C---:B--2---:R-:W-:Y:S01]  /*13c00*/  ISETP.GE.AND P0, PT, R0.reuse, R17, PT ;  /* 0x000000110000720c */ /* 0x044fe20003f06270 */
[----:B------:R-:W-:-:S04]  /*13c10*/  IMAD.IADD R0, R0, 0x1, R24 ;  /* 0x0000000100007824 */ /* 0x000fc800078e0218 */
[----:B-1----:R-:W-:-:S04]  /*13c20*/  @P1 IMAD.HI.U32 R3, R0, R3, RZ ;  /* 0x0000000300031227 */ /* 0x002fc800078e00ff */
[----:B------:R-:W-:Y:S01]  /*13c30*/  IMAD.MOV.U32 R4, RZ, RZ, R0 ;  /* 0x000000ffff047224 */ /* 0x000fe200078e0000 */
[----:B------:R-:W-:-:S03]  /*13c40*/  @P1 SHF.R.U32.HI R4, RZ, R2, R3 ;  /* 0x00000002ff041219 */ /* 0x000fc60000011603 */
[----:B------:R-:W0:Y:S02]  /*13c50*/  @!P0 LDC.64 R2, c[0x0][0x428] ;  /* 0x00010a00ff028b82 */ /* 0x000e240000000a00 */
[----:B------:R-:W-:-:S04]  /*13c60*/  IMAD.MOV R5, RZ, RZ, -R4 ;  /* 0x000000ffff057224 */ /* 0x000fc800078e0a04 */
[----:B------:R-:W-:Y:S01]  /*13c70*/  IMAD R0, R6, R5, R0 ;  /* 0x0000000506007224 */ /* 0x000fe200078e0200 */
[--C-:B------:R-:W-:Y:S02]  /*13c80*/  @!P0 SHF.R.S32.HI R5, RZ, 0x1f, R4.reuse ;  /* 0x0000001fff058819 */ /* 0x100fe40000011404 */
[----:B---3--:R-:W-:Y:S01]  /*13c90*/  SHF.R.S32.HI R6, RZ, 0x1f, R7 ;  /* 0x0000001fff067819 */ /* 0x008fe20000011407 */
[----:B------:R-:W-:Y:S01]  /*13ca0*/  STL [R1+0x4], R7 ;  /* 0x0000040701007387 */ /* 0x000fe20000100800 */
[----:B0-----:R-:W-:-:S03]  /*13cb0*/  @!P0 IMAD.WIDE.U32 R4, R7, R2, R4 ;  /* 0x0000000207048225 */ /* 0x001fc600078e0004 */
[----:B------:R0:W-:Y:S02]  /*13cc0*/  STL [R1+0x18], R6 ;  /* 0x0000180601007387 */ /* 0x0001e40000100800 */
[----:B0-----:R-:W-:-:S04]  /*13cd0*/  @!P0 IMAD R6, R6, R2, RZ ;  /* 0x0000000206068224 */ /* 0x001fc800078e02ff */
[----:B------:R-:W-:Y:S02]  /*13ce0*/  @!P0 IMAD R6, R7, R3, R6 ;  /* 0x0000000307068224 */ /* 0x000fe400078e0206 */
[----:B------:R-:W0:Y:S02]  /*13cf0*/  @!P0 LDC.64 R2, c[0x0][0x418] ;  /* 0x00010600ff028b82 */ /* 0x000e240000000a00 */
[----:B------:R-:W-:Y:S01]  /*13d00*/  @!P0 IMAD.IADD R5, R5, 0x1, R6 ;  /* 0x0000000105058824 */ /* 0x000fe200078e0206 */
[----:B0-----:R-:W-:-:S04]  /*13d10*/  @!P0 LEA R2, P1, R4, R2, 0x2 ;  /* 0x0000000204028211 */ /* 0x001fc800078210ff */
[----:B------:R-:W-:Y:S01]  /*13d20*/  @!P0 LEA.HI.X R3, R4, R3, R5, 0x2, P1 ;  /* 0x0000000304038211 */ /* 0x000fe200008f1405 */
[----:B------:R-:W-:-:S06]  /*13d30*/  IMAD.MOV.U32 R4, RZ, RZ, RZ ;  /* 0x000000ffff047224 */ /* 0x000fcc00078e00ff */
[----:B------:R0:W5:Y:S01]  /*13d40*/  @!P0 LDG.E R4, desc[UR54][R2.64] ;  /* 0x0000003602048981 */ /* 0x000162000c1e1900 */
[----:B------:R-:W-:Y:S01]  /*13d50*/  IMAD.U32 R7, RZ, RZ, UR37 ;  /* 0x00000025ff077e24 */ /* 0x000fe2000f8e00ff */
[----:B------:R-:W-:Y:S01]  /*13d60*/  UMOV UR4, 0xffffffff ;  /* 0xffffffff00047882 */ /* 0x000fe20000000000 */
[----:B------:R-:W-:-:S03]  /*13d70*/  LOP3.LUT R23, R23, 0xfffffffd, RZ, 0xc0, !PT ;  /* 0xfffffffd17177812 */ /* 0x000fc600078ec0ff */
[----:B------:R-:W-:-:S13]  /*13d80*/  ISETP.NE.AND P2, PT, R7, 0x3, PT ;  /* 0x000000030700780c */ /* 0x000fda0003f45270 */
[----:B------:R-:W-:Y:S01]  /*13d90*/  @P2 LOP3.LUT R23, R23, 0x2, RZ, 0xfc, !PT ;  /* 0x0000000217172812 */ /* 0x000fe200078efcff */
[----:B0-----:R-:W-:Y:S06]  /*13da0*/  BRA.DIV UR4, `(.L_x_1356) ;  /* 0x0000004604f47947 */ /* 0x001fec000b800000 */
.L_x_1422:
[----:B------:R-:W-:Y:S01]  /*13db0*/  LOP3.LUT R24, R18, 0xffff, RZ, 0xc0, !PT ;  /* 0x0000ffff12187812 */ /* 0x000fe200078ec0ff */
[----:B------:R-:W-:Y:S06]  /*13dc0*/  @!P2 BRA `(.L_x_1357) ;  /* 0x000000000004a947 */ /* 0x000fec0003800000 */
[----:B------:R-:W-:Y:S01]  /*13dd0*/  BPT.TRAP 0x1 ;  /* 0x000000040000795c */ /* 0x000fe20000300000 */
.L_x_1357:
[----:B------:R-:W-:Y:S01]  /*13de0*/  SHF.R.S32.HI R6, RZ, 0x1f, R0 ;  /* 0x0000001fff067819 */ /* 0x000fe20000011400 */
        /* <DEDUP_REMOVED lines=22> */
.L_x_1423:
[----:B------:R-:W-:Y:S05]  /*13f50*/  BSYNC B0 ;  /* 0x0000000000007941 */ /* 0x000fea0003800000 */
.L_x_1358:
[----:B------:R-:W2:Y:S01]  /*13f60*/  LDL R10, [R1+0xc] ;  /* 0x00000c00010a7983 */ /* 0x000ea20000100800 */
[----:B------:R-:W-:Y:S01]  /*13f70*/  ULDC.64 UR4, c[0x0][0x300] ;  /* 0x0000c00000047ab9 */ /* 0x000fe20000000a00 */
[----:B------:R-:W-:Y:S01]  /*13f80*/  ULDC.64 UR6, c[0x0][0x2e8] ;  /* 0x0000ba0000067ab9 */ /* 0x000fe20000000a00 */
[----:B------:R-:W-:Y:S01]  /*13f90*/  IMAD R6, R6, UR4, RZ ;  /* 0x0000000406067c24 */ /* 0x000fe2000f8e02ff */
[----:B------:R-:W1:Y:S01]  /*13fa0*/  S2R R9, SR_TID.X ;  /* 0x0000000000097919 */ /* 0x000e620000002100 */
[C---:B0-----:R-:W-:Y:S01]  /*13fb0*/  IMAD.WIDE.U32 R2, R0.reuse, UR4, RZ ;  /* 0x0000000400027c25 */ /* 0x041fe2000f8e00ff */
[----:B------:R-:W-:Y:S01]  /*13fc0*/  LOP3.LUT R23, R23, 0xfffffffe, RZ, 0xc0, !PT ;  /* 0xfffffffe17177812 */ /* 0x000fe200078ec0ff */
[----:B------:R-:W0:Y:S02]  /*13fd0*/  S2R R11, SR_TID.X ;  /* 0x00000000000b7919 */ /* 0x000e240000002100 */
[----:B------:R-:W-:Y:S01]  /*13fe0*/  IMAD R6, R0, UR5, R6 ;  /* 0x0000000500067c24 */ /* 0x000fe2000f8e0206 */
[----:B------:R-:W-:-:S02]  /*13ff0*/  ULDC.64 UR4, c[0x0][0x310] ;  /* 0x0000c40000047ab9 */ /* 0x000fc40000000a00 */
[----:B------:R-:W-:Y:S02]  /*14000*/  IMAD R7, R7, UR4, RZ ;  /* 0x0000000407077c24 */ /* 0x000fe4000f8e02ff */
[----:B------:R-:W-:Y:S02]  /*14010*/  IMAD.IADD R3, R3, 0x1, R6 ;  /* 0x0000000103037824 */ /* 0x000fe400078e0206 */
[C---:B------:R-:W-:Y:S02]  /*14020*/  IMAD R7, R4.reuse, UR5, R7 ;  /* 0x0000000504077c24 */ /* 0x040fe4000f8e0207 */
[----:B------:R-:W-:Y:S01]  /*14030*/  IMAD.WIDE.U32 R2, R4, UR4, R2 ;  /* 0x0000000404027c25 */ /* 0x000fe2000f8e0002 */
[----:B------:R-:W-:-:S03]  /*14040*/  ULDC.64 UR4, c[0x0][0x308] ;  /* 0x0000c20000047ab9 */ /* 0x000fc60000000a00 */
[----:B------:R-:W-:Y:S02]  /*14050*/  IMAD.IADD R3, R3, 0x1, R7 ;  /* 0x0000000103037824 */ /* 0x000fe400078e0207 */
[C---:B------:R-:W-:Y:S01]  /*14060*/  IMAD.WIDE.U32 R2, R24.reuse, UR4, R2 ;  /* 0x0000000418027c25 */ /* 0x040fe2000f8e0002 */
[----:B------:R-:W-:Y:S02]  /*14070*/  ULDC UR4, c[0x0][0x2f4] ;  /* 0x0000bd0000047ab9 */ /* 0x000fe40000000800 */
[----:B------:R-:W-:Y:S01]  /*14080*/  ISETP.GE.AND P2, PT, R29, UR4, PT ;  /* 0x000000041d007c0c */ /* 0x000fe2000bf46270 */
[----:B------:R-:W-:Y:S01]  /*14090*/  IMAD R3, R24, UR5, R3 ;  /* 0x0000000518037c24 */ /* 0x000fe2000f8e0203 */
[----:B------:R-:W-:Y:S01]  /*140a0*/  LEA R0, P0, R2, UR6, 0x1 ;  /* 0x0000000602007c11 */ /* 0x000fe2000f8008ff */
[----:B------:R-:W-:-:S03]  /*140b0*/  UMOV UR4, 0xffffffff ;  /* 0xffffffff00047882 */ /* 0x000fc60000000000 */
[----:B------:R-:W-:Y:S02]  /*140c0*/  LEA.HI.X R2, R2, UR7, R3, 0x1, P0 ;  /* 0x0000000702027c11 */ /* 0x000fe400080f0c03 */
[----:B-1----:R-:W-:-:S04]  /*140d0*/  LOP3.LUT R9, R9, 0x7f, RZ, 0xc0, !PT ;  /* 0x0000007f09097812 */ /* 0x002fc800078ec0ff */
[----:B------:R-:W-:Y:S02]  /*140e0*/  SHF.R.U32.HI R9, RZ, 0x3, R9 ;  /* 0x00000003ff097819 */ /* 0x000fe40000011609 */
[----:B------:R-:W-:Y:S02]  /*140f0*/  @P2 LOP3.LUT R23, R23, 0x1, RZ, 0xfc, !PT ;  /* 0x0000000117172812 */ /* 0x000fe400078efcff */
[----:B--2---:R-:W-:Y:S01]  /*14100*/  IADD3 R4, -R9, R10, -R8 ;  /* 0x0000000a09047210 */ /* 0x004fe20007ffe908 */
[C---:B0-----:R-:W-:Y:S02]  /*14110*/  IMAD.SHL.U32 R9, R11.reuse, 0x8, RZ ;  /* 0x000000080b097824 */ /* 0x041fe400078e00ff */
[----:B------:R-:W-:Y:S01]  /*14120*/  IMAD.SHL.U32 R10, R11, 0x8, RZ ;  /* 0x000000080b0a7824 */ /* 0x000fe200078e00ff */
[----:B------:R-:W-:Y:S02]  /*14130*/  ISETP.GE.AND P0, PT, R4, 0x1, PT ;  /* 0x000000010400780c */ /* 0x000fe40003f06270 */
[----:B------:R-:W-:-:S04]  /*14140*/  LOP3.LUT R9, R9, 0x1f8, RZ, 0xc0, !PT ;  /* 0x000001f809097812 */ /* 0x000fc800078ec0ff */
[----:B------:R-:W-:-:S04]  /*14150*/  LOP3.LUT R9, R9, 0x38, R11, 0x78, !PT ;  /* 0x0000003809097812 */ /* 0x000fc800078e780b */
[----:B------:R-:W-:-:S05]  /*14160*/  LOP3.LUT R9, R9, 0x200, R10, 0xf8, !PT ;  /* 0x0000020009097812 */ /* 0x000fca00078ef80a */
[----:B------:R-:W-:Y:S01]  /*14170*/  IMAD R3, R25, 0x2000, R9 ;  /* 0x0000200019037824 */ /* 0x000fe200078e0209 */
[----:B------:R-:W-:Y:S06]  /*14180*/  BRA.DIV UR4, `(.L_x_1360) ;  /* 0x0000004604447947 */ /* 0x000fec000b800000 */
[----:B------:R-:W0:Y:S01]  /*14190*/  SHFL.IDX PT, R7, R0, RZ, 0x181f ;  /* 0x00181fff00077589 */ /* 0x000e2200000e0000 */
[----:B------:R-:W-:-:S03]  /*141a0*/  @P0 IMAD R8, R3, 0x2, R22 ;  /* 0x0000000203080824 */ /* 0x000fc600078e0216 */
[----:B------:R-:W1:Y:S01]  /*141b0*/  SHFL.IDX PT, R6, R2, RZ, 0x181f ;  /* 0x00181fff02067589 */ /* 0x000e6200000e0000 */
[----:B0-----:R-:W-:-:S05]  /*141c0*/  @P0 LEA R7, P1, R29, R7, 0x1 ;  /* 0x000000071d070211 */ /* 0x001fca00078208ff */
[----:B-1----:R-:W-:Y:S01]  /*141d0*/  @P0 IMAD.X R6, RZ, RZ, R6, P1 ;  /* 0x000000ffff060224 */ /* 0x002fe200008e0606 */
[----:B------:R-:W-:-:S04]  /*141e0*/  ISETP.GE.AND P1, PT, R4, 0x11, PT ;  /* 0x000000110400780c */ /* 0x000fc80003f26270 */
[----:B------:R-:W-:-:S04]  /*141f0*/  @P0 LOP3.LUT R7, R7, R6, RZ, 0x3c, !PT ;  /* 0x0000000607070212 */ /* 0x000fc800078e3cff */
[----:B------:R-:W-:-:S04]  /*14200*/  @P0 LOP3.LUT R6, R7, R6, RZ, 0x3c, !PT ;  /* 0x0000000607060212 */ /* 0x000fc800078e3cff */
[----:B------:R-:W-:-:S05]  /*14210*/  @P0 LOP3.LUT R7, R7, R6, RZ, 0x3c, !PT ;  /* 0x0000000607070212 */ /* 0x000fca00078e3cff */
[----:B------:R-:W-:Y:S01]  /*14220*/  @!PT LDS RZ, [RZ] ;  /* 0x00000000fffff984 */ /* 0x000fe20000000800 */
[----:B------:R0:W-:Y:S04]  /*14230*/  @P0 LDGSTS.E.BYPASS.LTC128B.128 [R8+0xe400], desc[UR54][R6.64], !P2 ;  /* 0x0e40000006080fae */ /* 0x0001e8000d101d76 */
[----:B0-----:R-:W0:Y:S01]  /*14240*/  SHFL.IDX PT, R7, R0, 0x1, 0x181f ;  /* 0x00381f0000077f89 */ /* 0x001e2200000e0000 */
[----:B------:R-:W-:-:S03]  /*14250*/  @P1 IMAD R8, R3, 0x2, R22 ;  /* 0x0000000203081824 */ /* 0x000fc600078e0216 */
[----:B------:R-:W1:Y:S01]  /*14260*/  SHFL.IDX PT, R6, R2, 0x1, 0x181f ;  /* 0x00381f0002067f89 */ /* 0x000e6200000e0000 */
[----:B0-----:R-:W-:-:S05]  /*14270*/  @P1 LEA R7, P0, R29, R7, 0x1 ;  /* 0x000000071d071211 */ /* 0x001fca00078008ff */
[----:B-1----:R-:W-:-:S05]  /*14280*/  @P1 IMAD.X R6, RZ, RZ, R6, P0 ;  /* 0x000000ffff061224 */ /* 0x002fca00000e0606 */
[----:B------:R-:W-:-:S04]  /*14290*/  @P1 LOP3.LUT R7, R7, R6, RZ, 0x3c, !PT ;  /* 0x0000000607071212 */ /* 0x000fc800078e3cff */
[----:B------:R-:W-:-:S04]  /*142a0*/  @P1 LOP3.LUT R6, R7, R6, RZ, 0x3c, !PT ;  /* 0x0000000607061212 */ /* 0x000fc800078e3cff */
[----:B------:R-:W-:-:S05]  /*142b0*/  @P1 LOP3.LUT R7, R7, R6, RZ, 0x3c, !PT ;  /* 0x0000000607071212 */ /* 0x000fca00078e3cff */
[----:B------:R0:W-:Y:S01]  /*142c0*/  @P1 LDGSTS.E.BYPASS.LTC128B.128 [R8+0xec00], desc[UR54][R6.64], !P2 ;  /* 0x0ec0000006081fae */ /* 0x0001e2000d101d76 */
[----:B------:R-:W-:-:S03]  /*142d0*/  ISETP.GE.AND P1, PT, R4, 0x21, PT ;  /* 0x000000210400780c */ /* 0x000fc60003f26270 */
[----:B0-----:R-:W0:Y:S10]  /*142e0*/  SHFL.IDX PT, R7, R0, 0x2, 0x181f ;  /* 0x00581f0000077f89 */ /* 0x001e3400000e0000 */
[----:B------:R-:W-:Y:S01]  /*142f0*/  @P1 IMAD R8, R3, 0x2, R22 ;  /* 0x0000000203081824 */ /* 0x000fe200078e0216 */
        /* <DEDUP_REMOVED lines=40> */
[----:B------:R-:W1:Y:S04]  /*14580*/  SHFL.IDX PT, R6, R2, 0x6, 0x181f ;  /* 0x00d81f0002067f89 */ /* 0x000e6800000e0000 */
[----:B------:R-:W2:Y:S04]  /*14590*/  SHFL.IDX PT, R2, R2, 0x7, 0x181f ;  /* 0x00f81f0002027f89 */ /* 0x000ea800000e0000 */
[----:B------:R-:W3:Y:S01]  /*145a0*/  SHFL.IDX PT, R0, R0, 0x7, 0x181f ;  /* 0x00f81f0000007f89 */ /* 0x000ee200000e0000 */
[----:B0-----:R-:W-:-:S05]  /*145b0*/  @P1 LEA R7, P0, R29, R7, 0x1 ;  /* 0x000000071d071211 */ /* 0x001fca00078008ff */
[----:B-1----:R-:W-:-:S05]  /*145c0*/  @P1 IMAD.X R6, RZ, RZ, R6, P0 ;  /* 0x000000ffff061224 */ /* 0x002fca00000e0606 */
[----:B------:R-:W-:-:S04]  /*145d0*/  @P1 LOP3.LUT R7, R7, R6, RZ, 0x3c, !PT ;  /* 0x0000000607071212 */ /* 0x000fc800078e3cff */
[----:B------:R-:W-:-:S04]  /*145e0*/  @P1 LOP3.LUT R6, R7, R6, RZ, 0x3c, !PT ;  /* 0x0000000607061212 */ /* 0x000fc800078e3cff */
[----:B------:R-:W-:-:S05]  /*145f0*/  @P1 LOP3.LUT R7, R7, R6, RZ, 0x3c, !PT ;  /* 0x0000000607071212 */ /* 0x000fca00078e3cff */
[----:B--23--:R1:W-:Y:S02]  /*14600*/  @P1 LDGSTS.E.BYPASS.LTC128B.128 [R8+0x11400], desc[UR54][R6.64], !P2 ;  /* 0x1140000006081fae */ /* 0x00c3e4000d101d76 */
.L_x_1441:
        /* <DEDUP_REMOVED lines=10> */
.L_x_1361:
        /* <DEDUP_REMOVED lines=11> */
.L_x_1362:
[----:B0-----:R0:W5:Y:S01]  /*14760*/  LDL.LU R3, [R1+0x20] ;  /* 0x0000200001037983 */ /* 0x0011620000300800 */
[----:B------:R0:W-:Y:S02]  /*14770*/  SYNCS.ARRIVE.TRANS64.A1T0 RZ, [R5+URZ+0x16830], RZ ;  /* 0x016830ff05ff79a7 */ /* 0x0001e4000810003f */
[----:B------:R-:W-:Y:S05]  /*14780*/  WARPSYNC.ALL ;  /* 0x0000000000007948 */ /* 0x000fea0003800000 */
[----:B------:R-:W-:Y:S01]  /*14790*/  ULDC.64 UR4, c[0x0][0x298] ;  /* 0x0000a60000047ab9 */ /* 0x000fe20000000a00 */
[----:B------:R-:W-:Y:S01]  /*147a0*/  VIADD R2, R22, 0x8400 ;  /* 0x0000840016027836 */ /* 0x000fe20000000000 */
[----:B------:R-:W-:Y:S01]  /*147b0*/  BSSY B6, `(.L_x_1363) ;  /* 0x000001b000067945 */ /* 0x000fe20003800000 */
[----:B------:R-:W-:Y:S03]  /*147c0*/  BAR.SYNC.DEFER_BLOCKING 0x8, 0x200 ;  /* 0x0208000000007b1d */ /* 0x000fe60000010000 */
[----:B------:R-:W-:-:S02]  /*147d0*/  LOP3.LUT P0, RZ, R2, 0x3ff, RZ, 0xc0, !PT ;  /* 0x000003ff02ff7812 */ /* 0x000fc4000780c0ff */
[----:B-----5:R-:W-:-:S05]  /*147e0*/  SHF.R.S32.HI R0, RZ, 0x1f, R3 ;  /* 0x0000001fff007819 */ /* 0x020fca0000011403 */
[----:B------:R-:W-:-:S04]  /*147f0*/  IMAD R0, R0, UR4, RZ ;  /* 0x0000000400007c24 */ /* 0x000fc8000f8e02ff */
[C---:B------:R-:W-:Y:S02]  /*14800*/  IMAD R0, R3.reuse, UR5, R0 ;  /* 0x0000000503007c24 */ /* 0x040fe4000f8e0200 */
[----:B------:R-:W-:-:S04]  /*14810*/  IMAD.WIDE.U32 R2, R3, UR4, RZ ;  /* 0x0000000403027c25 */ /* 0x000fc8000f8e00ff */
[----:B------:R-:W-:Y:S01]  /*14820*/  IMAD.IADD R0, R3, 0x1, R0 ;  /* 0x0000000103007824 */ /* 0x000fe200078e0200 */
[----:B------:R1:W-:Y:S04]  /*14830*/  STL.64 [R1+0x20], R2 ;  /* 0x0000200201007387 */ /* 0x0003e80000100a00 */
[----:B------:R1:W-:Y:S01]  /*14840*/  STL [R1+0x2c], R0 ;  /* 0x00002c0001007387 */ /* 0x0003e20000100800 */
[----:B------:R-:W-:Y:S05]  /*14850*/  @!P0 BRA `(.L_x_1364) ;  /* 0x0000000000408947 */ /* 0x000fea0003800000 */
[----:B-1----:R-:W-:Y:S01]  /*14860*/  MOV R2, 0x0 ;  /* 0x0000000000027802 */ /* 0x002fe20000000f00 */
[----:B------:R-:W-:Y:S01]  /*14870*/  ULDC.64 UR6, c[0x4][0x88] ;  /* 0x0100220000067ab9 */ /* 0x000fe20000000a00 */
[----:B------:R-:W-:Y:S01]  /*14880*/  ULDC.64 UR8, c[0x4][0x90] ;  /* 0x0100240000087ab9 */ /* 0x000fe20000000a00 */
[----:B------:R-:W-:Y:S01]  /*14890*/  ULDC.64 UR4, c[0x4][0x20] ;  /* 0x0100080000047ab9 */ /* 0x000fe20000000a00 */
[----:B------:R-:W-:Y:S02]  /*148a0*/  IMAD.U32 R4, RZ, RZ, UR6 ;  /* 0x00000006ff047e24 */ /* 0x000fe4000f8e00ff */
[----:B------:R-:W1:Y:S01]  /*148b0*/  LDC.64 R2, c[0x4][R2] ;  /* 0x0100000002027b82 */ /* 0x000e620000000a00 */
[----:B0-----:R-:W-:Y:S02]  /*148c0*/  IMAD.U32 R5, RZ, RZ, UR7 ;  /* 0x00000007ff057e24 */ /* 0x001fe4000f8e00ff */
        /* <DEDUP_REMOVED lines=8> */
[----:B-1----:R-:W-:Y:S05]  /*14950*/  CALL.ABS.NOINC R2 ;  /* 0x0000000002007343 */ /* 0x002fea0003c00000 */
.L_x_1364:
[----:B------:R-:W-:Y:S05]  /*14960*/  BSYNC B6 ;  /* 0x0000000000067941 */ /* 0x000fea0003800000 */
.L_x_1363:
[----:B-1----:R-:W2:Y:S01]  /*14970*/  LDL.LU R2, [R1+0x2c] ;  /* 0x00002c0001027983 */ /* 0x002ea20000300800 */
[----:B------:R-:W1:Y:S01]  /*14980*/  LDC R4, c[0x0][0x448] ;  /* 0x00011200ff047b82 */ /* 0x000e620000000800 */
[----:B------:R-:W-:Y:S01]  /*14990*/  LOP3.LUT P6, RZ, R23, 0x10, RZ, 0xc0, !PT ;  /* 0x0000001017ff7812 */ /* 0x000fe200078cc0ff */
[----:B------:R-:W-:Y:S01]  /*149a0*/  ULDC.64 UR4, c[0x0][0x2d8] ;  /* 0x0000b60000047ab9 */ /* 0x000fe20000000a00 */
[----:B------:R-:W3:Y:S01]  /*149b0*/  LDL.LU.64 R20, [R1+0x20] ;  /* 0x0000200001147983 */ /* 0x000ee20000300a00 */
[----:B0-----:R-:W-:Y:S01]  /*149c0*/  SHF.R.S32.HI R5, RZ, 0x1f, R19 ;  /* 0x0000001fff057819 */ /* 0x001fe20000011413 */
[----:B------:R-:W-:Y:S01]  /*149d0*/  ULDC.64 UR6, c[0x0][0x2e0] ;  /* 0x0000b80000067ab9 */ /* 0x000fe20000000a00 */
[----:B------:R-:W-:Y:S01]  /*149e0*/  SEL R0, R19, RZ, !P6 ;  /* 0x000000ff13007207 */ /* 0x000fe20007000000 */
[----:B------:R0:W5:Y:S01]  /*149f0*/  LDL R10, [R1+0x1c] ;  /* 0x00001c00010a7983 */ /* 0x0001620000100800 */
[----:B------:R-:W-:Y:S01]  /*14a00*/  SEL R5, R5, RZ, !P6 ;  /* 0x000000ff05057207 */ /* 0x000fe20007000000 */
[----:B------:R-:W4:Y:S01]  /*14a10*/  LDC R9, c[0x0][0x448] ;  /* 0x00011200ff097b82 */ /* 0x000f220000000800 */
[----:B------:R-:W-:-:S03]  /*14a20*/  ULDC.64 UR8, c[0x0][0x280] ;  /* 0x0000a00000087ab9 */ /* 0x000fc60000000a00 */
[----:B------:R-:W-:-:S04]  /*14a30*/  IMAD R5, R5, UR6, RZ ;  /* 0x0000000605057c24 */ /* 0x000fc8000f8e02ff */
[----:B------:R-:W-:Y:S01]  /*14a40*/  IMAD R5, R0, UR7, R5 ;  /* 0x0000000700057c24 */ /* 0x000fe2000f8e0205 */
[----:B-1----:R-:W-:-:S13]  /*14a50*/  ISETP.NE.AND P6, PT, R4, 0x1, PT ;  /* 0x000000010400780c */ /* 0x002fda0003fc5270 */
[----:B------:R-:W1:Y:S08]  /*14a60*/  @P6 LDC R4, c[0x0][0x450] ;  /* 0x00011400ff046b82 */ /* 0x000e700000000800 */
[----:B------:R-:W0:Y:S01]  /*14a70*/  @P6 LDC R8, c[0x0][0x44c] ;  /* 0x00011300ff086b82 */ /* 0x000e220000000800 */
[----:B--2---:R-:W-:Y:S01]  /*14a80*/  IMAD.MOV.U32 R3, RZ, RZ, R2 ;  /* 0x000000ffff037224 */ /* 0x004fe200078e0002 */
[----:B---3--:R-:W2:Y:S01]  /*14a90*/  S2R R21, SR_TID.X ;  /* 0x0000000000157919 */ /* 0x008ea20000002100 */
[----:B------:R-:W-:-:S02]  /*14aa0*/  IMAD.MOV.U32 R2, RZ, RZ, R20 ;  /* 0x000000ffff027224 */ /* 0x000fc400078e0014 */
[----:B------:R-:W3:Y:S02]  /*14ab0*/  S2R R20, SR_TID.X ;  /* 0x0000000000147919 */ /* 0x000ee40000002100 */
[----:B------:R-:W-:-:S04]  /*14ac0*/  IMAD.WIDE.U32 R2, R24, UR4, R2 ;  /* 0x0000000418027c25 */ /* 0x000fc8000f8e0002 */
[----:B------:R-:W-:Y:S01]  /*14ad0*/  IMAD R3, R24, UR5, R3 ;  /* 0x0000000518037c24 */ /* 0x000fe2000f8e0203 */
[----:B------:R-:W-:Y:S01]  /*14ae0*/  ULDC.64 UR4, c[0x0][0x2d0] ;  /* 0x0000b40000047ab9 */ /* 0x000fe20000000a00 */
[----:B------:R-:W-:Y:S01]  /*14af0*/  IMAD.WIDE.U32 R2, R0, UR6, R2 ;  /* 0x0000000600027c25 */ /* 0x000fe2000f8e0002 */
[----:B------:R-:W-:Y:S01]  /*14b00*/  ULDC.64 UR6, c[0x0][0x2c8] ;  /* 0x0000b20000067ab9 */ /* 0x000fe20000000a00 */
[----:B------:R-:W4:Y:S02]  /*14b10*/  @P6 LDC R0, c[0x0][0x44c] ;  /* 0x00011300ff006b82 */ /* 0x000f240000000800 */
[----:B------:R-:W-:Y:S02]  /*14b20*/  IMAD.IADD R3, R3, 0x1, R5 ;  /* 0x0000000103037824 */ /* 0x000fe400078e0205 */
[----:B--2---:R-:W-:Y:S01]  /*14b30*/  IMAD.SHL.U32 R21, R21, 0x10, RZ ;  /* 0x0000001015157824 */ /* 0x004fe200078e00ff */
[----:B---3--:R-:W-:-:S04]  /*14b40*/  LOP3.LUT R20, R20, 0x7f, RZ, 0xc0, !PT ;  /* 0x0000007f14147812 */ /* 0x008fc800078ec0ff */
[----:B------:R-:W-:Y:S02]  /*14b50*/  LOP3.LUT R21, R21, 0x70, RZ, 0xc0, !PT ;  /* 0x0000007015157812 */ /* 0x000fe400078ec0ff */
[----:B------:R-:W-:-:S04]  /*14b60*/  SHF.R.U32.HI R20, RZ, 0x3, R20 ;  /* 0x00000003ff147819 */ /* 0x000fc80000011614 */
[----:B------:R-:W-:Y:S02]  /*14b70*/  LOP3.LUT R20, R20, R21, RZ, 0xfc, !PT ;  /* 0x0000001514147212 */ /* 0x000fe400078efcff */
[----:B------:R2:W5:Y:S03]  /*14b80*/  LDL R21, [R1] ;  /* 0x0000000001157983 */ /* 0x0005660000100800 */
[----:B------:R-:W-:-:S04]  /*14b90*/  IMAD.IADD R6, R20, 0x1, R27 ;  /* 0x0000000114067824 */ /* 0x000fc800078e021b */
[----:B----4-:R-:W-:-:S04]  /*14ba0*/  @P6 IMAD.HI.U32 R0, R6, R0, RZ ;  /* 0x0000000006006227 */ /* 0x010fc800078e00ff */
        /* <DEDUP_REMOVED lines=13> */
[----:B------:R-:W-:-:S03]  /*14c80*/  LEA R0, P0, R4, UR8, 0x1 ;  /* 0x0000000804007c11 */ /* 0x000fc6000f8008ff */
[----:B------:R-:W-:-:S05]  /*14c90*/  IMAD.IADD R5, R5, 0x1, R7 ;  /* 0x0000000105057824 */ /* 0x000fca00078e0207 */
[----:B------:R-:W-:Y:S02]  /*14ca0*/  LEA.HI.X R4, R4, UR9, R5, 0x1, P0 ;  /* 0x0000000904047c11 */ /* 0x000fe400080f0c05 */
[----:B------:R-:W1:Y:S01]  /*14cb0*/  @P6 LDC R5, c[0x0][0x450] ;  /* 0x00011400ff056b82 */ /* 0x000e620000000800 */
[----:B------:R-:W-:-:S04]  /*14cc0*/  VIADD R7, R6, 0x80 ;  /* 0x0000008006077836 */ /* 0x000fc80000000000 */
[----:B0-----:R-:W-:-:S04]  /*14cd0*/  @P6 IMAD.HI.U32 R8, R7, R8, RZ ;  /* 0x0000000807086227 */ /* 0x001fc800078e00ff */
[----:B------:R-:W-:Y:S01]  /*14ce0*/  IMAD.MOV.U32 R6, RZ, RZ, R7 ;  /* 0x000000ffff067224 */ /* 0x000fe200078e0007 */
[----:B------:R-:W0:Y:S01]  /*14cf0*/  S2R R20, SR_TID.X ;  /* 0x0000000000147919 */ /* 0x000e220000002100 */
[----:B-1----:R-:W-:-:S05]  /*14d00*/  @P6 SHF.R.U32.HI R6, RZ, R5, R8 ;  /* 0x00000005ff066219 */ /* 0x002fca0000011608 */
        /* <DEDUP_REMOVED lines=16> */
[----:B0-----:R-:W-:Y:S02]  /*14e10*/  LOP3.LUT R20, R20, 0x7f, RZ, 0xc0, !PT ;  /* 0x0000007f14147812 */ /* 0x001fe400078ec0ff */
[----:B------:R-:W-:Y:S02]  /*14e20*/  LEA.HI.X R2, R2, UR9, R6, 0x1, P1 ;  /* 0x0000000902027c11 */ /* 0x000fe400088f0c06 */
[----:B------:R-:W-:Y:S01]  /*14e30*/  SHF.R.U32.HI R20, RZ, 0x3, R20 ;  /* 0x00000003ff147819 */ /* 0x000fe20000011614 */
[----:B--2---:R-:W-:Y:S06]  /*14e40*/  BRA.DIV UR4, `(.L_x_1365) ;  /* 0x0000004204c47947 */ /* 0x004fec000b800000 */
[----:B------:R-:W0:Y:S01]  /*14e50*/  SHFL.IDX PT, R7, R0, RZ, 0x181f ;  /* 0x00181fff00077589 */ /* 0x000e2200000e0000 */
[----:B-----5:R-:W-:Y:S02]  /*14e60*/  IMAD R3, R21, R9, RZ ;  /* 0x0000000915037224 */ /* 0x020fe400078e02ff */
[----:B------:R-:W-:Y:S01]  /*14e70*/  IMAD.IADD R27, R20, 0x1, R27 ;  /* 0x00000001141b7824 */ /* 0x000fe200078e021b */
        /* <DEDUP_REMOVED lines=103> */
.L_x_1466:
[----:B------:R-:W-:-:S05]  /*154f0*/  VIADD R27, R27, 0xb0 ;  /* 0x000000b01b1b7836 */ /* 0x000fca0000000000 */
        /* <DEDUP_REMOVED lines=9> */
.L_x_1366:
        /* <DEDUP_REMOVED lines=14> */
[----:B------:R-:W2:Y:S01]  /*15670*/  LDL.LU R4, [R1+0x28] ;  /* 0x0000280001047983 */ /* 0x000ea20000300800 */
[----:B------:R1:W-:Y:S03]  /*15680*/  SYNCS.ARRIVE.TRANS64.A1T0 RZ, [R22+URZ+0x16800], RZ ;  /* 0x016800ff16ff79a7 */ /* 0x0003e6000810003f */
[----:B0-----:R-:W3:Y:S01]  /*15690*/  LDL R2, [R1+0x10] ;  /* 0x0000100001027983 */ /* 0x001ee20000100800 */
[----:B------:R-:W-:Y:S01]  /*156a0*/  BSSY B0, `(.L_x_1367) ;  /* 0x0000005000007945 */ /* 0x000fe20003800000 */
[----:B------:R-:W0:Y:S01]  /*156b0*/  SYNCS.PHASECHK.TRANS64.TRYWAIT P0, [R22+URZ+0x16820], R3 ;  /* 0x01682003160075a7 */ /* 0x000e22000800017f */
[----:B--2---:R-:W-:-:S05]  /*156c0*/  VIADD R7, R4, 0xfffffffe ;  /* 0xfffffffe04077836 */ /* 0x004fca0000000000 */
[----:B---3--:R-:W-:Y:S01]  /*156d0*/  ISETP.GE.AND P1, PT, R7, R2, PT ;  /* 0x000000020700720c */ /* 0x008fe20003f26270 */
[----:B01----:R-:W-:-:S12]  /*156e0*/  @!P0 BRA `(.L_x_1368) ;  /* 0x0000004800808947 */ /* 0x003fd80003800000 */
.L_x_1467:
[----:B------:R-:W-:Y:S05]  /*156f0*/  BSYNC B0 ;  /* 0x0000000000007941 */ /* 0x000fea0003800000 */
.L_x_1367:
[----:B------:R-:W-:Y:S04]  /*15700*/  BSSY B0, `(.L_x_1369) ;  /* 0x00000ff000007945 */ /* 0x000fe80003800000 */
[----:B------:R-:W-:Y:S05]  /*15710*/  @!P1 BRA `(.L_x_1370) ;  /* 0x0000000c00f49947 */ /* 0x000fea0003800000 */
[----:B------:R1:W-:Y:S01]  /*15720*/  STL [R1], R26 ;  /* 0x0000001a01007387 */ /* 0x0003e20000100800 */
[----:B------:R-:W-:Y:S01]  /*15730*/  ULDC UR4, c[0x0][0x2f4] ;  /* 0x0000bd0000047ab9 */ /* 0x000fe20000000800 */
[----:B------:R-:W-:Y:S01]  /*15740*/  IMAD.MOV.U32 R6, RZ, RZ, R25 ;  /* 0x000000ffff067224 */ /* 0x000fe200078e0019 */
[----:B------:R-:W-:Y:S01]  /*15750*/  ISETP.GE.AND P1, PT, R29, UR4, PT ;  /* 0x000000041d007c0c */ /* 0x000fe2000bf26270 */
[----:B------:R-:W-:-:S12]  /*15760*/  IMAD.MOV.U32 R20, RZ, RZ, R28 ;  /* 0x000000ffff147224 */ /* 0x000fd800078e001c */
.L_x_1383:
[----:B------:R-:W2:Y:S01]  /*15770*/  LDL R9, [R1+0x14] ;  /* 0x0000140001097983 */ /* 0x000ea20000100800 */
[----:B0-----:R-:W0:Y:S03]  /*15780*/  LDC R3, c[0x0][0x430] ;  /* 0x00010c00ff037b82 */ /* 0x001e260000000800 */
[----:B------:R-:W3:Y:S04]  /*15790*/  LDL R8, [R1+0x18] ;  /* 0x0000180001087983 */ /* 0x000ee80000100800 */
[----:B------:R-:W4:Y:S01]  /*157a0*/  LDL R5, [R1+0x4] ;  /* 0x0000040001057983 */ /* 0x000f220000100800 */
[----:B------:R-:W5:Y:S01]  /*157b0*/  S2R R2, SR_TID.X ;  /* 0x0000000000027919 */ /* 0x000f620000002100 */
[----:B0-----:R-:W-:-:S13]  /*157c0*/  ISETP.NE.AND P0, PT, R3, 0x1, PT ;  /* 0x000000010300780c */ /* 0x001fda0003f05270 */
[----:B------:R-:W0:Y:S01]  /*157d0*/  @P0 LDC R4, c[0x0][0x434] ;  /* 0x00010d00ff040b82 */ /* 0x000e220000000800 */
[----:B-----5:R-:W-:-:S04]  /*157e0*/  LOP3.LUT R0, R2, 0x7f, RZ, 0xc0, !PT ;  /* 0x0000007f02007812 */ /* 0x020fc800078ec0ff */
[----:B------:R-:W-:-:S03]  /*157f0*/  SHF.R.U32.HI R3, RZ, 0x3, R0 ;  /* 0x00000003ff037819 */ /* 0x000fc60000011600 */
[----:B------:R-:W5:Y:S01]  /*15800*/  @P0 LDC R0, c[0x0][0x438] ;  /* 0x00010e00ff000b82 */ /* 0x000f620000000800 */
[----:B------:R-:W-:Y:S02]  /*15810*/  IMAD.SHL.U32 R2, R2, 0x10, RZ ;  /* 0x0000001002027824 */ /* 0x000fe400078e00ff */
[----:B------:R-:W-:-:S03]  /*15820*/  IMAD R3, R7, 0x80, R3 ;  /* 0x0000008007037824 */ /* 0x000fc600078e0203 */
[----:B------:R-:W-:Y:S01]  /*15830*/  LOP3.LUT R2, R2, 0x70, RZ, 0xc0, !PT ;  /* 0x0000007002027812 */ /* 0x000fe200078ec0ff */
[----:B------:R-:W-:Y:S05]  /*15840*/  YIELD ;  /* 0x0000000000007946 */ /* 0x000fea0003800000 */
[----:B------:R-:W-:Y:S01]  /*15850*/  ULDC UR4, c[0x0][0x430] ;  /* 0x00010c0000047ab9 */ /* 0x000fe20000000800 */
[----:B--2---:R-:W-:-:S05]  /*15860*/  IADD3 R3, R2, R3, R9 ;  /* 0x0000000302037210 */ /* 0x004fca0007ffe009 */
[----:B0-----:R-:W-:-:S04]  /*15870*/  @P0 IMAD.HI.U32 R4, R3, R4, RZ ;  /* 0x0000000403040227 */ /* 0x001fc800078e00ff */
[----:B------:R-:W-:Y:S01]  /*15880*/  IMAD.MOV.U32 R2, RZ, RZ, R3 ;  /* 0x000000ffff027224 */ /* 0x000fe200078e0003 */
[----:B-----5:R-:W-:-:S05]  /*15890*/  @P0 SHF.R.U32.HI R2, RZ, R0, R4 ;  /* 0x00000000ff020219 */ /* 0x020fca0000011604 */
[----:B------:R-:W-:-:S04]  /*158a0*/  IMAD.MOV R0, RZ, RZ, -R2 ;  /* 0x000000ffff007224 */ /* 0x000fc800078e0a02 */
[----:B------:R-:W-:Y:S01]  /*158b0*/  IMAD R0, R0, UR4, R3 ;  /* 0x0000000400007c24 */ /* 0x000fe2000f8e0203 */
[----:B------:R-:W-:Y:S01]  /*158c0*/  ULDC.64 UR4, c[0x0][0x428] ;  /* 0x00010a0000047ab9 */ /* 0x000fe20000000a00 */
        /* <DEDUP_REMOVED lines=9> */
[----:B------:R-:W-:Y:S02]  /*15960*/  IMAD.U32 R8, RZ, RZ, UR37 ;  /* 0x00000025ff087e24 */ /* 0x000fe4000f8e00ff */
[----:B------:R-:W-:-:S03]  /*15970*/  VIADD R25, R6, 0x1 ;  /* 0x0000000106197836 */ /* 0x000fc60000000000 */
[----:B------:R-:W-:Y:S02]  /*15980*/  ISETP.NE.AND P2, PT, R8, 0x3, PT ;  /* 0x000000030800780c */ /* 0x000fe40003f45270 */
[----:B------:R-:W-:-:S04]  /*15990*/  ISETP.NE.AND P0, PT, R25, 0x2, PT ;  /* 0x000000021900780c */ /* 0x000fc80003f05270 */
[----:B------:R-:W-:Y:S01]  /*159a0*/  SEL R28, RZ, 0x1, P0 ;  /* 0x00000001ff1c7807 */ /* 0x000fe20000000000 */
[----:B-1----:R-:W-:Y:S01]  /*159b0*/  IMAD.MOV.U32 R26, RZ, RZ, R7 ;  /* 0x000000ffff1a7224 */ /* 0x002fe200078e0007 */
[----:B------:R-:W-:Y:S02]  /*159c0*/  SEL R25, R25, RZ, P0 ;  /* 0x000000ff19197207 */ /* 0x000fe40000000000 */
[----:B------:R-:W-:Y:S02]  /*159d0*/  LOP3.LUT R28, R20, R28, RZ, 0x3c, !PT ;  /* 0x0000001c141c7212 */ /* 0x000fe400078e3cff */
[----:B--2---:R-:W-:Y:S01]  /*159e0*/  SHF.R.S32.HI R27, RZ, 0x1f, R4 ;  /* 0x0000001fff1b7819 */ /* 0x004fe20000011404 */
[----:B------:R-:W-:Y:S06]  /*159f0*/  @!P2 BRA `(.L_x_1371) ;  /* 0x000000000004a947 */ /* 0x000fec0003800000 */
[----:B------:R-:W-:Y:S01]  /*15a00*/  BPT.TRAP 0x1 ;  /* 0x000000040000795c */ /* 0x000fe20000300000 */
.L_x_1371:
[----:B------:R-:W-:Y:S01]  /*15a10*/  IMAD R5, R25, 0x8, R22 ;  /* 0x0000000819057824 */ /* 0x000fe200078e0216 */
[----:B------:R-:W-:Y:S01]  /*15a20*/  SHF.L.U32 R2, R28, 0x1f, RZ ;  /* 0x0000001f1c027819 */ /* 0x000fe200000006ff */
[----:B------:R-:W-:Y:S03]  /*15a30*/  BSSY B1, `(.L_x_1372) ;  /* 0x0000003000017945 */ /* 0x000fe60003800000 */
[----:B------:R-:W0:Y:S02]  /*15a40*/  SYNCS.PHASECHK.TRANS64.TRYWAIT P0, [R5+URZ+0x16840], R2 ;  /* 0x01684002050075a7 */ /* 0x000e24000800017f */
[----:B0-----:R-:W-:Y:S05]  /*15a50*/  @!P0 BRA `(.L_x_1373) ;  /* 0x0000004400b88947 */ /* 0x001fea0003800000 */
.L_x_1468:
[----:B------:R-:W-:Y:S05]  /*15a60*/  BSYNC B1 ;  /* 0x0000000000017941 */ /* 0x000fea0003800000 */
.L_x_1372:
[----:B------:R-:W1:Y:S01]  /*15a70*/  S2R R8, SR_TID.X ;  /* 0x0000000000087919 */ /* 0x000e620000002100 */
[----:B------:R-:W-:Y:S01]  /*15a80*/  SHF.R.S32.HI R21, RZ, 0x1f, R0 ;  /* 0x0000001fff157819 */ /* 0x000fe20000011400 */
[----:B------:R-:W-:Y:S01]  /*15a90*/  ULDC.64 UR4, c[0x0][0x300] ;  /* 0x0000c00000047ab9 */ /* 0x000fe20000000a00 */
[----:B------:R-:W-:Y:S01]  /*15aa0*/  ULDC.64 UR6, c[0x0][0x2e8] ;  /* 0x0000ba0000067ab9 */ /* 0x000fe20000000a00 */
[----:B0-----:R-:W-:Y:S01]  /*15ab0*/  IMAD.WIDE.U32 R2, R0, UR4, RZ ;  /* 0x0000000400027c25 */ /* 0x001fe2000f8e00ff */
[----:B------:R-:W-:-:S03]  /*15ac0*/  LOP3.LUT P2, RZ, R23, 0x1, RZ, 0xc0, !PT ;  /* 0x0000000117ff7812 */ /* 0x000fc6000784c0ff */
        /* <DEDUP_REMOVED lines=9> */
[----:B-1----:R-:W-:Y:S02]  /*15b60*/  IMAD.SHL.U32 R9, R8, 0x8, RZ ;  /* 0x0000000808097824 */ /* 0x002fe400078e00ff */
[----:B------:R-:W-:Y:S01]  /*15b70*/  IMAD.WIDE.U32 R2, R24, UR4, R2 ;  /* 0x0000000418027c25 */ /* 0x000fe2000f8e0002 */
[----:B------:R-:W-:Y:S02]  /*15b80*/  UMOV UR4, 0xffffffff ;  /* 0xffffffff00047882 */ /* 0x000fe40000000000 */
[----:B------:R-:W-:Y:S01]  /*15b90*/  LOP3.LUT R9, R9, 0x1f8, RZ, 0xc0, !PT ;  /* 0x000001f809097812 */ /* 0x000fe200078ec0ff */
[----:B------:R-:W-:Y:S02]  /*15ba0*/  IMAD.SHL.U32 R11, R8, 0x8, RZ ;  /* 0x00000008080b7824 */ /* 0x000fe400078e00ff */
[----:B------:R-:W-:Y:S01]  /*15bb0*/  IMAD R10, R24, UR5, R3 ;  /* 0x00000005180a7c24 */ /* 0x000fe2000f8e0203 */
[----:B------:R-:W-:-:S02]  /*15bc0*/  LOP3.LUT R9, R9, 0x38, R8, 0x78, !PT ;  /* 0x0000003809097812 */ /* 0x000fc400078e7808 */
[C---:B------:R-:W-:Y:S02]  /*15bd0*/  LEA R8, P0, R2.reuse, UR6, 0x1 ;  /* 0x0000000602087c11 */ /* 0x040fe4000f8008ff */
[----:B------:R-:W-:Y:S02]  /*15be0*/  LOP3.LUT R9, R9, 0x200, R11, 0xf8, !PT ;  /* 0x0000020009097812 */ /* 0x000fe400078ef80b */
[----:B------:R-:W-:-:S03]  /*15bf0*/  LEA.HI.X R10, R2, UR7, R10, 0x1, P0 ;  /* 0x00000007020a7c11 */ /* 0x000fc600080f0c0a */
[----:B------:R-:W-:Y:S01]  /*15c00*/  IMAD R9, R25, 0x2000, R9 ;  /* 0x0000200019097824 */ /* 0x000fe200078e0209 */
[----:B------:R-:W-:Y:S06]  /*15c10*/  BRA.DIV UR4, `(.L_x_1374) ;  /* 0x00000046045c7947 */ /* 0x000fec000b800000 */
        /* <DEDUP_REMOVED lines=40> */
.L_x_1486:
        /* <DEDUP_REMOVED lines=8> */
.L_x_1375:
        /* <DEDUP_REMOVED lines=11> */
.L_x_1376:
[----:B------:R1:W-:Y:S01]  /*15fd0*/  SYNCS.ARRIVE.TRANS64.A1T0 RZ, [R5+URZ+0x16830], RZ ;  /* 0x016830ff05ff79a7 */ /* 0x0003e2000810003f */
[----:B------:R-:W-:Y:S05]  /*15fe0*/  @!P3 BRA `(.L_x_1377) ;  /* 0x000000000004b947 */ /* 0x000fea0003800000 */
[----:B------:R-:W-:Y:S01]  /*15ff0*/  BPT.TRAP 0x1 ;  /* 0x000000040000795c */ /* 0x000fe20000300000 */
.L_x_1377:
[----:B------:R-:W-:Y:S01]  /*16000*/  SHF.L.U32 R2, R20, 0x1f, RZ ;  /* 0x0000001f14027819 */ /* 0x000fe200000006ff */
[----:B-1----:R-:W-:Y:S01]  /*16010*/  IMAD R5, R6, 0x8, R22 ;  /* 0x0000000806057824 */ /* 0x002fe200078e0216 */
[----:B------:R-:W-:Y:S03]  /*16020*/  BSSY B1, `(.L_x_1378) ;  /* 0x0000003000017945 */ /* 0x000fe60003800000 */
[----:B------:R-:W1:Y:S02]  /*16030*/  SYNCS.PHASECHK.TRANS64.TRYWAIT P0, [R5+URZ+0x16860], R2 ;  /* 0x01686002050075a7 */ /* 0x000e64000800017f */
[----:B-1----:R-:W-:Y:S05]  /*16040*/  @!P0 BRA `(.L_x_1379) ;  /* 0x0000004800808947 */ /* 0x002fea0003800000 */
.L_x_1487:
[----:B------:R-:W-:Y:S05]  /*16050*/  BSYNC B1 ;  /* 0x0000000000017941 */ /* 0x000fea0003800000 */
.L_x_1378:
[----:B------:R-:W2:Y:S04]  /*16060*/  LDL R11, [R1+0xc] ;  /* 0x00000c00010b7983 */ /* 0x000ea80000100800 */
[----:B0-----:R-:W2:Y:S01]  /*16070*/  LDL.LU R8, [R1] ;  /* 0x0000000001087983 */ /* 0x001ea20000300800 */
        /* <DEDUP_REMOVED lines=59> */
.L_x_1505:
        /* <DEDUP_REMOVED lines=25> */
.L_x_1381:
        /* <DEDUP_REMOVED lines=11> */
.L_x_1382:
[----:B------:R-:W2:Y:S01]  /*16670*/  LDL R0, [R1+0x10] ;  /* 0x0000100001007983 */ /* 0x000ea20000100800 */
[----:B------:R3:W-:Y:S01]  /*16680*/  SYNCS.ARRIVE.TRANS64.A1T0 RZ, [R5+URZ+0x16850], RZ ;  /* 0x016850ff05ff79a7 */ /* 0x0007e2000810003f */
[C---:B------:R-:W-:Y:S02]  /*16690*/  VIADD R7, R26.reuse, 0xffffffff ;  /* 0xffffffff1a077836 */ /* 0x040fe40000000000 */
[----:B------:R3:W-:Y:S01]  /*166a0*/  STL [R1], R26 ;  /* 0x0000001a01007387 */ /* 0x0007e20000100800 */
[----:B------:R-:W-:Y:S02]  /*166b0*/  IMAD.MOV.U32 R6, RZ, RZ, R25 ;  /* 0x000000ffff067224 */ /* 0x000fe400078e0019 */
[----:B------:R-:W-:Y:S01]  /*166c0*/  IMAD.MOV.U32 R20, RZ, RZ, R28 ;  /* 0x000000ffff147224 */ /* 0x000fe200078e001c */
[----:B--2---:R-:W-:-:S13]  /*166d0*/  ISETP.GT.AND P0, PT, R26, R0, PT ;  /* 0x000000001a00720c */ /* 0x004fda0003f04270 */
[----:B---3--:R-:W-:Y:S05]  /*166e0*/  @P0 BRA `(.L_x_1383) ;  /* 0xfffffff000200947 */ /* 0x008fea000383ffff */
.L_x_1370:
[----:B------:R-:W-:Y:S05]  /*166f0*/  BSYNC B0 ;  /* 0x0000000000007941 */ /* 0x000fea0003800000 */
.L_x_1369:
[----:B------:R-:W1:Y:S01]  /*16700*/  S2R R0, SR_TID.X ;  /* 0x0000000000007919 */ /* 0x000e620000002100 */
[----:B------:R-:W-:Y:S01]  /*16710*/  BSSY B0, `(.L_x_1384) ;  /* 0x0000010000007945 */ /* 0x000fe20003800000 */
[----:B-1----:R-:W-:-:S04]  /*16720*/  LOP3.LUT R0, R0, 0x7f, RZ, 0xc0, !PT ;  /* 0x0000007f00007812 */ /* 0x002fc800078ec0ff */
[----:B------:R-:W-:-:S13]  /*16730*/  ISETP.NE.AND P0, PT, R0, RZ, PT ;  /* 0x000000ff0000720c */ /* 0x000fda0003f05270 */
[----:B------:R-:W-:Y:S05]  /*16740*/  @P0 BRA `(.L_x_1385) ;  /* 0x0000000000300947 */ /* 0x000fea0003800000 */
[----:B------:R-:W1:Y:S01]  /*16750*/  S2R R5, SR_LANEID ;  /* 0x0000000000057919 */ /* 0x000e620000000000 */
[----:B------:R-:W-:Y:S01]  /*16760*/  VOTEU.ANY UR4, UPT, PT ;  /* 0x0000000000047886 */ /* 0x000fe200038e0100 */
[----:B0-----:R-:W0:Y:S01]  /*16770*/  LDC.64 R2, c[0x0][0xc60] ;  /* 0x00031800ff027b82 */ /* 0x001e220000000a00 */
[----:B------:R-:W1:Y:S02]  /*16780*/  FLO.U32 R0, UR4 ;  /* 0x0000000400007d00 */ /* 0x000e6400080e0000 */
[----:B-1----:R-:W-:-:S06]  /*16790*/  ISETP.EQ.U32.AND P0, PT, R0, R5, PT ;  /* 0x000000050000720c */ /* 0x002fcc0003f02070 */
[----:B------:R-:W0:Y:S07]  /*167a0*/  POPC R5, UR4 ;  /* 0x0000000400057d09 */ /* 0x000e2e0008000000 */
[----:B0-----:R-:W2:Y:S01]  /*167b0*/  @P0 ATOMG.E.ADD.STRONG.GPU PT, R3, desc[UR54][R2.64], R5 ;  /* 0x00000005020309a8 */ /* 0x001ea200081ee1f6 */
[----:B------:R-:W0:Y:S02]  /*167c0*/  S2R R4, SR_LTMASK ;  /* 0x0000000000047919 */ /* 0x000e240000003900 */
[----:B0-----:R-:W-:-:S04]  /*167d0*/  LOP3.LUT R4, R4, UR4, RZ, 0xc0, !PT ;  /* 0x0000000404047c12 */ /* 0x001fc8000f8ec0ff */
[----:B------:R-:W0:Y:S01]  /*167e0*/  POPC R7, R4 ;  /* 0x0000000400077309 */ /* 0x000e220000000000 */
[----:B--2---:R-:W0:Y:S02]  /*167f0*/  SHFL.IDX PT, R0, R3, R0, 0x1f ;  /* 0x00001f0003007589 */ /* 0x004e2400000e0000 */
[----:B0-----:R-:W-:-:S07]  /*16800*/  IADD3 R16, R0, UR38, R7 ;  /* 0x0000002600107c10 */ /* 0x001fce000fffe007 */
.L_x_1385:
[----:B------:R-:W-:Y:S05]  /*16810*/  BSYNC B0 ;  /* 0x0000000000007941 */ /* 0x000fea0003800000 */
.L_x_1384:
[----:B------:R-:W-:-:S05]  /*16820*/  IMAD.U32 R0, RZ, RZ, UR37 ;  /* 0x00000025ff007e24 */ /* 0x000fca000f8e00ff */
[----:B------:R-:W-:-:S13]  /*16830*/  ISETP.NE.AND P0, PT, R0, 0x3, PT ;  /* 0x000000030000780c */ /* 0x000fda0003f05270 */
[----:B------:R-:W-:Y:S05]  /*16840*/  @!P0 BRA `(.L_x_1386) ;  /* 0x0000000000048947 */ /* 0x000fea0003800000 */
[----:B------:R-:W-:Y:S01]  /*16850*/  BPT.TRAP 0x1 ;  /* 0x000000040000795c */ /* 0x000fe20000300000 */
.L_x_1386:
[----:B------:R-:W2:Y:S01]  /*16860*/  LDL.LU R2, [R1+0xc] ;  /* 0x00000c0001027983 */ /* 0x000ea20000300800 */
[----:B------:R-:W-:Y:S01]  /*16870*/  IMAD R0, R25, 0x8, R22 ;  /* 0x0000000819007824 */ /* 0x000fe200078e0216 */
[----:B0-----:R-:W-:Y:S01]  /*16880*/  SHF.L.U32 R3, R28, 0x1f, RZ ;  /* 0x0000001f1c037819 */ /* 0x001fe200000006ff */
[----:B------:R-:W-:Y:S03]  /*16890*/  BSSY B0, `(.L_x_1387) ;  /* 0x0000004000007945 */ /* 0x000fe60003800000 */
[----:B------:R-:W0:Y:S01]  /*168a0*/  SYNCS.PHASECHK.TRANS64.TRYWAIT P0, [R0+URZ+0x16860], R3 ;  /* 0x01686003000075a7 */ /* 0x000e22000800017f */
[----:B--2---:R-:W-:Y:S01]  /*168b0*/  IMAD R6, R26, -0x80, R2 ;  /* 0xffffff801a067824 */ /* 0x004fe200078e0202 */
[----:B0-----:R-:W-:Y:S06]  /*168c0*/  @!P0 BRA `(.L_x_1388) ;  /* 0x0000004800bc8947 */ /* 0x001fec0003800000 */
.L_x_1506:
[----:B------:R-:W-:Y:S05]  /*168d0*/  BSYNC B0 ;  /* 0x0000000000007941 */ /* 0x000fea0003800000 */
.L_x_1387:
[----:B------:R-:W1:Y:S01]  /*168e0*/  S2R R7, SR_TID.X ;  /* 0x0000000000077919 */ /* 0x000e620000002100 */
[----:B------:R-:W-:Y:S02]  /*168f0*/  ULDC UR4, c[0x0][0x2f4] ;  /* 0x0000bd0000047ab9 */ /* 0x000fe40000000800 */
[----:B------:R-:W-:Y:S01]  /*16900*/  ISETP.GE.AND P0, PT, R29, UR4, PT ;  /* 0x000000041d007c0c */ /* 0x000fe2000bf06270 */
[----:B------:R-:W-:Y:S01]  /*16910*/  UMOV UR4, 0xffffffff ;  /* 0xffffffff00047882 */ /* 0x000fe20000000000 */
[C---:B-1----:R-:W-:Y:S01]  /*16920*/  IMAD.SHL.U32 R2, R7.reuse, 0x8, RZ ;  /* 0x0000000807027824 */ /* 0x042fe200078e00ff */
[C---:B------:R-:W-:Y:S01]  /*16930*/  LOP3.LUT R5, R7.reuse, 0x7f, RZ, 0xc0, !PT ;  /* 0x0000007f07057812 */ /* 0x040fe200078ec0ff */
[----:B------:R-:W-:-:S03]  /*16940*/  IMAD.SHL.U32 R4, R7, 0x8, RZ ;  /* 0x0000000807047824 */ /* 0x000fc600078e00ff */
[----:B------:R-:W-:Y:S02]  /*16950*/  LOP3.LUT R2, R2, 0x1f8, RZ, 0xc0, !PT ;  /* 0x000001f802027812 */ /* 0x000fe400078ec0ff */
[----:B------:R-:W-:Y:S02]  /*16960*/  SHF.R.U32.HI R5, RZ, 0x3, R5 ;  /* 0x00000003ff057819 */ /* 0x000fe40000011605 */
        /* <DEDUP_REMOVED lines=9> */
[----:B0-----:R-:W0:Y:S04]  /*16a00*/  SHFL.IDX PT, R3, R18, RZ, 0x181f ;  /* 0x00181fff12037589 */ /* 0x001e2800000e0000 */
[----:B------:R-:W2:Y:S04]  /*16a10*/  SHFL.IDX PT, R9, R17, 0x1, 0x181f ;  /* 0x00381f0011097f89 */ /* 0x000ea800000e0000 */
[----:B------:R-:W3:Y:S04]  /*16a20*/  SHFL.IDX PT, R7, R18, 0x1, 0x181f ;  /* 0x00381f0012077f89 */ /* 0x000ee800000e0000 */
[----:B------:R-:W4:Y:S04]  /*16a30*/  SHFL.IDX PT, R10, R17, 0x2, 0x181f ;  /* 0x00581f00110a7f89 */ /* 0x000f2800000e0000 */
[----:B------:R-:W5:Y:S01]  /*16a40*/  SHFL.IDX PT, R8, R18, 0x2, 0x181f ;  /* 0x00581f0012087f89 */ /* 0x000f6200000e0000 */
[----:B-1----:R-:W-:-:S03]  /*16a50*/  IADD3 R2, P2, R14, R5, RZ ;  /* 0x000000050e027210 */ /* 0x002fc60007f5e0ff */
[----:B------:R-:W-:Y:S02]  /*16a60*/  SHFL.IDX PT, R14, R17, 0x6, 0x181f ;  /* 0x00d81f00110e7f89 */ /* 0x000fe400000e0000 */
[----:B0-----:R-:W-:-:S05]  /*16a70*/  IMAD.X R3, RZ, RZ, R3, P2 ;  /* 0x000000ffff037224 */ /* 0x001fca00010e0603 */
        /* <DEDUP_REMOVED lines=20> */
[----:B--2---:R-:W-:-:S05]  /*16bc0*/  IADD3 R2, P2, R10, R5, RZ ;  /* 0x000000050a027210 */ /* 0x004fca0007f5e0ff */
[----:B---3--:R-:W-:Y:S02]  /*16bd0*/  IMAD.X R3, RZ, RZ, R8, P2 ;  /* 0x000000ffff037224 */ /* 0x008fe400010e0608 */
[----:B------:R-:W2:Y:S04]  /*16be0*/  SHFL.IDX PT, R8, R18, 0x6, 0x181f ;  /* 0x00d81f0012087f89 */ /* 0x000ea800000e0000 */
[----:B------:R0:W-:Y:S01]  /*16bf0*/  LDGSTS.E.BYPASS.LTC128B.128 [R4+0x2400], desc[UR54][R2.64], !P1 ;  /* 0x0240000002047fae */ /* 0x0001e2000c901d76 */
[----:B------:R-:W-:-:S03]  /*16c00*/  ISETP.LT.OR P1, PT, R6, 0x51, P0 ;  /* 0x000000510600780c */ /* 0x000fc60000721670 */
[----:B------:R-:W3:Y:S01]  /*16c10*/  SHFL.IDX PT, R18, R18, 0x7, 0x181f ;  /* 0x00f81f0012127f89 */ /* 0x000ee200000e0000 */
[----:B0-----:R-:W-:-:S05]  /*16c20*/  IADD3 R2, P2, R9, R5, RZ ;  /* 0x0000000509027210 */ /* 0x001fca0007f5e0ff */
[----:B-1----:R-:W-:-:S05]  /*16c30*/  IMAD.X R3, RZ, RZ, R7, P2 ;  /* 0x000000ffff037224 */ /* 0x002fca00010e0607 */
[----:B------:R0:W-:Y:S01]  /*16c40*/  LDGSTS.E.BYPASS.LTC128B.128 [R4+0x2c00], desc[UR54][R2.64], !P1 ;  /* 0x02c0000002047fae */ /* 0x0001e2000c901d76 */
[----:B------:R-:W-:Y:S02]  /*16c50*/  ISETP.LT.OR P1, PT, R6, 0x61, P0 ;  /* 0x000000610600780c */ /* 0x000fe40000721670 */
[----:B0-----:R-:W-:Y:S02]  /*16c60*/  IADD3 R2, P2, R14, R5, RZ ;  /* 0x000000050e027210 */ /* 0x001fe40007f5e0ff */
[----:B------:R0:W1:Y:S03]  /*16c70*/  SHFL.IDX PT, R14, R17, 0x7, 0x181f ;  /* 0x00f81f00110e7f89 */ /* 0x00006600000e0000 */
[----:B--2---:R-:W-:-:S06]  /*16c80*/  IMAD.X R3, RZ, RZ, R8, P2 ;  /* 0x000000ffff037224 */ /* 0x004fcc00010e0608 */
[----:B---3--:R0:W-:Y:S02]  /*16c90*/  LDGSTS.E.BYPASS.LTC128B.128 [R4+0x3400], desc[UR54][R2.64], !P1 ;  /* 0x0340000002047fae */ /* 0x0081e4000c901d76 */
.L_x_1524:
[----:B------:R-:W-:Y:S02]  /*16ca0*/  ISETP.LT.OR P0, PT, R6, 0x71, P0 ;  /* 0x000000710600780c */ /* 0x000fe40000701670 */
[----:B01----:R-:W-:-:S05]  /*16cb0*/  IADD3 R2, P1, R14, R5, RZ ;  /* 0x000000050e027210 */ /* 0x003fca0007f3e0ff */
[----:B------:R-:W-:-:S06]  /*16cc0*/  IMAD.X R3, RZ, RZ, R18, P1 ;  /* 0x000000ffff037224 */ /* 0x000fcc00008e0612 */
[----:B------:R-:W-:Y:S01]  /*16cd0*/  @!PT LDS RZ, [RZ] ;  /* 0x00000000fffff984 */ /* 0x000fe20000000800 */
[----:B------:R-:W-:Y:S01]  /*16ce0*/  @!PT LDS RZ, [RZ] ;  /* 0x00000000fffff984 */ /* 0x000fe20000000800 */
[----:B------:R-:W-:Y:S01]  /*16cf0*/  @!PT LDS RZ, [RZ] ;  /* 0x00000000fffff984 */ /* 0x000fe20000000800 */
[----:B------:R0:W-:Y:S01]  /*16d00*/  LDGSTS.E.BYPASS.LTC128B.128 [R4+0x3c00], desc[UR54][R2.64], !P0 ;  /* 0x03c0000002047fae */ /* 0x0001e2000c101d76 */
[----:B------:R-:W-:Y:S01]  /*16d10*/  PLOP3.LUT P0, PT, PT, PT, PT, 0x80, 0x0 ;  /* 0x000000000000781c */ /* 0x000fe20003f0f070 */
[----:B------:R-:W-:-:S12]  /*16d20*/  NOP ;  /* 0x0000000000007918 */ /* 0x000fd80000000000 */
.L_x_1390:
        /* <DEDUP_REMOVED lines=11> */
.L_x_1391:
[----:B------:R0:W-:Y:S01]  /*16de0*/  SYNCS.ARRIVE.TRANS64.A1T0 RZ, [R0+URZ+0x16850], RZ ;  /* 0x016850ff00ff79a7 */ /* 0x0001e2000810003f */
[----:B------:R-:W-:-:S05]  /*16df0*/  VIADD R25, R25, 0x1 ;  /* 0x0000000119197836 */ /* 0x000fca0000000000 */
[----:B------:R-:W-:-:S04]  /*16e00*/  ISETP.NE.AND P0, PT, R25, 0x2, PT ;  /* 0x000000021900780c */ /* 0x000fc80003f05270 */
[----:B------:R-:W-:Y:S02]  /*16e10*/  SEL R3, RZ, 0x1, P0 ;  /* 0x00000001ff037807 */ /* 0x000fe40000000000 */
[----:B------:R-:W-:Y:S02]  /*16e20*/  SEL R25, R25, RZ, P0 ;  /* 0x000000ff19197207 */ /* 0x000fe40000000000 */
[----:B0-----:R-:W-:-:S07]  /*16e30*/  LOP3.LUT R28, R28, R3, RZ, 0x3c, !PT ;  /* 0x000000031c1c7212 */ /* 0x001fce00078e3cff */
.L_x_1350:
[----:B------:R-:W-:Y:S05]  /*16e40*/  BSYNC B7 ;  /* 0x0000000000077941 */ /* 0x000fea0003800000 */
.L_x_1348:
[----:B------:R-:W-:-:S13]  /*16e50*/  LOP3.LUT P0, RZ, R23, 0x20, RZ, 0xc0, !PT ;  /* 0x0000002017ff7812 */ /* 0x000fda000780c0ff */
[----:B------:R-:W-:Y:S05]  /*16e60*/  @!P0 BRA `(.L_x_1392) ;  /* 0x0000000000248947 */ /* 0x000fea0003800000 */
[----:B------:R-:W-:Y:S05]  /*16e70*/  WARPSYNC.ALL ;  /* 0x0000000000007948 */ /* 0x000fea0003800000 */
[----:B------:R-:W0:Y:S08]  /*16e80*/  S2UR UR5, SR_CgaCtaId ;  /* 0x00000000000579c3 */ /* 0x000e300000008800 */
[----:B------:R-:W-:Y:S06]  /*16e90*/  BAR.SYNC.DEFER_BLOCKING 0x5, 0x200 ;  /* 0x0148000000007b1d */ /* 0x000fec0000010000 */
[----:B------:R-:W-:-:S02]  /*16ea0*/  UMOV UR4, 0x400 ;  /* 0x0000040000047882 */ /* 0x000fc40000000000 */
[----:B0-----:R-:W-:-:S06]  /*16eb0*/  ULEA UR4, UR5, UR4, 0x18 ;  /* 0x0000000405047291 */ /* 0x001fcc000f8ec03f */
[----:B------:R-:W-:-:S05]  /*16ec0*/  IMAD.U32 R22, RZ, RZ, UR4 ;  /* 0x00000004ff167e24 */ /* 0x000fca000f8e00ff */
[----:B------:R1:W2:Y:S01]  /*16ed0*/  LDS.128 R16, [R22+0x168d0] ;  /* 0x0168d00016107984 */ /* 0x0002a20000000c00 */
[----:B------:R-:W-:Y:S06]  /*16ee0*/  BAR.ARV 0x4, 0x200 ;  /* 0x0108000000007b1d */ /* 0x000fec0000002000 */
[----:B------:R-:W-:Y:S05]  /*16ef0*/  BRA `(.L_x_1393) ;  /* 0x0000000c00d47947 */ /* 0x000fea0003800000 */
.L_x_1392:
        /* <DEDUP_REMOVED lines=42> */
[----:B------:R0:W1:Y:S02]  /*171a0*/  SHFL.IDX PT, R14, R2, 0x1f, 0x1f ;  /* 0x03e01f00020e7f89 */ /* 0x00006400000e0000 */
.L_x_1534:
[----:B------:R-:W-:Y:S02]  /*171b0*/  ULDC UR4, c[0x0][0xc38] ;  /* 0x00030e0000047ab9 */ /* 0x000fe40000000800 */
[----:B------:R-:W-:-:S04]  /*171c0*/  IMAD.U32 R4, RZ, RZ, UR4 ;  /* 0x00000004ff047e24 */ /* 0x000fc8000f8e00ff */
[----:B-1----:R-:W-:-:S04]  /*171d0*/  IMAD R3, R14, R4, RZ ;  /* 0x000000040e037224 */ /* 0x002fc800078e02ff */
[----:B------:R-:W-:-:S05]  /*171e0*/  IMAD.IADD R6, R6, 0x1, R3 ;  /* 0x0000000106067824 */ /* 0x000fca00078e0203 */
[----:B------:R-:W-:-:S13]  /*171f0*/  ISETP.GT.AND P6, PT, R6, R0, PT ;  /* 0x000000000600720c */ /* 0x000fda0003fc4270 */
[----:B------:R-:W-:Y:S05]  /*17200*/  @P6 BRA `(.L_x_1395) ;  /* 0x0000000000a46947 */ /* 0x000fea0003800000 */
.L_x_1398:
[----:B0-----:R-:W0:Y:S01]  /*17210*/  LDC R2, c[0x0][0xc3c] ;  /* 0x00030f00ff027b82 */ /* 0x001e220000000800 */
[----:B------:R-:W-:-:S05]  /*17220*/  VIADD R19, R19, 0x1f ;  /* 0x0000001f13137836 */ /* 0x000fca0000000000 */
[----:B0-----:R-:W-:-:S13]  /*17230*/  ISETP.GE.AND P6, PT, R19, R2, PT ;  /* 0x000000021300720c */ /* 0x001fda0003fc6270 */
[----:B------:R-:W-:Y:S05]  /*17240*/  @P6 BRA `(.L_x_1396) ;  /* 0x0000000800bc6947 */ /* 0x000fea0003800000 */
[----:B------:R-:W0:Y:S01]  /*17250*/  S2R R3, SR_TID.X ;  /* 0x0000000000037919 */ /* 0x000e220000002100 */
[----:B------:R-:W-:Y:S01]  /*17260*/  IMAD.MOV.U32 R17, RZ, RZ, RZ ;  /* 0x000000ffff117224 */ /* 0x000fe200078e00ff */
        /* <DEDUP_REMOVED lines=29> */
.L_x_1542:
[----:B------:R-:W-:Y:S02]  /*17440*/  ULDC UR4, c[0x0][0xc38] ;  /* 0x00030e0000047ab9 */ /* 0x000fe40000000800 */
[----:B------:R-:W-:-:S04]  /*17450*/  IMAD.U32 R4, RZ, RZ, UR4 ;  /* 0x00000004ff047e24 */ /* 0x000fc8000f8e00ff */
[----:B-1----:R-:W-:-:S04]  /*17460*/  IMAD R3, R14, R4, RZ ;  /* 0x000000040e037224 */ /* 0x002fc800078e02ff */
[----:B------:R-:W-:-:S05]  /*17470*/  IMAD.IADD R6, R3, 0x1, R6 ;  /* 0x0000000103067824 */ /* 0x000fca00078e0206 */
[----:B------:R-:W-:-:S13]  /*17480*/  ISETP.GT.AND P6, PT, R6, R0, PT ;  /* 0x000000000600720c */ /* 0x000fda0003fc4270 */
[----:B------:R-:W-:Y:S05]  /*17490*/  @!P6 BRA `(.L_x_1398) ;  /* 0xfffffffc005ce947 */ /* 0x000fea000383ffff */
.L_x_1395:
[----:B------:R-:W-:Y:S01]  /*174a0*/  IMAD.IADD R6, R6, 0x1, -R3 ;  /* 0x0000000106067824 */ /* 0x000fe200078e0a03 */
[----:B------:R-:W-:-:S03]  /*174b0*/  UMOV UR4, 0xffffffff ;  /* 0xffffffff00047882 */ /* 0x000fc60000000000 */
[----:B------:R-:W-:-:S05]  /*174c0*/  IMAD R3, R2, R4, R6 ;  /* 0x0000000402037224 */ /* 0x000fca00078e0206 */
[----:B------:R-:W-:Y:S01]  /*174d0*/  ISETP.GT.AND P6, PT, R3, R0, PT ;  /* 0x000000000300720c */ /* 0x000fe20003fc4270 */
[----:B------:R-:W-:-:S12]  /*174e0*/  BRA.DIV UR4, `(.L_x_1399) ;  /* 0x0000004e04f87947 */ /* 0x000fd8000b800000 */
[----:B------:R-:W-:-:S04]  /*174f0*/  VOTE.ANY R3, PT, !P6 ;  /* 0x0000000000037806 */ /* 0x000fc800070e0100 */
[----:B------:R-:W1:Y:S02]  /*17500*/  POPC R7, R3 ;  /* 0x0000000300077309 */ /* 0x000e640000000000 */
[----:B-1----:R1:W2:Y:S01]  /*17510*/  SHFL.IDX PT, R17, R17, R7, 0x1f ;  /* 0x00001f0711117589 */ /* 0x0022a200000e0000 */
[----:B------:R-:W-:-:S03]  /*17520*/  IMAD.IADD R19, R7, 0x1, R19 ;  /* 0x0000000107137824 */ /* 0x000fc600078e0213 */
[----:B------:R1:W3:Y:S04]  /*17530*/  SHFL.IDX PT, R5, R5, R7, 0x1f ;  /* 0x00001f0705057589 */ /* 0x0002e800000e0000 */
.L_x_1547:
[----:B------:R-:W-:-:S13]  /*17540*/  ISETP.NE.AND P0, PT, R3, RZ, PT ;  /* 0x000000ff0300720c */ /* 0x000fda0003f05270 */
[----:B------:R-:W-:Y:S05]  /*17550*/  @!P0 BRA `(.L_x_1400) ;  /* 0x0000000000108947 */ /* 0x000fea0003800000 */
[----:B------:R-:W-:Y:S01]  /*17560*/  UMOV UR4, 0xffffffff ;  /* 0xffffffff00047882 */ /* 0x000fe20000000000 */
[----:B------:R-:W-:Y:S02]  /*17570*/  VIADD R12, R7, 0xffffffff ;  /* 0xffffffff070c7836 */ /* 0x000fe40000000000 */
[----:B------:R-:W-:Y:S05]  /*17580*/  BRA.DIV UR4, `(.L_x_1401) ;  /* 0x0000005204307947 */ /* 0x000fea000b800000 */
[----:B------:R4:W0:Y:S02]  /*17590*/  SHFL.IDX PT, R16, R2, R12, 0x1f ;  /* 0x00001f0c02107589 */ /* 0x00082400000e0000 */
.L_x_1400:
[----:B---3--:R-:W-:Y:S01]  /*175a0*/  ISETP.NE.AND P0, PT, R5, 0x1, PT ;  /* 0x000000010500780c */ /* 0x008fe20003f05270 */
[----:B0-----:R-:W-:-:S04]  /*175b0*/  IMAD R16, R16, R4, R6 ;  /* 0x0000000410107224 */ /* 0x001fc800078e0206 */
[----:B------:R-:W-:-:S08]  /*175c0*/  IMAD.IADD R0, R0, 0x1, -R16 ;  /* 0x0000000100007824 */ /* 0x000fd000078e0a10 */
[----:B------:R-:W-:Y:S05]  /*175d0*/  @!P0 BRA `(.L_x_1402) ;  /* 0x0000000000dc8947 */ /* 0x000fea0003800000 */
[----:B--2---:R-:W-:Y:S01]  /*175e0*/  IABS R4, R17 ;  /* 0x0000001100047213 */ /* 0x004fe20000000000 */
[----:B----4-:R-:W-:Y:S01]  /*175f0*/  IMAD.MOV.U32 R2, RZ, RZ, RZ ;  /* 0x000000ffff027224 */ /* 0x010fe200078e00ff */
[----:B------:R-:W-:Y:S02]  /*17600*/  IABS R6, R5 ;  /* 0x0000000500067213 */ /* 0x000fe40000000000 */
[----:B-1----:R-:W0:Y:S08]  /*17610*/  I2F.RP R7, R4 ;  /* 0x0000000400077306 */ /* 0x002e300000209400 */
[----:B------:R-:W-:Y:S08]  /*17620*/  I2F.RP R10, R6 ;  /* 0x00000006000a7306 */ /* 0x000ff00000209400 */
[----:B0-----:R-:W0:Y:S02]  /*17630*/  MUFU.RCP R7, R7 ;  /* 0x0000000700077308 */ /* 0x001e240000001000 */
[----:B0-----:R-:W-:-:S06]  /*17640*/  VIADD R3, R7, 0xffffffe ;  /* 0x0ffffffe07037836 */ /* 0x001fcc0000000000 */
[----:B------:R-:W0:Y:S02]  /*17650*/  F2I.FTZ.U32.TRUNC.NTZ R3, R3 ;  /* 0x0000000300037305 */ /* 0x000e24000021f000 */
[----:B0-----:R-:W-:-:S04]  /*17660*/  IMAD.MOV R9, RZ, RZ, -R3 ;  /* 0x000000ffff097224 */ /* 0x001fc800078e0a03 */
[----:B------:R-:W-:-:S04]  /*17670*/  IMAD R9, R9, R4, RZ ;  /* 0x0000000409097224 */ /* 0x000fc800078e02ff */
[----:B------:R-:W-:Y:S01]  /*17680*/  IMAD.HI.U32 R8, R3, R9, R2 ;  /* 0x0000000903087227 */ /* 0x000fe200078e0002 */
[----:B------:R-:W-:Y:S01]  /*17690*/  IABS R9, R0 ;  /* 0x0000000000097213 */ /* 0x000fe20000000000 */
[----:B------:R-:W0:Y:S01]  /*176a0*/  MUFU.RCP R2, R10 ;  /* 0x0000000a00027308 */ /* 0x000e220000001000 */
[----:B------:R-:W-:-:S03]  /*176b0*/  IABS R3, R17 ;  /* 0x0000001100037213 */ /* 0x000fc60000000000 */
[----:B------:R-:W-:-:S04]  /*176c0*/  IMAD.HI.U32 R7, R8, R9, RZ ;  /* 0x0000000908077227 */ /* 0x000fc800078e00ff */
[----:B------:R-:W-:-:S04]  /*176d0*/  IMAD.MOV R12, RZ, RZ, -R3 ;  /* 0x000000ffff0c7224 */ /* 0x000fc800078e0a03 */
[----:B------:R-:W-:Y:S02]  /*176e0*/  IMAD R9, R7, R12, R9 ;  /* 0x0000000c07097224 */ /* 0x000fe400078e0209 */
[----:B0-----:R-:W-:-:S03]  /*176f0*/  VIADD R3, R2, 0xffffffe ;  /* 0x0ffffffe02037836 */ /* 0x001fc60000000000 */
[----:B------:R-:W-:Y:S01]  /*17700*/  ISETP.GT.U32.AND P1, PT, R4, R9, PT ;  /* 0x000000090400720c */ /* 0x000fe20003f24070 */
[----:B------:R-:W-:Y:S02]  /*17710*/  IMAD.MOV.U32 R2, RZ, RZ, RZ ;  /* 0x000000ffff027224 */ /* 0x000fe400078e00ff */
[----:B------:R-:W0:Y:S10]  /*17720*/  F2I.FTZ.U32.TRUNC.NTZ R3, R3 ;  /* 0x0000000300037305 */ /* 0x000e34000021f000 */
[----:B------:R-:W-:-:S02]  /*17730*/  @!P1 IMAD.IADD R9, R9, 0x1, -R4 ;  /* 0x0000000109099824 */ /* 0x000fc400078e0a04 */
[----:B------:R-:W-:Y:S01]  /*17740*/  @!P1 VIADD R7, R7, 0x1 ;  /* 0x0000000107079836 */ /* 0x000fe20000000000 */
[----:B------:R-:W-:Y:S02]  /*17750*/  ISETP.NE.AND P1, PT, R17, RZ, PT ;  /* 0x000000ff1100720c */ /* 0x000fe40003f25270 */
[----:B------:R-:W-:Y:S01]  /*17760*/  ISETP.GE.U32.AND P0, PT, R9, R4, PT ;  /* 0x000000040900720c */ /* 0x000fe20003f06070 */
[----:B0-----:R-:W-:-:S04]  /*17770*/  IMAD.MOV R9, RZ, RZ, -R3 ;  /* 0x000000ffff097224 */ /* 0x001fc800078e0a03 */
[----:B------:R-:W-:-:S04]  /*17780*/  IMAD R9, R9, R6, RZ ;  /* 0x0000000609097224 */ /* 0x000fc800078e02ff */
[----:B------:R-:W-:Y:S01]  /*17790*/  IMAD.HI.U32 R4, R3, R9, R2 ;  /* 0x0000000903047227 */ /* 0x000fe200078e0002 */
[----:B------:R-:W-:-:S03]  /*177a0*/  LOP3.LUT R2, R0, R17, RZ, 0x3c, !PT ;  /* 0x0000001100027212 */ /* 0x000fc600078e3cff */
[----:B------:R-:W-:Y:S01]  /*177b0*/  @P0 VIADD R7, R7, 0x1 ;  /* 0x0000000107070836 */ /* 0x000fe20000000000 */
[----:B------:R-:W-:Y:S02]  /*177c0*/  ISETP.GE.AND P2, PT, R2, RZ, PT ;  /* 0x000000ff0200720c */ /* 0x000fe40003f46270 */
[----:B------:R-:W-:-:S05]  /*177d0*/  IABS R2, R5 ;  /* 0x0000000500027213 */ /* 0x000fca0000000000 */
[----:B------:R-:W-:-:S06]  /*177e0*/  IMAD.MOV R2, RZ, RZ, -R2 ;  /* 0x000000ffff027224 */ /* 0x000fcc00078e0a02 */
[----:B------:R-:W-:Y:S01]  /*177f0*/  @!P2 IMAD.MOV R7, RZ, RZ, -R7 ;  /* 0x000000ffff07a224 */ /* 0x000fe200078e0a07 */
[----:B------:R-:W-:-:S04]  /*17800*/  @!P1 LOP3.LUT R7, RZ, R17, RZ, 0x33, !PT ;  /* 0x00000011ff079212 */ /* 0x000fc800078e33ff */
[----:B------:R-:W-:-:S05]  /*17810*/  IABS R3, R7 ;  /* 0x0000000700037213 */ /* 0x000fca0000000000 */
[----:B------:R-:W-:-:S04]  /*17820*/  IMAD.HI.U32 R4, R4, R3, RZ ;  /* 0x0000000304047227 */ /* 0x000fc800078e00ff */
[----:B------:R-:W-:Y:S01]  /*17830*/  IMAD R3, R4, R2, R3 ;  /* 0x0000000204037224 */ /* 0x000fe200078e0203 */
[----:B------:R-:W-:-:S04]  /*17840*/  LOP3.LUT R2, R7, R5, RZ, 0x3c, !PT ;  /* 0x0000000507027212 */ /* 0x000fc800078e3cff */
[----:B------:R-:W-:Y:S02]  /*17850*/  ISETP.GT.U32.AND P1, PT, R6, R3, PT ;  /* 0x000000030600720c */ /* 0x000fe40003f24070 */
[----:B------:R-:W-:-:S11]  /*17860*/  ISETP.GE.AND P2, PT, R2, RZ, PT ;  /* 0x000000ff0200720c */ /* 0x000fd60003f46270 */
[----:B------:R-:W-:Y:S02]  /*17870*/  @!P1 IMAD.IADD R3, R3, 0x1, -R6 ;  /* 0x0000000103039824 */ /* 0x000fe400078e0a06 */
[----:B------:R-:W-:Y:S01]  /*17880*/  @!P1 VIADD R4, R4, 0x1 ;  /* 0x0000000104049836 */ /* 0x000fe20000000000 */
[----:B------:R-:W-:Y:S02]  /*17890*/  ISETP.NE.AND P1, PT, R5, RZ, PT ;  /* 0x000000ff0500720c */ /* 0x000fe40003f25270 */
[----:B------:R-:W-:Y:S01]  /*178a0*/  ISETP.GE.U32.AND P0, PT, R3, R6, PT ;  /* 0x000000060300720c */ /* 0x000fe20003f06070 */
[----:B------:R-:W-:-:S04]  /*178b0*/  IMAD.MOV R3, RZ, RZ, -R7 ;  /* 0x000000ffff037224 */ /* 0x000fc800078e0a07 */
[----:B------:R-:W-:-:S08]  /*178c0*/  IMAD R3, R17, R3, R0 ;  /* 0x0000000311037224 */ /* 0x000fd000078e0200 */
[----:B------:R-:W-:-:S04]  /*178d0*/  @P0 VIADD R4, R4, 0x1 ;  /* 0x0000000104040836 */ /* 0x000fc80000000000 */
[----:B------:R-:W-:Y:S01]  /*178e0*/  @!P2 IMAD.MOV R4, RZ, RZ, -R4 ;  /* 0x000000ffff04a224 */ /* 0x000fe200078e0a04 */
[----:B------:R-:W-:-:S05]  /*178f0*/  @!P1 LOP3.LUT R4, RZ, R5, RZ, 0x33, !PT ;  /* 0x00000005ff049212 */ /* 0x000fca00078e33ff */
[--C-:B------:R-:W-:Y:S02]  /*17900*/  IMAD.MOV R2, RZ, RZ, -R4.reuse ;  /* 0x000000ffff027224 */ /* 0x100fe400078e0a04 */
[C---:B------:R-:W-:Y:S02]  /*17910*/  IMAD R4, R5.reuse, 0x1000000, R4 ;  /* 0x0100000005047824 */ /* 0x040fe400078e0204 */
[----:B------:R-:W-:-:S04]  /*17920*/  IMAD R5, R5, R2, R7 ;  /* 0x0000000205057224 */ /* 0x000fc800078e0207 */
[----:B------:R-:W-:Y:S01]  /*17930*/  IMAD R18, R5, 0x10000, R4 ;  /* 0x0001000005127824 */ /* 0x000fe200078e0204 */
[----:B------:R-:W-:Y:S06]  /*17940*/  BRA `(.L_x_1403) ;  /* 0x0000000000f07947 */ /* 0x000fec0003800000 */
.L_x_1402:
[----:B----4-:R-:W0:Y:S02]  /*17950*/  LDC.64 R2, c[0x0][0xc90] ;  /* 0x00032400ff027b82 */ /* 0x010e240000000a00 */
[----:B0-----:R-:W-:-:S05]  /*17960*/  IMAD.WIDE R2, R19, 0x4, R2 ;  /* 0x0000000413027825 */ /* 0x001fca00078e0202 */
[----:B------:R0:W2:Y:S02]  /*17970*/  LDG.E R6, desc[UR54][R2.64] ;  /* 0x0000003602067981 */ /* 0x0000a4000c1e1900 */
[----:B0-----:R-:W-:Y:S02]  /*17980*/  IMAD.MOV.U32 R2, RZ, RZ, RZ ;  /* 0x000000ffff027224 */ /* 0x001fe400078e00ff */
[----:B--2---:R-:W-:-:S05]  /*17990*/  IMAD R5, R17, R6, RZ ;  /* 0x0000000611057224 */ /* 0x004fca00078e02ff */
[----:B-1----:R-:W-:-:S04]  /*179a0*/  IABS R7, R5 ;  /* 0x0000000500077213 */ /* 0x002fc80000000000 */
[----:B------:R-:W0:Y:S08]  /*179b0*/  I2F.RP R8, R7 ;  /* 0x0000000700087306 */ /* 0x000e300000209400 */
[----:B0-----:R-:W0:Y:S02]  /*179c0*/  MUFU.RCP R8, R8 ;  /* 0x0000000800087308 */ /* 0x001e240000001000 */
[----:B0-----:R-:W-:-:S06]  /*179d0*/  VIADD R9, R8, 0xffffffe ;  /* 0x0ffffffe08097836 */ /* 0x001fcc0000000000 */
[----:B------:R-:W0:Y:S02]  /*179e0*/  F2I.FTZ.U32.TRUNC.NTZ R3, R9 ;  /* 0x0000000900037305 */ /* 0x000e24000021f000 */
[----:B0-----:R-:W-:-:S04]  /*179f0*/  IMAD.MOV R10, RZ, RZ, -R3 ;  /* 0x000000ffff0a7224 */ /* 0x001fc800078e0a03 */
[----:B------:R-:W-:Y:S01]  /*17a00*/  IMAD R11, R10, R7, RZ ;  /* 0x000000070a0b7224 */ /* 0x000fe200078e02ff */
[----:B------:R-:W-:-:S03]  /*17a10*/  IABS R10, R5 ;  /* 0x00000005000a7213 */ /* 0x000fc60000000000 */
[----:B------:R-:W-:Y:S01]  /*17a20*/  IMAD.HI.U32 R2, R3, R11, R2 ;  /* 0x0000000b03027227 */ /* 0x000fe200078e0002 */
[----:B------:R-:W-:-:S03]  /*17a30*/  IABS R3, R0 ;  /* 0x0000000000037213 */ /* 0x000fc60000000000 */
        /* <DEDUP_REMOVED lines=17> */
[----:B------:R-:W-:-:S04]  /*17b50*/  VIADDMNMX R4, R3, R4, R6, PT ;  /* 0x0000000403047246 */ /* 0x000fc80003800106 */
[----:B------:R-:W-:-:S04]  /*17b60*/  IABS R6, R4 ;  /* 0x0000000400067213 */ /* 0x000fc80000000000 */
[----:B------:R-:W0:Y:S08]  /*17b70*/  I2F.RP R8, R6 ;  /* 0x0000000600087306 */ /* 0x000e300000209400 */
[----:B0-----:R-:W0:Y:S02]  /*17b80*/  MUFU.RCP R8, R8 ;  /* 0x0000000800087308 */ /* 0x001e240000001000 */
[----:B0-----:R-:W-:Y:S01]  /*17b90*/  VIADD R2, R8, 0xffffffe ;  /* 0x0ffffffe08027836 */ /* 0x001fe20000000000 */
[----:B------:R-:W-:-:S05]  /*17ba0*/  IABS R8, R0 ;  /* 0x0000000000087213 */ /* 0x000fca0000000000 */
[----:B------:R0:W1:Y:S02]  /*17bb0*/  F2I.FTZ.U32.TRUNC.NTZ R3, R2 ;  /* 0x0000000200037305 */ /* 0x000064000021f000 */
[----:B0-----:R-:W-:Y:S02]  /*17bc0*/  IMAD.MOV.U32 R2, RZ, RZ, RZ ;  /* 0x000000ffff027224 */ /* 0x001fe400078e00ff */
[----:B-1----:R-:W-:-:S04]  /*17bd0*/  IMAD.MOV R5, RZ, RZ, -R3 ;  /* 0x000000ffff057224 */ /* 0x002fc800078e0a03 */
[----:B------:R-:W-:-:S04]  /*17be0*/  IMAD R5, R5, R6, RZ ;  /* 0x0000000605057224 */ /* 0x000fc800078e02ff */
[----:B------:R-:W-:Y:S01]  /*17bf0*/  IMAD.HI.U32 R3, R3, R5, R2 ;  /* 0x0000000503037227 */ /* 0x000fe200078e0002 */
[-C--:B------:R-:W-:Y:S02]  /*17c00*/  IABS R5, R4.reuse ;  /* 0x0000000400057213 */ /* 0x080fe40000000000 */
[----:B------:R-:W-:Y:S02]  /*17c10*/  LOP3.LUT R2, R0, R4, RZ, 0x3c, !PT ;  /* 0x0000000400027212 */ /* 0x000fe400078e3cff */
[----:B------:R-:W-:Y:S01]  /*17c20*/  IADD3 R0, R7, 0x1000000, R0 ;  /* 0x0100000007007810 */ /* 0x000fe20007ffe000 */
[----:B------:R-:W-:Y:S01]  /*17c30*/  IMAD.MOV R5, RZ, RZ, -R5 ;  /* 0x000000ffff057224 */ /* 0x000fe200078e0a05 */
[----:B------:R-:W-:Y:S01]  /*17c40*/  ISETP.GE.AND P2, PT, R2, RZ, PT ;  /* 0x000000ff0200720c */ /* 0x000fe20003f46270 */
        /* <DEDUP_REMOVED lines=9> */
[----:B------:R-:W-:Y:S01]  /*17ce0*/  @!P1 LOP3.LUT R3, RZ, R4, RZ, 0x33, !PT ;  /* 0x00000004ff039212 */ /* 0x000fe200078e33ff */
[----:B------:R-:W-:-:S04]  /*17cf0*/  IMAD.MOV R4, RZ, RZ, -R4 ;  /* 0x000000ffff047224 */ /* 0x000fc800078e0a04 */
[----:B------:R-:W-:-:S07]  /*17d00*/  IMAD R18, R3, R4, R0 ;  /* 0x0000000403127224 */ /* 0x000fce00078e0200 */
.L_x_1403:
[----:B------:R-:W-:-:S05]  /*17d10*/  LOP3.LUT R0, RZ, R3, RZ, 0x33, !PT ;  /* 0x00000003ff007212 */ /* 0x000fca00078e33ff */
[----:B------:R-:W-:Y:S01]  /*17d20*/  IMAD.IADD R17, R17, 0x1, R0 ;  /* 0x0000000111117824 */ /* 0x000fe200078e0200 */
[----:B------:R-:W-:Y:S06]  /*17d30*/  BRA `(.L_x_1404) ;  /* 0x00000000001c7947 */ /* 0x000fec0003800000 */
.L_x_1396:
[----:B------:R-:W-:Y:S01]  /*17d40*/  UMOV UR4, URZ ;  /* 0x0000003f00047c82 */ /* 0x000fe20008000000 */
[----:B------:R-:W-:Y:S01]  /*17d50*/  UMOV UR5, URZ ;  /* 0x0000003f00057c82 */ /* 0x000fe20008000000 */
[----:B------:R-:W-:Y:S01]  /*17d60*/  ULDC UR6, c[0x0][0xc3c] ;  /* 0x00030f0000067ab9 */ /* 0x000fe20000000800 */
[----:B------:R-:W-:Y:S02]  /*17d70*/  IMAD.MOV.U32 R16, RZ, RZ, R0 ;  /* 0x000000ffff107224 */ /* 0x000fe400078e0000 */
[----:B------:R-:W-:Y:S02]  /*17d80*/  IMAD.U32 R17, RZ, RZ, UR4 ;  /* 0x00000004ff117e24 */ /* 0x000fe4000f8e00ff */
[----:B------:R-:W-:Y:S02]  /*17d90*/  IMAD.U32 R18, RZ, RZ, UR5 ;  /* 0x00000005ff127e24 */ /* 0x000fe4000f8e00ff */
[----:B------:R-:W-:-:S07]  /*17da0*/  IMAD.U32 R19, RZ, RZ, UR6 ;  /* 0x00000006ff137e24 */ /* 0x000fce000f8e00ff */
.L_x_1404:
[----:B------:R-:W0:Y:S01]  /*17db0*/  S2R R0, SR_TID.X ;  /* 0x0000000000007919 */ /* 0x000e220000002100 */
[----:B------:R-:W-:Y:S05]  /*17dc0*/  WARPSYNC.ALL ;  /* 0x0000000000007948 */ /* 0x000fea0003800000 */
[----:B------:R-:W-:Y:S01]  /*17dd0*/  BAR.SYNC.DEFER_BLOCKING 0x4, 0x200 ;  /* 0x0108000000007b1d */ /* 0x000fe20000010000 */
[----:B0-----:R-:W-:-:S04]  /*17de0*/  LOP3.LUT R0, R0, 0x1f, RZ, 0xc0, !PT ;  /* 0x0000001f00007812 */ /* 0x001fc800078ec0ff */
[----:B------:R-:W-:-:S13]  /*17df0*/  ISETP.NE.AND P0, PT, R0, RZ, PT ;  /* 0x000000ff0000720c */ /* 0x000fda0003f05270 */
[----:B------:R-:W0:Y:S01]  /*17e00*/  @!P0 S2R R3, SR_CgaCtaId ;  /* 0x0000000000038919 */ /* 0x000e220000008800 */
[----:B------:R-:W-:-:S04]  /*17e10*/  @!P0 MOV R0, 0x400 ;  /* 0x0000040000008802 */ /* 0x000fc80000000f00 */
[----:B0-----:R-:W-:-:S05]  /*17e20*/  @!P0 LEA R22, R3, R0, 0x18 ;  /* 0x0000000003168211 */ /* 0x001fca00078ec0ff */
[----:B------:R0:W-:Y:S01]  /*17e30*/  @!P0 STS.128 [R22+0x168d0], R16 ;  /* 0x0168d01016008388 */ /* 0x0001e20000000c00 */
[----:B------:R-:W-:Y:S06]  /*17e40*/  BAR.ARV 0x5, 0x200 ;  /* 0x0148000000007b1d */ /* 0x000fec0000002000 */
.L_x_1393:
[----:B------:R-:W-:Y:S02]  /*17e50*/  ULDC UR4, c[0x0][0xc3c] ;  /* 0x00030f0000047ab9 */ /* 0x000fe40000000800 */
[----:B--2---:R-:W-:-:S13]  /*17e60*/  ISETP.GE.AND P0, PT, R19, UR4, PT ;  /* 0x0000000413007c0c */ /* 0x004fda000bf06270 */
[----:B------:R-:W-:Y:S05]  /*17e70*/  @!P0 BRA `(.L_x_1405) ;  /* 0xffffffac00008947 */ /* 0x000fea000383ffff */
[----:B------:R-:W-:Y:S05]  /*17e80*/  BSYNC B8 ;  /* 0x0000000000087941 */ /* 0x000fea0003800000 */
.L_x_1334:
[----:B0-----:R-:W2:Y:S01]  /*17e90*/  LDL.LU R0, [R1+0x30] ;  /* 0x0000300001007983 */ /* 0x001ea20000300800 */
[----:B------:R-:W-:Y:S01]  /*17ea0*/  BSSY B0, `(.L_x_1406) ;  /* 0x000000b000007945 */ /* 0x000fe20003800000 */
[----:B------:R-:W0:Y:S01]  /*17eb0*/  S2R R5, SR_CgaCtaId ;  /* 0x0000000000057919 */ /* 0x000e220000008800 */
[----:B--2---:R-:W-:-:S05]  /*17ec0*/  VIADD R0, R0, 0x1 ;  /* 0x0000000100007836 */ /* 0x004fca0000000000 */
        /* <DEDUP_REMOVED lines=8> */
.L_x_1550:
[----:B------:R-:W-:Y:S05]  /*17f50*/  BSYNC B0 ;  /* 0x0000000000007941 */ /* 0x000fea0003800000 */
.L_x_1406:
[----:B------:R-:W-:-:S03]  /*17f60*/  UMOV UR4, 0xffffffff ;  /* 0xffffffff00047882 */ /* 0x000fc60000000000 */
[----:B------:R-:W-:Y:S05]  /*17f70*/  BRA.DIV UR4, `(.L_x_1408) ;  /* 0x0000004604f07947 */ /* 0x000fea000b800000 */
[----:B0-----:R-:W0:Y:S02]  /*17f80*/  S2R R0, SR_TID.X ;  /* 0x0000000000007919 */ /* 0x001e240000002100 */
[----:B0-----:R-:W-:-:S04]  /*17f90*/  SHF.R.U32.HI R0, RZ, 0x5, R0 ;  /* 0x00000005ff007819 */ /* 0x001fc80000011600 */
[----:B------:R-:W-:-:S05]  /*17fa0*/  LOP3.LUT R0, R0, 0x3, RZ, 0xc0, !PT ;  /* 0x0000000300007812 */ /* 0x000fca00078ec0ff */
[----:B------:R0:W2:Y:S02]  /*17fb0*/  SHFL.IDX PT, R14, R0, RZ, 0x1f ;  /* 0x00001fff000e7589 */ /* 0x0000a400000e0000 */
.L_x_1553:
[----:B--2---:R-:W-:Y:S01]  /*17fc0*/  ISETP.NE.AND P0, PT, R14, RZ, PT ;  /* 0x000000ff0e00720c */ /* 0x004fe20003f05270 */
[----:B------:R-:W-:-:S12]  /*17fd0*/  BSSY B0, `(.L_x_1409) ;  /* 0x0000024000007945 */ /* 0x000fd80003800000 */
[----:B------:R-:W-:Y:S05]  /*17fe0*/  @P0 BRA `(.L_x_1410) ;  /* 0x0000000000880947 */ /* 0x000fea0003800000 */
[----:B------:R-:W-:-:S03]  /*17ff0*/  UMOV UR4, 0xffffffff ;  /* 0xffffffff00047882 */ /* 0x000fc60000000000 */
[----:B------:R-:W-:Y:S05]  /*18000*/  BRA.DIV UR4, `(.L_x_1411) ;  /* 0x0000004a04007947 */ /* 0x000fea000b800000 */
[----:B------:R-:W-:-:S13]  /*18010*/  ELECT P6, URZ, PT ;  /* 0x00000000003f782f */ /* 0x000fda00038c0000 */
.L_x_1556:
[----:B------:R-:W-:Y:S05]  /*18020*/  @!P6 BRA `(.L_x_1410) ;  /* 0x000000000078e947 */ /* 0x000fea0003800000 */
[----:B------:R-:W-:-:S06]  /*18030*/  ULOP3.LUT UR4, UR36, 0x2, URZ, 0xfc, !UPT ;  /* 0x0000000224047892 */ /* 0x000fcc000f8efc3f */
[----:B0-----:R-:W-:-:S05]  /*18040*/  IMAD.U32 R0, RZ, RZ, UR4 ;  /* 0x00000004ff007e24 */ /* 0x001fca000f8e00ff */
[----:B------:R-:W-:-:S13]  /*18050*/  ISETP.NE.AND P0, PT, R0, 0x3, PT ;  /* 0x000000030000780c */ /* 0x000fda0003f05270 */
[----:B------:R-:W-:Y:S05]  /*18060*/  @!P0 BRA `(.L_x_1412) ;  /* 0x0000000000048947 */ /* 0x000fea0003800000 */
[----:B------:R-:W-:Y:S01]  /*18070*/  BPT.TRAP 0x1 ;  /* 0x000000040000795c */ /* 0x000fe20000300000 */
.L_x_1412:
[C---:B------:R-:W-:Y:S01]  /*18080*/  IMAD R5, R25.reuse, 0x8, R4 ;  /* 0x0000000819057824 */ /* 0x040fe200078e0204 */
[----:B------:R-:W-:Y:S01]  /*18090*/  SHF.L.U32 R0, R28, 0x1f, RZ ;  /* 0x0000001f1c007819 */ /* 0x000fe200000006ff */
[----:B------:R-:W-:-:S03]  /*180a0*/  VIADD R25, R25, 0x1 ;  /* 0x0000000119197836 */ /* 0x000fc60000000000 */
[----:B------:R-:W0:Y:S02]  /*180b0*/  SYNCS.PHASECHK.TRANS64.TRYWAIT P1, [R5+URZ+0x16840], R0 ;  /* 0x01684000050075a7 */ /* 0x000e24000802017f */
[----:B------:R-:W-:-:S04]  /*180c0*/  ISETP.NE.AND P2, PT, R25, 0x2, PT ;  /* 0x000000021900780c */ /* 0x000fc80003f45270 */
[----:B------:R-:W-:Y:S01]  /*180d0*/  SEL R3, RZ, 0x1, P2 ;  /* 0x00000001ff037807 */ /* 0x000fe20001000000 */
[----:B0-----:R-:W-:Y:S08]  /*180e0*/  @!P1 BRA `(.L_x_1413) ;  /* 0x0000004400e89947 */ /* 0x001ff00003800000 */
.L_x_1557:
[----:B------:R-:W-:Y:S02]  /*180f0*/  SEL R25, R25, RZ, P2 ;  /* 0x000000ff19197207 */ /* 0x000fe40001000000 */
[----:B------:R-:W-:Y:S01]  /*18100*/  LOP3.LUT R2, R28, R3, RZ, 0x3c, !PT ;  /* 0x000000031c027212 */ /* 0x000fe200078e3cff */
[----:B------:R-:W-:Y:S06]  /*18110*/  @!P0 BRA `(.L_x_1414) ;  /* 0x0000000000048947 */ /* 0x000fec0003800000 */
[----:B------:R-:W-:Y:S01]  /*18120*/  BPT.TRAP 0x1 ;  /* 0x000000040000795c */ /* 0x000fe20000300000 */
.L_x_1414:
[----:B------:R-:W-:Y:S01]  /*18130*/  IMAD R25, R25, 0x8, R4 ;  /* 0x0000000819197824 */ /* 0x000fe200078e0204 */
[----:B------:R-:W-:-:S04]  /*18140*/  SHF.L.U32 R2, R2, 0x1f, RZ ;  /* 0x0000001f02027819 */ /* 0x000fc800000006ff */
[----:B------:R-:W2:Y:S02]  /*18150*/  SYNCS.PHASECHK.TRANS64.TRYWAIT P1, [R25+URZ+0x16840], R2 ;  /* 0x01684002190075a7 */ /* 0x000ea4000802017f */
[----:B--2---:R-:W-:Y:S05]  /*18160*/  @!P1 BRA `(.L_x_1415) ;  /* 0x0000004400dc9947 */ /* 0x004fea0003800000 */
.L_x_1558:
[----:B------:R-:W-:Y:S05]  /*18170*/  @!P0 BRA `(.L_x_1416) ;  /* 0x0000000000048947 */ /* 0x000fea0003800000 */
[----:B------:R-:W-:Y:S01]  /*18180*/  BPT.TRAP 0x1 ;  /* 0x000000040000795c */ /* 0x000fe20000300000 */
.L_x_1416:
[----:B------:R-:W3:Y:S02]  /*18190*/  SYNCS.PHASECHK.TRANS64.TRYWAIT P1, [R5+URZ+0x16860], R0 ;  /* 0x01686000050075a7 */ /* 0x000ee4000802017f */
[----:B---3--:R-:W-:Y:S05]  /*181a0*/  @!P1 BRA `(.L_x_1417) ;  /* 0x0000004400e09947 */ /* 0x008fea0003800000 */
.L_x_1559:
[----:B------:R-:W-:Y:S05]  /*181b0*/  @!P0 BRA `(.L_x_1418) ;  /* 0x0000000000048947 */ /* 0x000fea0003800000 */
[----:B------:R-:W-:Y:S01]  /*181c0*/  BPT.TRAP 0x1 ;  /* 0x000000040000795c */ /* 0x000fe20000300000 */
.L_x_1418:
[----:B----4-:R4:W0:Y:S02]  /*181d0*/  SYNCS.PHASECHK.TRANS64.TRYWAIT P0, [R25+URZ+0x16860], R2 ;  /* 0x01686002190075a7 */ /* 0x010824000800017f */
[----:B0-----:R-:W-:Y:S05]  /*181e0*/  @!P0 NANOSLEEP.SYNCS 0x989680 ;  /* 0x009896800000895d */ /* 0x001fea0003900000 */
[----:B------:R-:W0:Y:S02]  /*181f0*/  @!P0 SYNCS.PHASECHK.TRANS64 P0, [R25+URZ+0x16860], R2 ;  /* 0x01686002190085a7 */ /* 0x000e24000800007f */
[----:B0-----:R-:W-:Y:S05]  /*18200*/  @!P0 BRA `(.L_x_1418) ;  /* 0xfffffffc00f08947 */ /* 0x001fea000383ffff */
.L_x_1410:
[----:B------:R-:W-:Y:S05]  /*18210*/  BSYNC B0 ;  /* 0x0000000000007941 */ /* 0x000fea0003800000 */
.L_x_1409:
[----:B------:R-:W-:Y:S05]  /*18220*/  EXIT ;  /* 0x000000000000794d */ /* 0x000fea0003800000 */
.L_x_1237:
[----:B0-----:R-:W-:-:S04]  /*18230*/  IMAD.U32 R3, RZ, RZ, UR45 ;  /* 0x0000002dff037e24 */ /* 0x001fc8000f8e00ff */
[----:B------:R0:W1:Y:S03]  /*18240*/  SYNCS.PHASECHK.TRANS64.TRYWAIT P1, [R3+URZ+0x16800], R0 ;  /* 0x01680000030075a7 */ /* 0x000066000802017f */
[----:B-1----:R-:W-:Y:S05]  /*18250*/  @!P1 NANOSLEEP.SYNCS 0x989680 ;  /* 0x009896800000995d */ /* 0x002fea0003900000 */
[----:B------:R-:W1:Y:S02]  /*18260*/  @!P1 SYNCS.PHASECHK.TRANS64 P1, [R3+URZ+0x16800], R0 ;  /* 0x01680000030095a7 */ /* 0x000e64000802007f */
[----:B-1----:R-:W-:Y:S05]  /*18270*/  @!P1 BRA `(.L_x_1237) ;  /* 0xfffffffc00ec9947 */ /* 0x002fea000383ffff */
[----:B------:R-:W-:Y:S05]  /*18280*/  BRA `(.L_x_1419) ;  /* 0xfffffe9c00107947 */ /* 0x000fea000383ffff */
.L_x_1241:
[----:B-1----:R1:W2:Y:S02]  /*18290*/  SYNCS.PHASECHK.TRANS64.TRYWAIT P1, [R91+URZ+0x16830], R0 ;  /* 0x016830005b0075a7 */ /* 0x0022a4000802017f */
[----:B--2---:R-:W-:Y:S05]  /*182a0*/  @!P1 NANOSLEEP.SYNCS 0x989680 ;  /* 0x009896800000995d */ /* 0x004fea0003900000 */
[----:B------:R-:W2:Y:S02]  /*182b0*/  @!P1 SYNCS.PHASECHK.TRANS64 P1, [R91+URZ+0x16830], R0 ;  /* 0x016830005b0095a7 */ /* 0x000ea4000802007f */
[----:B--2---:R-:W-:Y:S05]  /*182c0*/  @!P1 BRA `(.L_x_1241) ;  /* 0xfffffffc00f09947 */ /* 0x004fea000383ffff */
[----:B------:R-:W-:Y:S05]  /*182d0*/  BRA `(.L_x_1240) ;  /* 0xfffffe9c002c7947 */ /* 0x000fea000383ffff */
.L_x_1258:
[----:B-1----:R-:W-:-:S04]  /*182e0*/  IMAD.U32 R7, RZ, RZ, UR6 ;  /* 0x00000006ff077e24 */ /* 0x002fc8000f8e00ff */
[----:B------:R1:W2:Y:S03]  /*182f0*/  SYNCS.PHASECHK.TRANS64.TRYWAIT P1, [R7+URZ+0x16830], R6 ;  /* 0x01683006070075a7 */ /* 0x0002a6000802017f */
[----:B--2---:R-:W-:Y:S05]  /*18300*/  @!P1 NANOSLEEP.SYNCS 0x989680 ;  /* 0x009896800000995d */ /* 0x004fea0003900000 */
[----:B------:R-:W2:Y:S02]  /*18310*/  @!P1 SYNCS.PHASECHK.TRANS64 P1, [R7+URZ+0x16830], R6 ;  /* 0x01683006070095a7 */ /* 0x000ea4000802007f */
[----:B--2---:R-:W-:Y:S05]  /*18320*/  @!P1 BRA `(.L_x_1258) ;  /* 0xfffffffc00ec9947 */ /* 0x004fea000383ffff */
[----:B------:R-:W-:Y:S05]  /*18330*/  BRA `(.L_x_1255) ;  /* 0xfffffed400b87947 */ /* 0x000fea000383ffff */
.L_x_1262:
[----:B-1----:R-:W-:-:S04]  /*18340*/  IMAD.U32 R7, RZ, RZ, UR6 ;  /* 0x00000006ff077e24 */ /* 0x002fc8000f8e00ff */
[----:B------:R1:W2:Y:S03]  /*18350*/  SYNCS.PHASECHK.TRANS64.TRYWAIT P1, [R7+URZ+0x16850], R6 ;  /* 0x01685006070075a7 */ /* 0x0002a6000802017f */
[----:B--2---:R-:W-:Y:S05]  /*18360*/  @!P1 NANOSLEEP.SYNCS 0x989680 ;  /* 0x009896800000995d */ /* 0x004fea0003900000 */
[----:B------:R-:W2:Y:S02]  /*18370*/  @!P1 SYNCS.PHASECHK.TRANS64 P1, [R7+URZ+0x16850], R6 ;  /* 0x01685006070095a7 */ /* 0x000ea4000802007f */
[----:B--2---:R-:W-:Y:S05]  /*18380*/  @!P1 BRA `(.L_x_1262) ;  /* 0xfffffffc00ec9947 */ /* 0x004fea000383ffff */
[----:B------:R-:W-:Y:S05]  /*18390*/  BRA `(.L_x_1259) ;  /* 0xfffffed8003c7947 */ /* 0x000fea000383ffff */
.L_x_1281:
[----:B-1----:R-:W-:-:S04]  /*183a0*/  IMAD.U32 R7, RZ, RZ, UR6 ;  /* 0x00000006ff077e24 */ /* 0x002fc8000f8e00ff */
[----:B------:R1:W2:Y:S03]  /*183b0*/  SYNCS.PHASECHK.TRANS64.TRYWAIT P1, [R7+URZ+0x16830], R6 ;  /* 0x01683006070075a7 */ /* 0x0002a6000802017f */
[----:B--2---:R-:W-:Y:S05]  /*183c0*/  @!P1 NANOSLEEP.SYNCS 0x989680 ;  /* 0x009896800000995d */ /* 0x004fea0003900000 */
[----:B------:R-:W2:Y:S02]  /*183d0*/  @!P1 SYNCS.PHASECHK.TRANS64 P1, [R7+URZ+0x16830], R6 ;  /* 0x01683006070095a7 */ /* 0x000ea4000802007f */
[----:B--2---:R-:W-:Y:S05]  /*183e0*/  @!P1 BRA `(.L_x_1281) ;  /* 0xfffffffc00ec9947 */ /* 0x004fea000383ffff */
[----:B------:R-:W-:Y:S05]  /*183f0*/  BRA `(.L_x_1278) ;  /* 0xffffff0c00bc7947 */ /* 0x000fea000383ffff */
.L_x_1285:
[----:B-1----:R-:W-:-:S04]  /*18400*/  IMAD.U32 R7, RZ, RZ, UR6 ;  /* 0x00000006ff077e24 */ /* 0x002fc8000f8e00ff */
[----:B------:R1:W2:Y:S03]  /*18410*/  SYNCS.PHASECHK.TRANS64.TRYWAIT P1, [R7+URZ+0x16850], R6 ;  /* 0x01685006070075a7 */ /* 0x0002a6000802017f */
[----:B--2---:R-:W-:Y:S05]  /*18420*/  @!P1 NANOSLEEP.SYNCS 0x989680 ;  /* 0x009896800000995d */ /* 0x004fea0003900000 */
[----:B------:R-:W2:Y:S02]  /*18430*/  @!P1 SYNCS.PHASECHK.TRANS64 P1, [R7+URZ+0x16850], R6 ;  /* 0x01685006070095a7 */ /* 0x000ea4000802007f */
[----:B--2---:R-:W-:Y:S05]  /*18440*/  @!P1 BRA `(.L_x_1285) ;  /* 0xfffffffc00ec9947 */ /* 0x004fea000383ffff */
[----:B------:R-:W-:Y:S05]  /*18450*/  BRA `(.L_x_1282) ;  /* 0xffffff1000407947 */ /* 0x000fea000383ffff */
.L_x_1293:
[----:B-1----:R-:W-:-:S04]  /*18460*/  IMAD.U32 R7, RZ, RZ, UR6 ;  /* 0x00000006ff077e24 */ /* 0x002fc8000f8e00ff */
[----:B------:R1:W2:Y:S03]  /*18470*/  SYNCS.PHASECHK.TRANS64.TRYWAIT P1, [R7+URZ+0x16830], R6 ;  /* 0x01683006070075a7 */ /* 0x0002a6000802017f */
[----:B--2---:R-:W-:Y:S05]  /*18480*/  @!P1 NANOSLEEP.SYNCS 0x989680 ;  /* 0x009896800000995d */ /* 0x004fea0003900000 */
[----:B------:R-:W2:Y:S02]  /*18490*/  @!P1 SYNCS.PHASECHK.TRANS64 P1, [R7+URZ+0x16830], R6 ;  /* 0x01683006070095a7 */ /* 0x000ea4000802007f */
[----:B--2---:R-:W-:Y:S05]  /*184a0*/  @!P1 BRA `(.L_x_1293) ;  /* 0xfffffffc00ec9947 */ /* 0x004fea000383ffff */
[----:B------:R-:W-:Y:S05]  /*184b0*/  BRA `(.L_x_1290) ;  /* 0xffffff3000f07947 */ /* 0x000fea000383ffff */
.L_x_1297:
[----:B-1----:R-:W-:-:S04]  /*184c0*/  IMAD.U32 R7, RZ, RZ, UR6 ;  /* 0x00000006ff077e24 */ /* 0x002fc8000f8e00ff */
[----:B------:R1:W2:Y:S03]  /*184d0*/  SYNCS.PHASECHK.TRANS64.TRYWAIT P1, [R7+URZ+0x16850], R6 ;  /* 0x01685006070075a7 */ /* 0x0002a6000802017f */
[----:B--2---:R-:W-:Y:S05]  /*184e0*/  @!P1 NANOSLEEP.SYNCS 0x989680 ;  /* 0x009896800000995d */ /* 0x004fea0003900000 */
[----:B------:R-:W2:Y:S02]  /*184f0*/  @!P1 SYNCS.PHASECHK.TRANS64 P1, [R7+URZ+0x16850], R6 ;  /* 0x01685006070095a7 */ /* 0x000ea4000802007f */
[----:B--2---:R-:W-:Y:S05]  /*18500*/  @!P1 BRA `(.L_x_1297) ;  /* 0xfffffffc00ec9947 */ /* 0x004fea000383ffff */
[----:B------:R-:W-:Y:S05]  /*18510*/  BRA `(.L_x_1294) ;  /* 0xffffff3400687947 */ /* 0x000fea000383ffff */
.L_x_1312:
[----:B-1----:R-:W-:-:S04]  /*18520*/  IMAD.U32 R4, RZ, RZ, UR5 ;  /* 0x00000005ff047e24 */ /* 0x002fc8000f8e00ff */
[----:B------:R1:W2:Y:S03]  /*18530*/  SYNCS.PHASECHK.TRANS64.TRYWAIT P1, [R4+URZ+0x16850], R3 ;  /* 0x01685003040075a7 */ /* 0x0002a6000802017f */
[----:B--2---:R-:W-:Y:S05]  /*18540*/  @!P1 NANOSLEEP.SYNCS 0x989680 ;  /* 0x009896800000995d */ /* 0x004fea0003900000 */
[----:B------:R-:W2:Y:S02]  /*18550*/  @!P1 SYNCS.PHASECHK.TRANS64 P1, [R4+URZ+0x16850], R3 ;  /* 0x01685003040095a7 */ /* 0x000ea4000802007f */
[----:B--2---:R-:W-:Y:S05]  /*18560*/  @!P1 BRA `(.L_x_1312) ;  /* 0xfffffffc00ec9947 */ /* 0x004fea000383ffff */
[----:B------:R-:W-:Y:S05]  /*18570*/  BRA `(.L_x_1311) ;  /* 0xffffff6800147947 */ /* 0x000fea000383ffff */
.L_x_1356:
        /* <DEDUP_REMOVED lines=11> */
.L_x_1421:
[----:B------:R-:W-:Y:S05]  /*18630*/  BSYNC B0 ;  /* 0x0000000000007941 */ /* 0x000fea0003800000 */
.L_x_1420:
[----:B------:R-:W-:Y:S05]  /*18640*/  BRA `(.L_x_1422) ;  /* 0xffffffb400d87947 */ /* 0x000fea000383ffff */
.L_x_1359:
[----:B0-----:R0:W1:Y:S02]  /*18650*/  SYNCS.PHASECHK.TRANS64.TRYWAIT P0, [R5+URZ+0x16840], R2 ;  /* 0x01684002050075a7 */ /* 0x001064000800017f */
[----:B-1----:R-:W-:Y:S05]  /*18660*/  @!P0 NANOSLEEP.SYNCS 0x989680 ;  /* 0x009896800000895d */ /* 0x002fea0003900000 */
[----:B------:R-:W1:Y:S02]  /*18670*/  @!P0 SYNCS.PHASECHK.TRANS64 P0, [R5+URZ+0x16840], R2 ;  /* 0x01684002050085a7 */ /* 0x000e64000800007f */
[----:B-1----:R-:W-:Y:S05]  /*18680*/  @!P0 BRA `(.L_x_1359) ;  /* 0xfffffffc00f08947 */ /* 0x002fea000383ffff */
[----:B------:R-:W-:Y:S05]  /*18690*/  BRA `(.L_x_1423) ;  /* 0xffffffb8002c7947 */ /* 0x000fea000383ffff */
.L_x_1360:
        /* <DEDUP_REMOVED lines=8> */
.L_x_1425:
[----:B------:R-:W-:Y:S05]  /*18720*/  BSYNC B0 ;  /* 0x0000000000007941 */ /* 0x000fea0003800000 */
.L_x_1424:
[----:B------:R-:W-:Y:S02]  /*18730*/  IMAD.MOV.U32 R13, RZ, RZ, R0 ;  /* 0x000000ffff0d7224 */ /* 0x000fe400078e0000 */
[----:B------:R-:W-:Y:S02]  /*18740*/  IMAD.MOV.U32 R12, RZ, RZ, RZ ;  /* 0x000000ffff0c7224 */ /* 0x000fe400078e00ff */
[----:B------:R-:W-:Y:S02]  /*18750*/  IMAD.MOV.U32 R11, RZ, RZ, 0x181f ;  /* 0x0000181fff0b7424 */ /* 0x000fe400078e00ff */
[----:B------:R-:W-:Y:S02]  /*18760*/  IMAD.MOV.U32 R15, RZ, RZ, -0x1 ;  /* 0xffffffffff0f7424 */ /* 0x000fe400078e00ff */
[----:B------:R-:W-:Y:S02]  /*18770*/  IMAD.MOV.U32 R6, RZ, RZ, R14 ;  /* 0x000000ffff067224 */ /* 0x000fe400078e000e */
[----:B------:R-:W-:-:S07]  /*18780*/  @P0 IMAD R8, R3, 0x2, R22 ;  /* 0x0000000203080824 */ /* 0x000fce00078e0216 */
[----:B------:R-:W-:Y:S05]  /*18790*/  WARPSYNC.COLLECTIVE R15, `(.L_x_1426) ;  /* 0x000000000f087348 */ /* 0x000fea0003c00000 */
[----:B------:R0:W1:Y:S02]  /*187a0*/  SHFL.IDX P6, R14, R13, R12, R11 ;  /* 0x0000000c0d0e7389 */ /* 0x00006400000c000b */
[----:B01----:R-:W-:Y:S01]  /*187b0*/  ENDCOLLECTIVE ;  /* 0x000000000000791b */ /* 0x003fe20003800000 */
.L_x_1426:
[----:B------:R-:W-:Y:S02]  /*187c0*/  IMAD.MOV.U32 R13, RZ, RZ, R2 ;  /* 0x000000ffff0d7224 */ /* 0x000fe400078e0002 */
[----:B------:R-:W-:Y:S02]  /*187d0*/  IMAD.MOV.U32 R12, RZ, RZ, 0x1 ;  /* 0x00000001ff0c7424 */ /* 0x000fe400078e00ff */
[----:B------:R-:W-:-:S07]  /*187e0*/  IMAD.MOV.U32 R7, RZ, RZ, R14 ;  /* 0x000000ffff077224 */ /* 0x000fce00078e000e */
[----:B------:R-:W-:Y:S05]  /*187f0*/  WARPSYNC.COLLECTIVE R15, `(.L_x_1427) ;  /* 0x000000000f087348 */ /* 0x000fea0003c00000 */
[----:B------:R0:W1:Y:S02]  /*18800*/  SHFL.IDX P6, R14, R13, R12, R11 ;  /* 0x0000000c0d0e7389 */ /* 0x00006400000c000b */
[----:B01----:R-:W-:Y:S01]  /*18810*/  ENDCOLLECTIVE ;  /* 0x000000000000791b */ /* 0x003fe20003800000 */
.L_x_1427:
[----:B------:R-:W-:-:S05]  /*18820*/  @P0 LEA R7, P1, R29, R7, 0x1 ;  /* 0x000000071d070211 */ /* 0x000fca00078208ff */
[----:B------:R-:W-:Y:S01]  /*18830*/  @P0 IMAD.X R6, RZ, RZ, R6, P1 ;  /* 0x000000ffff060224 */ /* 0x000fe200008e0606 */
[----:B------:R-:W-:-:S04]  /*18840*/  ISETP.GE.AND P1, PT, R4, 0x11, PT ;  /* 0x000000110400780c */ /* 0x000fc80003f26270 */
        /* <DEDUP_REMOVED lines=12> */
.L_x_1428:
[----:B------:R-:W-:Y:S02]  /*18910*/  @P1 IMAD R8, R3, 0x2, R22 ;  /* 0x0000000203081824 */ /* 0x000fe400078e0216 */
[----:B------:R-:W-:Y:S02]  /*18920*/  IMAD.MOV.U32 R13, RZ, RZ, R2 ;  /* 0x000000ffff0d7224 */ /* 0x000fe400078e0002 */
[----:B------:R-:W-:Y:S02]  /*18930*/  IMAD.MOV.U32 R12, RZ, RZ, 0x2 ;  /* 0x00000002ff0c7424 */ /* 0x000fe400078e00ff */
[----:B------:R-:W-:-:S07]  /*18940*/  IMAD.MOV.U32 R7, RZ, RZ, R14 ;  /* 0x000000ffff077224 */ /* 0x000fce00078e000e */
[----:B------:R-:W-:Y:S05]  /*18950*/  WARPSYNC.COLLECTIVE R15, `(.L_x_1429) ;  /* 0x000000000f087348 */ /* 0x000fea0003c00000 */
[----:B------:R0:W1:Y:S02]  /*18960*/  SHFL.IDX P6, R14, R13, R12, R11 ;  /* 0x0000000c0d0e7389 */ /* 0x00006400000c000b */
[----:B01----:R-:W-:Y:S01]  /*18970*/  ENDCOLLECTIVE ;  /* 0x000000000000791b */ /* 0x003fe20003800000 */
.L_x_1429:
        /* <DEDUP_REMOVED lines=15> */
.L_x_1430:
[----:B------:R-:W-:Y:S02]  /*18a70*/  @P1 IMAD R8, R3, 0x2, R22 ;  /* 0x0000000203081824 */ /* 0x000fe400078e0216 */
[----:B------:R-:W-:Y:S02]  /*18a80*/  IMAD.MOV.U32 R13, RZ, RZ, R2 ;  /* 0x000000ffff0d7224 */ /* 0x000fe400078e0002 */
[----:B------:R-:W-:Y:S02]  /*18a90*/  IMAD.MOV.U32 R12, RZ, RZ, 0x3 ;  /* 0x00000003ff0c7424 */ /* 0x000fe400078e00ff */
[----:B------:R-:W-:-:S07]  /*18aa0*/  IMAD.MOV.U32 R7, RZ, RZ, R14 ;  /* 0x000000ffff077224 */ /* 0x000fce00078e000e */
[----:B------:R-:W-:Y:S05]  /*18ab0*/  WARPSYNC.COLLECTIVE R15, `(.L_x_1431) ;  /* 0x000000000f087348 */ /* 0x000fea0003c00000 */
[----:B------:R0:W1:Y:S02]  /*18ac0*/  SHFL.IDX P6, R14, R13, R12, R11 ;  /* 0x0000000c0d0e7389 */ /* 0x00006400000c000b */
[----:B01----:R-:W-:Y:S01]  /*18ad0*/  ENDCOLLECTIVE ;  /* 0x000000000000791b */ /* 0x003fe20003800000 */
.L_x_1431:
        /* <DEDUP_REMOVED lines=15> */
.L_x_1432:
[----:B------:R-:W-:Y:S02]  /*18bd0*/  @P1 IMAD R8, R3, 0x2, R22 ;  /* 0x0000000203081824 */ /* 0x000fe400078e0216 */
[----:B------:R-:W-:Y:S02]  /*18be0*/  IMAD.MOV.U32 R13, RZ, RZ, R2 ;  /* 0x000000ffff0d7224 */ /* 0x000fe400078e0002 */
[----:B------:R-:W-:Y:S02]  /*18bf0*/  IMAD.MOV.U32 R12, RZ, RZ, 0x4 ;  /* 0x00000004ff0c7424 */ /* 0x000fe400078e00ff */
[----:B------:R-:W-:-:S07]  /*18c00*/  IMAD.MOV.U32 R7, RZ, RZ, R14 ;  /* 0x000000ffff077224 */ /* 0x000fce00078e000e */
[----:B------:R-:W-:Y:S05]  /*18c10*/  WARPSYNC.COLLECTIVE R15, `(.L_x_1433) ;  /* 0x000000000f087348 */ /* 0x000fea0003c00000 */
[----:B------:R0:W1:Y:S02]  /*18c20*/  SHFL.IDX P6, R14, R13, R12, R11 ;  /* 0x0000000c0d0e7389 */ /* 0x00006400000c000b */
[----:B01----:R-:W-:Y:S01]  /*18c30*/  ENDCOLLECTIVE ;  /* 0x000000000000791b */ /* 0x003fe20003800000 */
.L_x_1433:
        /* <DEDUP_REMOVED lines=15> */
.L_x_1434:
[----:B------:R-:W-:Y:S02]  /*18d30*/  @P1 IMAD R8, R3, 0x2, R22 ;  /* 0x0000000203081824 */ /* 0x000fe400078e0216 */
[----:B------:R-:W-:Y:S02]  /*18d40*/  IMAD.MOV.U32 R13, RZ, RZ, R2 ;  /* 0x000000ffff0d7224 */ /* 0x000fe400078e0002 */
[----:B------:R-:W-:Y:S02]  /*18d50*/  IMAD.MOV.U32 R12, RZ, RZ, 0x5 ;  /* 0x00000005ff0c7424 */ /* 0x000fe400078e00ff */
[----:B------:R-:W-:-:S07]  /*18d60*/  IMAD.MOV.U32 R7, RZ, RZ, R14 ;  /* 0x000000ffff077224 */ /* 0x000fce00078e000e */
[----:B------:R-:W-:Y:S05]  /*18d70*/  WARPSYNC.COLLECTIVE R15, `(.L_x_1435) ;  /* 0x000000000f087348 */ /* 0x000fea0003c00000 */
[----:B------:R0:W1:Y:S02]  /*18d80*/  SHFL.IDX P6, R14, R13, R12, R11 ;  /* 0x0000000c0d0e7389 */ /* 0x00006400000c000b */
[----:B01----:R-:W-:Y:S01]  /*18d90*/  ENDCOLLECTIVE ;  /* 0x000000000000791b */ /* 0x003fe20003800000 */
.L_x_1435:
        /* <DEDUP_REMOVED lines=15> */
.L_x_1436:
[----:B------:R-:W-:Y:S02]  /*18e90*/  @P1 IMAD R8, R3, 0x2, R22 ;  /* 0x0000000203081824 */ /* 0x000fe400078e0216 */
[----:B------:R-:W-:Y:S02]  /*18ea0*/  IMAD.MOV.U32 R13, RZ, RZ, R2 ;  /* 0x000000ffff0d7224 */ /* 0x000fe400078e0002 */
[----:B------:R-:W-:Y:S02]  /*18eb0*/  IMAD.MOV.U32 R12, RZ, RZ, 0x6 ;  /* 0x00000006ff0c7424 */ /* 0x000fe400078e00ff */
[----:B------:R-:W-:-:S07]  /*18ec0*/  IMAD.MOV.U32 R7, RZ, RZ, R14 ;  /* 0x000000ffff077224 */ /* 0x000fce00078e000e */
[----:B------:R-:W-:Y:S05]  /*18ed0*/  WARPSYNC.COLLECTIVE R15, `(.L_x_1437) ;  /* 0x000000000f087348 */ /* 0x000fea0003c00000 */
[----:B------:R0:W1:Y:S02]  /*18ee0*/  SHFL.IDX P6, R14, R13, R12, R11 ;  /* 0x0000000c0d0e7389 */ /* 0x00006400000c000b */
[----:B01----:R-:W-:Y:S01]  /*18ef0*/  ENDCOLLECTIVE ;  /* 0x000000000000791b */ /* 0x003fe20003800000 */
.L_x_1437:
        /* <DEDUP_REMOVED lines=15> */
.L_x_1438:
[----:B------:R-:W-:Y:S02]  /*18ff0*/  @P1 IMAD R8, R3, 0x2, R22 ;  /* 0x0000000203081824 */ /* 0x000fe400078e0216 */
[----:B------:R-:W-:Y:S02]  /*19000*/  IMAD.MOV.U32 R13, RZ, RZ, R2 ;  /* 0x000000ffff0d7224 */ /* 0x000fe400078e0002 */
[----:B------:R-:W-:Y:S02]  /*19010*/  IMAD.MOV.U32 R12, RZ, RZ, 0x7 ;  /* 0x00000007ff0c7424 */ /* 0x000fe400078e00ff */
[----:B------:R-:W-:-:S07]  /*19020*/  IMAD.MOV.U32 R7, RZ, RZ, R14 ;  /* 0x000000ffff077224 */ /* 0x000fce00078e000e */
[----:B------:R-:W-:Y:S05]  /*19030*/  WARPSYNC.COLLECTIVE R15, `(.L_x_1439) ;  /* 0x000000000f087348 */ /* 0x000fea0003c00000 */
[----:B------:R0:W1:Y:S02]  /*19040*/  SHFL.IDX P6, R14, R13, R12, R11 ;  /* 0x0000000c0d0e7389 */ /* 0x00006400000c000b */
[----:B01----:R-:W-:Y:S01]  /*19050*/  ENDCOLLECTIVE ;  /* 0x000000000000791b */ /* 0x003fe20003800000 */
.L_x_1439:
        /* <DEDUP_REMOVED lines=10> */
.L_x_1440:
[----:B------:R-:W-:Y:S01]  /*19100*/  @!PT LDS RZ, [RZ] ;  /* 0x00000000fffff984 */ /* 0x000fe20000000800 */
[----:B------:R-:W-:Y:S01]  /*19110*/  @!PT LDS RZ, [RZ] ;  /* 0x00000000fffff984 */ /* 0x000fe20000000800 */
[----:B------:R-:W-:Y:S01]  /*19120*/  @!PT LDS RZ, [RZ] ;  /* 0x00000000fffff984 */ /* 0x000fe20000000800 */
[----:B------:R0:W-:Y:S01]  /*19130*/  @P1 LDGSTS.E.BYPASS.LTC128B.128 [R8+0x11400], desc[UR54][R6.64], !P2 ;  /* 0x1140000006081fae */ /* 0x0001e2000d101d76 */
[----:B------:R-:W-:Y:S01]  /*19140*/  IMAD.MOV.U32 R0, RZ, RZ, R14 ;  /* 0x000000ffff007224 */ /* 0x000fe200078e000e */
[----:B------:R-:W-:Y:S06]  /*19150*/  BRA `(.L_x_1441) ;  /* 0xffffffb4002c7947 */ /* 0x000fec000383ffff */
.L_x_1365:
[----:B------:R-:W-:Y:S02]  /*19160*/  IMAD.MOV.U32 R13, RZ, RZ, R4 ;  /* 0x000000ffff0d7224 */ /* 0x000fe400078e0004 */
[----:B------:R-:W-:Y:S02]  /*19170*/  IMAD.MOV.U32 R12, RZ, RZ, RZ ;  /* 0x000000ffff0c7224 */ /* 0x000fe400078e00ff */
[----:B------:R-:W-:Y:S02]  /*19180*/  IMAD.MOV.U32 R11, RZ, RZ, 0x181f ;  /* 0x0000181fff0b7424 */ /* 0x000fe400078e00ff */
[----:B------:R-:W-:Y:S02]  /*19190*/  IMAD.MOV.U32 R15, RZ, RZ, -0x1 ;  /* 0xffffffffff0f7424 */ /* 0x000fe400078e00ff */
[----:B-----5:R-:W-:Y:S02]  /*191a0*/  IMAD R3, R21, R9, RZ ;  /* 0x0000000915037224 */ /* 0x020fe400078e02ff */
[----:B------:R-:W-:-:S07]  /*191b0*/  IMAD.IADD R27, R20, 0x1, R27 ;  /* 0x00000001141b7824 */ /* 0x000fce00078e021b */
[----:B------:R-:W-:Y:S05]  /*191c0*/  WARPSYNC.COLLECTIVE R15, `(.L_x_1442) ;  /* 0x000000000f087348 */ /* 0x000fea0003c00000 */
[----:B------:R0:W1:Y:S02]  /*191d0*/  SHFL.IDX P6, R14, R13, R12, R11 ;  /* 0x0000000c0d0e7389 */ /* 0x00006400000c000b */
[----:B01----:R-:W-:Y:S01]  /*191e0*/  ENDCOLLECTIVE ;  /* 0x000000000000791b */ /* 0x003fe20003800000 */
.L_x_1442:
[C---:B------:R-:W-:Y:S01]  /*191f0*/  VIADD R8, R27.reuse, 0x10 ;  /* 0x000000101b087836 */ /* 0x040fe20000000000 */
[----:B------:R-:W-:Y:S01]  /*19200*/  ISETP.GE.AND P2, PT, R27, R3, PT ;  /* 0x000000031b00720c */ /* 0x000fe20003f46270 */
[----:B------:R-:W-:Y:S02]  /*19210*/  IMAD.MOV.U32 R13, RZ, RZ, R0 ;  /* 0x000000ffff0d7224 */ /* 0x000fe400078e0000 */
[----:B------:R-:W-:-:S10]  /*19220*/  IMAD.MOV.U32 R6, RZ, RZ, R14 ;  /* 0x000000ffff067224 */ /* 0x000fd400078e000e */
[----:B------:R-:W-:Y:S05]  /*19230*/  WARPSYNC.COLLECTIVE R15, `(.L_x_1443) ;  /* 0x000000000f087348 */ /* 0x000fea0003c00000 */
[----:B------:R0:W1:Y:S02]  /*19240*/  SHFL.IDX P6, R14, R13, R12, R11 ;  /* 0x0000000c0d0e7389 */ /* 0x00006400000c000b */
[----:B01----:R-:W-:Y:S01]  /*19250*/  ENDCOLLECTIVE ;  /* 0x000000000000791b */ /* 0x003fe20003800000 */
.L_x_1443:
[----:B------:R-:W-:Y:S02]  /*19260*/  IMAD.MOV.U32 R13, RZ, RZ, R4 ;  /* 0x000000ffff0d7224 */ /* 0x000fe400078e0004 */
[----:B------:R-:W-:Y:S02]  /*19270*/  IMAD.MOV.U32 R12, RZ, RZ, 0x1 ;  /* 0x00000001ff0c7424 */ /* 0x000fe400078e00ff */
[----:B------:R-:W-:-:S07]  /*19280*/  IMAD.MOV.U32 R7, RZ, RZ, R14 ;  /* 0x000000ffff077224 */ /* 0x000fce00078e000e */
[----:B------:R-:W-:Y:S05]  /*19290*/  WARPSYNC.COLLECTIVE R15, `(.L_x_1444) ;  /* 0x000000000f087348 */ /* 0x000fea0003c00000 */
[----:B------:R0:W1:Y:S02]  /*192a0*/  SHFL.IDX P6, R14, R13, R12, R11 ;  /* 0x0000000c0d0e7389 */ /* 0x00006400000c000b */
[----:B01----:R-:W-:Y:S01]  /*192b0*/  ENDCOLLECTIVE ;  /* 0x000000000000791b */ /* 0x003fe20003800000 */
.L_x_1444:
        /* <DEDUP_REMOVED lines=11> */
[----:B0-----:R-:W-:-:S07]  /*19370*/  IMAD.MOV.U32 R6, RZ, RZ, R14 ;  /* 0x000000ffff067224 */ /* 0x001fce00078e000e */
[----:B------:R-:W-:Y:S05]  /*19380*/  WARPSYNC.COLLECTIVE R15, `(.L_x_1445) ;  /* 0x000000000f087348 */ /* 0x000fea0003c00000 */
[----:B------:R0:W1:Y:S02]  /*19390*/  SHFL.IDX P6, R14, R13, R12, R11 ;  /* 0x0000000c0d0e7389 */ /* 0x00006400000c000b */
[----:B01----:R-:W-:Y:S01]  /*193a0*/  ENDCOLLECTIVE ;  /* 0x000000000000791b */ /* 0x003fe20003800000 */
.L_x_1445:
[----:B------:R-:W-:Y:S02]  /*193b0*/  IMAD.MOV.U32 R13, RZ, RZ, R4 ;  /* 0x000000ffff0d7224 */ /* 0x000fe400078e0004 */
[----:B------:R-:W-:Y:S02]  /*193c0*/  IMAD.MOV.U32 R12, RZ, RZ, 0x2 ;  /* 0x00000002ff0c7424 */ /* 0x000fe400078e00ff */
[----:B------:R-:W-:-:S07]  /*193d0*/  IMAD.MOV.U32 R7, RZ, RZ, R14 ;  /* 0x000000ffff077224 */ /* 0x000fce00078e000e */
[----:B------:R-:W-:Y:S05]  /*193e0*/  WARPSYNC.COLLECTIVE R15, `(.L_x_1446) ;  /* 0x000000000f087348 */ /* 0x000fea0003c00000 */
[----:B------:R0:W1:Y:S02]  /*193f0*/  SHFL.IDX P6, R14, R13, R12, R11 ;  /* 0x0000000c0d0e7389 */ /* 0x00006400000c000b */
[----:B01----:R-:W-:Y:S01]  /*19400*/  ENDCOLLECTIVE ;  /* 0x000000000000791b */ /* 0x003fe20003800000 */
.L_x_1446:
        /* <DEDUP_REMOVED lines=16> */
.L_x_1447:
[----:B------:R-:W-:Y:S02]  /*19510*/  IMAD.MOV.U32 R13, RZ, RZ, R4 ;  /* 0x000000ffff0d7224 */ /* 0x000fe400078e0004 */
[----:B------:R-:W-:Y:S02]  /*19520*/  IMAD.MOV.U32 R12, RZ, RZ, 0x3 ;  /* 0x00000003ff0c7424 */ /* 0x000fe400078e00ff */
[----:B------:R-:W-:-:S07]  /*19530*/  IMAD.MOV.U32 R7, RZ, RZ, R14 ;  /* 0x000000ffff077224 */ /* 0x000fce00078e000e */
[----:B------:R-:W-:Y:S05]  /*19540*/  WARPSYNC.COLLECTIVE R15, `(.L_x_1448) ;  /* 0x000000000f087348 */ /* 0x000fea0003c00000 */
[----:B------:R0:W1:Y:S02]  /*19550*/  SHFL.IDX P6, R14, R13, R12, R11 ;  /* 0x0000000c0d0e7389 */ /* 0x00006400000c000b */
[----:B01----:R-:W-:Y:S01]  /*19560*/  ENDCOLLECTIVE ;  /* 0x000000000000791b */ /* 0x003fe20003800000 */
.L_x_1448:
        /* <DEDUP_REMOVED lines=16> */
.L_x_1449:
[----:B------:R-:W-:Y:S02]  /*19670*/  IMAD.MOV.U32 R13, RZ, RZ, R4 ;  /* 0x000000ffff0d7224 */ /* 0x000fe400078e0004 */
[----:B------:R-:W-:Y:S02]  /*19680*/  IMAD.MOV.U32 R12, RZ, RZ, 0x4 ;  /* 0x00000004ff0c7424 */ /* 0x000fe400078e00ff */
[----:B------:R-:W-:-:S07]  /*19690*/  IMAD.MOV.U32 R7, RZ, RZ, R14 ;  /* 0x000000ffff077224 */ /* 0x000fce00078e000e */
[----:B------:R-:W-:Y:S05]  /*196a0*/  WARPSYNC.COLLECTIVE R15, `(.L_x_1450) ;  /* 0x000000000f087348 */ /* 0x000fea0003c00000 */
[----:B------:R0:W1:Y:S02]  /*196b0*/  SHFL.IDX P6, R14, R13, R12, R11 ;  /* 0x0000000c0d0e7389 */ /* 0x00006400000c000b */
[----:B01----:R-:W-:Y:S01]  /*196c0*/  ENDCOLLECTIVE ;  /* 0x000000000000791b */ /* 0x003fe20003800000 */
.L_x_1450:
        /* <DEDUP_REMOVED lines=16> */
.L_x_1451:
[----:B------:R-:W-:Y:S02]  /*197d0*/  IMAD.MOV.U32 R13, RZ, RZ, R4 ;  /* 0x000000ffff0d7224 */ /* 0x000fe400078e0004 */
[----:B------:R-:W-:Y:S02]  /*197e0*/  IMAD.MOV.U32 R12, RZ, RZ, 0x5 ;  /* 0x00000005ff0c7424 */ /* 0x000fe400078e00ff */
[----:B------:R-:W-:-:S07]  /*197f0*/  IMAD.MOV.U32 R7, RZ, RZ, R14 ;  /* 0x000000ffff077224 */ /* 0x000fce00078e000e */
[----:B------:R-:W-:Y:S05]  /*19800*/  WARPSYNC.COLLECTIVE R15, `(.L_x_1452) ;  /* 0x000000000f087348 */ /* 0x000fea0003c00000 */
[----:B------:R0:W1:Y:S02]  /*19810*/  SHFL.IDX P6, R14, R13, R12, R11 ;  /* 0x0000000c0d0e7389 */ /* 0x00006400000c000b */
[----:B01----:R-:W-:Y:S01]  /*19820*/  ENDCOLLECTIVE ;  /* 0x000000000000791b */ /* 0x003fe20003800000 */
.L_x_1452:
        /* <DEDUP_REMOVED lines=16> */
.L_x_1453:
[----:B------:R-:W-:Y:S02]  /*19930*/  IMAD.MOV.U32 R13, RZ, RZ, R4 ;  /* 0x000000ffff0d7224 */ /* 0x000fe400078e0004 */
[----:B------:R-:W-:Y:S02]  /*19940*/  IMAD.MOV.U32 R12, RZ, RZ, 0x6 ;  /* 0x00000006ff0c7424 */ /* 0x000fe400078e00ff */
[----:B------:R-:W-:-:S07]  /*19950*/  IMAD.MOV.U32 R7, RZ, RZ, R14 ;  /* 0x000000ffff077224 */ /* 0x000fce00078e000e */
[----:B------:R-:W-:Y:S05]  /*19960*/  WARPSYNC.COLLECTIVE R15, `(.L_x_1454) ;  /* 0x000000000f087348 */ /* 0x000fea0003c00000 */
[----:B------:R0:W1:Y:S02]  /*19970*/  SHFL.IDX P6, R14, R13, R12, R11 ;  /* 0x0000000c0d0e7389 */ /* 0x00006400000c000b */
[----:B01----:R-:W-:Y:S01]  /*19980*/  ENDCOLLECTIVE ;  /* 0x000000000000791b */ /* 0x003fe20003800000 */
.L_x_1454:
        /* <DEDUP_REMOVED lines=16> */
.L_x_1455:
[----:B------:R-:W-:Y:S02]  /*19a90*/  IMAD.MOV.U32 R13, RZ, RZ, R4 ;  /* 0x000000ffff0d7224 */ /* 0x000fe400078e0004 */
[----:B------:R-:W-:Y:S02]  /*19aa0*/  IMAD.MOV.U32 R12, RZ, RZ, 0x7 ;  /* 0x00000007ff0c7424 */ /* 0x000fe400078e00ff */
[----:B------:R-:W-:-:S07]  /*19ab0*/  IMAD.MOV.U32 R7, RZ, RZ, R14 ;  /* 0x000000ffff077224 */ /* 0x000fce00078e000e */
[----:B------:R-:W-:Y:S05]  /*19ac0*/  WARPSYNC.COLLECTIVE R15, `(.L_x_1456) ;  /* 0x000000000f087348 */ /* 0x000fea0003c00000 */
[----:B------:R0:W1:Y:S02]  /*19ad0*/  SHFL.IDX P6, R14, R13, R12, R11 ;  /* 0x0000000c0d0e7389 */ /* 0x00006400000c000b */
[----:B01----:R-:W-:Y:S01]  /*19ae0*/  ENDCOLLECTIVE ;  /* 0x000000000000791b */ /* 0x003fe20003800000 */
.L_x_1456:
[----:B------:R-:W-:-:S05]  /*19af0*/  @!P1 LEA R7, P2, R29, R7, 0x1 ;  /* 0x000000071d079211 */ /* 0x000fca00078408ff */
[----:B------:R-:W-:-:S05]  /*19b00*/  @!P1 IMAD.X R6, RZ, RZ, R6, P2 ;  /* 0x000000ffff069224 */ /* 0x000fca00010e0606 */
[-C--:B------:R-:W-:Y:S01]  /*19b10*/  @!P1 LOP3.LUT R7, R7, R6.reuse, RZ, 0x3c, !PT ;  /* 0x0000000607079212 */ /* 0x080fe200078e3cff */
[----:B------:R-:W-:Y:S02]  /*19b20*/  IMAD.MOV.U32 R13, RZ, RZ, R0 ;  /* 0x000000ffff0d7224 */ /* 0x000fe400078e0000 */
[----:B------:R-:W-:Y:S01]  /*19b30*/  VIADD R0, R27, 0x70 ;  /* 0x000000701b007836 */ /* 0x000fe20000000000 */
[----:B------:R-:W-:-:S04]  /*19b40*/  @!P1 LOP3.LUT R6, R7, R6, RZ, 0x3c, !PT ;  /* 0x0000000607069212 */ /* 0x000fc800078e3cff */
[----:B------:R-:W-:Y:S01]  /*19b50*/  @!P1 LOP3.LUT R7, R7, R6, RZ, 0x3c, !PT ;  /* 0x0000000607079212 */ /* 0x000fe200078e3cff */
[----:B------:R-:W-:-:S07]  /*19b60*/  IMAD.MOV.U32 R4, RZ, RZ, R14 ;  /* 0x000000ffff047224 */ /* 0x000fce00078e000e */
[----:B------:R-:W-:Y:S05]  /*19b70*/  WARPSYNC.COLLECTIVE R15, `(.L_x_1457) ;  /* 0x000000000f087348 */ /* 0x000fea0003c00000 */
[----:B------:R0:W1:Y:S02]  /*19b80*/  SHFL.IDX P6, R14, R13, R12, R11 ;  /* 0x0000000c0d0e7389 */ /* 0x00006400000c000b */
[----:B01----:R-:W-:Y:S01]  /*19b90*/  ENDCOLLECTIVE ;  /* 0x000000000000791b */ /* 0x003fe20003800000 */
.L_x_1457:
[----:B------:R-:W-:Y:S01]  /*19ba0*/  @!PT LDS RZ, [RZ] ;  /* 0x00000000fffff984 */ /* 0x000fe20000000800 */
[----:B------:R-:W-:Y:S01]  /*19bb0*/  @!PT LDS RZ, [RZ] ;  /* 0x00000000fffff984 */ /* 0x000fe20000000800 */
[----:B------:R-:W-:Y:S01]  /*19bc0*/  @!PT LDS RZ, [RZ] ;  /* 0x00000000fffff984 */ /* 0x000fe20000000800 */
[----:B------:R0:W-:Y:S01]  /*19bd0*/  @!P1 LDGSTS.E.BYPASS.LTC128B.128 [R10+0xb400], desc[UR54][R6.64], !P0 ;  /* 0x0b400000060a9fae */ /* 0x0001e2000c101d76 */
[----:B------:R-:W-:Y:S01]  /*19be0*/  ISETP.GE.AND P1, PT, R0, R3, PT ;  /* 0x000000030000720c */ /* 0x000fe20003f26270 */
[----:B------:R-:W-:Y:S02]  /*19bf0*/  VIADD R0, R27, 0x80 ;  /* 0x000000801b007836 */ /* 0x000fe40000000000 */
[----:B------:R-:W-:Y:S02]  /*19c00*/  IMAD.MOV.U32 R13, RZ, RZ, R2 ;  /* 0x000000ffff0d7224 */ /* 0x000fe400078e0002 */
[----:B------:R-:W-:Y:S02]  /*19c10*/  IMAD.MOV.U32 R12, RZ, RZ, RZ ;  /* 0x000000ffff0c7224 */ /* 0x000fe400078e00ff */
[----:B0-----:R-:W-:-:S07]  /*19c20*/  IMAD.MOV.U32 R6, RZ, RZ, R14 ;  /* 0x000000ffff067224 */ /* 0x001fce00078e000e */
[----:B------:R-:W-:Y:S05]  /*19c30*/  WARPSYNC.COLLECTIVE R15, `(.L_x_1458) ;  /* 0x000000000f087348 */ /* 0x000fea0003c00000 */
[----:B------:R0:W1:Y:S02]  /*19c40*/  SHFL.IDX P6, R14, R13, R12, R11 ;  /* 0x0000000c0d0e7389 */ /* 0x00006400000c000b */
[----:B01----:R-:W-:Y:S01]  /*19c50*/  ENDCOLLECTIVE ;  /* 0x000000000000791b */ /* 0x003fe20003800000 */
.L_x_1458:
        /* <DEDUP_REMOVED lines=12> */
.L_x_1459:
[----:B------:R-:W-:Y:S02]  /*19d20*/  IMAD.MOV.U32 R13, RZ, RZ, R2 ;  /* 0x000000ffff0d7224 */ /* 0x000fe400078e0002 */
[----:B------:R-:W-:Y:S02]  /*19d30*/  IMAD.MOV.U32 R12, RZ, RZ, 0x1 ;  /* 0x00000001ff0c7424 */ /* 0x000fe400078e00ff */
[----:B------:R-:W-:-:S07]  /*19d40*/  IMAD.MOV.U32 R4, RZ, RZ, R14 ;  /* 0x000000ffff047224 */ /* 0x000fce00078e000e */
[----:B------:R-:W-:Y:S05]  /*19d50*/  WARPSYNC.COLLECTIVE R15, `(.L_x_1460) ;  /* 0x000000000f087348 */ /* 0x000fea0003c00000 */
[----:B------:R0:W1:Y:S02]  /*19d60*/  SHFL.IDX P6, R14, R13, R12, R11 ;  /* 0x0000000c0d0e7389 */ /* 0x00006400000c000b */
[----:B01----:R-:W-:Y:S01]  /*19d70*/  ENDCOLLECTIVE ;  /* 0x000000000000791b */ /* 0x003fe20003800000 */
.L_x_1460:
        /* <DEDUP_REMOVED lines=16> */
.L_x_1461:
[----:B------:R-:W-:Y:S02]  /*19e80*/  IMAD.MOV.U32 R13, RZ, RZ, R2 ;  /* 0x000000ffff0d7224 */ /* 0x000fe400078e0002 */
[----:B------:R-:W-:Y:S02]  /*19e90*/  IMAD.MOV.U32 R12, RZ, RZ, 0x2 ;  /* 0x00000002ff0c7424 */ /* 0x000fe400078e00ff */
[----:B------:R-:W-:-:S07]  /*19ea0*/  IMAD.MOV.U32 R6, RZ, RZ, R14 ;  /* 0x000000ffff067224 */ /* 0x000fce00078e000e */
[----:B------:R-:W-:Y:S05]  /*19eb0*/  WARPSYNC.COLLECTIVE R15, `(.L_x_1462) ;  /* 0x000000000f087348 */ /* 0x000fea0003c00000 */
[----:B------:R0:W1:Y:S02]  /*19ec0*/  SHFL.IDX P6, R14, R13, R12, R11 ;  /* 0x0000000c0d0e7389 */ /* 0x00006400000c000b */
[----:B01----:R-:W-:Y:S01]  /*19ed0*/  ENDCOLLECTIVE ;  /* 0x000000000000791b */ /* 0x003fe20003800000 */
.L_x_1462:
[----:B------:R-:W-:-:S05]  /*19ee0*/  @!P1 LEA R6, P2, R29, R6, 0x1 ;  /* 0x000000061d069211 */ /* 0x000fca00078408ff */
[----:B------:R-:W-:Y:S01]  /*19ef0*/  @!P1 IMAD.X R0, RZ, RZ, R0, P2 ;  /* 0x000000ffff009224 */ /* 0x000fe200010e0600 */
[----:B------:R-:W-:-:S03]  /*19f00*/  ISETP.GE.AND P2, PT, R4, R3, PT ;  /* 0x000000030400720c */ /* 0x000fc60003f46270 */
        /* <DEDUP_REMOVED lines=10> */
.L_x_1463:
[----:B------:R-:W-:Y:S02]  /*19fb0*/  IMAD.MOV.U32 R13, RZ, RZ, R2 ;  /* 0x000000ffff0d7224 */ /* 0x000fe400078e0002 */
[----:B------:R-:W-:Y:S02]  /*19fc0*/  IMAD.MOV.U32 R12, RZ, RZ, 0x3 ;  /* 0x00000003ff0c7424 */ /* 0x000fe400078e00ff */
[----:B------:R-:W-:-:S07]  /*19fd0*/  IMAD.MOV.U32 R6, RZ, RZ, R14 ;  /* 0x000000ffff067224 */ /* 0x000fce00078e000e */
[----:B------:R-:W-:Y:S05]  /*19fe0*/  WARPSYNC.COLLECTIVE R15, `(.L_x_1464) ;  /* 0x000000000f087348 */ /* 0x000fea0003c00000 */
[----:B------:R0:W1:Y:S02]  /*19ff0*/  SHFL.IDX P6, R14, R13, R12, R11 ;  /* 0x0000000c0d0e7389 */ /* 0x00006400000c000b */
[----:B01----:R-:W-:Y:S01]  /*1a000*/  ENDCOLLECTIVE ;  /* 0x000000000000791b */ /* 0x003fe20003800000 */
.L_x_1464:
        /* <DEDUP_REMOVED lines=12> */
.L_x_1465:
[----:B------:R-:W-:Y:S01]  /*1a0d0*/  IMAD.MOV.U32 R2, RZ, RZ, R14 ;  /* 0x000000ffff027224 */ /* 0x000fe200078e000e */
[----:B------:R-:W-:Y:S06]  /*1a0e0*/  BRA `(.L_x_1466) ;  /* 0xffffffb400007947 */ /* 0x000fec000383ffff */
.L_x_1368:
[----:B0-----:R0:W1:Y:S02]  /*1a0f0*/  SYNCS.PHASECHK.TRANS64.TRYWAIT P0, [R22+URZ+0x16820], R3 ;  /* 0x01682003160075a7 */ /* 0x001064000800017f */
[----:B-1----:R-:W-:Y:S05]  /*1a100*/  @!P0 NANOSLEEP.SYNCS 0x989680 ;  /* 0x009896800000895d */ /* 0x002fea0003900000 */
[----:B------:R-:W1:Y:S02]  /*1a110*/  @!P0 SYNCS.PHASECHK.TRANS64 P0, [R22+URZ+0x16820], R3 ;  /* 0x01682003160085a7 */ /* 0x000e64000800007f */
[----:B-1----:R-:W-:Y:S05]  /*1a120*/  @!P0 BRA `(.L_x_1368) ;  /* 0xfffffffc00f08947 */ /* 0x002fea000383ffff */
[----:B------:R-:W-:Y:S05]  /*1a130*/  BRA `(.L_x_1467) ;  /* 0xffffffb4006c7947 */ /* 0x000fea000383ffff */
.L_x_1373:
[----:B0-----:R0:W1:Y:S02]  /*1a140*/  SYNCS.PHASECHK.TRANS64.TRYWAIT P0, [R5+URZ+0x16840], R2 ;  /* 0x01684002050075a7 */ /* 0x001064000800017f */
[----:B-1----:R-:W-:Y:S05]  /*1a150*/  @!P0 NANOSLEEP.SYNCS 0x989680 ;  /* 0x009896800000895d */ /* 0x002fea0003900000 */
[----:B------:R-:W1:Y:S02]  /*1a160*/  @!P0 SYNCS.PHASECHK.TRANS64 P0, [R5+URZ+0x16840], R2 ;  /* 0x01684002050085a7 */ /* 0x000e64000800007f */
[----:B-1----:R-:W-:Y:S05]  /*1a170*/  @!P0 BRA `(.L_x_1373) ;  /* 0xfffffffc00f08947 */ /* 0x002fea000383ffff */
[----:B------:R-:W-:Y:S05]  /*1a180*/  BRA `(.L_x_1468) ;  /* 0xffffffb800347947 */ /* 0x000fea000383ffff */
.L_x_1374:
        /* <DEDUP_REMOVED lines=8> */
.L_x_1470:
[----:B------:R-:W-:Y:S05]  /*1a210*/  BSYNC B1 ;  /* 0x0000000000017941 */ /* 0x000fea0003800000 */
.L_x_1469:
[----:B------:R-:W-:Y:S02]  /*1a220*/  IMAD.MOV.U32 R13, RZ, RZ, R8 ;  /* 0x000000ffff0d7224 */ /* 0x000fe400078e0008 */
[----:B------:R-:W-:Y:S02]  /*1a230*/  IMAD.MOV.U32 R12, RZ, RZ, RZ ;  /* 0x000000ffff0c7224 */ /* 0x000fe400078e00ff */
[----:B------:R-:W-:Y:S02]  /*1a240*/  IMAD.MOV.U32 R11, RZ, RZ, 0x181f ;  /* 0x0000181fff0b7424 */ /* 0x000fe400078e00ff */
[----:B------:R-:W-:Y:S02]  /*1a250*/  IMAD.MOV.U32 R15, RZ, RZ, -0x1 ;  /* 0xffffffffff0f7424 */ /* 0x000fe400078e00ff */
[----:B------:R-:W-:Y:S02]  /*1a260*/  IMAD.MOV.U32 R3, RZ, RZ, R14 ;  /* 0x000000ffff037224 */ /* 0x000fe400078e000e */
[----:B------:R-:W-:-:S07]  /*1a270*/  IMAD.SHL.U32 R7, R29, 0x2, RZ ;  /* 0x000000021d077824 */ /* 0x000fce00078e00ff */
[----:B------:R-:W-:Y:S05]  /*1a280*/  WARPSYNC.COLLECTIVE R15, `(.L_x_1471) ;  /* 0x000000000f087348 */ /* 0x000fea0003c00000 */
[----:B------:R0:W1:Y:S02]  /*1a290*/  SHFL.IDX P6, R14, R13, R12, R11 ;  /* 0x0000000c0d0e7389 */ /* 0x00006400000c000b */
[----:B01----:R-:W-:Y:S01]  /*1a2a0*/  ENDCOLLECTIVE ;  /* 0x000000000000791b */ /* 0x003fe20003800000 */
.L_x_1471:
[----:B------:R-:W-:Y:S02]  /*1a2b0*/  IMAD R9, R9, 0x2, R22 ;  /* 0x0000000209097824 */ /* 0x000fe400078e0216 */
[----:B------:R-:W-:Y:S02]  /*1a2c0*/  IMAD.MOV.U32 R13, RZ, RZ, R10 ;  /* 0x000000ffff0d7224 */ /* 0x000fe400078e000a */
[----:B------:R-:W-:Y:S02]  /*1a2d0*/  IMAD.MOV.U32 R12, RZ, RZ, 0x1 ;  /* 0x00000001ff0c7424 */ /* 0x000fe400078e00ff */
[----:B------:R-:W-:-:S07]  /*1a2e0*/  IMAD.MOV.U32 R2, RZ, RZ, R14 ;  /* 0x000000ffff027224 */ /* 0x000fce00078e000e */
[----:B------:R-:W-:Y:S05]  /*1a2f0*/  WARPSYNC.COLLECTIVE R15, `(.L_x_1472) ;  /* 0x000000000f087348 */ /* 0x000fea0003c00000 */
[----:B------:R0:W1:Y:S02]  /*1a300*/  SHFL.IDX P6, R14, R13, R12, R11 ;  /* 0x0000000c0d0e7389 */ /* 0x00006400000c000b */
[----:B01----:R-:W-:Y:S01]  /*1a310*/  ENDCOLLECTIVE ;  /* 0x000000000000791b */ /* 0x003fe20003800000 */
.L_x_1472:
        /* <DEDUP_REMOVED lines=11> */
.L_x_1473:
[----:B------:R-:W-:Y:S02]  /*1a3d0*/  IMAD.MOV.U32 R13, RZ, RZ, R10 ;  /* 0x000000ffff0d7224 */ /* 0x000fe400078e000a */
[----:B------:R-:W-:Y:S02]  /*1a3e0*/  IMAD.MOV.U32 R12, RZ, RZ, 0x2 ;  /* 0x00000002ff0c7424 */ /* 0x000fe400078e00ff */
[----:B------:R-:W-:-:S07]  /*1a3f0*/  IMAD.MOV.U32 R2, RZ, RZ, R14 ;  /* 0x000000ffff027224 */ /* 0x000fce00078e000e */
[----:B------:R-:W-:Y:S05]  /*1a400*/  WARPSYNC.COLLECTIVE R15, `(.L_x_1474) ;  /* 0x000000000f087348 */ /* 0x000fea0003c00000 */
[----:B------:R0:W1:Y:S02]  /*1a410*/  SHFL.IDX P6, R14, R13, R12, R11 ;  /* 0x0000000c0d0e7389 */ /* 0x00006400000c000b */
[----:B01----:R-:W-:Y:S01]  /*1a420*/  ENDCOLLECTIVE ;  /* 0x000000000000791b */ /* 0x003fe20003800000 */
.L_x_1474:
        /* <DEDUP_REMOVED lines=11> */
.L_x_1475:
[----:B------:R-:W-:Y:S02]  /*1a4e0*/  IMAD.MOV.U32 R13, RZ, RZ, R10 ;  /* 0x000000ffff0d7224 */ /* 0x000fe400078e000a */
[----:B------:R-:W-:Y:S02]  /*1a4f0*/  IMAD.MOV.U32 R12, RZ, RZ, 0x3 ;  /* 0x00000003ff0c7424 */ /* 0x000fe400078e00ff */
[----:B------:R-:W-:-:S07]  /*1a500*/  IMAD.MOV.U32 R2, RZ, RZ, R14 ;  /* 0x000000ffff027224 */ /* 0x000fce00078e000e */
[----:B------:R-:W-:Y:S05]  /*1a510*/  WARPSYNC.COLLECTIVE R15, `(.L_x_1476) ;  /* 0x000000000f087348 */ /* 0x000fea0003c00000 */
[----:B------:R0:W1:Y:S02]  /*1a520*/  SHFL.IDX P6, R14, R13, R12, R11 ;  /* 0x0000000c0d0e7389 */ /* 0x00006400000c000b */
[----:B01----:R-:W-:Y:S01]  /*1a530*/  ENDCOLLECTIVE ;  /* 0x000000000000791b */ /* 0x003fe20003800000 */
.L_x_1476:
        /* <DEDUP_REMOVED lines=11> */
.L_x_1477:
[----:B------:R-:W-:Y:S02]  /*1a5f0*/  IMAD.MOV.U32 R13, RZ, RZ, R10 ;  /* 0x000000ffff0d7224 */ /* 0x000fe400078e000a */
[----:B------:R-:W-:Y:S02]  /*1a600*/  IMAD.MOV.U32 R12, RZ, RZ, 0x4 ;  /* 0x00000004ff0c7424 */ /* 0x000fe400078e00ff */
[----:B------:R-:W-:-:S07]  /*1a610*/  IMAD.MOV.U32 R2, RZ, RZ, R14 ;  /* 0x000000ffff027224 */ /* 0x000fce00078e000e */
[----:B------:R-:W-:Y:S05]  /*1a620*/  WARPSYNC.COLLECTIVE R15, `(.L_x_1478) ;  /* 0x000000000f087348 */ /* 0x000fea0003c00000 */
[----:B------:R0:W1:Y:S02]  /*1a630*/  SHFL.IDX P6, R14, R13, R12, R11 ;  /* 0x0000000c0d0e7389 */ /* 0x00006400000c000b */
[----:B01----:R-:W-:Y:S01]  /*1a640*/  ENDCOLLECTIVE ;  /* 0x000000000000791b */ /* 0x003fe20003800000 */
.L_x_1478:
        /* <DEDUP_REMOVED lines=11> */
.L_x_1479:
[----:B------:R-:W-:Y:S02]  /*1a700*/  IMAD.MOV.U32 R13, RZ, RZ, R10 ;  /* 0x000000ffff0d7224 */ /* 0x000fe400078e000a */
[----:B------:R-:W-:Y:S02]  /*1a710*/  IMAD.MOV.U32 R12, RZ, RZ, 0x5 ;  /* 0x00000005ff0c7424 */ /* 0x000fe400078e00ff */
[----:B------:R-:W-:-:S07]  /*1a720*/  IMAD.MOV.U32 R2, RZ, RZ, R14 ;  /* 0x000000ffff027224 */ /* 0x000fce00078e000e */
[----:B------:R-:W-:Y:S05]  /*1a730*/  WARPSYNC.COLLECTIVE R15, `(.L_x_1480) ;  /* 0x000000000f087348 */ /* 0x000fea0003c00000 */
[----:B------:R0:W1:Y:S02]  /*1a740*/  SHFL.IDX P6, R14, R13, R12, R11 ;  /* 0x0000000c0d0e7389 */ /* 0x00006400000c000b */
[----:B01----:R-:W-:Y:S01]  /*1a750*/  ENDCOLLECTIVE ;  /* 0x000000000000791b */ /* 0x003fe20003800000 */
.L_x_1480:
        /* <DEDUP_REMOVED lines=11> */
.L_x_1481:
[----:B------:R-:W-:Y:S02]  /*1a810*/  IMAD.MOV.U32 R13, RZ, RZ, R10 ;  /* 0x000000ffff0d7224 */ /* 0x000fe400078e000a */
[----:B------:R-:W-:Y:S02]  /*1a820*/  IMAD.MOV.U32 R12, RZ, RZ, 0x6 ;  /* 0x00000006ff0c7424 */ /* 0x000fe400078e00ff */
[----:B------:R-:W-:-:S07]  /*1a830*/  IMAD.MOV.U32 R2, RZ, RZ, R14 ;  /* 0x000000ffff027224 */ /* 0x000fce00078e000e */
[----:B------:R-:W-:Y:S05]  /*1a840*/  WARPSYNC.COLLECTIVE R15, `(.L_x_1482) ;  /* 0x000000000f087348 */ /* 0x000fea0003c00000 */
[----:B------:R0:W1:Y:S02]  /*1a850*/  SHFL.IDX P6, R14, R13, R12, R11 ;  /* 0x0000000c0d0e7389 */ /* 0x00006400000c000b */
[----:B01----:R-:W-:Y:S01]  /*1a860*/  ENDCOLLECTIVE ;  /* 0x000000000000791b */ /* 0x003fe20003800000 */
.L_x_1482:
        /* <DEDUP_REMOVED lines=11> */
.L_x_1483:
[----:B------:R-:W-:Y:S02]  /*1a920*/  IMAD.MOV.U32 R13, RZ, RZ, R10 ;  /* 0x000000ffff0d7224 */ /* 0x000fe400078e000a */
[----:B------:R-:W-:Y:S02]  /*1a930*/  IMAD.MOV.U32 R12, RZ, RZ, 0x7 ;  /* 0x00000007ff0c7424 */ /* 0x000fe400078e00ff */
[----:B------:R-:W-:-:S07]  /*1a940*/  IMAD.MOV.U32 R2, RZ, RZ, R14 ;  /* 0x000000ffff027224 */ /* 0x000fce00078e000e */
[----:B------:R-:W-:Y:S05]  /*1a950*/  WARPSYNC.COLLECTIVE R15, `(.L_x_1484) ;  /* 0x000000000f087348 */ /* 0x000fea0003c00000 */
[----:B------:R0:W1:Y:S02]  /*1a960*/  SHFL.IDX P6, R14, R13, R12, R11 ;  /* 0x0000000c0d0e7389 */ /* 0x00006400000c000b */
[----:B01----:R-:W-:Y:S01]  /*1a970*/  ENDCOLLECTIVE ;  /* 0x000000000000791b */ /* 0x003fe20003800000 */
.L_x_1484:
        /* <DEDUP_REMOVED lines=11> */
.L_x_1485:
[----:B------:R-:W-:Y:S01]  /*1aa30*/  IMAD.MOV.U32 R2, RZ, RZ, R14 ;  /* 0x000000ffff027224 */ /* 0x000fe200078e000e */
[----:B------:R-:W-:Y:S06]  /*1aa40*/  BRA `(.L_x_1486) ;  /* 0xffffffb400147947 */ /* 0x000fec000383ffff */
.L_x_1379:
[----:B-1----:R1:W2:Y:S02]  /*1aa50*/  SYNCS.PHASECHK.TRANS64.TRYWAIT P0, [R5+URZ+0x16860], R2 ;  /* 0x01686002050075a7 */ /* 0x0022a4000800017f */
[----:B--2---:R-:W-:Y:S05]  /*1aa60*/  @!P0 NANOSLEEP.SYNCS 0x989680 ;  /* 0x009896800000895d */ /* 0x004fea0003900000 */
[----:B------:R-:W2:Y:S02]  /*1aa70*/  @!P0 SYNCS.PHASECHK.TRANS64 P0, [R5+URZ+0x16860], R2 ;  /* 0x01686002050085a7 */ /* 0x000ea4000800007f */
[----:B--2---:R-:W-:Y:S05]  /*1aa80*/  @!P0 BRA `(.L_x_1379) ;  /* 0xfffffffc00f08947 */ /* 0x004fea000383ffff */
[----:B------:R-:W-:Y:S05]  /*1aa90*/  BRA `(.L_x_1487) ;  /* 0xffffffb4006c7947 */ /* 0x000fea000383ffff */
.L_x_1380:
[----:B------:R-:W-:Y:S01]  /*1aaa0*/  BSSY B1, `(.L_x_1488) ;  /* 0x0000008000017945 */ /* 0x000fe20003800000 */
[----:B------:R-:W-:Y:S02]  /*1aab0*/  IMAD.MOV.U32 R13, RZ, RZ, R18 ;  /* 0x000000ffff0d7224 */ /* 0x000fe400078e0012 */
[----:B------:R-:W-:Y:S02]  /*1aac0*/  IMAD.MOV.U32 R12, RZ, RZ, RZ ;  /* 0x000000ffff0c7224 */ /* 0x000fe400078e00ff */
[----:B------:R-:W-:Y:S02]  /*1aad0*/  IMAD.MOV.U32 R11, RZ, RZ, 0x181f ;  /* 0x0000181fff0b7424 */ /* 0x000fe400078e00ff */
[----:B------:R-:W-:-:S07]  /*1aae0*/  IMAD.MOV.U32 R15, RZ, RZ, -0x1 ;  /* 0xffffffffff0f7424 */ /* 0x000fce00078e00ff */
[----:B-1----:R-:W-:Y:S05]  /*1aaf0*/  WARPSYNC.COLLECTIVE R15, `(.L_x_1489) ;  /* 0x000000000f087348 */ /* 0x002fea0003c00000 */
[----:B------:R0:W2:Y:S02]  /*1ab00*/  SHFL.IDX P6, R14, R13, R12, R11 ;  /* 0x0000000c0d0e7389 */ /* 0x0000a400000c000b */
[----:B012---:R-:W-:Y:S01]  /*1ab10*/  ENDCOLLECTIVE ;  /* 0x000000000000791b */ /* 0x007fe20003800000 */
.L_x_1489:
[----:B------:R-:W-:Y:S05]  /*1ab20*/  BSYNC B1 ;  /* 0x0000000000017941 */ /* 0x000fea0003800000 */
.L_x_1488:
        /* <DEDUP_REMOVED lines=10> */
.L_x_1490:
[----:B------:R-:W-:Y:S02]  /*1abd0*/  IMAD.MOV.U32 R13, RZ, RZ, R18 ;  /* 0x000000ffff0d7224 */ /* 0x000fe400078e0012 */
[----:B------:R-:W-:Y:S02]  /*1abe0*/  IMAD.MOV.U32 R12, RZ, RZ, 0x1 ;  /* 0x00000001ff0c7424 */ /* 0x000fe400078e00ff */
[----:B------:R-:W-:-:S07]  /*1abf0*/  IMAD.MOV.U32 R2, RZ, RZ, R14 ;  /* 0x000000ffff027224 */ /* 0x000fce00078e000e */
[----:B------:R-:W-:Y:S05]  /*1ac00*/  WARPSYNC.COLLECTIVE R15, `(.L_x_1491) ;  /* 0x000000000f087348 */ /* 0x000fea0003c00000 */
[----:B------:R0:W1:Y:S02]  /*1ac10*/  SHFL.IDX P6, R14, R13, R12, R11 ;  /* 0x0000000c0d0e7389 */ /* 0x00006400000c000b */
[----:B01----:R-:W-:Y:S01]  /*1ac20*/  ENDCOLLECTIVE ;  /* 0x000000000000791b */ /* 0x003fe20003800000 */
.L_x_1491:
        /* <DEDUP_REMOVED lines=12> */
.L_x_1492:
[----:B------:R-:W-:Y:S02]  /*1acf0*/  IMAD.MOV.U32 R13, RZ, RZ, R18 ;  /* 0x000000ffff0d7224 */ /* 0x000fe400078e0012 */
[----:B------:R-:W-:Y:S02]  /*1ad00*/  IMAD.MOV.U32 R12, RZ, RZ, 0x2 ;  /* 0x00000002ff0c7424 */ /* 0x000fe400078e00ff */
[----:B------:R-:W-:-:S07]  /*1ad10*/  IMAD.MOV.U32 R2, RZ, RZ, R14 ;  /* 0x000000ffff027224 */ /* 0x000fce00078e000e */
[----:B------:R-:W-:Y:S05]  /*1ad20*/  WARPSYNC.COLLECTIVE R15, `(.L_x_1493) ;  /* 0x000000000f087348 */ /* 0x000fea0003c00000 */
[----:B------:R0:W1:Y:S02]  /*1ad30*/  SHFL.IDX P6, R14, R13, R12, R11 ;  /* 0x0000000c0d0e7389 */ /* 0x00006400000c000b */
[----:B01----:R-:W-:Y:S01]  /*1ad40*/  ENDCOLLECTIVE ;  /* 0x000000000000791b */ /* 0x003fe20003800000 */
.L_x_1493:
        /* <DEDUP_REMOVED lines=12> */
.L_x_1494:
[----:B------:R-:W-:Y:S02]  /*1ae10*/  IMAD.MOV.U32 R13, RZ, RZ, R18 ;  /* 0x000000ffff0d7224 */ /* 0x000fe400078e0012 */
[----:B------:R-:W-:Y:S02]  /*1ae20*/  IMAD.MOV.U32 R12, RZ, RZ, 0x3 ;  /* 0x00000003ff0c7424 */ /* 0x000fe400078e00ff */
[----:B------:R-:W-:-:S07]  /*1ae30*/  IMAD.MOV.U32 R2, RZ, RZ, R14 ;  /* 0x000000ffff027224 */ /* 0x000fce00078e000e */
[----:B------:R-:W-:Y:S05]  /*1ae40*/  WARPSYNC.COLLECTIVE R15, `(.L_x_1495) ;  /* 0x000000000f087348 */ /* 0x000fea0003c00000 */
[----:B------:R0:W1:Y:S02]  /*1ae50*/  SHFL.IDX P6, R14, R13, R12, R11 ;  /* 0x0000000c0d0e7389 */ /* 0x00006400000c000b */
[----:B01----:R-:W-:Y:S01]  /*1ae60*/  ENDCOLLECTIVE ;  /* 0x000000000000791b */ /* 0x003fe20003800000 */
.L_x_1495:
        /* <DEDUP_REMOVED lines=12> */
.L_x_1496:
[----:B------:R-:W-:Y:S02]  /*1af30*/  IMAD.MOV.U32 R13, RZ, RZ, R18 ;  /* 0x000000ffff0d7224 */ /* 0x000fe400078e0012 */
[----:B------:R-:W-:Y:S02]  /*1af40*/  IMAD.MOV.U32 R12, RZ, RZ, 0x4 ;  /* 0x00000004ff0c7424 */ /* 0x000fe400078e00ff */
[----:B------:R-:W-:-:S07]  /*1af50*/  IMAD.MOV.U32 R2, RZ, RZ, R14 ;  /* 0x000000ffff027224 */ /* 0x000fce00078e000e */
[----:B------:R-:W-:Y:S05]  /*1af60*/  WARPSYNC.COLLECTIVE R15, `(.L_x_1497) ;  /* 0x000000000f087348 */ /* 0x000fea0003c00000 */
[----:B------:R0:W1:Y:S02]  /*1af70*/  SHFL.IDX P6, R14, R13, R12, R11 ;  /* 0x0000000c0d0e7389 */ /* 0x00006400000c000b */
[----:B01----:R-:W-:Y:S01]  /*1af80*/  ENDCOLLECTIVE ;  /* 0x000000000000791b */ /* 0x003fe20003800000 */
.L_x_1497:
        /* <DEDUP_REMOVED lines=12> */
.L_x_1498:
[----:B------:R-:W-:Y:S02]  /*1b050*/  IMAD.MOV.U32 R13, RZ, RZ, R18 ;  /* 0x000000ffff0d7224 */ /* 0x000fe400078e0012 */
[----:B------:R-:W-:Y:S02]  /*1b060*/  IMAD.MOV.U32 R12, RZ, RZ, 0x5 ;  /* 0x00000005ff0c7424 */ /* 0x000fe400078e00ff */
[----:B------:R-:W-:-:S07]  /*1b070*/  IMAD.MOV.U32 R2, RZ, RZ, R14 ;  /* 0x000000ffff027224 */ /* 0x000fce00078e000e */
[----:B------:R-:W-:Y:S05]  /*1b080*/  WARPSYNC.COLLECTIVE R15, `(.L_x_1499) ;  /* 0x000000000f087348 */ /* 0x000fea0003c00000 */
[----:B------:R0:W1:Y:S02]  /*1b090*/  SHFL.IDX P6, R14, R13, R12, R11 ;  /* 0x0000000c0d0e7389 */ /* 0x00006400000c000b */
[----:B01----:R-:W-:Y:S01]  /*1b0a0*/  ENDCOLLECTIVE ;  /* 0x000000000000791b */ /* 0x003fe20003800000 */
.L_x_1499:
        /* <DEDUP_REMOVED lines=12> */
.L_x_1500:
[----:B------:R-:W-:Y:S02]  /*1b170*/  IMAD.MOV.U32 R13, RZ, RZ, R18 ;  /* 0x000000ffff0d7224 */ /* 0x000fe400078e0012 */
[----:B------:R-:W-:Y:S02]  /*1b180*/  IMAD.MOV.U32 R12, RZ, RZ, 0x6 ;  /* 0x00000006ff0c7424 */ /* 0x000fe400078e00ff */
[----:B------:R-:W-:-:S07]  /*1b190*/  IMAD.MOV.U32 R2, RZ, RZ, R14 ;  /* 0x000000ffff027224 */ /* 0x000fce00078e000e */
[----:B------:R-:W-:Y:S05]  /*1b1a0*/  WARPSYNC.COLLECTIVE R15, `(.L_x_1501) ;  /* 0x000000000f087348 */ /* 0x000fea0003c00000 */
[----:B------:R0:W1:Y:S02]  /*1b1b0*/  SHFL.IDX P6, R14, R13, R12, R11 ;  /* 0x0000000c0d0e7389 */ /* 0x00006400000c000b */
[----:B01----:R-:W-:Y:S01]  /*1b1c0*/  ENDCOLLECTIVE ;  /* 0x000000000000791b */ /* 0x003fe20003800000 */
.L_x_1501:
        /* <DEDUP_REMOVED lines=12> */
.L_x_1502:
[----:B------:R-:W-:Y:S02]  /*1b290*/  IMAD.MOV.U32 R13, RZ, RZ, R18 ;  /* 0x000000ffff0d7224 */ /* 0x000fe400078e0012 */
[----:B------:R-:W-:Y:S02]  /*1b2a0*/  IMAD.MOV.U32 R12, RZ, RZ, 0x7 ;  /* 0x00000007ff0c7424 */ /* 0x000fe400078e00ff */
[----:B------:R-:W-:-:S07]  /*1b2b0*/  IMAD.MOV.U32 R2, RZ, RZ, R14 ;  /* 0x000000ffff027224 */ /* 0x000fce00078e000e */
[----:B------:R-:W-:Y:S05]  /*1b2c0*/  WARPSYNC.COLLECTIVE R15, `(.L_x_1503) ;  /* 0x000000000f087348 */ /* 0x000fea0003c00000 */
[----:B------:R0:W1:Y:S02]  /*1b2d0*/  SHFL.IDX P6, R14, R13, R12, R11 ;  /* 0x0000000c0d0e7389 */ /* 0x00006400000c000b */
[----:B01----:R-:W-:Y:S01]  /*1b2e0*/  ENDCOLLECTIVE ;  /* 0x000000000000791b */ /* 0x003fe20003800000 */
.L_x_1503:
        /* <DEDUP_REMOVED lines=11> */
.L_x_1504:
[----:B------:R-:W-:Y:S01]  /*1b3a0*/  IMAD.MOV.U32 R2, RZ, RZ, R14 ;  /* 0x000000ffff027224 */ /* 0x000fe200078e000e */
[----:B------:R-:W-:Y:S06]  /*1b3b0*/  BRA `(.L_x_1505) ;  /* 0xffffffb0001c7947 */ /* 0x000fec000383ffff */
.L_x_1388:
[----:B0-----:R0:W1:Y:S02]  /*1b3c0*/  SYNCS.PHASECHK.TRANS64.TRYWAIT P0, [R0+URZ+0x16860], R3 ;  /* 0x01686003000075a7 */ /* 0x001064000800017f */
[----:B-1----:R-:W-:Y:S05]  /*1b3d0*/  @!P0 NANOSLEEP.SYNCS 0x989680 ;  /* 0x009896800000895d */ /* 0x002fea0003900000 */
[----:B------:R-:W1:Y:S02]  /*1b3e0*/  @!P0 SYNCS.PHASECHK.TRANS64 P0, [R0+URZ+0x16860], R3 ;  /* 0x01686003000085a7 */ /* 0x000e64000800007f */
[----:B-1----:R-:W-:Y:S05]  /*1b3f0*/  @!P0 BRA `(.L_x_1388) ;  /* 0xfffffffc00f08947 */ /* 0x002fea000383ffff */
[----:B------:R-:W-:Y:S05]  /*1b400*/  BRA `(.L_x_1506) ;  /* 0xffffffb400307947 */ /* 0x000fea000383ffff */
.L_x_1389:
        /* <DEDUP_REMOVED lines=8> */
.L_x_1508:
[----:B------:R-:W-:Y:S05]  /*1b490*/  BSYNC B0 ;  /* 0x0000000000007941 */ /* 0x000fea0003800000 */
.L_x_1507:
[----:B------:R-:W-:Y:S01]  /*1b4a0*/  IMAD.MOV.U32 R13, RZ, RZ, R17 ;  /* 0x000000ffff0d7224 */ /* 0x000fe200078e0011 */
[----:B------:R-:W-:Y:S01]  /*1b4b0*/  ISETP.LT.OR P2, PT, R6, 0x1, P0 ;  /* 0x000000010600780c */ /* 0x000fe20000741670 */
        /* <DEDUP_REMOVED lines=8> */
.L_x_1509:
[----:B------:R-:W-:Y:S02]  /*1b540*/  IMAD R4, R4, 0x2, R22 ;  /* 0x0000000204047824 */ /* 0x000fe400078e0216 */
[----:B------:R-:W-:Y:S02]  /*1b550*/  IMAD.MOV.U32 R13, RZ, RZ, R18 ;  /* 0x000000ffff0d7224 */ /* 0x000fe400078e0012 */
[----:B------:R-:W-:Y:S01]  /*1b560*/  IMAD.MOV.U32 R12, RZ, RZ, 0x1 ;  /* 0x00000001ff0c7424 */ /* 0x000fe200078e00ff */
[----:B------:R-:W-:-:S13]  /*1b570*/  IADD3 R2, P1, R14, R5, RZ ;  /* 0x000000050e027210 */ /* 0x000fda0007f3e0ff */
[----:B------:R-:W-:Y:S05]  /*1b580*/  WARPSYNC.COLLECTIVE R15, `(.L_x_1510) ;  /* 0x000000000f087348 */ /* 0x000fea0003c00000 */
[----:B------:R0:W1:Y:S02]  /*1b590*/  SHFL.IDX P6, R14, R13, R12, R11 ;  /* 0x0000000c0d0e7389 */ /* 0x00006400000c000b */
[----:B01----:R-:W-:Y:S01]  /*1b5a0*/  ENDCOLLECTIVE ;  /* 0x000000000000791b */ /* 0x003fe20003800000 */
.L_x_1510:
        /* <DEDUP_REMOVED lines=11> */
.L_x_1511:
[----:B------:R-:W-:Y:S02]  /*1b660*/  IMAD.MOV.U32 R13, RZ, RZ, R18 ;  /* 0x000000ffff0d7224 */ /* 0x000fe400078e0012 */
[----:B------:R-:W-:Y:S02]  /*1b670*/  IMAD.MOV.U32 R12, RZ, RZ, 0x2 ;  /* 0x00000002ff0c7424 */ /* 0x000fe400078e00ff */
[----:B------:R-:W-:-:S07]  /*1b680*/  IMAD.MOV.U32 R9, RZ, RZ, R14 ;  /* 0x000000ffff097224 */ /* 0x000fce00078e000e */
[----:B------:R-:W-:Y:S05]  /*1b690*/  WARPSYNC.COLLECTIVE R15, `(.L_x_1512) ;  /* 0x000000000f087348 */ /* 0x000fea0003c00000 */
[----:B------:R0:W1:Y:S02]  /*1b6a0*/  SHFL.IDX P6, R14, R13, R12, R11 ;  /* 0x0000000c0d0e7389 */ /* 0x00006400000c000b */
[----:B01----:R-:W-:Y:S01]  /*1b6b0*/  ENDCOLLECTIVE ;  /* 0x000000000000791b */ /* 0x003fe20003800000 */
.L_x_1512:
        /* <DEDUP_REMOVED lines=12> */
.L_x_1513:
[----:B------:R-:W-:Y:S02]  /*1b780*/  IMAD.MOV.U32 R13, RZ, RZ, R18 ;  /* 0x000000ffff0d7224 */ /* 0x000fe400078e0012 */
[----:B------:R-:W-:Y:S02]  /*1b790*/  IMAD.MOV.U32 R12, RZ, RZ, 0x3 ;  /* 0x00000003ff0c7424 */ /* 0x000fe400078e00ff */
[----:B------:R-:W-:-:S07]  /*1b7a0*/  IMAD.MOV.U32 R10, RZ, RZ, R14 ;  /* 0x000000ffff0a7224 */ /* 0x000fce00078e000e */
[----:B------:R-:W-:Y:S05]  /*1b7b0*/  WARPSYNC.COLLECTIVE R15, `(.L_x_1514) ;  /* 0x000000000f087348 */ /* 0x000fea0003c00000 */
[----:B------:R0:W1:Y:S02]  /*1b7c0*/  SHFL.IDX P6, R14, R13, R12, R11 ;  /* 0x0000000c0d0e7389 */ /* 0x00006400000c000b */
[----:B01----:R-:W-:Y:S01]  /*1b7d0*/  ENDCOLLECTIVE ;  /* 0x000000000000791b */ /* 0x003fe20003800000 */
.L_x_1514:
        /* <DEDUP_REMOVED lines=12> */
.L_x_1515:
[----:B------:R-:W-:Y:S02]  /*1b8a0*/  IMAD.MOV.U32 R13, RZ, RZ, R18 ;  /* 0x000000ffff0d7224 */ /* 0x000fe400078e0012 */
[----:B------:R-:W-:Y:S02]  /*1b8b0*/  IMAD.MOV.U32 R12, RZ, RZ, 0x4 ;  /* 0x00000004ff0c7424 */ /* 0x000fe400078e00ff */
[----:B------:R-:W-:-:S07]  /*1b8c0*/  IMAD.MOV.U32 R9, RZ, RZ, R14 ;  /* 0x000000ffff097224 */ /* 0x000fce00078e000e */
[----:B------:R-:W-:Y:S05]  /*1b8d0*/  WARPSYNC.COLLECTIVE R15, `(.L_x_1516) ;  /* 0x000000000f087348 */ /* 0x000fea0003c00000 */
[----:B------:R0:W1:Y:S02]  /*1b8e0*/  SHFL.IDX P6, R14, R13, R12, R11 ;  /* 0x0000000c0d0e7389 */ /* 0x00006400000c000b */
[----:B01----:R-:W-:Y:S01]  /*1b8f0*/  ENDCOLLECTIVE ;  /* 0x000000000000791b */ /* 0x003fe20003800000 */
.L_x_1516:
        /* <DEDUP_REMOVED lines=12> */
.L_x_1517:
[----:B------:R-:W-:Y:S02]  /*1b9c0*/  IMAD.MOV.U32 R13, RZ, RZ, R18 ;  /* 0x000000ffff0d7224 */ /* 0x000fe400078e0012 */
[----:B------:R-:W-:Y:S02]  /*1b9d0*/  IMAD.MOV.U32 R12, RZ, RZ, 0x5 ;  /* 0x00000005ff0c7424 */ /* 0x000fe400078e00ff */
[----:B------:R-:W-:-:S07]  /*1b9e0*/  IMAD.MOV.U32 R10, RZ, RZ, R14 ;  /* 0x000000ffff0a7224 */ /* 0x000fce00078e000e */
[----:B------:R-:W-:Y:S05]  /*1b9f0*/  WARPSYNC.COLLECTIVE R15, `(.L_x_1518) ;  /* 0x000000000f087348 */ /* 0x000fea0003c00000 */
[----:B------:R0:W1:Y:S02]  /*1ba00*/  SHFL.IDX P6, R14, R13, R12, R11 ;  /* 0x0000000c0d0e7389 */ /* 0x00006400000c000b */
[----:B01----:R-:W-:Y:S01]  /*1ba10*/  ENDCOLLECTIVE ;  /* 0x000000000000791b */ /* 0x003fe20003800000 */
.L_x_1518:
        /* <DEDUP_REMOVED lines=12> */
.L_x_1519:
[----:B------:R-:W-:Y:S02]  /*1bae0*/  IMAD.MOV.U32 R13, RZ, RZ, R18 ;  /* 0x000000ffff0d7224 */ /* 0x000fe400078e0012 */
[----:B------:R-:W-:Y:S02]  /*1baf0*/  IMAD.MOV.U32 R12, RZ, RZ, 0x6 ;  /* 0x00000006ff0c7424 */ /* 0x000fe400078e00ff */
[----:B------:R-:W-:-:S07]  /*1bb00*/  IMAD.MOV.U32 R9, RZ, RZ, R14 ;  /* 0x000000ffff097224 */ /* 0x000fce00078e000e */
[----:B------:R-:W-:Y:S05]  /*1bb10*/  WARPSYNC.COLLECTIVE R15, `(.L_x_1520) ;  /* 0x000000000f087348 */ /* 0x000fea0003c00000 */
[----:B------:R0:W1:Y:S02]  /*1bb20*/  SHFL.IDX P6, R14, R13, R12, R11 ;  /* 0x0000000c0d0e7389 */ /* 0x00006400000c000b */
[----:B01----:R-:W-:Y:S01]  /*1bb30*/  ENDCOLLECTIVE ;  /* 0x000000000000791b */ /* 0x003fe20003800000 */
.L_x_1520:
        /* <DEDUP_REMOVED lines=12> */
.L_x_1521:
[----:B------:R-:W-:Y:S02]  /*1bc00*/  IMAD.MOV.U32 R13, RZ, RZ, R18 ;  /* 0x000000ffff0d7224 */ /* 0x000fe400078e0012 */
[----:B------:R-:W-:Y:S01]  /*1bc10*/  IMAD.MOV.U32 R12, RZ, RZ, 0x7 ;  /* 0x00000007ff0c7424 */ /* 0x000fe200078e00ff */
[----:B------:R-:W-:-:S13]  /*1bc20*/  IADD3 R2, P1, R14, R5, RZ ;  /* 0x000000050e027210 */ /* 0x000fda0007f3e0ff */
[----:B------:R-:W-:Y:S05]  /*1bc30*/  WARPSYNC.COLLECTIVE R15, `(.L_x_1522) ;  /* 0x000000000f087348 */ /* 0x000fea0003c00000 */
[----:B------:R0:W1:Y:S02]  /*1bc40*/  SHFL.IDX P6, R14, R13, R12, R11 ;  /* 0x0000000c0d0e7389 */ /* 0x00006400000c000b */
[----:B01----:R-:W-:Y:S01]  /*1bc50*/  ENDCOLLECTIVE ;  /* 0x000000000000791b */ /* 0x003fe20003800000 */
.L_x_1522:
        /* <DEDUP_REMOVED lines=10> */
.L_x_1523:
[----:B------:R-:W-:Y:S05]  /*1bd00*/  BRA `(.L_x_1524) ;  /* 0xffffffac00e47947 */ /* 0x000fea000383ffff */
.L_x_1394:
        /* <DEDUP_REMOVED lines=8> */
.L_x_1526:
[----:B------:R-:W-:Y:S05]  /*1bd90*/  BSYNC B0 ;  /* 0x0000000000007941 */ /* 0x000fea0003800000 */
.L_x_1525:
[----:B------:R-:W-:Y:S02]  /*1bda0*/  IMAD.MOV.U32 R13, RZ, RZ, R16 ;  /* 0x000000ffff0d7224 */ /* 0x000fe400078e0010 */
[----:B------:R-:W-:Y:S02]  /*1bdb0*/  IMAD.MOV.U32 R12, RZ, RZ, 0x1 ;  /* 0x00000001ff0c7424 */ /* 0x000fe400078e00ff */
[----:B------:R-:W-:Y:S02]  /*1bdc0*/  IMAD.MOV.U32 R11, RZ, RZ, 0x1f ;  /* 0x0000001fff0b7424 */ /* 0x000fe400078e00ff */
[----:B------:R-:W-:Y:S02]  /*1bdd0*/  IMAD.MOV.U32 R15, RZ, RZ, -0x1 ;  /* 0xffffffffff0f7424 */ /* 0x000fe400078e00ff */
[----:B------:R-:W-:Y:S02]  /*1bde0*/  IMAD.IADD R9, R19, 0x1, R8 ;  /* 0x0000000113097824 */ /* 0x000fe400078e0208 */
[----:B------:R-:W-:-:S07]  /*1bdf0*/  IMAD.MOV.U32 R0, RZ, RZ, R14 ;  /* 0x000000ffff007224 */ /* 0x000fce00078e000e */
[----:B------:R-:W-:Y:S05]  /*1be00*/  WARPSYNC.COLLECTIVE R15, `(.L_x_1527) ;  /* 0x000000000f087348 */ /* 0x000fea0003c00000 */
[----:B------:R0:W1:Y:S02]  /*1be10*/  SHFL.IDX P6, R14, R13, R12, R11 ;  /* 0x0000000c0d0e7389 */ /* 0x00006400000c000b */
[----:B01----:R-:W-:Y:S01]  /*1be20*/  ENDCOLLECTIVE ;  /* 0x000000000000791b */ /* 0x003fe20003800000 */
.L_x_1527:
[----:B------:R-:W-:Y:S02]  /*1be30*/  ULDC UR4, c[0x0][0xc3c] ;  /* 0x00030f0000047ab9 */ /* 0x000fe40000000800 */
[----:B------:R-:W-:-:S13]  /*1be40*/  ISETP.GE.OR P1, PT, R9, UR4, !P0 ;  /* 0x0000000409007c0c */ /* 0x000fda000c726670 */
[----:B------:R-:W0:Y:S08]  /*1be50*/  @!P1 LDC.64 R2, c[0x0][0xc80] ;  /* 0x00032000ff029b82 */ /* 0x000e300000000a00 */
[----:B------:R-:W1:Y:S01]  /*1be60*/  @!P1 LDC.64 R4, c[0x0][0xc78] ;  /* 0x00031e00ff049b82 */ /* 0x000e620000000a00 */
[----:B------:R-:W-:Y:S01]  /*1be70*/  CS2R R16, SRZ ;  /* 0x0000000000107805 */ /* 0x000fe2000001ff00 */
[----:B------:R-:W-:-:S02]  /*1be80*/  IMAD.MOV.U32 R11, RZ, RZ, RZ ;  /* 0x000000ffff0b7224 */ /* 0x000fc400078e00ff */
[----:B------:R-:W-:Y:S02]  /*1be90*/  IMAD.MOV.U32 R6, RZ, RZ, R14 ;  /* 0x000000ffff067224 */ /* 0x000fe400078e000e */
[----:B0-----:R-:W-:-:S05]  /*1bea0*/  @!P1 IMAD.WIDE R2, R9, 0x4, R2 ;  /* 0x0000000409029825 */ /* 0x001fca00078e0202 */
[----:B------:R1:W2:Y:S02]  /*1beb0*/  @!P1 LDG.E R7, desc[UR54][R2.64] ;  /* 0x0000003602079981 */ /* 0x0002a4000c1e1900 */
[----:B-1----:R-:W-:-:S05]  /*1bec0*/  @!P1 IMAD.WIDE R2, R9, 0x4, R4 ;  /* 0x0000000409029825 */ /* 0x002fca00078e0204 */
[----:B------:R-:W3:Y:S01]  /*1bed0*/  @!P1 LDG.E R4, desc[UR54][R2.64] ;  /* 0x0000003602049981 */ /* 0x000ee2000c1e1900 */
[----:B------:R-:W-:Y:S01]  /*1bee0*/  IMAD.MOV.U32 R5, RZ, RZ, RZ ;  /* 0x000000ffff057224 */ /* 0x000fe200078e00ff */
[C---:B------:R-:W-:Y:S02]  /*1bef0*/  ISETP.GE.U32.AND P2, PT, R8.reuse, 0x2, PT ;  /* 0x000000020800780c */ /* 0x040fe40003f46070 */
[C---:B------:R-:W-:Y:S02]  /*1bf00*/  ISETP.GE.U32.AND P3, PT, R8.reuse, 0x4, PT ;  /* 0x000000040800780c */ /* 0x040fe40003f66070 */
[C---:B------:R-:W-:Y:S02]  /*1bf10*/  ISETP.GE.U32.AND P4, PT, R8.reuse, 0x8, PT ;  /* 0x000000080800780c */ /* 0x040fe40003f86070 */
[C---:B------:R-:W-:Y:S01]  /*1bf20*/  ISETP.GE.U32.AND P5, PT, R8.reuse, 0x10, PT ;  /* 0x000000100800780c */ /* 0x040fe20003fa6070 */
[----:B--2---:R-:W-:Y:S02]  /*1bf30*/  @!P1 IMAD.MOV.U32 R17, RZ, RZ, R7 ;  /* 0x000000ffff119224 */ /* 0x004fe400078e0007 */
[----:B---3--:R-:W-:Y:S01]  /*1bf40*/  @!P1 IMAD.MOV.U32 R5, RZ, RZ, R4 ;  /* 0x000000ffff059224 */ /* 0x008fe200078e0004 */
[----:B------:R-:W-:-:S03]  /*1bf50*/  ISETP.NE.AND P1, PT, R8, RZ, PT ;  /* 0x000000ff0800720c */ /* 0x000fc60003f25270 */
[----:B------:R-:W-:-:S10]  /*1bf60*/  IMAD R13, R5, R17, RZ ;  /* 0x00000011050d7224 */ /* 0x000fd400078e02ff */
[----:B------:R-:W-:Y:S05]  /*1bf70*/  WARPSYNC.COLLECTIVE R15, `(.L_x_1528) ;  /* 0x000000000f087348 */ /* 0x000fea0003c00000 */
[----:B------:R0:W1:Y:S02]  /*1bf80*/  SHFL.UP P6, R14, R13, R12, R11 ;  /* 0x0400000c0d0e7389 */ /* 0x00006400000c000b */
[----:B01----:R-:W-:Y:S01]  /*1bf90*/  ENDCOLLECTIVE ;  /* 0x000000000000791b */ /* 0x003fe20003800000 */
.L_x_1528:
[----:B------:R-:W-:Y:S01]  /*1bfa0*/  IMAD.MOV.U32 R12, RZ, RZ, 0x2 ;  /* 0x00000002ff0c7424 */ /* 0x000fe200078e00ff */
[----:B------:R-:W-:-:S05]  /*1bfb0*/  SEL R4, R14, RZ, P1 ;  /* 0x000000ff0e047207 */ /* 0x000fca0000800000 */
[----:B------:R-:W-:-:S04]  /*1bfc0*/  IMAD.IADD R4, R13, 0x1, R4 ;  /* 0x000000010d047824 */ /* 0x000fc800078e0204 */
[----:B------:R-:W-:-:S07]  /*1bfd0*/  IMAD.MOV.U32 R13, RZ, RZ, R4 ;  /* 0x000000ffff0d7224 */ /* 0x000fce00078e0004 */
[----:B------:R-:W-:Y:S05]  /*1bfe0*/  WARPSYNC.COLLECTIVE R15, `(.L_x_1529) ;  /* 0x000000000f087348 */ /* 0x000fea0003c00000 */
[----:B------:R0:W1:Y:S02]  /*1bff0*/  SHFL.UP P6, R14, R13, R12, R11 ;  /* 0x0400000c0d0e7389 */ /* 0x00006400000c000b */
[----:B01----:R-:W-:Y:S01]  /*1c000*/  ENDCOLLECTIVE ;  /* 0x000000000000791b */ /* 0x003fe20003800000 */
.L_x_1529:
[----:B------:R-:W-:Y:S01]  /*1c010*/  IMAD.MOV.U32 R12, RZ, RZ, 0x4 ;  /* 0x00000004ff0c7424 */ /* 0x000fe200078e00ff */
[----:B------:R-:W-:-:S05]  /*1c020*/  SEL R3, R14, RZ, P2 ;  /* 0x000000ff0e037207 */ /* 0x000fca0001000000 */
[----:B------:R-:W-:-:S04]  /*1c030*/  IMAD.IADD R2, R4, 0x1, R3 ;  /* 0x0000000104027824 */ /* 0x000fc800078e0203 */
[----:B------:R-:W-:-:S07]  /*1c040*/  IMAD.MOV.U32 R13, RZ, RZ, R2 ;  /* 0x000000ffff0d7224 */ /* 0x000fce00078e0002 */
[----:B------:R-:W-:Y:S05]  /*1c050*/  WARPSYNC.COLLECTIVE R15, `(.L_x_1530) ;  /* 0x000000000f087348 */ /* 0x000fea0003c00000 */
[----:B------:R0:W1:Y:S02]  /*1c060*/  SHFL.UP P6, R14, R13, R12, R11 ;  /* 0x0400000c0d0e7389 */ /* 0x00006400000c000b */
[----:B01----:R-:W-:Y:S01]  /*1c070*/  ENDCOLLECTIVE ;  /* 0x000000000000791b */ /* 0x003fe20003800000 */
.L_x_1530:
[----:B------:R-:W-:Y:S01]  /*1c080*/  IMAD.MOV.U32 R12, RZ, RZ, 0x8 ;  /* 0x00000008ff0c7424 */ /* 0x000fe200078e00ff */
[----:B------:R-:W-:-:S05]  /*1c090*/  SEL R3, R14, RZ, P3 ;  /* 0x000000ff0e037207 */ /* 0x000fca0001800000 */
[----:B------:R-:W-:-:S04]  /*1c0a0*/  IMAD.IADD R3, R2, 0x1, R3 ;  /* 0x0000000102037824 */ /* 0x000fc800078e0203 */
[----:B------:R-:W-:-:S07]  /*1c0b0*/  IMAD.MOV.U32 R13, RZ, RZ, R3 ;  /* 0x000000ffff0d7224 */ /* 0x000fce00078e0003 */
[----:B------:R-:W-:Y:S05]  /*1c0c0*/  WARPSYNC.COLLECTIVE R15, `(.L_x_1531) ;  /* 0x000000000f087348 */ /* 0x000fea0003c00000 */
[----:B------:R0:W1:Y:S02]  /*1c0d0*/  SHFL.UP P6, R14, R13, R12, R11 ;  /* 0x0400000c0d0e7389 */ /* 0x00006400000c000b */
[----:B01----:R-:W-:Y:S01]  /*1c0e0*/  ENDCOLLECTIVE ;  /* 0x000000000000791b */ /* 0x003fe20003800000 */
.L_x_1531:
[----:B------:R-:W-:Y:S01]  /*1c0f0*/  IMAD.MOV.U32 R12, RZ, RZ, 0x10 ;  /* 0x00000010ff0c7424 */ /* 0x000fe200078e00ff */
[----:B------:R-:W-:-:S05]  /*1c100*/  SEL R4, R14, RZ, P4 ;  /* 0x000000ff0e047207 */ /* 0x000fca0002000000 */
[----:B------:R-:W-:-:S04]  /*1c110*/  IMAD.IADD R4, R3, 0x1, R4 ;  /* 0x0000000103047824 */ /* 0x000fc800078e0204 */
[----:B------:R-:W-:-:S07]  /*1c120*/  IMAD.MOV.U32 R13, RZ, RZ, R4 ;  /* 0x000000ffff0d7224 */ /* 0x000fce00078e0004 */
[----:B------:R-:W-:Y:S05]  /*1c130*/  WARPSYNC.COLLECTIVE R15, `(.L_x_1532) ;  /* 0x000000000f087348 */ /* 0x000fea0003c00000 */
[----:B------:R0:W1:Y:S02]  /*1c140*/  SHFL.UP P6, R14, R13, R12, R11 ;  /* 0x0400000c0d0e7389 */ /* 0x00006400000c000b */
[----:B01----:R-:W-:Y:S01]  /*1c150*/  ENDCOLLECTIVE ;  /* 0x000000000000791b */ /* 0x003fe20003800000 */
.L_x_1532:
        /* <DEDUP_REMOVED lines=8> */
.L_x_1533:
[----:B------:R-:W-:Y:S05]  /*1c1e0*/  BRA `(.L_x_1534) ;  /* 0xffffffac00f07947 */ /* 0x000fea000383ffff */
.L_x_1397:
[----:B------:R-:W-:Y:S01]  /*1c1f0*/  BSSY B0, `(.L_x_1535) ;  /* 0x0000007000007945 */ /* 0x000fe20003800000 */
[----:B------:R-:W-:Y:S02]  /*1c200*/  IMAD.MOV.U32 R12, RZ, RZ, 0x1 ;  /* 0x00000001ff0c7424 */ /* 0x000fe400078e00ff */
[----:B------:R-:W-:Y:S02]  /*1c210*/  IMAD.MOV.U32 R11, RZ, RZ, RZ ;  /* 0x000000ffff0b7224 */ /* 0x000fe400078e00ff */
[----:B------:R-:W-:-:S07]  /*1c220*/  IMAD.MOV.U32 R15, RZ, RZ, -0x1 ;  /* 0xffffffffff0f7424 */ /* 0x000fce00078e00ff */
[----:B------:R-:W-:Y:S05]  /*1c230*/  WARPSYNC.COLLECTIVE R15, `(.L_x_1536) ;  /* 0x000000000f087348 */ /* 0x000fea0003c00000 */
[----:B------:R0:W1:Y:S02]  /*1c240*/  SHFL.UP P6, R14, R13, R12, R11 ;  /* 0x0400000c0d0e7389 */ /* 0x00006400000c000b */
[----:B01----:R-:W-:Y:S01]  /*1c250*/  ENDCOLLECTIVE ;  /* 0x000000000000791b */ /* 0x003fe20003800000 */
.L_x_1536:
[----:B------:R-:W-:Y:S05]  /*1c260*/  BSYNC B0 ;  /* 0x0000000000007941 */ /* 0x000fea0003800000 */
.L_x_1535:
[----:B------:R-:W-:Y:S01]  /*1c270*/  SEL R14, R14, RZ, P1 ;  /* 0x000000ff0e0e7207 */ /* 0x000fe20000800000 */
[----:B------:R-:W-:Y:S02]  /*1c280*/  IMAD.MOV.U32 R12, RZ, RZ, 0x2 ;  /* 0x00000002ff0c7424 */ /* 0x000fe400078e00ff */
[----:B------:R-:W-:Y:S02]  /*1c290*/  IMAD.MOV.U32 R11, RZ, RZ, RZ ;  /* 0x000000ffff0b7224 */ /* 0x000fe400078e00ff */
[----:B------:R-:W-:Y:S02]  /*1c2a0*/  IMAD.IADD R13, R13, 0x1, R14 ;  /* 0x000000010d0d7824 */ /* 0x000fe400078e020e */
[----:B------:R-:W-:-:S07]  /*1c2b0*/  IMAD.MOV.U32 R15, RZ, RZ, -0x1 ;  /* 0xffffffffff0f7424 */ /* 0x000fce00078e00ff */
[----:B------:R-:W-:Y:S05]  /*1c2c0*/  WARPSYNC.COLLECTIVE R15, `(.L_x_1537) ;  /* 0x000000000f087348 */ /* 0x000fea0003c00000 */
[----:B------:R0:W1:Y:S02]  /*1c2d0*/  SHFL.UP P6, R14, R13, R12, R11 ;  /* 0x0400000c0d0e7389 */ /* 0x00006400000c000b */
[----:B01----:R-:W-:Y:S01]  /*1c2e0*/  ENDCOLLECTIVE ;  /* 0x000000000000791b */ /* 0x003fe20003800000 */
.L_x_1537:
[----:B------:R-:W-:Y:S01]  /*1c2f0*/  IMAD.MOV.U32 R12, RZ, RZ, 0x4 ;  /* 0x00000004ff0c7424 */ /* 0x000fe200078e00ff */
[----:B------:R-:W-:-:S05]  /*1c300*/  SEL R2, R14, RZ, P2 ;  /* 0x000000ff0e027207 */ /* 0x000fca0001000000 */
[----:B------:R-:W-:-:S04]  /*1c310*/  IMAD.IADD R2, R13, 0x1, R2 ;  /* 0x000000010d027824 */ /* 0x000fc800078e0202 */
[----:B------:R-:W-:-:S07]  /*1c320*/  IMAD.MOV.U32 R13, RZ, RZ, R2 ;  /* 0x000000ffff0d7224 */ /* 0x000fce00078e0002 */
[----:B------:R-:W-:Y:S05]  /*1c330*/  WARPSYNC.COLLECTIVE R15, `(.L_x_1538) ;  /* 0x000000000f087348 */ /* 0x000fea0003c00000 */
[----:B------:R0:W1:Y:S02]  /*1c340*/  SHFL.UP P6, R14, R13, R12, R11 ;  /* 0x0400000c0d0e7389 */ /* 0x00006400000c000b */
[----:B01----:R-:W-:Y:S01]  /*1c350*/  ENDCOLLECTIVE ;  /* 0x000000000000791b */ /* 0x003fe20003800000 */
.L_x_1538:
[----:B------:R-:W-:Y:S01]  /*1c360*/  IMAD.MOV.U32 R12, RZ, RZ, 0x8 ;  /* 0x00000008ff0c7424 */ /* 0x000fe200078e00ff */
[----:B------:R-:W-:-:S05]  /*1c370*/  SEL R3, R14, RZ, P3 ;  /* 0x000000ff0e037207 */ /* 0x000fca0001800000 */
[----:B------:R-:W-:-:S04]  /*1c380*/  IMAD.IADD R3, R2, 0x1, R3 ;  /* 0x0000000102037824 */ /* 0x000fc800078e0203 */
[----:B------:R-:W-:-:S07]  /*1c390*/  IMAD.MOV.U32 R13, RZ, RZ, R3 ;  /* 0x000000ffff0d7224 */ /* 0x000fce00078e0003 */
[----:B------:R-:W-:Y:S05]  /*1c3a0*/  WARPSYNC.COLLECTIVE R15, `(.L_x_1539) ;  /* 0x000000000f087348 */ /* 0x000fea0003c00000 */
[----:B------:R0:W1:Y:S02]  /*1c3b0*/  SHFL.UP P6, R14, R13, R12, R11 ;  /* 0x0400000c0d0e7389 */ /* 0x00006400000c000b */
[----:B01----:R-:W-:Y:S01]  /*1c3c0*/  ENDCOLLECTIVE ;  /* 0x000000000000791b */ /* 0x003fe20003800000 */
.L_x_1539:
[----:B------:R-:W-:Y:S01]  /*1c3d0*/  IMAD.MOV.U32 R12, RZ, RZ, 0x10 ;  /* 0x00000010ff0c7424 */ /* 0x000fe200078e00ff */
[----:B------:R-:W-:-:S05]  /*1c3e0*/  SEL R4, R14, RZ, P4 ;  /* 0x000000ff0e047207 */ /* 0x000fca0002000000 */
[----:B------:R-:W-:-:S04]  /*1c3f0*/  IMAD.IADD R4, R3, 0x1, R4 ;  /* 0x0000000103047824 */ /* 0x000fc800078e0204 */
[----:B------:R-:W-:-:S07]  /*1c400*/  IMAD.MOV.U32 R13, RZ, RZ, R4 ;  /* 0x000000ffff0d7224 */ /* 0x000fce00078e0004 */
[----:B------:R-:W-:Y:S05]  /*1c410*/  WARPSYNC.COLLECTIVE R15, `(.L_x_1540) ;  /* 0x000000000f087348 */ /* 0x000fea0003c00000 */
[----:B------:R0:W1:Y:S02]  /*1c420*/  SHFL.UP P6, R14, R13, R12, R11 ;  /* 0x0400000c0d0e7389 */ /* 0x00006400000c000b */
[----:B01----:R-:W-:Y:S01]  /*1c430*/  ENDCOLLECTIVE ;  /* 0x000000000000791b */ /* 0x003fe20003800000 */
.L_x_1540:
        /* <DEDUP_REMOVED lines=8> */
.L_x_1541:
[----:B------:R-:W-:Y:S05]  /*1c4c0*/  BRA `(.L_x_1542) ;  /* 0xffffffac00dc7947 */ /* 0x000fea000383ffff */
.L_x_1399:
[----:B------:R-:W-:Y:S01]  /*1c4d0*/  BSSY B0, `(.L_x_1543) ;  /* 0x0000006000007945 */ /* 0x000fe20003800000 */
[----:B------:R-:W-:Y:S01]  /*1c4e0*/  PLOP3.LUT P6, PT, P6, PT, PT, 0x8, 0x0 ;  /* 0x000000000000781c */ /* 0x000fe200037ce170 */
[----:B------:R-:W-:-:S12]  /*1c4f0*/  IMAD.MOV.U32 R15, RZ, RZ, -0x1 ;  /* 0xffffffffff0f7424 */ /* 0x000fd800078e00ff */
[----:B0-----:R-:W-:Y:S05]  /*1c500*/  WARPSYNC.COLLECTIVE R15, `(.L_x_1544) ;  /* 0x000000000f087348 */ /* 0x001fea0003c00000 */
[----:B------:R-:W-:Y:S01]  /*1c510*/  VOTE.ANY R14, PT, P6 ;  /* 0x00000000000e7806 */ /* 0x000fe200030e0100 */
[----:B0-----:R-:W-:Y:S06]  /*1c520*/  ENDCOLLECTIVE ;  /* 0x000000000000791b */ /* 0x001fec0003800000 */
.L_x_1544:
[----:B------:R-:W-:Y:S05]  /*1c530*/  BSYNC B0 ;  /* 0x0000000000007941 */ /* 0x000fea0003800000 */
.L_x_1543:
[----:B------:R-:W-:Y:S02]  /*1c540*/  IMAD.MOV.U32 R3, RZ, RZ, R14 ;  /* 0x000000ffff037224 */ /* 0x000fe400078e000e */
[----:B------:R-:W-:Y:S02]  /*1c550*/  IMAD.MOV.U32 R13, RZ, RZ, R17 ;  /* 0x000000ffff0d7224 */ /* 0x000fe400078e0011 */
[----:B------:R-:W0:Y:S01]  /*1c560*/  POPC R7, R3 ;  /* 0x0000000300077309 */ /* 0x000e220000000000 */
[----:B------:R-:W-:Y:S02]  /*1c570*/  IMAD.MOV.U32 R11, RZ, RZ, 0x1f ;  /* 0x0000001fff0b7424 */ /* 0x000fe400078e00ff */
[----:B------:R-:W-:Y:S02]  /*1c580*/  IMAD.MOV.U32 R15, RZ, RZ, -0x1 ;  /* 0xffffffffff0f7424 */ /* 0x000fe400078e00ff */
[----:B0-----:R-:W-:Y:S02]  /*1c590*/  IMAD.MOV.U32 R12, RZ, RZ, R7 ;  /* 0x000000ffff0c7224 */ /* 0x001fe400078e0007 */
[----:B------:R-:W-:-:S07]  /*1c5a0*/  IMAD.IADD R19, R7, 0x1, R19 ;  /* 0x0000000107137824 */ /* 0x000fce00078e0213 */
[----:B------:R-:W-:Y:S05]  /*1c5b0*/  WARPSYNC.COLLECTIVE R15, `(.L_x_1545) ;  /* 0x000000000f087348 */ /* 0x000fea0003c00000 */
[----:B------:R0:W1:Y:S02]  /*1c5c0*/  SHFL.IDX P6, R14, R13, R12, R11 ;  /* 0x0000000c0d0e7389 */ /* 0x00006400000c000b */
[----:B01----:R-:W-:Y:S01]  /*1c5d0*/  ENDCOLLECTIVE ;  /* 0x000000000000791b */ /* 0x003fe20003800000 */
.L_x_1545:
[----:B------:R-:W-:Y:S02]  /*1c5e0*/  IMAD.MOV.U32 R13, RZ, RZ, R5 ;  /* 0x000000ffff0d7224 */ /* 0x000fe400078e0005 */
[----:B------:R-:W-:-:S07]  /*1c5f0*/  IMAD.MOV.U32 R17, RZ, RZ, R14 ;  /* 0x000000ffff117224 */ /* 0x000fce00078e000e */
[----:B------:R-:W-:Y:S05]  /*1c600*/  WARPSYNC.COLLECTIVE R15, `(.L_x_1546) ;  /* 0x000000000f087348 */ /* 0x000fea0003c00000 */
[----:B------:R0:W1:Y:S02]  /*1c610*/  SHFL.IDX P6, R14, R13, R12, R11 ;  /* 0x0000000c0d0e7389 */ /* 0x00006400000c000b */
[----:B01----:R-:W-:Y:S01]  /*1c620*/  ENDCOLLECTIVE ;  /* 0x000000000000791b */ /* 0x003fe20003800000 */
.L_x_1546:
[----:B------:R-:W-:Y:S01]  /*1c630*/  IMAD.MOV.U32 R5, RZ, RZ, R14 ;  /* 0x000000ffff057224 */ /* 0x000fe200078e000e */
[----:B------:R-:W-:Y:S06]  /*1c640*/  BRA `(.L_x_1547) ;  /* 0xffffffac00bc7947 */ /* 0x000fec000383ffff */
.L_x_1401:
[----:B------:R-:W-:Y:S01]  /*1c650*/  BSSY B0, `(.L_x_1548) ;  /* 0x0000007000007945 */ /* 0x000fe20003800000 */
[----:B------:R-:W-:Y:S02]  /*1c660*/  IMAD.MOV.U32 R13, RZ, RZ, R2 ;  /* 0x000000ffff0d7224 */ /* 0x000fe400078e0002 */
[----:B------:R-:W-:Y:S02]  /*1c670*/  IMAD.MOV.U32 R11, RZ, RZ, 0x1f ;  /* 0x0000001fff0b7424 */ /* 0x000fe400078e00ff */
[----:B------:R-:W-:-:S07]  /*1c680*/  IMAD.MOV.U32 R15, RZ, RZ, -0x1 ;  /* 0xffffffffff0f7424 */ /* 0x000fce00078e00ff */
[----:B0123--:R-:W-:Y:S05]  /*1c690*/  WARPSYNC.COLLECTIVE R15, `(.L_x_1549) ;  /* 0x000000000f087348 */ /* 0x00ffea0003c00000 */
[----:B------:R4:W0:Y:S02]  /*1c6a0*/  SHFL.IDX P6, R14, R13, R12, R11 ;  /* 0x0000000c0d0e7389 */ /* 0x00082400000c000b */
[----:B01234-:R-:W-:Y:S01]  /*1c6b0*/  ENDCOLLECTIVE ;  /* 0x000000000000791b */ /* 0x01ffe20003800000 */
.L_x_1549:
[----:B------:R-:W-:Y:S05]  /*1c6c0*/  BSYNC B0 ;  /* 0x0000000000007941 */ /* 0x000fea0003800000 */
.L_x_1548:
[----:B------:R-:W-:Y:S01]  /*1c6d0*/  IMAD.MOV.U32 R16, RZ, RZ, R14 ;  /* 0x000000ffff107224 */ /* 0x000fe200078e000e */
[----:B------:R-:W-:Y:S06]  /*1c6e0*/  BRA `(.L_x_1400) ;  /* 0xffffffac00ac7947 */ /* 0x000fec000383ffff */
.L_x_1407:
[----:B0-----:R0:W2:Y:S02]  /*1c6f0*/  SYNCS.PHASECHK.TRANS64.TRYWAIT P0, [R4+URZ+0x16820], R0 ;  /* 0x01682000040075a7 */ /* 0x0010a4000800017f */
[----:B--2---:R-:W-:Y:S05]  /*1c700*/  @!P0 NANOSLEEP.SYNCS 0x989680 ;  /* 0x009896800000895d */ /* 0x004fea0003900000 */
[----:B------:R-:W2:Y:S02]  /*1c710*/  @!P0 SYNCS.PHASECHK.TRANS64 P0, [R4+URZ+0x16820], R0 ;  /* 0x01682000040085a7 */ /* 0x000ea4000800007f */
[----:B--2---:R-:W-:Y:S05]  /*1c720*/  @!P0 BRA `(.L_x_1407) ;  /* 0xfffffffc00f08947 */ /* 0x004fea000383ffff */
[----:B------:R-:W-:Y:S05]  /*1c730*/  BRA `(.L_x_1550) ;  /* 0xffffffb800047947 */ /* 0x000fea000383ffff */
.L_x_1408:
[----:B------:R-:W2:Y:S01]  /*1c740*/  S2R R2, SR_TID.X ;  /* 0x0000000000027919 */ /* 0x000ea20000002100 */
[----:B------:R-:W-:Y:S01]  /*1c750*/  BSSY B0, `(.L_x_1551) ;  /* 0x000000a000007945 */ /* 0x000fe20003800000 */
[----:B------:R-:W-:Y:S02]  /*1c760*/  IMAD.MOV.U32 R12, RZ, RZ, RZ ;  /* 0x000000ffff0c7224 */ /* 0x000fe400078e00ff */
[----:B------:R-:W-:Y:S02]  /*1c770*/  IMAD.MOV.U32 R11, RZ, RZ, 0x1f ;  /* 0x0000001fff0b7424 */ /* 0x000fe400078e00ff */
[----:B------:R-:W-:Y:S01]  /*1c780*/  IMAD.MOV.U32 R15, RZ, RZ, -0x1 ;  /* 0xffffffffff0f7424 */ /* 0x000fe200078e00ff */
[----:B--2---:R-:W-:-:S04]  /*1c790*/  SHF.R.U32.HI R2, RZ, 0x5, R2 ;  /* 0x00000005ff027819 */ /* 0x004fc80000011602 */
[----:B------:R-:W-:-:S05]  /*1c7a0*/  LOP3.LUT R2, R2, 0x3, RZ, 0xc0, !PT ;  /* 0x0000000302027812 */ /* 0x000fca00078ec0ff */
[----:B------:R-:W-:-:S07]  /*1c7b0*/  IMAD.MOV.U32 R13, RZ, RZ, R2 ;  /* 0x000000ffff0d7224 */ /* 0x000fce00078e0002 */
[----:B01----:R-:W-:Y:S05]  /*1c7c0*/  WARPSYNC.COLLECTIVE R15, `(.L_x_1552) ;  /* 0x000000000f087348 */ /* 0x003fea0003c00000 */
[----:B------:R2:W3:Y:S02]  /*1c7d0*/  SHFL.IDX P6, R14, R13, R12, R11 ;  /* 0x0000000c0d0e7389 */ /* 0x0004e400000c000b */
[----:B0123--:R-:W-:Y:S01]  /*1c7e0*/  ENDCOLLECTIVE ;  /* 0x000000000000791b */ /* 0x00ffe20003800000 */
.L_x_1552:
[----:B------:R-:W-:Y:S05]  /*1c7f0*/  BSYNC B0 ;  /* 0x0000000000007941 */ /* 0x000fea0003800000 */
.L_x_1551:
[----:B------:R-:W-:Y:S05]  /*1c800*/  BRA `(.L_x_1553) ;  /* 0xffffffb400ec7947 */ /* 0x000fea000383ffff */
.L_x_1411:
[----:B------:R-:W-:Y:S01]  /*1c810*/  BSSY B1, `(.L_x_1554) ;  /* 0x0000006000017945 */ /* 0x000fe20003800000 */
[----:B------:R-:W-:-:S07]  /*1c820*/  IMAD.MOV.U32 R15, RZ, RZ, -0x1 ;  /* 0xffffffffff0f7424 */ /* 0x000fce00078e00ff */
[----:B01----:R-:W-:Y:S05]  /*1c830*/  WARPSYNC.COLLECTIVE R15, `(.L_x_1555) ;  /* 0x000000000f0c7348 */ /* 0x003fea0003c00000 */
[----:B------:R-:W-:Y:S02]  /*1c840*/  ELECT P6, UR62, PT ;  /* 0x00000000003e782f */ /* 0x000fe400038c0000 */
[----:B------:R-:W-:Y:S01]  /*1c850*/  MOV R14, UR62 ;  /* 0x0000003e000e7c02 */ /* 0x000fe20008000f00 */
[----:B01----:R-:W-:Y:S10]  /*1c860*/  ENDCOLLECTIVE ;  /* 0x000000000000791b */ /* 0x003ff40003800000 */
.L_x_1555:
[----:B------:R-:W-:Y:S05]  /*1c870*/  BSYNC B1 ;  /* 0x0000000000017941 */ /* 0x000fea0003800000 */
.L_x_1554:
[----:B------:R-:W-:Y:S05]  /*1c880*/  BRA `(.L_x_1556) ;  /* 0xffffffb400e47947 */ /* 0x000fea000383ffff */
.L_x_1413:
[----:B0-----:R0:W2:Y:S02]  /*1c890*/  SYNCS.PHASECHK.TRANS64.TRYWAIT P1, [R5+URZ+0x16840], R0 ;  /* 0x01684000050075a7 */ /* 0x0010a4000802017f */
[----:B--2---:R-:W-:Y:S05]  /*1c8a0*/  @!P1 NANOSLEEP.SYNCS 0x989680 ;  /* 0x009896800000995d */ /* 0x004fea0003900000 */
[----:B------:R-:W2:Y:S02]  /*1c8b0*/  @!P1 SYNCS.PHASECHK.TRANS64 P1, [R5+URZ+0x16840], R0 ;  /* 0x01684000050095a7 */ /* 0x000ea4000802007f */
[----:B--2---:R-:W-:Y:S05]  /*1c8c0*/  @!P1 BRA `(.L_x_1413) ;  /* 0xfffffffc00f09947 */ /* 0x004fea000383ffff */
[----:B------:R-:W-:Y:S05]  /*1c8d0*/  BRA `(.L_x_1557) ;  /* 0xffffffb800047947 */ /* 0x000fea000383ffff */
.L_x_1415:
[----:B--2---:R2:W3:Y:S02]  /*1c8e0*/  SYNCS.PHASECHK.TRANS64.TRYWAIT P1, [R25+URZ+0x16840], R2 ;  /* 0x01684002190075a7 */ /* 0x0044e4000802017f */
[----:B---3--:R-:W-:Y:S05]  /*1c8f0*/  @!P1 NANOSLEEP.SYNCS 0x989680 ;  /* 0x009896800000995d */ /* 0x008fea0003900000 */
[----:B------:R-:W3:Y:S02]  /*1c900*/  @!P1 SYNCS.PHASECHK.TRANS64 P1, [R25+URZ+0x16840], R2 ;  /* 0x01684002190095a7 */ /* 0x000ee4000802007f */
[----:B---3--:R-:W-:Y:S05]  /*1c910*/  @!P1 BRA `(.L_x_1415) ;  /* 0xfffffffc00f09947 */ /* 0x008fea000383ffff */
[----:B------:R-:W-:Y:S05]  /*1c920*/  BRA `(.L_x_1558) ;  /* 0xffffffb800107947 */ /* 0x000fea000383ffff */
.L_x_1417:
[----:B---3--:R3:W4:Y:S02]  /*1c930*/  SYNCS.PHASECHK.TRANS64.TRYWAIT P1, [R5+URZ+0x16860], R0 ;  /* 0x01686000050075a7 */ /* 0x008724000802017f */
[----:B----4-:R-:W-:Y:S05]  /*1c940*/  @!P1 NANOSLEEP.SYNCS 0x989680 ;  /* 0x009896800000995d */ /* 0x010fea0003900000 */
[----:B------:R-:W4:Y:S02]  /*1c950*/  @!P1 SYNCS.PHASECHK.TRANS64 P1, [R5+URZ+0x16860], R0 ;  /* 0x01686000050095a7 */ /* 0x000f24000802007f */
[----:B----4-:R-:W-:Y:S05]  /*1c960*/  @!P1 BRA `(.L_x_1417) ;  /* 0xfffffffc00f09947 */ /* 0x010fea000383ffff */
[----:B------:R-:W-:Y:S05]  /*1c970*/  BRA `(.L_x_1559) ;  /* 0xffffffb8000c7947 */ /* 0x000fea000383ffff */
.L_x_1560:
        /* <DEDUP_REMOVED lines=16> */
.L_x_3170:


//--------------------- .text._ZN7cutlass13device_kernelIN5flash11enable_sm90INS1_16FlashAttnFwdSm90INS1_25CollectiveMainloopFwdSm90ILi2EN4cute5tupleIJNS5_1CILi1EEES8_S8_EEENS6_IJNS7_ILi192EEENS7_ILi128EEENS7_ILi64EEEEEELi64ENS_10bfloat16_tEfNS_4arch4Sm90ELb0ELb1ELb1ELb1ELb1ELb1ELb0ELb1ELb1ELb1ELb1ELb0EEENS1_21CollectiveEpilogueFwdINS6_IJSA_SC_SB_EEES9_SE_SG_Li384ELb1ELb1ELb1ELb0EEENS1_36VarlenDynamicPersistentTileSchedulerILi192ELi128ELi384ELi128ELb1ELb1ELb1ELb1ELb0ELb1EEEEEEEEEvNT_6ParamsE --------------------------
	.section	.text._ZN7cutlass13device_kernelIN5flash11enable_sm90INS1_16FlashAttnFwdSm90INS1_25CollectiveMainloopFwdSm90ILi2EN4cute5tupleIJNS5_1CILi1EEES8_S8_EEENS6_IJNS7_ILi192EEENS7_ILi128EEENS7_ILi64EEEEEELi64ENS_10bfloat16_tEfNS_4arch4Sm90ELb0ELb1ELb1ELb1ELb1ELb1ELb0ELb1ELb1ELb1ELb1ELb0EEENS1_21CollectiveEpilogueFwdINS6_IJSA_SC_SB_EEES9_SE_SG_Li384ELb1ELb1ELb1ELb0EEENS1_36VarlenDynamicPersistentTileSchedulerILi192ELi128ELi384ELi128ELb1ELb1ELb1ELb1ELb0ELb1EEEEEEEEEvNT_6ParamsE,"ax",@progbits
	.align	128
.text._ZN7cutlass13device_kernelIN5flash11enable_sm90INS1_16FlashAttnFwdSm90INS1_25CollectiveMainloopFwdSm90ILi2EN4cute5tupleIJNS5_1CILi1EEES8_S8_EEENS6_IJNS7_ILi192EEENS7_ILi128EEENS7_ILi64EEEEEELi64ENS_10bfloat16_tEfNS_4arch4Sm90ELb0ELb1ELb1ELb1ELb1ELb1ELb0ELb1ELb1ELb1ELb1ELb0EEENS1_21CollectiveEpilogueFwdINS6_IJSA_SC_SB_EEES9_SE_SG_Li384ELb1ELb1ELb1ELb0EEENS1_36VarlenDynamicPersistentTileSchedulerILi192ELi128ELi384ELi128ELb1ELb1ELb1ELb1ELb0ELb1EEEEEEEEEvNT_6ParamsE:
        .type           _ZN7cutlass13device_kernelIN5flash11enable_sm90INS1_16FlashAttnFwdSm90INS1_25CollectiveMainloopFwdSm90ILi2EN4cute5tupleIJNS5_1CILi1EEES8_S8_EEENS6_IJNS7_ILi192EEENS7_ILi128EEENS7_ILi64EEEEEELi64ENS_10bfloat16_tEfNS_4arch4Sm90ELb0ELb1ELb1ELb1ELb1ELb1ELb0ELb1ELb1ELb1ELb1ELb0EEENS1_21CollectiveEpilogueFwdINS6_IJSA_SC_SB_EEES9_SE_SG_Li384ELb1ELb1ELb1ELb0EEENS1_36VarlenDynamicPersistentTileSchedulerILi192ELi128ELi384ELi128ELb1ELb1ELb1ELb1ELb0ELb1EEEEEEEEEvNT_6ParamsE,@function
        .size           _ZN7cutlass13device_kernelIN5flash11enable_sm90INS1_16FlashAttnFwdSm90INS1_25CollectiveMainloopFwdSm90ILi2EN4cute5tupleIJNS5_1CILi1EEES8_S8_EEENS6_IJNS7_ILi192EEENS7_ILi128EEENS7_ILi64EEEEEELi64ENS_10bfloat16_tEfNS_4arch4Sm90ELb0ELb1ELb1ELb1ELb1ELb1ELb0ELb1ELb1ELb1ELb1ELb0EEENS1_21CollectiveEpilogueFwdINS6_IJSA_SC_SB_EEES9_SE_SG_Li384ELb1ELb1ELb1ELb0EEENS1_36VarlenDynamicPersistentTileSchedulerILi192ELi128ELi384ELi128ELb1ELb1ELb1ELb1ELb0ELb1EEEEEEEEEvNT_6ParamsE,(.L_x_3171 - _ZN7cutlass13device_kernelIN5flash11enable_sm90INS1_16FlashAttnFwdSm90INS1_25CollectiveMainloopFwdSm90ILi2EN4cute5tupleIJNS5_1CILi1EEES8_S8_EEENS6_IJNS7_ILi192EEENS7_ILi128EEENS7_ILi64EEEEEELi64ENS_10bfloat16_tEfNS_4arch4Sm90ELb0ELb1ELb1ELb1ELb1ELb1ELb0ELb1ELb1ELb1ELb1ELb0EEENS1_21CollectiveEpilogueFwdINS6_IJSA_SC_SB_EEES9_SE_SG_Li384ELb1ELb1ELb1ELb0EEENS1_36VarlenDynamicPersistentTileSchedulerILi192ELi128ELi384ELi128ELb1ELb1ELb1ELb1ELb0ELb1EEEEEEEEEvNT_6ParamsE)
        .other          _ZN7cutlass13device_kernelIN5flash11enable_sm90INS1_16FlashAttnFwdSm90INS1_25CollectiveMainloopFwdSm90ILi2EN4cute5tupleIJNS5_1CILi1EEES8_S8_EEENS6_IJNS7_ILi192EEENS7_ILi128EEENS7_ILi64EEEEEELi64ENS_10bfloat16_tEfNS_4arch4Sm90ELb0ELb1ELb1ELb1ELb1ELb1ELb0ELb1ELb1ELb1ELb1ELb0EEENS1_21CollectiveEpilogueFwdINS6_IJSA_SC_SB_EEES9_SE_SG_Li384ELb1ELb1ELb1ELb0EEENS1_36VarlenDynamicPersistentTileSchedulerILi192ELi128ELi384ELi128ELb1ELb1ELb1ELb1ELb0ELb1EEEEEEEEEvNT_6ParamsE,@"STO_CUDA_ENTRY STV_DEFAULT"
_ZN7cutlass13device_kernelIN5flash11enable_sm90INS1_16FlashAttnFwdSm90INS1_25CollectiveMainloopFwdSm90ILi2EN4cute5tupleIJNS5_1CILi1EEES8_S8_EEENS6_IJNS7_ILi192EEENS7_ILi128EEENS7_ILi64EEEEEELi64ENS_10bfloat16_tEfNS_4arch4Sm90ELb0ELb1ELb1ELb1ELb1ELb1ELb0ELb1ELb1ELb1ELb1ELb0EEENS1_21CollectiveEpilogueFwdINS6_IJSA_SC_SB_EEES9_SE_SG_Li384ELb1ELb1ELb1ELb0EEENS1_36VarlenDynamicPersistentTileSchedulerILi192ELi128ELi384ELi128ELb1ELb1ELb1ELb1ELb0ELb1EEEEEEEEEvNT_6ParamsE:
        /* <DEDUP_REMOVED lines=18> */
.L_x_1562:
[----:B------:R-:W-:Y:S05]  /*0120*/  BSYNC B0 ;  /* 0x0000000000007941 */ /* 0x000fea0003800000 */
.L_x_1561:
        /* <DEDUP_REMOVED lines=41> */
.L_x_1563:
        /* <DEDUP_REMOVED lines=22> */
.L_x_1564:
        /* <DEDUP_REMOVED lines=18> */
.L_x_1565:
        /* <DEDUP_REMOVED lines=22> */
.L_x_1566:
        /* <DEDUP_REMOVED lines=22> */
.L_x_1567:
        /* <DEDUP_REMOVED lines=8> */
.L_x_1570:
[----:B------:R-:W-:-:S08]  /*0980*/  NOP ;  /* 0x0000000000007918 */ /* 0x000fd00000000000 */
[----:B------:R-:W0:Y:S02]  /*0990*/  USETMAXREG.TRY_ALLOC.CTAPOOL UP0, 0xa0 ;  /* 0x000000a0000079c8 */ /* 0x000e240008000600 */
[----:B0-----:R-:W-:-:S13]  /*09a0*/  PLOP3.LUT P0, PT, PT, PT, UP0, 0x80, 0x0 ;  /* 0x000000000000781c */ /* 0x001fda0003f0f008 */
[----:B------:R-:W-:Y:S05]  /*09b0*/  @!P0 BRA `(.L_x_1570) ;  /* 0xfffffffc00f08947 */ /* 0x000fea000383ffff */
[----:B------:R-:W0:Y:S01]  /*09c0*/  S2R R0, SR_TID.X ;  /* 0x0000000000007919 */ /* 0x000e220000002100 */
[----:B------:R-:W1:Y:S01]  /*09d0*/  S2UR UR38, SR_CgaCtaId ;  /* 0x00000000002679c3 */ /* 0x000e620000008800 */
[----:B------:R-:W-:Y:S01]  /*09e0*/  UMOV UR4, 0x400 ;  /* 0x0000040000047882 */ /* 0x000fe20000000000 */
[----:B------:R-:W-:-:S06]  /*09f0*/  LOP3.LUT R22, R22, 0xdfffffff, RZ, 0xc0, !PT ;  /* 0xdfffffff16167812 */ /* 0x000fcc00078ec0ff */
[----:B------:R-:W-:Y:S06]  /*0a00*/  BAR.ARV 0x8, 0x200 ;  /* 0x0208000000007b1d */ /* 0x000fec0000002000 */
[----:B-1----:R-:W-:-:S06]  /*0a10*/  ULEA UR4, UR38, UR4, 0x18 ;  /* 0x0000000426047291 */ /* 0x002fcc000f8ec03f */
[----:B------:R-:W-:Y:S01]  /*0a20*/  IMAD.U32 R2, RZ, RZ, UR4 ;  /* 0x00000004ff027e24 */ /* 0x000fe2000f8e00ff */
[----:B0-----:R-:W-:Y:S01]  /*0a30*/  SHF.R.U32.HI R0, RZ, 0x7, R0 ;  /* 0x00000007ff007819 */ /* 0x001fe20000011600 */
[----:B------:R-:W-:-:S03]  /*0a40*/  ULDC UR4, c[0x0][0xc3c] ;  /* 0x00030f0000047ab9 */ /* 0x000fc60000000800 */
[----:B------:R-:W-:-:S13]  /*0a50*/  ISETP.NE.AND P0, PT, R0, 0x1, PT ;  /* 0x000000010000780c */ /* 0x000fda0003f05270 */
[----:B------:R-:W-:Y:S01]  /*0a60*/  @P0 LOP3.LUT R22, R22, 0x20000000, RZ, 0xfc, !PT ;  /* 0x2000000016160812 */ /* 0x000fe200078efcff */
[----:B------:R-:W-:Y:S08]  /*0a70*/  @!P0 BAR.ARV 0x9, 0x100 ;  /* 0x0244000000008b1d */ /* 0x000ff00000002000 */
[----:B------:R-:W-:Y:S06]  /*0a80*/  BAR.SYNC.DEFER_BLOCKING 0x5, 0x200 ;  /* 0x0148000000007b1d */ /* 0x000fec0000010000 */
[----:B------:R-:W0:Y:S02]  /*0a90*/  LDS.128 R32, [R2+0x168d0] ;  /* 0x0168d00002207984 */ /* 0x000e240000000c00 */
[----:B------:R-:W-:Y:S06]  /*0aa0*/  BAR.ARV 0x4, 0x200 ;  /* 0x0108000000007b1d */ /* 0x000fec0000002000 */
[----:B0-----:R-:W-:-:S13]  /*0ab0*/  ISETP.GE.AND P0, PT, R35, UR4, PT ;  /* 0x0000000423007c0c */ /* 0x001fda000bf06270 */
[----:B------:R-:W-:Y:S05]  /*0ac0*/  @P0 BRA `(.L_x_1571) ;  /* 0x0000021800040947 */ /* 0x000fea0003800000 */
[----:B------:R-:W0:Y:S01]  /*0ad0*/  S2R R0, SR_TID.X ;  /* 0x0000000000007919 */ /* 0x000e220000002100 */
[----:B------:R-:W-:Y:S01]  /*0ae0*/  IMAD.MOV.U32 R23, RZ, RZ, RZ ;  /* 0x000000ffff177224 */ /* 0x000fe200078e00ff */
[----:B------:R-:W-:Y:S01]  /*0af0*/  ULOP3.LUT UR39, UR37, 0x1, URZ, 0xfc, !UPT ;  /* 0x0000000125277892 */ /* 0x000fe2000f8efc3f */
[----:B------:R-:W-:Y:S01]  /*0b00*/  IMAD.MOV.U32 R154, RZ, RZ, RZ ;  /* 0x000000ffff9a7224 */ /* 0x000fe200078e00ff */
[----:B------:R-:W-:Y:S01]  /*0b10*/  UMOV UR36, URZ ;  /* 0x0000003f00247c82 */ /* 0x000fe20008000000 */
[----:B------:R-:W-:Y:S02]  /*0b20*/  IMAD.MOV.U32 R19, RZ, RZ, RZ ;  /* 0x000000ffff137224 */ /* 0x000fe400078e00ff */
[----:B0-----:R-:W-:-:S05]  /*0b30*/  VIADD R13, R0, 0xffffff80 ;  /* 0xffffff80000d7836 */ /* 0x001fca0000000000 */
[----:B------:R-:W-:-:S04]  /*0b40*/  SHF.R.S32.HI R0, RZ, 0x1f, R13 ;  /* 0x0000001fff007819 */ /* 0x000fc8000001140d */
[CC--:B------:R-:W-:Y:S02]  /*0b50*/  LEA.HI R3, R0.reuse, R13.reuse, RZ, 0x7 ;  /* 0x0000000d00037211 */ /* 0x0c0fe400078f38ff */
[CC--:B------:R-:W-:Y:S02]  /*0b60*/  LEA.HI R5, R0.reuse, R13.reuse, RZ, 0x4 ;  /* 0x0000000d00057211 */ /* 0x0c0fe400078f20ff */
[----:B------:R-:W-:Y:S02]  /*0b70*/  LOP3.LUT R4, R3, 0xffffff80, RZ, 0xc0, !PT ;  /* 0xffffff8003047812 */ /* 0x000fe400078ec0ff */
[----:B------:R-:W-:Y:S02]  /*0b80*/  SHF.R.S32.HI R12, RZ, 0x7, R3 ;  /* 0x00000007ff0c7819 */ /* 0x000fe40000011403 */
[----:B------:R-:W-:Y:S01]  /*0b90*/  SHF.R.S32.HI R6, RZ, 0x4, R5 ;  /* 0x00000004ff067819 */ /* 0x000fe20000011405 */
[----:B------:R-:W-:Y:S01]  /*0ba0*/  IMAD.IADD R11, R13, 0x1, -R4 ;  /* 0x000000010d0b7824 */ /* 0x000fe200078e0a04 */
[----:B------:R-:W-:-:S02]  /*0bb0*/  LEA.HI R4, R0, R13, RZ, 0x5 ;  /* 0x0000000d00047211 */ /* 0x000fc400078f28ff */
[----:B------:R-:W-:Y:S02]  /*0bc0*/  LOP3.LUT R3, R5, 0x3fffff0, RZ, 0xc0, !PT ;  /* 0x03fffff005037812 */ /* 0x000fe400078ec0ff */
[----:B------:R-:W-:Y:S02]  /*0bd0*/  SHF.R.S32.HI R7, RZ, 0x1f, R11 ;  /* 0x0000001fff077819 */ /* 0x000fe4000001140b */
[----:B------:R-:W-:Y:S01]  /*0be0*/  SHF.R.S32.HI R14, RZ, 0x5, R4 ;  /* 0x00000005ff0e7819 */ /* 0x000fe20000011404 */
[----:B------:R-:W-:Y:S01]  /*0bf0*/  IMAD.HI R4, R12, 0x55555556, RZ ;  /* 0x555555560c047827 */ /* 0x000fe200078e02ff */
[----:B------:R-:W-:Y:S02]  /*0c00*/  LEA.HI R8, R7, R11, RZ, 0x2 ;  /* 0x0000000b07087211 */ /* 0x000fe400078f10ff */
[----:B------:R-:W-:Y:S01]  /*0c10*/  LEA.HI R5, R5, R6, RZ, 0x1 ;  /* 0x0000000605057211 */ /* 0x000fe200078f08ff */
[----:B------:R-:W-:Y:S01]  /*0c20*/  IMAD.IADD R3, R13, 0x1, -R3 ;  /* 0x000000010d037824 */ /* 0x000fe200078e0a03 */
[----:B------:R-:W-:-:S02]  /*0c30*/  SHF.R.S32.HI R9, RZ, 0x2, R8 ;  /* 0x00000002ff097819 */ /* 0x000fc40000011408 */
[----:B------:R-:W-:Y:S02]  /*0c40*/  SHF.R.S32.HI R10, RZ, 0x1f, R8 ;  /* 0x0000001fff0a7819 */ /* 0x000fe40000011408 */
[----:B------:R-:W-:Y:S02]  /*0c50*/  LEA.HI R7, R7, R11, RZ, 0x5 ;  /* 0x0000000b07077211 */ /* 0x000fe400078f28ff */
[----:B------:R-:W-:Y:S02]  /*0c60*/  LEA.HI R10, R10, R9, RZ, 0x3 ;  /* 0x000000090a0a7211 */ /* 0x000fe400078f18ff */
[----:B------:R-:W-:Y:S02]  /*0c70*/  LOP3.LUT R5, R5, 0x1ffffffe, RZ, 0xc0, !PT ;  /* 0x1ffffffe05057812 */ /* 0x000fe400078ec0ff */
[----:B------:R-:W-:Y:S02]  /*0c80*/  LOP3.LUT R10, R10, 0xfffffff8, RZ, 0xc0, !PT ;  /* 0xfffffff80a0a7812 */ /* 0x000fe400078ec0ff */
[----:B------:R-:W-:Y:S01]  /*0c90*/  LEA.HI R4, R4, R4, RZ, 0x1 ;  /* 0x0000000404047211 */ /* 0x000fe200078f08ff */
[----:B------:R-:W-:Y:S01]  /*0ca0*/  IMAD.IADD R5, R6, 0x1, -R5 ;  /* 0x0000000106057824 */ /* 0x000fe200078e0a05 */
[----:B------:R-:W-:Y:S01]  /*0cb0*/  SHF.R.S32.HI R7, RZ, 0x5, R7 ;  /* 0x00000005ff077819 */ /* 0x000fe20000011407 */
[----:B------:R-:W-:Y:S01]  /*0cc0*/  IMAD.IADD R10, R9, 0x1, -R10 ;  /* 0x00000001090a7824 */ /* 0x000fe200078e0a0a */
[----:B------:R-:W-:Y:S01]  /*0cd0*/  LOP3.LUT R8, R8, 0x7ffffffc, RZ, 0xc0, !PT ;  /* 0x7ffffffc08087812 */ /* 0x000fe200078ec0ff */
[----:B------:R-:W-:Y:S01]  /*0ce0*/  IMAD R6, R14, 0x10, R3 ;  /* 0x000000100e067824 */ /* 0x000fe200078e0203 */
[----:B------:R-:W-:Y:S01]  /*0cf0*/  LEA.HI R3, R0, R13, RZ, 0x2 ;  /* 0x0000000d00037211 */ /* 0x000fe200078f10ff */
[----:B------:R-:W-:-:S02]  /*0d00*/  IMAD R4, R4, -0x3, R12 ;  /* 0xfffffffd04047824 */ /* 0x000fc400078e020c */
[----:B------:R-:W-:Y:S01]  /*0d10*/  IMAD R7, R7, 0x10, R10 ;  /* 0x0000001007077824 */ /* 0x000fe200078e020a */
[----:B------:R-:W-:Y:S01]  /*0d20*/  SHF.R.S32.HI R12, RZ, 0x2, R3 ;  /* 0x00000002ff0c7819 */ /* 0x000fe20000011403 */
[----:B------:R-:W-:Y:S02]  /*0d30*/  IMAD R6, R6, 0x8, R5 ;  /* 0x0000000806067824 */ /* 0x000fe400078e0205 */
[----:B------:R-:W-:Y:S01]  /*0d40*/  IMAD R9, R4, 0x40, R7 ;  /* 0x0000004004097824 */ /* 0x000fe200078e0207 */
[----:B------:R-:W-:Y:S01]  /*0d50*/  LEA.HI R4, R0, R13, RZ, 0x3 ;  /* 0x0000000d00047211 */ /* 0x000fe200078f18ff */
[----:B------:R-:W-:Y:S01]  /*0d60*/  VIADD R7, R12, 0x60 ;  /* 0x000000600c077836 */ /* 0x000fe20000000000 */
[----:B------:R-:W-:Y:S01]  /*0d70*/  SHF.R.S32.HI R0, RZ, 0x1f, R3 ;  /* 0x0000001fff007819 */ /* 0x000fe20000011403 */
[----:B------:R-:W-:Y:S01]  /*0d80*/  IMAD.IADD R8, R11, 0x1, -R8 ;  /* 0x000000010b087824 */ /* 0x000fe200078e0a08 */
[----:B------:R-:W-:Y:S01]  /*0d90*/  LOP3.LUT R3, R3, 0xfffffffc, RZ, 0xc0, !PT ;  /* 0xfffffffc03037812 */ /* 0x000fe200078ec0ff */
[----:B------:R-:W-:Y:S01]  /*0da0*/  STL [R1+0x5c], R9 ;  /* 0x00005c0901007387 */ /* 0x000fe20000100800 */
[----:B------:R-:W-:Y:S01]  /*0db0*/  LEA.HI R0, R0, R12, RZ, 0x3 ;  /* 0x0000000c00007211 */ /* 0x000fe200078f18ff */
[----:B------:R-:W-:Y:S01]  /*0dc0*/  IMAD.SHL.U32 R155, R8, 0x2, RZ ;  /* 0x00000002089b7824 */ /* 0x000fe200078e00ff */
[----:B------:R-:W-:Y:S01]  /*0dd0*/  LOP3.LUT R4, R4, 0xfffffff8, RZ, 0xc0, !PT ;  /* 0xfffffff804047812 */ /* 0x000fe200078ec0ff */
[C---:B------:R-:W-:Y:S01]  /*0de0*/  IMAD.IADD R10, R13.reuse, 0x1, -R3 ;  /* 0x000000010d0a7824 */ /* 0x040fe200078e0a03 */
[----:B------:R-:W-:Y:S01]  /*0df0*/  LOP3.LUT R0, R0, 0xfffffff8, RZ, 0xc0, !PT ;  /* 0xfffffff800007812 */ /* 0x000fe200078ec0ff */
[----:B------:R-:W-:Y:S01]  /*0e00*/  STL [R1+0x14], RZ ;  /* 0x000014ff01007387 */ /* 0x000fe20000100800 */
[----:B------:R-:W-:Y:S01]  /*0e10*/  SHF.R.S32.HI R5, RZ, 0x1f, R7 ;  /* 0x0000001fff057819 */ /* 0x000fe20000011407 */
[----:B------:R-:W-:Y:S01]  /*0e20*/  IMAD.IADD R3, R13, 0x1, -R4 ;  /* 0x000000010d037824 */ /* 0x000fe200078e0a04 */
[----:B------:R-:W-:Y:S01]  /*0e30*/  LEA.HI R3, R10, R10, RZ, 0x1 ;  /* 0x0000000a0a037211 */ /* 0x000fe200078f08ff */
[----:B------:R-:W-:Y:S01]  /*0e40*/  IMAD.IADD R0, R12, 0x1, -R0 ;  /* 0x000000010c007824 */ /* 0x000fe200078e0a00 */
[----:B------:R-:W-:Y:S01]  /*0e50*/  LEA.HI R5, R5, R7, RZ, 0x3 ;  /* 0x0000000705057211 */ /* 0x000fe200078f18ff */
[----:B------:R-:W-:Y:S01]  /*0e60*/  IMAD.SHL.U32 R4, R7, 0x40, RZ ;  /* 0x0000004007047824 */ /* 0x000fe200078e00ff */
[----:B------:R-:W-:Y:S01]  /*0e70*/  LOP3.LUT R3, R3, 0x1ffffffe, RZ, 0xc0, !PT ;  /* 0x1ffffffe03037812 */ /* 0x000fe200078ec0ff */
[----:B------:R-:W-:Y:S01]  /*0e80*/  IMAD.SHL.U32 R152, R10, 0x4, RZ ;  /* 0x000000040a987824 */ /* 0x000fe200078e00ff */
[----:B------:R0:W-:Y:S01]  /*0e90*/  STL [R1+0x44], R0 ;  /* 0x0000440001007387 */ /* 0x0001e20000100800 */
[----:B------:R-:W-:-:S02]  /*0ea0*/  IMAD.SHL.U32 R5, R5, 0x40, RZ ;  /* 0x0000004005057824 */ /* 0x000fc400078e00ff */
[C---:B------:R-:W-:Y:S02]  /*0eb0*/  IMAD.SHL.U32 R16, R10.reuse, 0x8, RZ ;  /* 0x000000080a107824 */ /* 0x040fe400078e00ff */
[----:B------:R-:W-:Y:S02]  /*0ec0*/  IMAD.IADD R3, R10, 0x1, -R3 ;  /* 0x000000010a037824 */ /* 0x000fe400078e0a03 */
[----:B------:R-:W-:Y:S01]  /*0ed0*/  VIADD R18, R16, 0x20 ;  /* 0x0000002010127836 */ /* 0x000fe20000000000 */
[----:B------:R-:W-:Y:S02]  /*0ee0*/  SHF.R.S32.HI R17, RZ, 0x1f, R16 ;  /* 0x0000001fff117819 */ /* 0x000fe40000011410 */
[----:B0-----:R-:W-:Y:S02]  /*0ef0*/  LOP3.LUT R0, R4, 0x1c0, RZ, 0xc0, !PT ;  /* 0x000001c004007812 */ /* 0x001fe400078ec0ff */
[----:B------:R-:W-:Y:S01]  /*0f00*/  LOP3.LUT R4, R5, 0xfffffe00, RZ, 0xc0, !PT ;  /* 0xfffffe0005047812 */ /* 0x000fe200078ec0ff */
[----:B------:R-:W-:Y:S01]  /*0f10*/  VIADD R5, R152, 0x10 ;  /* 0x0000001098057836 */ /* 0x000fe20000000000 */
[----:B------:R-:W-:Y:S01]  /*0f20*/  SHF.R.U32.HI R7, RZ, 0x3, R0 ;  /* 0x00000003ff077819 */ /* 0x000fe20000011600 */
[----:B------:R0:W-:Y:S04]  /*0f30*/  STL [R1+0x38], R0 ;  /* 0x0000380001007387 */ /* 0x0001e80000100800 */
[----:B------:R-:W-:Y:S04]  /*0f40*/  STL [R1+0x64], R7 ;  /* 0x0000640701007387 */ /* 0x000fe80000100800 */
[----:B------:R1:W-:Y:S01]  /*0f50*/  STL [R1+0x18], R5 ;  /* 0x0000180501007387 */ /* 0x0003e20000100800 */
[----:B0-----:R-:W-:-:S03]  /*0f60*/  LOP3.LUT R0, R0, 0x38, R16, 0xf8, !PT ;  /* 0x0000003800007812 */ /* 0x001fc600078ef810 */
[----:B------:R0:W-:Y:S01]  /*0f70*/  STL [R1+0x48], R4 ;  /* 0x0000480401007387 */ /* 0x0001e20000100800 */
[----:B-1----:R-:W-:Y:S01]  /*0f80*/  LOP3.LUT R5, R4, R0, R7, 0xf6, !PT ;  /* 0x0000000004057212 */ /* 0x002fe200078ef607 */
[----:B------:R-:W-:Y:S01]  /*0f90*/  IMAD.SHL.U32 R0, R6, 0x8, RZ ;  /* 0x0000000806007824 */ /* 0x000fe200078e00ff */
[----:B0-----:R-:W-:-:S05]  /*0fa0*/  SHF.R.S32.HI R4, RZ, 0x1f, R18 ;  /* 0x0000001fff047819 */ /* 0x001fca0000011412 */
[----:B------:R0:W-:Y:S04]  /*0fb0*/  STL [R1+0x10], R4 ;  /* 0x0000100401007387 */ /* 0x0001e80000100800 */
[----:B------:R1:W-:Y:S01]  /*0fc0*/  STL [R1+0x60], R0 ;  /* 0x0000600001007387 */ /* 0x0003e20000100800 */
[----:B0-----:R-:W-:Y:S02]  /*0fd0*/  IMAD R4, R5, 0x2, R2 ;  /* 0x0000000205047824 */ /* 0x001fe400078e0202 */
[----:B-1----:R-:W-:-:S03]  /*0fe0*/  IMAD R0, R3, 0x8, R9 ;  /* 0x0000000803007824 */ /* 0x002fc600078e0209 */
[----:B------:R0:W-:Y:S04]  /*0ff0*/  STL [R1+0x58], R4 ;  /* 0x0000580401007387 */ /* 0x0001e80000100800 */
[----:B------:R0:W-:Y:S02]  /*1000*/  STL [R1+0x34], R0 ;  /* 0x0000340001007387 */ /* 0x0001e40000100800 */
.L_x_1787:
[----:B------:R-:W-:Y:S05]  /*1010*/  YIELD ;  /* 0x0000000000007946 */ /* 0x000fea0003800000 */
[----:B------:R-:W-:Y:S01]  /*1020*/  ULDC.64 UR4, c[0x0][0xa28] ;  /* 0x00028a0000047ab9 */ /* 0x000fe20000000a00 */
[----:B--23--:R-:W1:Y:S01]  /*1030*/  LDC.64 R6, c[0x0][0xa08] ;  /* 0x00028200ff067b82 */ /* 0x00ce620000000a00 */
[----:B------:R-:W-:Y:S01]  /*1040*/  ISETP.NE.U32.AND P1, PT, RZ, UR4, PT ;  /* 0x00000004ff007c0c */ /* 0x000fe2000bf25070 */
[----:B------:R-:W-:Y:S02]  /*1050*/  IMAD.MOV.U32 R13, RZ, RZ, RZ ;  /* 0x000000ffff0d7224 */ /* 0x000fe400078e00ff */
[----:B------:R-:W-:Y:S01]  /*1060*/  IMAD.MOV.U32 R67, RZ, RZ, RZ ;  /* 0x000000ffff437224 */ /* 0x000fe200078e00ff */
[----:B------:R-:W-:Y:S01]  /*1070*/  ISETP.NE.AND.EX P1, PT, RZ, UR5, PT, P1 ;  /* 0x00000005ff007c0c */ /* 0x000fe2000bf25310 */
[----:B------:R-:W-:-:S02]  /*1080*/  ULDC.64 UR4, c[0x0][0xa18] ;  /* 0x0002860000047ab9 */ /* 0x000fc40000000a00 */
[----:B------:R-:W-:-:S04]  /*1090*/  ISETP.NE.U32.AND P2, PT, RZ, UR4, PT ;  /* 0x00000004ff007c0c */ /* 0x000fc8000bf45070 */
[----:B------:R-:W-:Y:S01]  /*10a0*/  ISETP.NE.AND.EX P2, PT, RZ, UR5, PT, P2 ;  /* 0x00000005ff007c0c */ /* 0x000fe2000bf45320 */
[----:B------:R-:W-:Y:S02]  /*10b0*/  ULDC.64 UR4, c[0x0][0xa08] ;  /* 0x0002820000047ab9 */ /* 0x000fe40000000a00 */
[----:B------:R-:W-:-:S03]  /*10c0*/  ISETP.NE.U32.AND P0, PT, RZ, UR4, PT ;  /* 0x00000004ff007c0c */ /* 0x000fc6000bf05070 */
[----:B0-----:R-:W0:Y:S01]  /*10d0*/  @P1 LDC.64 R4, c[0x0][0xa28] ;  /* 0x00028a00ff041b82 */ /* 0x001e220000000a00 */
[----:B-1----:R-:W-:-:S07]  /*10e0*/  IMAD.WIDE R10, R35, 0x4, R6 ;  /* 0x00000004230a7825 */ /* 0x002fce00078e0206 */
[----:B------:R-:W1:Y:S01]  /*10f0*/  @P2 LDC.64 R8, c[0x0][0xa18] ;  /* 0x00028600ff082b82 */ /* 0x000e620000000a00 */
[----:B------:R-:W-:Y:S01]  /*1100*/  ULDC UR4, c[0x0][0x288] ;  /* 0x0000a20000047ab9 */ /* 0x000fe20000000800 */
[----:B------:R-:W-:Y:S01]  /*1110*/  ISETP.NE.AND.EX P0, PT, RZ, UR5, PT, P0 ;  /* 0x00000005ff007c0c */ /* 0x000fe2000bf05300 */
[----:B----4-:R-:W-:Y:S01]  /*1120*/  IMAD.U32 R0, RZ, RZ, UR4 ;  /* 0x00000004ff007e24 */ /* 0x010fe2000f8e00ff */
[----:B------:R-:W-:-:S11]  /*1130*/  ULDC.64 UR4, c[0x0][0x418] ;  /* 0x0001060000047ab9 */ /* 0x000fd60000000a00 */
[----:B------:R2:W5:Y:S01]  /*1140*/  @P0 LDG.E R67, desc[UR42][R10.64] ;  /* 0x0000002a0a430981 */ /* 0x000562000c1e1900 */
[----:B0-----:R-:W-:-:S05]  /*1150*/  @P1 IMAD.WIDE R4, R35, 0x4, R4 ;  /* 0x0000000423041825 */ /* 0x001fca00078e0204 */
[----:B------:R2:W5:Y:S01]  /*1160*/  @P1 LDG.E R13, desc[UR42][R4.64] ;  /* 0x0000002a040d1981 */ /* 0x000562000c1e1900 */
[----:B-1----:R-:W-:-:S05]  /*1170*/  @P2 IMAD.WIDE R6, R35, 0x4, R8 ;  /* 0x0000000423062825 */ /* 0x002fca00078e0208 */
[----:B------:R-:W3:Y:S01]  /*1180*/  @P2 LDG.E R0, desc[UR42][R6.64] ;  /* 0x0000002a06002981 */ /* 0x000ee2000c1e1900 */
[----:B------:R-:W-:-:S03]  /*1190*/  UISETP.NE.U32.AND UP0, UPT, UR4, URZ, UPT ;  /* 0x0000003f0400728c */ /* 0x000fc6000bf05070 */
[----:B------:R-:W-:Y:S01]  /*11a0*/  ULDC UR4, c[0x0][0x424] ;  /* 0x0001090000047ab9 */ /* 0x000fe20000000800 */
[----:B------:R-:W-:-:S03]  /*11b0*/  UISETP.NE.AND.EX UP0, UPT, UR5, URZ, UPT, UP0 ;  /* 0x0000003f0500728c */ /* 0x000fc6000bf05300 */
[----:B------:R-:W-:Y:S01]  /*11c0*/  ULDC UR5, c[0x0][0x2f0] ;  /* 0x0000bc0000057ab9 */ /* 0x000fe20000000800 */
[----:B------:R-:W-:-:S04]  /*11d0*/  USEL UR4, UR4, 0x1, UP0 ;  /* 0x0000000104047887 */ /* 0x000fc80008000000 */
[----:B------:R-:W-:-:S03]  /*11e0*/  UIMAD UR4, UR4, UR5, URZ ;  /* 0x00000005040472a4 */ /* 0x000fc6000f8e023f */
[----:B------:R-:W-:Y:S02]  /*11f0*/  ULDC UR5, c[0x0][0x348] ;  /* 0x0000d20000057ab9 */ /* 0x000fe40000000800 */
[----:B------:R-:W-:Y:S02]  /*1200*/  IMAD.U32 R25, RZ, RZ, UR5 ;  /* 0x00000005ff197e24 */ /* 0x000fe4000f8e00ff */
[----:B------:R-:W-:Y:S01]  /*1210*/  IMAD.U32 R30, RZ, RZ, UR4 ;  /* 0x00000004ff1e7e24 */ /* 0x000fe2000f8e00ff */
[----:B---3--:R2:W-:Y:S01]  /*1220*/  STL [R1], R0 ;  /* 0x0000000001007387 */ /* 0x0085e20000100800 */
[----:B------:R-:W-:Y:S01]  /*1230*/  IMAD.MOV.U32 R20, RZ, RZ, R0 ;  /* 0x000000ffff147224 */ /* 0x000fe200078e0000 */
[----:B------:R-:W-:Y:S06]  /*1240*/  @P2 BRA `(.L_x_1572) ;  /* 0x0000000000282947 */ /* 0x000fec0003800000 */
        /* <DEDUP_REMOVED lines=8> */
[----:B--2---:R-:W-:-:S05]  /*12d0*/  IMAD.IADD R20, R3, 0x1, -R0 ;  /* 0x0000000103147824 */ /* 0x004fca00078e0a00 */
[----:B------:R0:W-:Y:S02]  /*12e0*/  STL [R1], R20 ;  /* 0x0000001401007387 */ /* 0x0001e40000100800 */
.L_x_1572:
[C---:B------:R-:W-:Y:S01]  /*12f0*/  LOP3.LUT R3, R34.reuse, 0xff000000, RZ, 0xc0, !PT ;  /* 0xff00000022037812 */ /* 0x040fe200078ec0ff */
[----:B------:R-:W-:Y:S01]  /*1300*/  ULDC.64 UR4, c[0x0][0xa20] ;  /* 0x0002880000047ab9 */ /* 0x000fe20000000a00 */
[----:B--2---:R-:W-:Y:S01]  /*1310*/  LOP3.LUT R0, R34, 0xff0000, RZ, 0xc0, !PT ;  /* 0x00ff000022007812 */ /* 0x004fe200078ec0ff */
[----:B------:R1:W-:Y:S01]  /*1320*/  STL [R1+0x50], R35 ;  /* 0x0000502301007387 */ /* 0x0003e20000100800 */
[----:B------:R-:W-:Y:S02]  /*1330*/  SHF.R.U32.HI R3, RZ, 0x8, R3 ;  /* 0x00000008ff037819 */ /* 0x000fe40000011603 */
[----:B------:R-:W-:Y:S02]  /*1340*/  ISETP.NE.U32.AND P1, PT, RZ, UR4, PT ;  /* 0x00000004ff007c0c */ /* 0x000fe4000bf25070 */
[----:B------:R-:W-:Y:S02]  /*1350*/  LEA.HI R12, R0, R3, RZ, 0x10 ;  /* 0x00000003000c7211 */ /* 0x000fe400078f80ff */
[----:B------:R-:W-:-:S02]  /*1360*/  LOP3.LUT R0, R34, 0xffff, RZ, 0xc0, !PT ;  /* 0x0000ffff22007812 */ /* 0x000fc400078ec0ff */
[----:B------:R-:W-:-:S03]  /*1370*/  ISETP.NE.AND.EX P1, PT, RZ, UR5, PT, P1 ;  /* 0x00000005ff007c0c */ /* 0x000fc6000bf25310 */
[----:B------:R1:W-:Y:S10]  /*1380*/  STL [R1+0x4], R0 ;  /* 0x0000040001007387 */ /* 0x0003f40000100800 */
[----:B-1----:R-:W-:Y:S05]  /*1390*/  @!P1 BRA `(.L_x_1573) ;  /* 0x0000000000109947 */ /* 0x002fea0003800000 */
[----:B------:R-:W1:Y:S02]  /*13a0*/  LDC.64 R30, c[0x0][0xa20] ;  /* 0x00028800ff1e7b82 */ /* 0x000e640000000a00 */
[----:B-1----:R-:W-:-:S06]  /*13b0*/  IMAD.WIDE R30, R35, 0x4, R30 ;  /* 0x00000004231e7825 */ /* 0x002fcc00078e021e */
[----:B------:R1:W5:Y:S01]  /*13c0*/  LDG.E R30, desc[UR42][R30.64] ;  /* 0x0000002a1e1e7981 */ /* 0x000362000c1e1900 */
[----:B------:R-:W-:Y:S05]  /*13d0*/  BRA `(.L_x_1574) ;  /* 0x0000000000107947 */ /* 0x000fea0003800000 */
.L_x_1573:
[----:B------:R-:W-:Y:S05]  /*13e0*/  @!P0 BRA `(.L_x_1574) ;  /* 0x00000000000c8947 */ /* 0x000fea0003800000 */
[----:B------:R-:W2:Y:S04]  /*13f0*/  LDG.E R3, desc[UR42][R10.64] ;  /* 0x0000002a0a037981 */ /* 0x000ea8000c1e1900 */
[----:B------:R-:W2:Y:S02]  /*1400*/  LDG.E R30, desc[UR42][R10.64+0x4] ;  /* 0x0000042a0a1e7981 */ /* 0x000ea4000c1e1900 */
[----:B--2---:R-:W-:-:S07]  /*1410*/  IMAD.IADD R30, R30, 0x1, -R3 ;  /* 0x000000011e1e7824 */ /* 0x004fce00078e0a03 */
.L_x_1574:
[----:B------:R-:W-:Y:S01]  /*1420*/  ULDC.64 UR4, c[0x0][0xa10] ;  /* 0x0002840000047ab9 */ /* 0x000fe20000000a00 */
[----:B------:R-:W2:Y:S01]  /*1430*/  LDC R4, c[0x0][0x448] ;  /* 0x00011200ff047b82 */ /* 0x000ea20000000800 */
[----:B------:R-:W-:-:S04]  /*1440*/  ISETP.NE.U32.AND P0, PT, RZ, UR4, PT ;  /* 0x00000004ff007c0c */ /* 0x000fc8000bf05070 */
[----:B------:R-:W-:Y:S01]  /*1450*/  ISETP.NE.AND.EX P0, PT, RZ, UR5, PT, P0 ;  /* 0x00000005ff007c0c */ /* 0x000fe2000bf05300 */
[----:B------:R-:W-:Y:S02]  /*1460*/  ULDC.64 UR4, c[0x0][0xa30] ;  /* 0x00028c0000047ab9 */ /* 0x000fe40000000a00 */
[----:B------:R-:W-:-:S04]  /*1470*/  ISETP.NE.U32.AND P1, PT, RZ, UR4, PT ;  /* 0x00000004ff007c0c */ /* 0x000fc8000bf25070 */
[----:B------:R-:W-:-:S06]  /*1480*/  ISETP.NE.AND.EX P1, PT, RZ, UR5, PT, P1 ;  /* 0x00000005ff007c0c */ /* 0x000fcc000bf25310 */
[----:B------:R-:W3:Y:S08]  /*1490*/  @P0 LDC.64 R6, c[0x0][0xa10] ;  /* 0x00028400ff060b82 */ /* 0x000ef00000000a00 */
[----:B------:R-:W4:Y:S01]  /*14a0*/  @P1 LDC.64 R8, c[0x0][0xa30] ;  /* 0x00028c00ff081b82 */ /* 0x000f220000000a00 */
[----:B---3--:R-:W-:-:S05]  /*14b0*/  @P0 IMAD.WIDE R6, R35, 0x4, R6 ;  /* 0x0000000423060825 */ /* 0x008fca00078e0206 */
[----:B------:R-:W3:Y:S04]  /*14c0*/  @P0 LDG.E R0, desc[UR42][R6.64] ;  /* 0x0000002a06000981 */ /* 0x000ee8000c1e1900 */
[----:B------:R-:W3:Y:S01]  /*14d0*/  @P0 LDG.E R3, desc[UR42][R6.64+0x4] ;  /* 0x0000042a06030981 */ /* 0x000ee2000c1e1900 */
[----:B-----5:R-:W-:Y:S02]  /*14e0*/  IMAD.MOV.U32 R24, RZ, RZ, R30 ;  /* 0x000000ffff187224 */ /* 0x020fe400078e001e */
[----:B----4-:R-:W-:-:S05]  /*14f0*/  @P1 IMAD.WIDE R8, R35, 0x4, R8 ;  /* 0x0000000423081825 */ /* 0x010fca00078e0208 */
[----:B------:R4:W5:Y:S01]  /*1500*/  @P1 LDG.E R24, desc[UR42][R8.64] ;  /* 0x0000002a08181981 */ /* 0x000962000c1e1900 */
[----:B--2---:R-:W-:Y:S01]  /*1510*/  ISETP.NE.AND P1, PT, R4, 0x1, PT ;  /* 0x000000010400780c */ /* 0x004fe20003f25270 */
[----:B------:R-:W-:Y:S01]  /*1520*/  IMAD.IADD R14, R30, 0x1, -R13 ;  /* 0x000000011e0e7824 */ /* 0x000fe200078e0a0d */
[----:B------:R-:W2:Y:S01]  /*1530*/  LDC.64 R4, c[0x0][0x9e0] ;  /* 0x00027800ff047b82 */ /* 0x000ea20000000a00 */
[----:B------:R-:W-:-:S05]  /*1540*/  IMAD R21, R33, 0xc0, RZ ;  /* 0x000000c021157824 */ /* 0x000fca00078e02ff */
[----:B------:R0:W-:Y:S05]  /*1550*/  STL [R1+0x28], R21 ;  /* 0x0000281501007387 */ /* 0x0001ea0000100800 */
[----:B------:R-:W1:Y:S08]  /*1560*/  @P1 LDC R11, c[0x0][0x44c] ;  /* 0x00011300ff0b1b82 */ /* 0x000e700000000800 */
[----:B------:R-:W4:Y:S01]  /*1570*/  @P1 LDC R10, c[0x0][0x450] ;  /* 0x00011400ff0a1b82 */ /* 0x000f220000000800 */
[----:B--2---:R-:W-:Y:S01]  /*1580*/  ISETP.GE.AND P2, PT, R5, 0x1, PT ;  /* 0x000000010500780c */ /* 0x004fe20003f46270 */
[----:B---3--:R-:W-:-:S02]  /*1590*/  @P0 IMAD.IADD R25, R3, 0x1, -R0 ;  /* 0x0000000103190824 */ /* 0x008fc400078e0a00 */
[----:B------:R-:W-:Y:S02]  /*15a0*/  VIADD R0, R21, 0xbf ;  /* 0x000000bf15007836 */ /* 0x000fe40000000000 */
[----:B------:R-:W-:Y:S02]  /*15b0*/  IMAD.IADD R15, R14, 0x1, R25 ;  /* 0x000000010e0f7824 */ /* 0x000fe400078e0219 */
[----:B-1----:R-:W-:-:S03]  /*15c0*/  @P1 IMAD.HI.U32 R3, R0, R11, RZ ;  /* 0x0000000b00031227 */ /* 0x002fc600078e00ff */
[----:B------:R0:W-:Y:S01]  /*15d0*/  STL [R1+0x8], R15 ;  /* 0x0000080f01007387 */ /* 0x0001e20000100800 */
[----:B------:R-:W-:Y:S01]  /*15e0*/  IMAD.MOV.U32 R6, RZ, RZ, R0 ;  /* 0x000000ffff067224 */ /* 0x000fe200078e0000 */
[----:B----4-:R-:W-:Y:S01]  /*15f0*/  @P1 SHF.R.U32.HI R6, RZ, R10, R3 ;  /* 0x0000000aff061219 */ /* 0x010fe20000011603 */
[C---:B------:R-:W-:Y:S01]  /*1600*/  VIADD R0, R15.reuse, 0x7f ;  /* 0x0000007f0f007836 */ /* 0x040fe20000000000 */
[----:B------:R-:W-:-:S04]  /*1610*/  IADD3 R7, R15, 0x1, -R20 ;  /* 0x000000010f077810 */ /* 0x000fc80007ffe814 */
[----:B------:R-:W-:Y:S01]  /*1620*/  SHF.R.S32.HI R3, RZ, 0x1f, R0 ;  /* 0x0000001fff037819 */ /* 0x000fe20000011400 */
[----:B------:R-:W-:-:S03]  /*1630*/  IMAD.IADD R9, R7, 0x1, R6 ;  /* 0x0000000107097824 */ /* 0x000fc600078e0206 */
[----:B------:R-:W-:Y:S01]  /*1640*/  LEA.HI R3, R3, R0, RZ, 0x7 ;  /* 0x0000000003037211 */ /* 0x000fe200078f38ff */
[----:B------:R-:W-:-:S03]  /*1650*/  IMAD.IADD R4, R9, 0x1, R4 ;  /* 0x0000000109047824 */ /* 0x000fc600078e0204 */
[----:B------:R-:W-:Y:S01]  /*1660*/  SHF.R.S32.HI R29, RZ, 0x7, R3 ;  /* 0x00000007ff1d7819 */ /* 0x000fe20000011403 */
[----:B0-----:R-:W-:Y:S06]  /*1670*/  @!P2 BRA `(.L_x_1575) ;  /* 0x000000000048a947 */ /* 0x001fec0003800000 */
        /* <DEDUP_REMOVED lines=11> */
.L_x_1577:
[----:B------:R-:W-:-:S13]  /*1730*/  ISETP.NE.AND P0, PT, R5, 0x1, PT ;  /* 0x000000010500780c */ /* 0x000fda0003f05270 */
[----:B------:R-:W0:Y:S02]  /*1740*/  @P0 LDC.64 R6, c[0x0][0x9e8] ;  /* 0x00027a00ff060b82 */ /* 0x000e240000000a00 */
[----:B0-----:R-:W-:-:S05]  /*1750*/  @P0 IMAD.HI.U32 R6, R0, R6, RZ ;  /* 0x0000000600060227 */ /* 0x001fca00078e00ff */
[----:B------:R-:W-:-:S07]  /*1760*/  @P0 SHF.R.U32.HI R0, RZ, R7, R6 ;  /* 0x00000007ff000219 */ /* 0x000fce0000011606 */
.L_x_1578:
[----:B------:R-:W-:Y:S05]  /*1770*/  BSYNC B0 ;  /* 0x0000000000007941 */ /* 0x000fea0003800000 */
.L_x_1576:
[----:B------:R-:W-:-:S05]  /*1780*/  IMAD R3, R0, R5, R5 ;  /* 0x0000000500037224 */ /* 0x000fca00078e0205 */
[----:B------:R-:W-:-:S07]  /*1790*/  VIMNMX R4, R4, R3, PT ;  /* 0x0000000304047248 */ /* 0x000fce0003fe0100 */
.L_x_1575:
[----:B------:R-:W0:Y:S01]  /*17a0*/  @P1 LDC R0, c[0x0][0x44c] ;  /* 0x00011300ff001b82 */ /* 0x000e220000000800 */
[----:B------:R-:W-:Y:S01]  /*17b0*/  VIADD R4, R4, 0x7f ;  /* 0x0000007f04047836 */ /* 0x000fe20000000000 */
[----:B------:R-:W-:Y:S01]  /*17c0*/  ULDC UR4, c[0x0][0x9dc] ;  /* 0x0002770000047ab9 */ /* 0x000fe20000000800 */
[----:B------:R-:W-:Y:S02]  /*17d0*/  IMAD.MOV.U32 R7, RZ, RZ, R21 ;  /* 0x000000ffff077224 */ /* 0x000fe400078e0015 */
[----:B------:R-:W-:Y:S01]  /*17e0*/  IMAD.IADD R88, R15, 0x1, -R20 ;  /* 0x000000010f587824 */ /* 0x000fe200078e0a14 */
[----:B------:R-:W-:Y:S02]  /*17f0*/  SHF.R.S32.HI R3, RZ, 0x1f, R4 ;  /* 0x0000001fff037819 */ /* 0x000fe40000011404 */
[----:B------:R-:W1:Y:S02]  /*1800*/  @P1 LDC R9, c[0x0][0x450] ;  /* 0x00011400ff091b82 */ /* 0x000e640000000800 */
[----:B------:R-:W-:Y:S01]  /*1810*/  LEA.HI R3, R3, R4, RZ, 0x7 ;  /* 0x0000000403037211 */ /* 0x000fe200078f38ff */
[----:B0-----:R-:W-:-:S05]  /*1820*/  @P1 IMAD.HI.U32 R0, R21, R0, RZ ;  /* 0x0000000015001227 */ /* 0x001fca00078e00ff */
[----:B-1----:R-:W-:Y:S02]  /*1830*/  @P1 SHF.R.U32.HI R7, RZ, R9, R0 ;  /* 0x00000009ff071219 */ /* 0x002fe40000011600 */
[----:B------:R-:W-:-:S03]  /*1840*/  SHF.R.S32.HI R0, RZ, 0x7, R3 ;  /* 0x00000007ff007819 */ /* 0x000fc60000011403 */
[----:B------:R-:W-:Y:S01]  /*1850*/  IMAD.IADD R3, R88, 0x1, R7 ;  /* 0x0000000158037824 */ /* 0x000fe200078e0207 */
[----:B------:R-:W-:-:S03]  /*1860*/  VIMNMX R8, R29, R0, PT ;  /* 0x000000001d087248 */ /* 0x000fc60003fe0100 */
[----:B------:R-:W-:Y:S01]  /*1870*/  VIADD R0, R3, -UR4 ;  /* 0x8000000403007c36 */ /* 0x000fe20008000000 */
        /* <DEDUP_REMOVED lines=11> */
.L_x_1581:
[----:B------:R-:W-:-:S13]  /*1930*/  ISETP.NE.AND P0, PT, R5, 0x1, PT ;  /* 0x000000010500780c */ /* 0x000fda0003f05270 */
[----:B------:R-:W0:Y:S02]  /*1940*/  @P0 LDC.64 R6, c[0x0][0x9e8] ;  /* 0x00027a00ff060b82 */ /* 0x000e240000000a00 */
[----:B0-----:R-:W-:-:S05]  /*1950*/  @P0 IMAD.HI.U32 R4, R3, R6, RZ ;  /* 0x0000000603040227 */ /* 0x001fca00078e00ff */
[----:B------:R-:W-:-:S07]  /*1960*/  @P0 SHF.R.U32.HI R3, RZ, R7, R4 ;  /* 0x00000007ff030219 */ /* 0x000fce0000011604 */
.L_x_1582:
[----:B------:R-:W-:Y:S05]  /*1970*/  BSYNC B0 ;  /* 0x0000000000007941 */ /* 0x000fea0003800000 */
.L_x_1580:
[----:B------:R-:W-:-:S05]  /*1980*/  IMAD R3, R3, R5, RZ ;  /* 0x0000000503037224 */ /* 0x000fca00078e02ff */
[----:B------:R-:W-:-:S07]  /*1990*/  VIMNMX R0, R0, R3, !PT ;  /* 0x0000000300007248 */ /* 0x000fce0007fe0100 */
.L_x_1579:
[----:B------:R-:W-:Y:S01]  /*19a0*/  SHF.R.S32.HI R3, RZ, 0x1f, R0 ;  /* 0x0000001fff037819 */ /* 0x000fe20000011400 */
[----:B------:R-:W-:Y:S01]  /*19b0*/  BSSY B0, `(.L_x_1583) ;  /* 0x000002a000007945 */ /* 0x000fe20003800000 */
[----:B------:R-:W-:Y:S02]  /*19c0*/  LOP3.LUT R13, R12, 0xff, RZ, 0xc0, !PT ;  /* 0x000000ff0c0d7812 */ /* 0x000fe400078ec0ff */
[----:B------:R-:W-:Y:S01]  /*19d0*/  LEA.HI R3, R3, R0, RZ, 0x7 ;  /* 0x0000000003037211 */ /* 0x000fe200078f38ff */
[----:B------:R-:W-:Y:S01]  /*19e0*/  IMAD.MOV.U32 R0, RZ, RZ, RZ ;  /* 0x000000ffff007224 */ /* 0x000fe200078e00ff */
[----:B------:R-:W-:Y:S01]  /*19f0*/  SHF.R.U32.HI R4, RZ, 0x10, R12 ;  /* 0x00000010ff047819 */ /* 0x000fe2000001160c */
[----:B------:R0:W-:Y:S01]  /*1a00*/  STL [R1+0x54], R13 ;  /* 0x0000540d01007387 */ /* 0x0001e20000100800 */
[----:B------:R-:W-:-:S03]  /*1a10*/  SHF.R.S32.HI R3, RZ, 0x7, R3 ;  /* 0x00000007ff037819 */ /* 0x000fc60000011403 */
[----:B------:R0:W-:Y:S01]  /*1a20*/  STL [R1+0x4c], R4 ;  /* 0x00004c0401007387 */ /* 0x0001e20000100800 */
[----:B------:R-:W-:-:S04]  /*1a30*/  VIMNMX R9, RZ, R3, !PT ;  /* 0x00000003ff097248 */ /* 0x000fc80007fe0100 */
[----:B------:R-:W-:-:S13]  /*1a40*/  ISETP.GT.AND P0, PT, R8, R9, PT ;  /* 0x000000090800720c */ /* 0x000fda0003f04270 */
[----:B0-----:R-:W-:Y:S05]  /*1a50*/  @!P0 BRA `(.L_x_1584) ;  /* 0x00000000007c8947 */ /* 0x001fea0003800000 */
[----:B------:R-:W-:Y:S01]  /*1a60*/  ISETP.NE.AND P0, PT, R4, RZ, PT ;  /* 0x000000ff0400720c */ /* 0x000fe20003f05270 */
[----:B------:R-:W-:-:S03]  /*1a70*/  ULDC UR4, c[0x0][0x9f0] ;  /* 0x00027c0000047ab9 */ /* 0x000fc60000000800 */
[----:B------:R-:W-:-:S04]  /*1a80*/  SEL R11, R4, UR4, P0 ;  /* 0x00000004040b7c07 */ /* 0x000fc80008000000 */
[-C--:B------:R-:W-:Y:S02]  /*1a90*/  IABS R6, R11.reuse ;  /* 0x0000000b00067213 */ /* 0x080fe40000000000 */
[----:B------:R-:W-:Y:S02]  /*1aa0*/  IADD3 R0, R11, -0x1, R8 ;  /* 0xffffffff0b007810 */ /* 0x000fe40007ffe008 */
[----:B------:R-:W0:Y:S01]  /*1ab0*/  I2F.RP R3, R6 ;  /* 0x0000000600037306 */ /* 0x000e220000209400 */
[----:B------:R-:W-:Y:S02]  /*1ac0*/  IABS R12, R11 ;  /* 0x0000000b000c7213 */ /* 0x000fe40000000000 */
[----:B------:R-:W-:-:S05]  /*1ad0*/  IMAD.IADD R0, R0, 0x1, -R9 ;  /* 0x0000000100007824 */ /* 0x000fca00078e0a09 */
        /* <DEDUP_REMOVED lines=10> */
[----:B------:R-:W-:-:S04]  /*1b80*/  IMAD.HI.U32 R5, R5, R7, R4 ;  /* 0x0000000705057227 */ /* 0x000fc800078e0004 */
[----:B------:R-:W-:-:S04]  /*1b90*/  IMAD.MOV.U32 R4, RZ, RZ, R10 ;  /* 0x000000ffff047224 */ /* 0x000fc800078e000a */
        /* <DEDUP_REMOVED lines=11> */
.L_x_1584:
[----:B------:R-:W-:Y:S05]  /*1c50*/  BSYNC B0 ;  /* 0x0000000000007941 */ /* 0x000fea0003800000 */
.L_x_1583:
[----:B------:R-:W-:-:S05]  /*1c60*/  IMAD R3, R13, R0, R9 ;  /* 0x000000000d037224 */ /* 0x000fca00078e0209 */
        /* <DEDUP_REMOVED lines=8> */
[----:B------:R-:W-:-:S05]  /*1cf0*/  @P0 VIADD R0, R0, 0x7f ;  /* 0x0000007f00000836 */ /* 0x000fca0000000000 */
        /* <DEDUP_REMOVED lines=26> */
.L_x_1587:
[----:B------:R-:W-:Y:S05]  /*1ea0*/  BSYNC B6 ;  /* 0x0000000000067941 */ /* 0x000fea0003800000 */
.L_x_1586:
        /* <DEDUP_REMOVED lines=20> */
.L_x_1589:
[----:B------:R-:W-:Y:S05]  /*1ff0*/  BSYNC B6 ;  /* 0x0000000000067941 */ /* 0x000fea0003800000 */
.L_x_1588:
[----:B------:R-:W-:Y:S01]  /*2000*/  ULDC.64 UR4, c[0x0][0x9f8] ;  /* 0x00027e0000047ab9 */ /* 0x000fe20000000a00 */
[----:B------:R-:W2:Y:S01]  /*2010*/  LDL R41, [R1+0x44] ;  /* 0x0000440001297983 */ /* 0x000ea20000100800 */
[----:B------:R-:W-:-:S03]  /*2020*/  ISETP.NE.U32.AND P0, PT, RZ, UR4, PT ;  /* 0x00000004ff007c0c */ /* 0x000fc6000bf05070 */
[----:B------:R-:W3:Y:S01]  /*2030*/  LDL R40, [R1+0x38] ;  /* 0x0000380001287983 */ /* 0x000ee20000100800 */
[----:B------:R-:W-:Y:S01]  /*2040*/  ISETP.NE.AND.EX P0, PT, RZ, UR5, PT, P0 ;  /* 0x00000005ff007c0c */ /* 0x000fe2000bf05300 */
[----:B------:R-:W-:Y:S01]  /*2050*/  IMAD.MOV.U32 R68, RZ, RZ, R35 ;  /* 0x000000ffff447224 */ /* 0x000fe200078e0023 */
[----:B------:R-:W0:Y:S01]  /*2060*/  LDC R37, c[0x0][0x3f4] ;  /* 0x0000fd00ff257b82 */ /* 0x000e220000000800 */
[----:B------:R-:W4:Y:S04]  /*2070*/  LDL R39, [R1+0x64] ;  /* 0x0000640001277983 */ /* 0x000f280000100800 */
[----:B------:R-:W4:Y:S03]  /*2080*/  LDL R36, [R1+0x48] ;  /* 0x0000480001247983 */ /* 0x000f260000100800 */
[----:B------:R-:W1:Y:S01]  /*2090*/  LDC.64 R62, c[0x0][0x408] ;  /* 0x00010200ff3e7b82 */ /* 0x000e620000000a00 */
[----:B------:R-:W0:Y:S07]  /*20a0*/  S2R R32, SR_TID.X ;  /* 0x0000000000207919 */ /* 0x000e2e0000002100 */
[----:B------:R-:W0:Y:S02]  /*20b0*/  @P0 LDC.64 R4, c[0x0][0x9f8] ;  /* 0x00027e00ff040b82 */ /* 0x000e240000000a00 */
[----:B0-----:R-:W-:-:S06]  /*20c0*/  @P0 IMAD.WIDE R4, R35, 0x4, R4 ;  /* 0x0000000423040825 */ /* 0x001fcc00078e0204 */
[----:B------:R-:W0:Y:S01]  /*20d0*/  LDC.64 R34, c[0x0][0x3f8] ;  /* 0x0000fe00ff227b82 */ /* 0x000e220000000a00 */
[----:B------:R-:W-:Y:S01]  /*20e0*/  VIADD R42, R32, 0xffffff80 ;  /* 0xffffff80202a7836 */ /* 0x000fe20000000000 */
[----:B------:R1:W4:Y:S01]  /*20f0*/  @P0 LDG.E R68, desc[UR42][R4.64] ;  /* 0x0000002a04440981 */ /* 0x000322000c1e1900 */
[----:B------:R-:W-:Y:S01]  /*2100*/  ISETP.GE.AND P0, PT, R16, R37, PT ;  /* 0x000000251000720c */ /* 0x000fe20003f06270 */
[----:B------:R-:W-:Y:S01]  /*2110*/  IMAD.IADD R67, R67, 0x1, R30 ;  /* 0x0000000143437824 */ /* 0x000fe200078e021e */
[----:B------:R-:W-:Y:S01]  /*2120*/  SHF.R.S32.HI R153, RZ, 0x1f, R152 ;  /* 0x0000001fff997819 */ /* 0x000fe20000011498 */
[----:B------:R-:W-:Y:S01]  /*2130*/  IMAD.SHL.U32 R58, R37, 0x2, RZ ;  /* 0x00000002253a7824 */ /* 0x000fe200078e00ff */
[--C-:B------:R-:W-:Y:S02]  /*2140*/  SHF.R.S32.HI R38, RZ, 0x1f, R42.reuse ;  /* 0x0000001fff267819 */ /* 0x100fe4000001142a */
[----:B------:R-:W-:Y:S02]  /*2150*/  SHF.R.S32.HI R14, RZ, 0x1f, R42 ;  /* 0x0000001fff0e7819 */ /* 0x000fe4000001142a */
[----:B------:R-:W-:-:S02]  /*2160*/  LEA.HI R38, R38, R42, RZ, 0x2 ;  /* 0x0000002a26267211 */ /* 0x000fc400078f10ff */
[----:B------:R-:W-:Y:S02]  /*2170*/  LEA.HI R14, R14, R42, RZ, 0x2 ;  /* 0x0000002a0e0e7211 */ /* 0x000fe400078f10ff */
[----:B------:R-:W-:Y:S02]  /*2180*/  SHF.R.S32.HI R38, RZ, 0x2, R38 ;  /* 0x00000002ff267819 */ /* 0x000fe40000011426 */
[----:B------:R-:W-:Y:S02]  /*2190*/  LOP3.LUT R14, R14, 0xfffffffc, RZ, 0xc0, !PT ;  /* 0xfffffffc0e0e7812 */ /* 0x000fe400078ec0ff */
[----:B------:R-:W-:Y:S01]  /*21a0*/  SHF.R.S32.HI R3, RZ, 0x1f, R38 ;  /* 0x0000001fff037819 */ /* 0x000fe20000011426 */
[----:B-1----:R-:W-:Y:S01]  /*21b0*/  IMAD.WIDE.U32 R4, R38, R62, R152 ;  /* 0x0000003e26047225 */ /* 0x002fe200078e0098 */
[----:B------:R-:W-:Y:S02]  /*21c0*/  LOP3.LUT R22, R22, 0xfffffffd, RZ, 0xc0, !PT ;  /* 0xfffffffd16167812 */ /* 0x000fe400078ec0ff */
[----:B0-----:R-:W-:Y:S01]  /*21d0*/  SHF.L.U64.HI R66, R34, 0x7, R35 ;  /* 0x0000000722427819 */ /* 0x001fe20000010223 */
[----:B------:R-:W-:-:S02]  /*21e0*/  IMAD R0, R3, R34, RZ ;  /* 0x0000002203007224 */ /* 0x000fc400078e02ff */
[----:B------:R-:W-:Y:S02]  /*21f0*/  IMAD.IADD R14, R42, 0x1, -R14 ;  /* 0x000000012a0e7824 */ /* 0x000fe400078e0a0e */
[C---:B------:R-:W-:Y:S02]  /*2200*/  IMAD R13, R38.reuse, R35, R0 ;  /* 0x00000023260d7224 */ /* 0x040fe400078e0200 */
[----:B------:R-:W-:Y:S01]  /*2210*/  IMAD R0, R3, R62, RZ ;  /* 0x0000003e03007224 */ /* 0x000fe200078e02ff */
[----:B------:R-:W-:Y:S01]  /*2220*/  SEL R3, R37, RZ, P0 ;  /* 0x000000ff25037207 */ /* 0x000fe20000000000 */
[----:B------:R-:W-:-:S04]  /*2230*/  IMAD.WIDE.U32 R6, R38, R34, R152 ;  /* 0x0000002226067225 */ /* 0x000fc800078e0098 */
[----:B------:R-:W-:Y:S02]  /*2240*/  IMAD.IADD R3, R16, 0x1, R3 ;  /* 0x0000000110037824 */ /* 0x000fe400078e0203 */
[C---:B------:R-:W-:Y:S02]  /*2250*/  IMAD R15, R38.reuse, R63, R0 ;  /* 0x0000003f260f7224 */ /* 0x040fe400078e0200 */
[----:B------:R-:W-:Y:S01]  /*2260*/  IMAD.WIDE.U32 R8, R38, R34, R16 ;  /* 0x0000002226087225 */ /* 0x000fe200078e0010 */
[----:B------:R-:W-:-:S03]  /*2270*/  SHF.R.S32.HI R0, RZ, 0x1f, R3 ;  /* 0x0000001fff007819 */ /* 0x000fc60000011403 */
[----:B------:R-:W-:Y:S01]  /*2280*/  IMAD.WIDE.U32 R10, R38, R62, R16 ;  /* 0x0000003e260a7225 */ /* 0x000fe200078e0010 */
[----:B------:R-:W-:-:S03]  /*2290*/  LEA.HI R3, R0, R3, RZ, 0x3 ;  /* 0x0000000300037211 */ /* 0x000fc600078f18ff */
[----:B------:R-:W-:Y:S02]  /*22a0*/  IMAD R59, R14, 0x60, R38 ;  /* 0x000000600e3b7824 */ /* 0x000fe400078e0226 */
[----:B------:R-:W-:Y:S02]  /*22b0*/  IMAD.IADD R7, R7, 0x1, R13 ;  /* 0x0000000107077824 */ /* 0x000fe400078e020d */
[----:B------:R-:W-:Y:S01]  /*22c0*/  IMAD.IADD R9, R13, 0x1, R9 ;  /* 0x000000010d097824 */ /* 0x000fe200078e0209 */
[----:B-----5:R-:W-:Y:S01]  /*22d0*/  SHF.R.S32.HI R13, RZ, 0x1f, R24 ;  /* 0x0000001fff0d7819 */ /* 0x020fe20000011418 */
[----:B------:R-:W-:Y:S02]  /*22e0*/  IMAD.IADD R5, R5, 0x1, R15 ;  /* 0x0000000105057824 */ /* 0x000fe400078e020f */
[----:B------:R-:W-:Y:S02]  /*22f0*/  IMAD.IADD R11, R15, 0x1, R11 ;  /* 0x000000010f0b7824 */ /* 0x000fe400078e020b */
[----:B------:R-:W-:-:S02]  /*2300*/  IMAD R12, R13, R34, RZ ;  /* 0x000000220d0c7224 */ /* 0x000fc400078e02ff */
[----:B------:R-:W-:Y:S01]  /*2310*/  IMAD.WIDE.U32 R20, R24, R34, R6 ;  /* 0x0000002218147225 */ /* 0x000fe200078e0006 */
[----:B------:R-:W-:-:S03]  /*2320*/  LOP3.LUT R6, R3, 0xfffffff8, RZ, 0xc0, !PT ;  /* 0xfffffff803067812 */ /* 0x000fc600078ec0ff */
[C---:B------:R-:W-:Y:S02]  /*2330*/  IMAD R15, R24.reuse, R35, R12 ;  /* 0x00000023180f7224 */ /* 0x040fe400078e020c */
[----:B------:R-:W-:-:S04]  /*2340*/  IMAD.WIDE.U32 R30, R24, R34, R8 ;  /* 0x00000022181e7225 */ /* 0x000fc800078e0008 */
[----:B------:R-:W-:Y:S02]  /*2350*/  IMAD.SHL.U32 R65, R34, 0x80, RZ ;  /* 0x0000008022417824 */ /* 0x000fe400078e00ff */
[----:B------:R-:W-:Y:S01]  /*2360*/  IMAD.WIDE.U32 R34, R24, R62, R4 ;  /* 0x0000003e18227225 */ /* 0x000fe200078e0004 */
[----:B------:R-:W-:-:S03]  /*2370*/  SHF.R.S32.HI R5, RZ, 0x3, R3 ;  /* 0x00000003ff057819 */ /* 0x000fc60000011403 */
[-C--:B------:R-:W-:Y:S02]  /*2380*/  IMAD R13, R13, R62.reuse, RZ ;  /* 0x0000003e0d0d7224 */ /* 0x080fe400078e02ff */
[----:B------:R-:W-:-:S04]  /*2390*/  IMAD.WIDE.U32 R52, R24, R62, R10 ;  /* 0x0000003e18347225 */ /* 0x000fc800078e000a */
[----:B------:R-:W-:Y:S01]  /*23a0*/  IMAD R13, R24, R63, R13 ;  /* 0x0000003f180d7224 */ /* 0x000fe200078e020d */
[C---:B------:R-:W-:Y:S01]  /*23b0*/  SHF.L.U64.HI R63, R62.reuse, 0x7, R63 ;  /* 0x000000073e3f7819 */ /* 0x040fe2000001023f */
[----:B------:R-:W-:Y:S02]  /*23c0*/  IMAD.SHL.U32 R62, R62, 0x80, RZ ;  /* 0x000000803e3e7824 */ /* 0x000fe400078e00ff */
[----:B------:R-:W-:Y:S02]  /*23d0*/  IMAD.IADD R55, R21, 0x1, R15 ;  /* 0x0000000115377824 */ /* 0x000fe400078e020f */
[----:B------:R-:W-:Y:S02]  /*23e0*/  IMAD.IADD R54, R15, 0x1, R31 ;  /* 0x000000010f367824 */ /* 0x000fe400078e021f */
[----:B------:R-:W-:Y:S02]  /*23f0*/  IMAD.IADD R7, R13, 0x1, R53 ;  /* 0x000000010d077824 */ /* 0x000fe400078e0235 */
[C---:B--2---:R-:W-:Y:S01]  /*2400*/  IMAD.SHL.U32 R64, R41.reuse, 0x40, RZ ;  /* 0x0000004029407824 */ /* 0x044fe200078e00ff */
[----:B------:R-:W-:-:S02]  /*2410*/  LOP3.LUT P1, RZ, R41, 0x4, RZ, 0xc0, !PT ;  /* 0x0000000429ff7812 */ /* 0x000fc4000782c0ff */
[----:B------:R-:W-:Y:S01]  /*2420*/  SHF.R.U32.HI R41, RZ, 0x7, R32 ;  /* 0x00000007ff297819 */ /* 0x000fe20000011620 */
[----:B------:R-:W-:Y:S01]  /*2430*/  VIADD R32, R32, 0xffffff80 ;  /* 0xffffff8020207836 */ /* 0x000fe20000000000 */
[----:B------:R-:W-:Y:S02]  /*2440*/  LOP3.LUT R64, R64, 0x1c0, RZ, 0xc0, !PT ;  /* 0x000001c040407812 */ /* 0x000fe400078ec0ff */
[C---:B------:R-:W-:Y:S01]  /*2450*/  ISETP.NE.AND P6, PT, R41.reuse, 0x1, PT ;  /* 0x000000012900780c */ /* 0x040fe20003fc5270 */
[----:B------:R-:W-:Y:S01]  /*2460*/  VIADD R60, R41, 0x8 ;  /* 0x00000008293c7836 */ /* 0x000fe20000000000 */
[----:B------:R-:W-:Y:S02]  /*2470*/  SHF.R.S32.HI R38, RZ, 0x1f, R32 ;  /* 0x0000001fff267819 */ /* 0x000fe40000011420 */
[----:B------:R-:W-:Y:S02]  /*2480*/  SHF.R.U32.HI R61, RZ, 0x3, R64 ;  /* 0x00000003ff3d7819 */ /* 0x000fe40000011640 */
[----:B------:R-:W-:-:S02]  /*2490*/  LOP3.LUT R0, R64, 0x18, R16, 0xf8, !PT ;  /* 0x0000001840007812 */ /* 0x000fc400078ef810 */
[----:B------:R-:W-:Y:S01]  /*24a0*/  LEA.HI R38, R38, R32, RZ, 0x5 ;  /* 0x0000002026267211 */ /* 0x000fe200078f28ff */
[----:B------:R-:W-:Y:S01]  /*24b0*/  IMAD.IADD R32, R35, 0x1, R13 ;  /* 0x0000000123207824 */ /* 0x000fe200078e020d */
[----:B------:R-:W-:Y:S02]  /*24c0*/  LOP3.LUT R0, R0, R61, RZ, 0x3c, !PT ;  /* 0x0000003d00007212 */ /* 0x000fe400078e3cff */
[----:B------:R-:W-:Y:S01]  /*24d0*/  SHF.R.S32.HI R38, RZ, 0x5, R38 ;  /* 0x00000005ff267819 */ /* 0x000fe20000011426 */
[----:B------:R-:W-:Y:S05]  /*24e0*/  @!P6 WARPSYNC.ALL ;  /* 0x000000000000e948 */ /* 0x000fea0003800000 */
[----:B------:R-:W-:Y:S01]  /*24f0*/  IMAD R57, R38, 0x200, R0 ;  /* 0x0000020026397824 */ /* 0x000fe200078e0200 */
[--C-:B------:R-:W-:Y:S01]  /*2500*/  LOP3.LUT R0, R64, 0x38, R3.reuse, 0xf8, !PT ;  /* 0x0000003840007812 */ /* 0x100fe200078ef803 */
[----:B------:R-:W-:Y:S01]  /*2510*/  ULDC UR4, c[0x0][0x2f4] ;  /* 0x0000bd0000047ab9 */ /* 0x000fe20000000800 */
[----:B---3--:R-:W-:-:S02]  /*2520*/  LOP3.LUT R4, R40, 0x38, R3, 0xf8, !PT ;  /* 0x0000003828047812 */ /* 0x008fc400078ef803 */
[----:B------:R-:W-:Y:S02]  /*2530*/  LOP3.LUT R0, R0, R61, RZ, 0x3c, !PT ;  /* 0x0000003d00007212 */ /* 0x000fe400078e3cff */
[----:B----4-:R-:W-:Y:S02]  /*2540*/  LOP3.LUT R8, R4, R39, RZ, 0x3c, !PT ;  /* 0x0000002704087212 */ /* 0x010fe400078e3cff */
[----:B------:R-:W-:Y:S01]  /*2550*/  @P1 LOP3.LUT R22, R22, 0x2, RZ, 0xfc, !PT ;  /* 0x0000000216161812 */ /* 0x000fe200078efcff */
[----:B------:R-:W-:Y:S01]  /*2560*/  IMAD R3, R38, 0x200, R0 ;  /* 0x0000020026037824 */ /* 0x000fe200078e0200 */
[----:B------:R-:W-:Y:S01]  /*2570*/  @!P6 BAR.SYNC.DEFER_BLOCKING 0x9, 0x100 ;  /* 0x024400000000eb1d */ /* 0x000fe20000010000 */
[----:B------:R-:W-:Y:S01]  /*2580*/  ISETP.GE.AND P1, PT, R16, UR4, PT ;  /* 0x0000000410007c0c */ /* 0x000fe2000bf26270 */
[----:B------:R-:W-:Y:S01]  /*2590*/  IMAD.IADD R0, R36, 0x1, R8 ;  /* 0x0000000124007824 */ /* 0x000fe200078e0208 */
[----:B------:R-:W-:Y:S02]  /*25a0*/  ISETP.GE.AND P2, PT, R18, UR4, PT ;  /* 0x0000000412007c0c */ /* 0x000fe4000bf46270 */
[----:B------:R-:W-:-:S02]  /*25b0*/  SHF.R.S32.HI R4, RZ, 0x1f, R6 ;  /* 0x0000001fff047819 */ /* 0x000fc40000011406 */
[----:B------:R-:W-:-:S09]  /*25c0*/  SHF.R.S32.HI R56, RZ, 0x1f, R68 ;  /* 0x0000001fff387819 */ /* 0x000fd20000011444 */
.L_x_1645:
[----:B--2-4-:R-:W2:Y:S01]  /*25d0*/  LDL R37, [R1+0x44] ;  /* 0x0000440001257983 */ /* 0x014ea20000100800 */
[----:B0-----:R-:W0:Y:S01]  /*25e0*/  LDC R73, c[0x0][0x430] ;  /* 0x00010c00ff497b82 */ /* 0x001e220000000800 */
[----:B------:R-:W-:Y:S02]  /*25f0*/  VIADD R27, R27, 0xffffffff ;  /* 0xffffffff1b1b7836 */ /* 0x000fe40000000000 */
[----:B------:R-:W-:Y:S02]  /*2600*/  IMAD.MOV.U32 R72, RZ, RZ, RZ ;  /* 0x000000ffff487224 */ /* 0x000fe400078e00ff */
[----:B------:R-:W-:-:S03]  /*2610*/  IMAD R8, R27, 0x80, R59 ;  /* 0x000000801b087824 */ /* 0x000fc600078e023b */
[----:B------:R-:W1:Y:S01]  /*2620*/  LDC R78, c[0x0][0x3f4] ;  /* 0x0000fd00ff4e7b82 */ /* 0x000e620000000800 */
[----:B------:R-:W-:Y:S01]  /*2630*/  IMAD.IADD R36, R67, 0x1, R8 ;  /* 0x0000000143247824 */ /* 0x000fe200078e0208 */
[----:B------:R-:W-:-:S03]  /*2640*/  ISETP.GE.AND P3, PT, R8, R25, PT ;  /* 0x000000190800720c */ /* 0x000fc60003f66270 */
[----:B------:R-:W-:Y:S01]  /*2650*/  IMAD.MOV.U32 R12, RZ, RZ, R36 ;  /* 0x000000ffff0c7224 */ /* 0x000fe200078e0024 */
[----:B------:R-:W-:Y:S02]  /*2660*/  ISETP.GT.OR P3, PT, R59, 0x7f, P3 ;  /* 0x0000007f3b00780c */ /* 0x000fe40001f64670 */
[----:B0-----:R-:W-:-:S11]  /*2670*/  ISETP.NE.AND P4, PT, R73, 0x1, PT ;  /* 0x000000014900780c */ /* 0x001fd60003f85270 */
[----:B------:R-:W0:Y:S08]  /*2680*/  @!P3 LDC.64 R10, c[0x0][0x428] ;  /* 0x00010a00ff0abb82 */ /* 0x000e300000000a00 */
[----:B------:R-:W3:Y:S08]  /*2690*/  @!P3 LDC.64 R8, c[0x0][0x418] ;  /* 0x00010600ff08bb82 */ /* 0x000ef00000000a00 */
[----:B------:R-:W4:Y:S08]  /*26a0*/  @P4 LDC R13, c[0x0][0x434] ;  /* 0x00010d00ff0d4b82 */ /* 0x000f300000000800 */
[----:B------:R-:W1:Y:S01]  /*26b0*/  @P4 LDC R14, c[0x0][0x438] ;  /* 0x00010e00ff0e4b82 */ /* 0x000e620000000800 */
[----:B----4-:R-:W-:-:S05]  /*26c0*/  @P4 IMAD.HI.U32 R13, R36, R13, RZ ;  /* 0x0000000d240d4227 */ /* 0x010fca00078e00ff */
[----:B-1----:R-:W-:Y:S01]  /*26d0*/  @P4 SHF.R.U32.HI R12, RZ, R14, R13 ;  /* 0x0000000eff0c4219 */ /* 0x002fe2000001160d */
[----:B0-----:R-:W-:-:S03]  /*26e0*/  @!P3 IMAD R14, R56, R10, RZ ;  /* 0x0000000a380eb224 */ /* 0x001fc600078e02ff */
[----:B------:R-:W-:Y:S01]  /*26f0*/  @!P3 SHF.R.S32.HI R13, RZ, 0x1f, R12 ;  /* 0x0000001fff0db819 */ /* 0x000fe2000001140c */
[C---:B------:R-:W-:Y:S02]  /*2700*/  @!P3 IMAD R15, R68.reuse, R11, R14 ;  /* 0x0000000b440fb224 */ /* 0x040fe400078e020e */
[----:B------:R-:W-:-:S04]  /*2710*/  @!P3 IMAD.WIDE.U32 R10, R68, R10, R12 ;  /* 0x0000000a440ab225 */ /* 0x000fc800078e000c */
[----:B------:R-:W-:Y:S01]  /*2720*/  @!P3 IMAD.IADD R11, R11, 0x1, R15 ;  /* 0x000000010b0bb824 */ /* 0x000fe200078e020f */
[----:B---3--:R-:W-:-:S04]  /*2730*/  @!P3 LEA R8, P4, R10, R8, 0x2 ;  /* 0x000000080a08b211 */ /* 0x008fc800078810ff */
[----:B------:R-:W-:-:S05]  /*2740*/  @!P3 LEA.HI.X R9, R10, R9, R11, 0x2, P4 ;  /* 0x000000090a09b211 */ /* 0x000fca00020f140b */
[----:B-----5:R0:W5:Y:S01]  /*2750*/  @!P3 LDG.E R72, desc[UR42][R8.64] ;  /* 0x0000002a0848b981 */ /* 0x020162000c1e1900 */
[----:B------:R-:W-:Y:S01]  /*2760*/  ISETP.GT.AND P3, PT, R27, R28, PT ;  /* 0x0000001c1b00720c */ /* 0x000fe20003f64270 */
[----:B------:R-:W-:Y:S01]  /*2770*/  IMAD R71, R23, 0x2000, R57 ;  /* 0x0000200017477824 */ /* 0x000fe200078e0239 */
[----:B------:R-:W-:Y:S01]  /*2780*/  LOP3.LUT R22, R22, 0xfffffffe, RZ, 0xc0, !PT ;  /* 0xfffffffe16167812 */ /* 0x000fe200078ec0ff */
[----:B------:R-:W-:Y:S01]  /*2790*/  IMAD.MOV R10, RZ, RZ, -R12 ;  /* 0x000000ffff0a7224 */ /* 0x000fe200078e0a0c */
[----:B------:R-:W-:Y:S05]  /*27a0*/  YIELD ;  /* 0x0000000000007946 */ /* 0x000fea0003800000 */
[----:B------:R-:W-:Y:S01]  /*27b0*/  VIADD R11, R71, 0x20 ;  /* 0x00000020470b7836 */ /* 0x000fe20000000000 */
[----:B------:R-:W-:Y:S01]  /*27c0*/  BSSY B0, `(.L_x_1590) ;  /* 0x000034c000007945 */ /* 0x000fe20003800000 */
[----:B------:R-:W-:-:S02]  /*27d0*/  IMAD R73, R73, R10, R36 ;  /* 0x0000000a49497224 */ /* 0x000fc400078e0224 */
[----:B------:R-:W-:Y:S02]  /*27e0*/  @P3 LOP3.LUT R22, R22, 0x1, RZ, 0xfc, !PT ;  /* 0x0000000116163812 */ /* 0x000fe400078efcff */
[----:B------:R-:W-:Y:S02]  /*27f0*/  ISETP.GE.AND P3, PT, R78, 0x1, PT ;  /* 0x000000014e00780c */ /* 0x000fe40003f66270 */
[----:B--2---:R-:W-:-:S13]  /*2800*/  LOP3.LUT P5, RZ, R37, 0x4, RZ, 0xc0, !PT ;  /* 0x0000000425ff7812 */ /* 0x004fda00078ac0ff */
[C---:B------:R-:W-:Y:S02]  /*2810*/  @P5 VIADD R11, R71.reuse, 0xffffffe0 ;  /* 0xffffffe0470b5836 */ /* 0x040fe40000000000 */
[--C-:B------:R-:W-:Y:S02]  /*2820*/  IMAD R71, R71, 0x2, R26.reuse ;  /* 0x0000000247477824 */ /* 0x100fe400078e021a */
[----:B------:R-:W-:Y:S01]  /*2830*/  IMAD R70, R11, 0x2, R26 ;  /* 0x000000020b467824 */ /* 0x000fe200078e021a */
[----:B0-----:R-:W-:Y:S06]  /*2840*/  @!P3 BRA `(.L_x_1591) ;  /* 0x0000002c00dcb947 */ /* 0x001fec0003800000 */
[----:B------:R-:W2:Y:S01]  /*2850*/  LDL R37, [R1+0x4] ;  /* 0x0000040001257983 */ /* 0x000ea20000100800 */
[----:B------:R-:W-:Y:S01]  /*2860*/  SHF.R.S32.HI R74, RZ, 0x1f, R73 ;  /* 0x0000001fff4a7819 */ /* 0x000fe20000011449 */
[----:B------:R-:W-:Y:S01]  /*2870*/  ULDC.64 UR4, c[0x0][0x300] ;  /* 0x0000c00000047ab9 */ /* 0x000fe20000000a00 */
[----:B-----5:R-:W-:Y:S01]  /*2880*/  SHF.R.S32.HI R75, RZ, 0x1f, R72 ;  /* 0x0000001fff4b7819 */ /* 0x020fe20000011448 */
[----:B------:R-:W-:-:S04]  /*2890*/  IMAD.WIDE.U32 R8, R73, UR4, RZ ;  /* 0x0000000449087c25 */ /* 0x000fc8000f8e00ff */
[----:B------:R-:W-:Y:S02]  /*28a0*/  IMAD R10, R74, UR4, RZ ;  /* 0x000000044a0a7c24 */ /* 0x000fe4000f8e02ff */
[----:B------:R-:W-:Y:S02]  /*28b0*/  IMAD R76, R27, -0x80, R25 ;  /* 0xffffff801b4c7824 */ /* 0x000fe400078e0219 */
[----:B------:R-:W-:Y:S01]  /*28c0*/  IMAD R11, R73, UR5, R10 ;  /* 0x00000005490b7c24 */ /* 0x000fe2000f8e020a */
[----:B------:R-:W-:Y:S01]  /*28d0*/  ULDC.64 UR4, c[0x0][0x310] ;  /* 0x0000c40000047ab9 */ /* 0x000fe20000000a00 */
[----:B------:R-:W-:Y:S01]  /*28e0*/  SHF.R.S32.HI R10, RZ, 0x1f, R27 ;  /* 0x0000001fff0a7819 */ /* 0x000fe2000001141b */
[----:B------:R-:W-:Y:S01]  /*28f0*/  IMAD R13, R75, UR4, RZ ;  /* 0x000000044b0d7c24 */ /* 0x000fe2000f8e02ff */
[----:B------:R-:W-:Y:S01]  /*2900*/  VIMNMX R76, R76, 0x80, PT ;  /* 0x000000804c4c7848 */ /* 0x000fe20003fe0100 */
[----:B------:R-:W-:Y:S02]  /*2910*/  IMAD.IADD R9, R9, 0x1, R11 ;  /* 0x0000000109097824 */ /* 0x000fe400078e020b */
[----:B------:R-:W-:-:S02]  /*2920*/  IMAD R13, R72, UR5, R13 ;  /* 0x00000005480d7c24 */ /* 0x000fc4000f8e020d */
[----:B------:R-:W-:Y:S01]  /*2930*/  IMAD.WIDE.U32 R8, R72, UR4, R8 ;  /* 0x0000000448087c25 */ /* 0x000fe2000f8e0008 */
[----:B------:R-:W-:-:S03]  /*2940*/  ULDC.64 UR4, c[0x0][0x308] ;  /* 0x0000c20000047ab9 */ /* 0x000fc60000000a00 */
[----:B------:R-:W-:Y:S02]  /*2950*/  IMAD.IADD R9, R9, 0x1, R13 ;  /* 0x0000000109097824 */ /* 0x000fe400078e020d */
[----:B------:R-:W-:-:S04]  /*2960*/  IMAD R11, R66, R27, RZ ;  /* 0x0000001b420b7224 */ /* 0x000fc800078e02ff */
[----:B------:R-:W-:Y:S02]  /*2970*/  IMAD R13, R10, R65, R11 ;  /* 0x000000410a0d7224 */ /* 0x000fe400078e020b */
[----:B--2---:R-:W-:-:S04]  /*2980*/  IMAD.WIDE.U32 R8, R37, UR4, R8 ;  /* 0x0000000425087c25 */ /* 0x004fc8000f8e0008 */
[----:B------:R-:W-:Y:S01]  /*2990*/  IMAD R83, R37, UR5, R9 ;  /* 0x0000000525537c24 */ /* 0x000fe2000f8e0209 */
[----:B------:R-:W-:Y:S01]  /*29a0*/  ULDC.64 UR4, c[0x0][0x2e8] ;  /* 0x0000ba0000047ab9 */ /* 0x000fe20000000a00 */
[-C--:B------:R-:W-:Y:S01]  /*29b0*/  IMAD R9, R63, R27.reuse, RZ ;  /* 0x0000001b3f097224 */ /* 0x080fe200078e02ff */
[----:B------:R-:W-:Y:S01]  /*29c0*/  LEA R82, P3, R8, UR4, 0x1 ;  /* 0x0000000408527c11 */ /* 0x000fe2000f8608ff */
[----:B------:R-:W-:Y:S02]  /*29d0*/  ULDC.U8 UR4, c[0x0][0x410] ;  /* 0x0001040000047ab9 */ /* 0x000fe40000000000 */
[----:B------:R-:W-:Y:S01]  /*29e0*/  IMAD R69, R10, R62, R9 ;  /* 0x0000003e0a457224 */ /* 0x000fe200078e0209 */
[----:B------:R-:W-:Y:S01]  /*29f0*/  LEA.HI.X R83, R8, UR5, R83, 0x1, P3 ;  /* 0x0000000508537c11 */ /* 0x000fe200098f0c53 */
[----:B------:R-:W-:Y:S01]  /*2a00*/  IMAD.WIDE.U32 R10, R65, R27, RZ ;  /* 0x0000001b410a7225 */ /* 0x000fe200078e00ff */
[----:B------:R-:W-:-:S03]  /*2a10*/  ISETP.NE.AND P3, PT, RZ, UR4, PT ;  /* 0x00000004ff007c0c */ /* 0x000fc6000bf65270 */
[----:B------:R-:W-:-:S04]  /*2a20*/  IMAD.WIDE.U32 R8, R62, R27, RZ ;  /* 0x0000001b3e087225 */ /* 0x000fc800078e00ff */
[----:B------:R-:W-:Y:S02]  /*2a30*/  IMAD.IADD R77, R11, 0x1, R13 ;  /* 0x000000010b4d7824 */ /* 0x000fe400078e020d */
[----:B------:R-:W-:-:S04]  /*2a40*/  IMAD.IADD R69, R9, 0x1, R69 ;  /* 0x0000000109457824 */ /* 0x000fc800078e0245 */
[----:B------:R-:W-:Y:S05]  /*2a50*/  @!P3 BRA `(.L_x_1592) ;  /* 0x00000014009cb947 */ /* 0x000fea0003800000 */
[----:B------:R0:W5:Y:S01]  /*2a60*/  LDL R81, [R1+0x18] ;  /* 0x0000180001517983 */ /* 0x0001620000100800 */
[----:B------:R-:W1:Y:S01]  /*2a70*/  S2R R12, SR_TID.X ;  /* 0x00000000000c7919 */ /* 0x000e620000002100 */
[----:B------:R-:W-:Y:S01]  /*2a80*/  BSSY B1, `(.L_x_1593) ;  /* 0x0000023000017945 */ /* 0x000fe20003800000 */
[----:B-1----:R-:W-:-:S05]  /*2a90*/  VIADD R37, R12, 0xffffff80 ;  /* 0xffffff800c257836 */ /* 0x002fca0000000000 */
[----:B------:R-:W-:-:S04]  /*2aa0*/  SHF.R.S32.HI R12, RZ, 0x1f, R37 ;  /* 0x0000001fff0c7819 */ /* 0x000fc80000011425 */
[----:B------:R-:W-:-:S04]  /*2ab0*/  LEA.HI R12, R12, R37, RZ, 0x2 ;  /* 0x000000250c0c7211 */ /* 0x000fc800078f10ff */
[----:B------:R-:W-:-:S04]  /*2ac0*/  SHF.R.S32.HI R12, RZ, 0x2, R12 ;  /* 0x00000002ff0c7819 */ /* 0x000fc8000001140c */
[----:B------:R-:W-:Y:S02]  /*2ad0*/  ISETP.GE.AND P3, PT, R12, R76, PT ;  /* 0x0000004c0c00720c */ /* 0x000fe40003f66270 */
        /* <DEDUP_REMOVED lines=8> */
[----:B0-----:R-:W-:Y:S06]  /*2b60*/  @P3 BRA `(.L_x_1594) ;  /* 0x0000000000503947 */ /* 0x001fec0003800000 */
[----:B------:R-:W-:Y:S01]  /*2b70*/  IADD3 R13, P4, R20, R10, RZ ;  /* 0x0000000a140d7210 */ /* 0x000fe20007f9e0ff */
[----:B------:R-:W-:Y:S01]  /*2b80*/  ULDC.64 UR4, c[0x0][0x3e8] ;  /* 0x0000fa0000047ab9 */ /* 0x000fe20000000a00 */
[----:B------:R-:W-:Y:S02]  /*2b90*/  CS2R R48, SRZ ;  /* 0x0000000000307805 */ /* 0x000fe4000001ff00 */
[----:B------:R-:W-:Y:S01]  /*2ba0*/  CS2R R50, SRZ ;  /* 0x0000000000327805 */ /* 0x000fe2000001ff00 */
[----:B------:R-:W-:Y:S01]  /*2bb0*/  IMAD.X R14, R77, 0x1, R55, P4 ;  /* 0x000000014d0e7824 */ /* 0x000fe200020e0637 */
        /* <DEDUP_REMOVED lines=11> */
[----:B------:R0:W5:Y:S02]  /*2c70*/  @!P4 LDG.E.64 R50, desc[UR42][R14.64] ;  /* 0x0000002a0e32c981 */ /* 0x000164000c1e1b00 */
[----:B-----5:R-:W-:-:S13]  /*2c80*/  ISETP.GE.AND P4, PT, R81, R78, PT ;  /* 0x0000004e5100720c */ /* 0x020fda0003f86270 */
[----:B------:R0:W5:Y:S04]  /*2c90*/  @!P4 LDG.E.64 R44, desc[UR42][R12.64+0x20] ;  /* 0x0000202a0c2cc981 */ /* 0x000168000c1e1b00 */
[----:B------:R0:W5:Y:S02]  /*2ca0*/  @!P4 LDG.E.64 R46, desc[UR42][R14.64+0x20] ;  /* 0x0000202a0e2ec981 */ /* 0x000164000c1e1b00 */
.L_x_1594:
[----:B------:R-:W-:Y:S05]  /*2cb0*/  BSYNC B1 ;  /* 0x0000000000017941 */ /* 0x000fea0003800000 */
.L_x_1593:
[----:B0-----:R-:W0:Y:S01]  /*2cc0*/  S2R R12, SR_TID.X ;  /* 0x00000000000c7919 */ /* 0x001e220000002100 */
[----:B------:R-:W-:Y:S01]  /*2cd0*/  BSSY B1, `(.L_x_1595) ;  /* 0x0000026000017945 */ /* 0x000fe20003800000 */
[----:B-----5:R-:W-:Y:S02]  /*2ce0*/  IMAD.MOV.U32 R79, RZ, RZ, R44 ;  /* 0x000000ffff4f7224 */ /* 0x020fe400078e002c */
[----:B------:R-:W-:Y:S02]  /*2cf0*/  IMAD.MOV.U32 R80, RZ, RZ, R45 ;  /* 0x000000ffff507224 */ /* 0x000fe400078e002d */
[----:B0-----:R-:W-:-:S05]  /*2d00*/  VIADD R13, R12, 0xffffff80 ;  /* 0xffffff800c0d7836 */ /* 0x001fca0000000000 */
[----:B------:R-:W-:-:S04]  /*2d10*/  SHF.R.S32.HI R12, RZ, 0x1f, R13 ;  /* 0x0000001fff0c7819 */ /* 0x000fc8000001140d */
[----:B------:R-:W-:-:S04]  /*2d20*/  LEA.HI R12, R12, R13, RZ, 0x2 ;  /* 0x0000000d0c0c7211 */ /* 0x000fc800078f10ff */
[----:B------:R-:W-:-:S05]  /*2d30*/  SHF.R.S32.HI R12, RZ, 0x2, R12 ;  /* 0x00000002ff0c7819 */ /* 0x000fca000001140c */
[----:B------:R-:W-:-:S05]  /*2d40*/  VIADD R12, R12, 0x60 ;  /* 0x000000600c0c7836 */ /* 0x000fca0000000000 */
        /* <DEDUP_REMOVED lines=30> */
.L_x_1596:
[----:B------:R-:W-:Y:S05]  /*2f30*/  BSYNC B1 ;  /* 0x0000000000017941 */ /* 0x000fea0003800000 */
.L_x_1595:
[----:B0-----:R-:W-:Y:S01]  /*2f40*/  IMAD.MOV.U32 R8, RZ, RZ, R48 ;  /* 0x000000ffff087224 */ /* 0x001fe200078e0030 */
[----:B------:R-:W-:Y:S01]  /*2f50*/  UISETP.NE.AND UP0, UPT, UR39, 0x3, UPT ;  /* 0x000000032700788c */ /* 0x000fe2000bf05270 */
[----:B------:R-:W-:Y:S01]  /*2f60*/  IMAD.MOV.U32 R9, RZ, RZ, R49 ;  /* 0x000000ffff097224 */ /* 0x000fe200078e0031 */
[C---:B------:R-:W-:Y:S01]  /*2f70*/  PRMT R93, R80.reuse, 0x7610, R93 ;  /* 0x00007610505d7816 */ /* 0x040fe2000000005d */
        /* <DEDUP_REMOVED lines=27> */
[----:B------:R-:W-:Y:S01]  /*3130*/  PRMT R90, R11, 0x7610, R90 ;  /* 0x000076100b5a7816 */ /* 0x000fe2000000005a */
[----:B------:R-:W-:Y:S06]  /*3140*/  @!P5 BRA `(.L_x_1597) ;  /* 0x000000000004d947 */ /* 0x000fec0003800000 */
[----:B------:R-:W-:Y:S01]  /*3150*/  BPT.TRAP 0x1 ;  /* 0x000000040000795c */ /* 0x000fe20000300000 */
.L_x_1597:
[----:B------:R-:W2:Y:S01]  /*3160*/  LDL R8, [R1+0x14] ;  /* 0x0000140001087983 */ /* 0x000ea20000100800 */
[----:B------:R-:W-:Y:S01]  /*3170*/  IMAD R69, R23, 0x8, R2 ;  /* 0x0000000817457824 */ /* 0x000fe200078e0202 */
[----:B------:R-:W-:Y:S01]  /*3180*/  BSSY B1, `(.L_x_1598) ;  /* 0x0000004000017945 */ /* 0x000fe20003800000 */
[----:B--2---:R-:W-:-:S04]  /*3190*/  SHF.L.U32 R77, R8, 0x1f, RZ ;  /* 0x0000001f084d7819 */ /* 0x004fc800000006ff */
[----:B------:R-:W0:Y:S02]  /*31a0*/  SYNCS.PHASECHK.TRANS64.TRYWAIT P6, [R69+URZ+0x16890], R77 ;  /* 0x0168904d450075a7 */ /* 0x000e2400080c017f */
[----:B0-----:R-:W-:Y:S05]  /*31b0*/  @!P6 BRA `(.L_x_1599) ;  /* 0x000001f00050e947 */ /* 0x001fea0003800000 */
.L_x_1922:
[----:B------:R-:W-:Y:S05]  /*31c0*/  BSYNC B1 ;  /* 0x0000000000017941 */ /* 0x000fea0003800000 */
.L_x_1598:
[----:B------:R-:W-:-:S03]  /*31d0*/  UMOV UR4, 0xffffffff ;  /* 0xffffffff00047882 */ /* 0x000fc60000000000 */
[----:B------:R-:W-:Y:S05]  /*31e0*/  BRA.DIV UR4, `(.L_x_1600) ;  /* 0x000001f204587947 */ /* 0x000fea000b800000 */
[----:B------:R1:W2:Y:S04]  /*31f0*/  SHFL.IDX PT, R79, R83, RZ, 0x1c1f ;  /* 0x001c1fff534f7589 */ /* 0x0002a800000e0000 */
[----:B------:R1:W3:Y:S02]  /*3200*/  SHFL.IDX PT, R14, R82, RZ, 0x1c1f ;  /* 0x001c1fff520e7589 */ /* 0x0002e400000e0000 */
.L_x_1926:
        /* <DEDUP_REMOVED lines=11> */
[----:B------:R-:W-:Y:S02]  /*32c0*/  SHF.R.U64 R48, R48, 0x10, R49 ;  /* 0x0000001030307819 */ /* 0x000fe40000001231 */
[----:B------:R-:W-:Y:S02]  /*32d0*/  SHF.R.U32.HI R100, RZ, 0x10, R51 ;  /* 0x00000010ff647819 */ /* 0x000fe40000011633 */
[----:B------:R-:W-:Y:S01]  /*32e0*/  SHF.R.U32.HI R96, RZ, 0x10, R49 ;  /* 0x00000010ff607819 */ /* 0x000fe20000011631 */
[----:B0-----:R-:W-:Y:S01]  /*32f0*/  IMAD.U32 R49, R10, 0x10000, RZ ;  /* 0x000100000a317824 */ /* 0x001fe200078e00ff */
[----:B------:R-:W-:Y:S02]  /*3300*/  PRMT R98, R84, 0x5432, R98 ;  /* 0x0000543254627816 */ /* 0x000fe40000000062 */
[----:B------:R-:W-:-:S02]  /*3310*/  PRMT R51, R80, 0x5432, R48 ;  /* 0x0000543250337816 */ /* 0x000fc40000000030 */
[----:B------:R-:W-:Y:S02]  /*3320*/  PRMT R100, R85, 0x5432, R100 ;  /* 0x0000543255647816 */ /* 0x000fe40000000064 */
[----:B------:R-:W-:Y:S02]  /*3330*/  PRMT R96, R81, 0x5432, R96 ;  /* 0x0000543251607816 */ /* 0x000fe40000000060 */
[----:B------:R-:W-:Y:S01]  /*3340*/  LOP3.LUT R48, R9, 0xffff0000, RZ, 0xc0, !PT ;  /* 0xffff000009307812 */ /* 0x000fe200078ec0ff */
[----:B------:R-:W-:Y:S01]  /*3350*/  IMAD.U32 R101, R100, 0x10000, RZ ;  /* 0x0001000064657824 */ /* 0x000fe200078e00ff */
[----:B------:R-:W-:Y:S01]  /*3360*/  LOP3.LUT R99, R98, 0xffff0000, RZ, 0xc0, !PT ;  /* 0xffff000062637812 */ /* 0x000fe200078ec0ff */
[----:B------:R-:W-:Y:S01]  /*3370*/  IMAD.U32 R97, R96, 0x10000, RZ ;  /* 0x0001000060617824 */ /* 0x000fe200078e00ff */
[----:B------:R-:W-:Y:S01]  /*3380*/  LOP3.LUT R50, R10, 0xffff0000, RZ, 0xc0, !PT ;  /* 0xffff00000a327812 */ /* 0x000fe200078ec0ff */
[C---:B------:R-:W-:Y:S01]  /*3390*/  IMAD.U32 R10, R11.reuse, 0x10000, RZ ;  /* 0x000100000b0a7824 */ /* 0x040fe200078e00ff */
[----:B------:R-:W-:Y:S01]  /*33a0*/  LOP3.LUT R15, R11, 0xffff0000, RZ, 0xc0, !PT ;  /* 0xffff00000b0f7812 */ /* 0x000fe200078ec0ff */
[----:B------:R-:W-:Y:S01]  /*33b0*/  IMAD.U32 R11, R9, 0x10000, RZ ;  /* 0x00010000090b7824 */ /* 0x000fe200078e00ff */
[----:B------:R-:W-:Y:S01]  /*33c0*/  LOP3.LUT R95, R51, 0xffff0000, RZ, 0xc0, !PT ;  /* 0xffff0000335f7812 */ /* 0x000fe200078ec0ff */
[----:B------:R-:W-:Y:S01]  /*33d0*/  FMUL.FTZ R102, R48, R99 ;  /* 0x0000006330667220 */ /* 0x000fe20000410000 */
[----:B------:R-:W-:Y:S01]  /*33e0*/  LOP3.LUT R100, R100, 0xffff0000, RZ, 0xc0, !PT ;  /* 0xffff000064647812 */ /* 0x000fe200078ec0ff */
[----:B------:R-:W-:Y:S01]  /*33f0*/  IMAD.U32 R9, R8, 0x10000, RZ ;  /* 0x0001000008097824 */ /* 0x000fe200078e00ff */
[----:B------:R-:W-:Y:S01]  /*3400*/  LOP3.LUT R96, R96, 0xffff0000, RZ, 0xc0, !PT ;  /* 0xffff000060607812 */ /* 0x000fe200078ec0ff */
[-C--:B------:R-:W-:Y:S01]  /*3410*/  FMUL.FTZ R48, R48, R95.reuse ;  /* 0x0000005f30307220 */ /* 0x080fe20000410000 */
[----:B------:R-:W-:Y:S01]  /*3420*/  FFMA.FTZ R102, R11, R95, -R102 ;  /* 0x0000005f0b667223 */ /* 0x000fe20000010866 */
[----:B------:R-:W-:Y:S01]  /*3430*/  LOP3.LUT R8, R8, 0xffff0000, RZ, 0xc0, !PT ;  /* 0xffff000008087812 */ /* 0x000fe200078ec0ff */
[----:B------:R-:W-:Y:S01]  /*3440*/  FMUL.FTZ R95, R15, R100 ;  /* 0x000000640f5f7220 */ /* 0x000fe20000410000 */
[----:B------:R-:W-:-:S02]  /*3450*/  IMAD.U32 R98, R98, 0x10000, RZ ;  /* 0x0001000062627824 */ /* 0x000fc400078e00ff */
[-C--:B------:R-:W-:Y:S01]  /*3460*/  FMUL.FTZ R15, R15, R96.reuse ;  /* 0x000000600f0f7220 */ /* 0x080fe20000410000 */
[----:B------:R-:W-:Y:S02]  /*3470*/  IMAD.U32 R51, R51, 0x10000, RZ ;  /* 0x0001000033337824 */ /* 0x000fe400078e00ff */
[----:B------:R-:W-:Y:S01]  /*3480*/  FFMA.FTZ R99, R11, R99, R48 ;  /* 0x000000630b637223 */ /* 0x000fe20000010030 */
[----:B------:R-:W-:Y:S01]  /*3490*/  FFMA.FTZ R95, R10, R96, -R95 ;  /* 0x000000600a5f7223 */ /* 0x000fe2000001085f */
[----:B------:R-:W-:Y:S01]  /*34a0*/  FMUL.FTZ R104, R50, R101 ;  /* 0x0000006532687220 */ /* 0x000fe20000410000 */
[C---:B------:R-:W-:Y:S01]  /*34b0*/  FMUL.FTZ R48, R8.reuse, R98 ;  /* 0x0000006208307220 */ /* 0x040fe20000410000 */
[----:B------:R-:W-:Y:S01]  /*34c0*/  FMUL.FTZ R11, R8, R51 ;  /* 0x00000033080b7220 */ /* 0x000fe20000410000 */
[----:B------:R-:W-:Y:S01]  /*34d0*/  FFMA.FTZ R10, R10, R100, R15 ;  /* 0x000000640a0a7223 */ /* 0x000fe2000001000f */
[-C--:B------:R-:W-:Y:S01]  /*34e0*/  FMUL.FTZ R50, R50, R97.reuse ;  /* 0x0000006132327220 */ /* 0x080fe20000410000 */
[----:B------:R-:W-:Y:S01]  /*34f0*/  FFMA.FTZ R104, R49, R97, -R104 ;  /* 0x0000006131687223 */ /* 0x000fe20000010868 */
[C---:B------:R-:W-:Y:S01]  /*3500*/  FFMA.FTZ R48, R9.reuse, R51, -R48 ;  /* 0x0000003309307223 */ /* 0x040fe20000010830 */
[----:B------:R-:W-:Y:S01]  /*3510*/  FFMA.FTZ R11, R9, R98, R11 ;  /* 0x00000062090b7223 */ /* 0x000fe2000001000b */
[----:B------:R-:W-:Y:S01]  /*3520*/  FFMA.FTZ R49, R49, R101, R50 ;  /* 0x0000006531317223 */ /* 0x000fe20000010032 */
[----:B------:R-:W-:-:S02]  /*3530*/  F2FP.BF16.F32.PACK_AB R95, R10, R95 ;  /* 0x0000005f0a5f723e */ /* 0x000fc400000010ff */
[----:B------:R-:W-:Y:S02]  /*3540*/  F2FP.BF16.F32.PACK_AB R9, R99, R102 ;  /* 0x000000666309723e */ /* 0x000fe400000010ff */
[----:B------:R-:W-:Y:S01]  /*3550*/  F2FP.BF16.F32.PACK_AB R8, R11, R48 ;  /* 0x000000300b08723e */ /* 0x000fe200000010ff */
[----:B------:R-:W-:Y:S01]  /*3560*/  IMAD.MOV.U32 R11, RZ, RZ, R95 ;  /* 0x000000ffff0b7224 */ /* 0x000fe200078e005f */
[----:B------:R-:W-:-:S07]  /*3570*/  F2FP.BF16.F32.PACK_AB R10, R49, R104 ;  /* 0x00000068310a723e */ /* 0x000fce00000010ff */
.L_x_1606:
[----:B------:R-:W-:Y:S05]  /*3580*/  BSYNC B3 ;  /* 0x0000000000037941 */ /* 0x000fea0003800000 */
.L_x_1605:
[----:B0-----:R4:W-:Y:S02]  /*3590*/  ST.E.128 desc[UR42][R12.64], R8 ;  /* 0x000000080c007985 */ /* 0x0019e4000c101d2a */
.L_x_1604:
[----:B------:R-:W-:Y:S05]  /*35a0*/  BSYNC B2 ;  /* 0x0000000000027941 */ /* 0x000fea0003800000 */
.L_x_1603:
[----:B------:R-:W-:Y:S05]  /*35b0*/  @P2 BRA `(.L_x_1602) ;  /* 0x0000000000e02947 */ /* 0x000fea0003800000 */
[----:B----4-:R-:W2:Y:S04]  /*35c0*/  LDL R8, [R1+0x10] ;  /* 0x0000100001087983 */ /* 0x010ea80000100800 */
[----:B------:R-:W4:Y:S01]  /*35d0*/  LDL R15, [R1+0x18] ;  /* 0x00001800010f7983 */ /* 0x000f220000100800 */
[C---:B---3--:R-:W-:Y:S01]  /*35e0*/  LEA R12, P3, R18.reuse, R14, 0x1 ;  /* 0x0000000e120c7211 */ /* 0x048fe200078608ff */
[----:B------:R-:W-:Y:S03]  /*35f0*/  BSSY B2, `(.L_x_1607) ;  /* 0x0000033000027945 */ /* 0x000fe60003800000 */
[----:B--2---:R-:W-:Y:S02]  /*3600*/  LEA.HI.X R13, R18, R79, R8, 0x1, P3 ;  /* 0x0000004f120d7211 */ /* 0x004fe400018f0c08 */
[----:B------:R2:W3:Y:S01]  /*3610*/  LDS.128 R8, [R70+0xe000] ;  /* 0x00e0000046087984 */ /* 0x0004e20000000c00 */
[----:B----4-:R-:W-:-:S13]  /*3620*/  ISETP.GE.AND P3, PT, R15, R78, PT ;  /* 0x0000004e0f00720c */ /* 0x010fda0003f66270 */
[----:B--2---:R-:W-:Y:S05]  /*3630*/  @P3 BRA `(.L_x_1608) ;  /* 0x0000000000b83947 */ /* 0x004fea0003800000 */
[--C-:B------:R-:W-:Y:S01]  /*3640*/  SHF.R.U64 R49, R46, 0x10, R47.reuse ;  /* 0x000000102e317819 */ /* 0x100fe2000000122f */
[----:B---3--:R-:W-:Y:S01]  /*3650*/  IMAD.U32 R14, R10, 0x10000, RZ ;  /* 0x000100000a0e7824 */ /* 0x008fe200078e00ff */
[----:B------:R-:W-:Y:S02]  /*3660*/  SHF.R.U32.HI R46, RZ, 0x10, R47 ;  /* 0x00000010ff2e7819 */ /* 0x000fe4000001162f */
[--C-:B------:R-:W-:Y:S02]  /*3670*/  SHF.R.U32.HI R48, RZ, 0x10, R45.reuse ;  /* 0x00000010ff307819 */ /* 0x100fe4000001162d */
[----:B------:R-:W-:Y:S02]  /*3680*/  PRMT R91, R91, 0x5410, R46 ;  /* 0x000054105b5b7816 */ /* 0x000fe4000000002e */
[----:B------:R-:W-:Y:S01]  /*3690*/  SHF.R.U64 R51, R44, 0x10, R45 ;  /* 0x000000102c337819 */ /* 0x000fe2000000122d */
[----:B------:R-:W-:Y:S01]  /*36a0*/  IMAD.U32 R44, R11, 0x10000, RZ ;  /* 0x000100000b2c7824 */ /* 0x000fe200078e00ff */
[----:B------:R-:W-:-:S02]  /*36b0*/  PRMT R93, R93, 0x5410, R48 ;  /* 0x000054105d5d7816 */ /* 0x000fc40000000030 */
[----:B------:R-:W-:Y:S01]  /*36c0*/  PRMT R92, R92, 0x5410, R49 ;  /* 0x000054105c5c7816 */ /* 0x000fe20000000031 */
[----:B------:R-:W-:Y:S01]  /*36d0*/  IMAD.U32 R49, R91, 0x10000, RZ ;  /* 0x000100005b317824 */ /* 0x000fe200078e00ff */
[----:B------:R-:W-:Y:S01]  /*36e0*/  LOP3.LUT R15, R10, 0xffff0000, RZ, 0xc0, !PT ;  /* 0xffff00000a0f7812 */ /* 0x000fe200078ec0ff */
[----:B------:R-:W-:Y:S01]  /*36f0*/  IMAD.U32 R47, R93, 0x10000, RZ ;  /* 0x000100005d2f7824 */ /* 0x000fe200078e00ff */
[----:B------:R-:W-:Y:S01]  /*3700*/  LOP3.LUT R45, R11, 0xffff0000, RZ, 0xc0, !PT ;  /* 0xffff00000b2d7812 */ /* 0x000fe200078ec0ff */
[----:B------:R-:W-:Y:S01]  /*3710*/  IMAD.U32 R10, R9, 0x10000, RZ ;  /* 0x00010000090a7824 */ /* 0x000fe200078e00ff */
[----:B------:R-:W-:Y:S01]  /*3720*/  PRMT R94, R94, 0x5410, R51 ;  /* 0x000054105e5e7816 */ /* 0x000fe20000000033 */
[----:B------:R-:W-:Y:S01]  /*3730*/  FMUL.FTZ R79, R15, R49 ;  /* 0x000000310f4f7220 */ /* 0x000fe20000410000 */
[----:B------:R-:W-:Y:S01]  /*3740*/  LOP3.LUT R11, R9, 0xffff0000, RZ, 0xc0, !PT ;  /* 0xffff0000090b7812 */ /* 0x000fe200078ec0ff */
[-C--:B------:R-:W-:Y:S01]  /*3750*/  FMUL.FTZ R15, R15, R47.reuse ;  /* 0x0000002f0f0f7220 */ /* 0x080fe20000410000 */
[----:B------:R-:W-:Y:S01]  /*3760*/  LOP3.LUT R48, R92, 0xffff0000, RZ, 0xc0, !PT ;  /* 0xffff00005c307812 */ /* 0x000fe200078ec0ff */
[----:B------:R-:W-:Y:S01]  /*3770*/  IMAD.U32 R9, R8, 0x10000, RZ ;  /* 0x0001000008097824 */ /* 0x000fe200078e00ff */
[----:B------:R-:W-:Y:S01]  /*3780*/  LOP3.LUT R46, R94, 0xffff0000, RZ, 0xc0, !PT ;  /* 0xffff00005e2e7812 */ /* 0x000fe200078ec0ff */
[----:B------:R-:W-:Y:S01]  /*3790*/  FFMA.FTZ R79, R14, R47, -R79 ;  /* 0x0000002f0e4f7223 */ /* 0x000fe2000001084f */
[----:B------:R-:W-:Y:S01]  /*37a0*/  LOP3.LUT R91, R91, 0xffff0000, RZ, 0xc0, !PT ;  /* 0xffff00005b5b7812 */ /* 0x000fe200078ec0ff */
[----:B------:R-:W-:Y:S01]  /*37b0*/  FMUL.FTZ R51, R11, R48 ;  /* 0x000000300b337220 */ /* 0x000fe20000410000 */
[----:B------:R-:W-:Y:S01]  /*37c0*/  LOP3.LUT R93, R93, 0xffff0000, RZ, 0xc0, !PT ;  /* 0xffff00005d5d7812 */ /* 0x000fe200078ec0ff */
[-C--:B------:R-:W-:Y:S01]  /*37d0*/  FMUL.FTZ R11, R11, R46.reuse ;  /* 0x0000002e0b0b7220 */ /* 0x080fe20000410000 */
[----:B------:R-:W-:Y:S01]  /*37e0*/  LOP3.LUT R8, R8, 0xffff0000, RZ, 0xc0, !PT ;  /* 0xffff000008087812 */ /* 0x000fe200078ec0ff */
[----:B------:R-:W-:Y:S01]  /*37f0*/  FFMA.FTZ R51, R10, R46, -R51 ;  /* 0x0000002e0a337223 */ /* 0x000fe20000010833 */
[----:B------:R-:W-:Y:S01]  /*3800*/  FFMA.FTZ R14, R14, R49, R15 ;  /* 0x000000310e0e7223 */ /* 0x000fe2000001000f */
[----:B------:R-:W-:-:S02]  /*3810*/  IMAD.U32 R92, R92, 0x10000, RZ ;  /* 0x000100005c5c7824 */ /* 0x000fc400078e00ff */
[C---:B------:R-:W-:Y:S01]  /*3820*/  FMUL.FTZ R15, R45.reuse, R91 ;  /* 0x0000005b2d0f7220 */ /* 0x040fe20000410000 */
[----:B------:R-:W-:Y:S02]  /*3830*/  IMAD.U32 R94, R94, 0x10000, RZ ;  /* 0x000100005e5e7824 */ /* 0x000fe400078e00ff */
[-C--:B------:R-:W-:Y:S01]  /*3840*/  FMUL.FTZ R46, R45, R93.reuse ;  /* 0x0000005d2d2e7220 */ /* 0x080fe20000410000 */
[----:B------:R-:W-:Y:S01]  /*3850*/  FFMA.FTZ R48, R10, R48, R11 ;  /* 0x000000300a307223 */ /* 0x000fe2000001000b */
[C---:B------:R-:W-:Y:S01]  /*3860*/  FMUL.FTZ R10, R8.reuse, R92 ;  /* 0x0000005c080a7220 */ /* 0x040fe20000410000 */
[-C--:B------:R-:W-:Y:S01]  /*3870*/  FMUL.FTZ R11, R8, R94.reuse ;  /* 0x0000005e080b7220 */ /* 0x080fe20000410000 */
[C---:B------:R-:W-:Y:S01]  /*3880*/  FFMA.FTZ R15, R44.reuse, R93, -R15 ;  /* 0x0000005d2c0f7223 */ /* 0x040fe2000001080f */
[----:B------:R-:W-:Y:S01]  /*3890*/  FFMA.FTZ R46, R44, R91, R46 ;  /* 0x0000005b2c2e7223 */ /* 0x000fe2000001002e */
[C---:B------:R-:W-:Y:S01]  /*38a0*/  FFMA.FTZ R10, R9.reuse, R94, -R10 ;  /* 0x0000005e090a7223 */ /* 0x040fe2000001080a */
[----:B------:R-:W-:Y:S01]  /*38b0*/  FFMA.FTZ R11, R9, R92, R11 ;  /* 0x0000005c090b7223 */ /* 0x000fe2000001000b */
[----:B------:R-:W-:-:S02]  /*38c0*/  F2FP.BF16.F32.PACK_AB R14, R14, R79 ;  /* 0x0000004f0e0e723e */ /* 0x000fc400000010ff */
[----:B------:R-:W-:Y:S02]  /*38d0*/  F2FP.BF16.F32.PACK_AB R15, R46, R15 ;  /* 0x0000000f2e0f723e */ /* 0x000fe400000010ff */
[----:B------:R-:W-:Y:S01]  /*38e0*/  F2FP.BF16.F32.PACK_AB R8, R11, R10 ;  /* 0x0000000a0b08723e */ /* 0x000fe200000010ff */
[----:B------:R-:W-:Y:S01]  /*38f0*/  IMAD.MOV.U32 R10, RZ, RZ, R14 ;  /* 0x000000ffff0a7224 */ /* 0x000fe200078e000e */
[----:B------:R-:W-:Y:S01]  /*3900*/  F2FP.BF16.F32.PACK_AB R9, R48, R51 ;  /* 0x000000333009723e */ /* 0x000fe200000010ff */
[----:B------:R-:W-:-:S07]  /*3910*/  IMAD.MOV.U32 R11, RZ, RZ, R15 ;  /* 0x000000ffff0b7224 */ /* 0x000fce00078e000f */
.L_x_1608:
[----:B------:R-:W-:Y:S05]  /*3920*/  BSYNC B2 ;  /* 0x0000000000027941 */ /* 0x000fea0003800000 */
.L_x_1607:
[----:B---3--:R2:W-:Y:S02]  /*3930*/  ST.E.128 desc[UR42][R12.64], R8 ;  /* 0x000000080c007985 */ /* 0x0085e4000c101d2a */
.L_x_1602:
[----:B------:R-:W-:Y:S05]  /*3940*/  BSYNC B1 ;  /* 0x0000000000017941 */ /* 0x000fea0003800000 */
.L_x_1601:
[----:B------:R-:W-:-:S03]  /*3950*/  UMOV UR4, 0xffffffff ;  /* 0xffffffff00047882 */ /* 0x000fc60000000000 */
[----:B------:R-:W-:Y:S05]  /*3960*/  BRA.DIV UR4, `(.L_x_1609) ;  /* 0x000001ea04c07947 */ /* 0x000fea000b800000 */
[----:B-1----:R-:W1:Y:S04]  /*3970*/  SHFL.IDX PT, R83, R83, 0x1, 0x1c1f ;  /* 0x003c1f0053537f89 */ /* 0x002e6800000e0000 */
[----:B---3--:R3:W0:Y:S02]  /*3980*/  SHFL.IDX PT, R14, R82, 0x1, 0x1c1f ;  /* 0x003c1f00520e7f89 */ /* 0x00862400000e0000 */
.L_x_1930:
[----:B------:R-:W-:Y:S05]  /*3990*/  @P4 BRA `(.L_x_1610) ;  /* 0x0000002000b84947 */ /* 0x000fea0003800000 */
[----:B------:R-:W-:Y:S04]  /*39a0*/  BSSY B1, `(.L_x_1611) ;  /* 0x0000038000017945 */ /* 0x000fe80003800000 */
[----:B------:R-:W-:Y:S05]  /*39b0*/  @P1 BRA `(.L_x_1612) ;  /* 0x0000000000d81947 */ /* 0x000fea0003800000 */
[----:B--2-4-:R2:W4:Y:S01]  /*39c0*/  LDS.128 R8, [R71+0x11000] ;  /* 0x0110000047087984 */ /* 0x0145220000000c00 */
[C---:B0-----:R-:W-:Y:S01]  /*39d0*/  LEA R12, P3, R16.reuse, R14, 0x1 ;  /* 0x0000000e100c7211 */ /* 0x041fe200078608ff */
[----:B------:R-:W-:Y:S03]  /*39e0*/  BSSY B2, `(.L_x_1613) ;  /* 0x0000032000027945 */ /* 0x000fe60003800000 */
[----:B-1----:R-:W-:Y:S02]  /*39f0*/  LEA.HI.X R13, R16, R83, R17, 0x1, P3 ;  /* 0x00000053100d7211 */ /* 0x002fe400018f0c11 */
[----:B------:R-:W-:-:S13]  /*3a00*/  ISETP.GE.AND P3, PT, R152, R78, PT ;  /* 0x0000004e9800720c */ /* 0x000fda0003f66270 */
[----:B--2---:R-:W-:Y:S05]  /*3a10*/  @P3 BRA `(.L_x_1614) ;  /* 0x0000000000b83947 */ /* 0x004fea0003800000 */
[----:B------:R-:W-:Y:S01]  /*3a20*/  SHF.R.U64 R45, R40, 0x10, R41 ;  /* 0x00000010282d7819 */ /* 0x000fe20000001229 */
[----:B----4-:R-:W-:Y:S01]  /*3a30*/  IMAD.U32 R15, R10, 0x10000, RZ ;  /* 0x000100000a0f7824 */ /* 0x010fe200078e00ff */
[--C-:B------:R-:W-:Y:S02]  /*3a40*/  SHF.R.U64 R44, R42, 0x10, R43.reuse ;  /* 0x000000102a2c7819 */ /* 0x100fe4000000122b */
[----:B------:R-:W-:Y:S02]  /*3a50*/  SHF.R.U32.HI R43, RZ, 0x10, R43 ;  /* 0x00000010ff2b7819 */ /* 0x000fe4000001162b */
[----:B------:R-:W-:Y:S01]  /*3a60*/  SHF.R.U32.HI R46, RZ, 0x10, R41 ;  /* 0x00000010ff2e7819 */ /* 0x000fe20000011629 */
[----:B------:R-:W-:Y:S01]  /*3a70*/  IMAD.U32 R41, R11, 0x10000, RZ ;  /* 0x000100000b297824 */ /* 0x000fe200078e00ff */
        /* <DEDUP_REMOVED lines=8> */
[C---:B------:R-:W-:Y:S01]  /*3b00*/  LOP3.LUT R45, R89.reuse, 0xffff0000, RZ, 0xc0, !PT ;  /* 0xffff0000592d7812 */ /* 0x040fe200078ec0ff */
[----:B------:R-:W-:Y:S01]  /*3b10*/  IMAD.U32 R89, R89, 0x10000, RZ ;  /* 0x0001000059597824 */ /* 0x000fe200078e00ff */
[C---:B------:R-:W-:Y:S01]  /*3b20*/  LOP3.LUT R43, R86.reuse, 0xffff0000, RZ, 0xc0, !PT ;  /* 0xffff0000562b7812 */ /* 0x040fe200078ec0ff */
[----:B------:R-:W-:Y:S01]  /*3b30*/  IMAD.U32 R86, R86, 0x10000, RZ ;  /* 0x0001000056567824 */ /* 0x000fe200078e00ff */
[----:B------:R-:W-:Y:S01]  /*3b40*/  LOP3.LUT R40, R10, 0xffff0000, RZ, 0xc0, !PT ;  /* 0xffff00000a287812 */ /* 0x000fe200078ec0ff */
[----:B------:R-:W-:-:S02]  /*3b50*/  IMAD.U32 R10, R9, 0x10000, RZ ;  /* 0x00010000090a7824 */ /* 0x000fc400078e00ff */
[C---:B------:R-:W-:Y:S01]  /*3b60*/  FMUL.FTZ R47, R11.reuse, R45 ;  /* 0x0000002d0b2f7220 */ /* 0x040fe20000410000 */
[C---:B------:R-:W-:Y:S02]  /*3b70*/  IMAD.U32 R9, R8.reuse, 0x10000, RZ ;  /* 0x0001000008097824 */ /* 0x040fe400078e00ff */
[-C--:B------:R-:W-:Y:S01]  /*3b80*/  FMUL.FTZ R48, R11, R43.reuse ;  /* 0x0000002b0b307220 */ /* 0x080fe20000410000 */
[----:B------:R-:W-:Y:S01]  /*3b90*/  LOP3.LUT R8, R8, 0xffff0000, RZ, 0xc0, !PT ;  /* 0xffff000008087812 */ /* 0x000fe200078ec0ff */
[C---:B------:R-:W-:Y:S01]  /*3ba0*/  FMUL.FTZ R50, R40.reuse, R46 ;  /* 0x0000002e28327220 */ /* 0x040fe20000410000 */
[-C--:B------:R-:W-:Y:S01]  /*3bb0*/  FMUL.FTZ R40, R40, R44.reuse ;  /* 0x0000002c28287220 */ /* 0x080fe20000410000 */
[----:B------:R-:W-:Y:S01]  /*3bc0*/  LOP3.LUT R90, R90, 0xffff0000, RZ, 0xc0, !PT ;  /* 0xffff00005a5a7812 */ /* 0x000fe200078ec0ff */
[C---:B------:R-:W-:Y:S01]  /*3bd0*/  FFMA.FTZ R47, R10.reuse, R43, -R47 ;  /* 0x0000002b0a2f7223 */ /* 0x040fe2000001082f */
[----:B------:R-:W-:Y:S01]  /*3be0*/  LOP3.LUT R87, R87, 0xffff0000, RZ, 0xc0, !PT ;  /* 0xffff000057577812 */ /* 0x000fe200078ec0ff */
[----:B------:R-:W-:Y:S01]  /*3bf0*/  FFMA.FTZ R48, R10, R45, R48 ;  /* 0x0000002d0a307223 */ /* 0x000fe20000010030 */
[C---:B------:R-:W-:Y:S01]  /*3c00*/  FFMA.FTZ R50, R15.reuse, R44, -R50 ;  /* 0x0000002c0f327223 */ /* 0x040fe20000010832 */
[C---:B------:R-:W-:Y:S01]  /*3c10*/  FMUL.FTZ R10, R8.reuse, R89 ;  /* 0x00000059080a7220 */ /* 0x040fe20000410000 */
[----:B------:R-:W-:Y:S01]  /*3c20*/  FFMA.FTZ R15, R15, R46, R40 ;  /* 0x0000002e0f0f7223 */ /* 0x000fe20000010028 */
[----:B------:R-:W-:Y:S01]  /*3c30*/  FMUL.FTZ R8, R8, R86 ;  /* 0x0000005608087220 */ /* 0x000fe20000410000 */
        /* <DEDUP_REMOVED lines=12> */
.L_x_1614:
[----:B------:R-:W-:Y:S05]  /*3d00*/  BSYNC B2 ;  /* 0x0000000000027941 */ /* 0x000fea0003800000 */
.L_x_1613:
[----:B----4-:R0:W-:Y:S02]  /*3d10*/  ST.E.128 desc[UR42][R12.64], R8 ;  /* 0x000000080c007985 */ /* 0x0101e4000c101d2a */
.L_x_1612:
[----:B------:R-:W-:Y:S05]  /*3d20*/  BSYNC B1 ;  /* 0x0000000000017941 */ /* 0x000fea0003800000 */
.L_x_1611:
[----:B------:R-:W-:Y:S05]  /*3d30*/  @P2 BRA `(.L_x_1610) ;  /* 0x0000001c00d02947 */ /* 0x000fea0003800000 */
[----:B0-2-4-:R-:W1:Y:S04]  /*3d40*/  LDL R8, [R1+0x10] ;  /* 0x0000100001087983 */ /* 0x015e680000100800 */
[----:B------:R-:W2:Y:S01]  /*3d50*/  LDL R15, [R1+0x18] ;  /* 0x00001800010f7983 */ /* 0x000ea20000100800 */
[C---:B------:R-:W-:Y:S01]  /*3d60*/  LEA R12, P3, R18.reuse, R14, 0x1 ;  /* 0x0000000e120c7211 */ /* 0x040fe200078608ff */
[----:B------:R-:W-:Y:S03]  /*3d70*/  BSSY B1, `(.L_x_1615) ;  /* 0x0000033000017945 */ /* 0x000fe60003800000 */
[----:B-1----:R-:W-:Y:S02]  /*3d80*/  LEA.HI.X R13, R18, R83, R8, 0x1, P3 ;  /* 0x00000053120d7211 */ /* 0x002fe400018f0c08 */
[----:B------:R0:W1:Y:S01]  /*3d90*/  LDS.128 R8, [R70+0x11000] ;  /* 0x0110000046087984 */ /* 0x0000620000000c00 */
[----:B--2---:R-:W-:-:S13]  /*3da0*/  ISETP.GE.AND P3, PT, R15, R78, PT ;  /* 0x0000004e0f00720c */ /* 0x004fda0003f66270 */
[----:B0-----:R-:W-:Y:S05]  /*3db0*/  @P3 BRA `(.L_x_1616) ;  /* 0x0000000000b83947 */ /* 0x001fea0003800000 */
[--C-:B------:R-:W-:Y:S01]  /*3dc0*/  SHF.R.U64 R41, R38, 0x10, R39.reuse ;  /* 0x0000001026297819 */ /* 0x100fe20000001227 */
[----:B-1----:R-:W-:Y:S01]  /*3dd0*/  IMAD.U32 R14, R10, 0x10000, RZ ;  /* 0x000100000a0e7824 */ /* 0x002fe200078e00ff */
        /* <DEDUP_REMOVED lines=44> */
.L_x_1616:
[----:B------:R-:W-:Y:S05]  /*40a0*/  BSYNC B1 ;  /* 0x0000000000017941 */ /* 0x000fea0003800000 */
.L_x_1615:
[----:B-1----:R0:W-:Y:S01]  /*40b0*/  ST.E.128 desc[UR42][R12.64], R8 ;  /* 0x000000080c007985 */ /* 0x0021e2000c101d2a */
[----:B------:R-:W-:Y:S05]  /*40c0*/  BRA `(.L_x_1610) ;  /* 0x0000001800ec7947 */ /* 0x000fea0003800000 */
.L_x_1592:
[----:B------:R-:W0:Y:S01]  /*40d0*/  S2R R12, SR_TID.X ;  /* 0x00000000000c7919 */ /* 0x000e220000002100 */
[----:B------:R-:W-:Y:S01]  /*40e0*/  CS2R R42, SRZ ;  /* 0x00000000002a7805 */ /* 0x000fe2000001ff00 */
[----:B------:R-:W1:Y:S01]  /*40f0*/  S2R R38, SR_TID.X ;  /* 0x0000000000267919 */ /* 0x000e620000002100 */
[----:B0-----:R-:W-:Y:S02]  /*4100*/  VIADD R13, R12, 0xffffff80 ;  /* 0xffffff800c0d7836 */ /* 0x001fe40000000000 */
[----:B-1----:R-:W-:-:S03]  /*4110*/  VIADD R40, R38, 0xffffff80 ;  /* 0xffffff8026287836 */ /* 0x002fc60000000000 */
[----:B------:R-:W-:Y:S02]  /*4120*/  SHF.R.S32.HI R12, RZ, 0x1f, R13 ;  /* 0x0000001fff0c7819 */ /* 0x000fe4000001140d */
[----:B------:R-:W-:Y:S02]  /*4130*/  CS2R R38, SRZ ;  /* 0x0000000000267805 */ /* 0x000fe4000001ff00 */
[----:B------:R-:W-:Y:S02]  /*4140*/  LEA.HI R12, R12, R13, RZ, 0x2 ;  /* 0x0000000d0c0c7211 */ /* 0x000fe400078f10ff */
[----:B------:R-:W-:Y:S02]  /*4150*/  SHF.R.S32.HI R44, RZ, 0x1f, R40 ;  /* 0x0000001fff2c7819 */ /* 0x000fe40000011428 */
[----:B------:R-:W-:Y:S02]  /*4160*/  SHF.R.S32.HI R12, RZ, 0x2, R12 ;  /* 0x00000002ff0c7819 */ /* 0x000fe4000001140c */
[----:B------:R-:W-:-:S02]  /*4170*/  LEA.HI R44, R44, R40, RZ, 0x2 ;  /* 0x000000282c2c7211 */ /* 0x000fc400078f10ff */
[----:B------:R-:W-:Y:S02]  /*4180*/  CS2R R40, SRZ ;  /* 0x0000000000287805 */ /* 0x000fe4000001ff00 */
[----:B------:R-:W-:Y:S02]  /*4190*/  ISETP.GE.AND P3, PT, R12, R76, PT ;  /* 0x0000004c0c00720c */ /* 0x000fe40003f66270 */
[----:B------:R-:W-:Y:S02]  /*41a0*/  SHF.R.S32.HI R44, RZ, 0x2, R44 ;  /* 0x00000002ff2c7819 */ /* 0x000fe4000001142c */
[----:B------:R-:W-:-:S03]  /*41b0*/  ISETP.GE.OR P3, PT, R16, R78, P3 ;  /* 0x0000004e1000720c */ /* 0x000fc60001f66670 */
[----:B------:R-:W-:-:S10]  /*41c0*/  VIADD R44, R44, 0x60 ;  /* 0x000000602c2c7836 */ /* 0x000fd40000000000 */
[----:B------:R-:W0:Y:S01]  /*41d0*/  @!P3 LDC.64 R12, c[0x0][0x3e8] ;  /* 0x0000fa00ff0cbb82 */ /* 0x000e220000000a00 */
[----:B------:R-:W-:-:S05]  /*41e0*/  @!P3 IADD3 R14, P4, R30, R10, RZ ;  /* 0x0000000a1e0eb210 */ /* 0x000fca0007f9e0ff */
[----:B------:R-:W-:Y:S01]  /*41f0*/  @!P3 IMAD.X R15, R77, 0x1, R54, P4 ;  /* 0x000000014d0fb824 */ /* 0x000fe200020e0636 */
[----:B------:R-:W-:-:S05]  /*4200*/  @!P3 IADD3 R36, P4, R52, R8, RZ ;  /* 0x000000083424b210 */ /* 0x000fca0007f9e0ff */
[----:B------:R-:W-:Y:S01]  /*4210*/  @!P3 IMAD.X R37, R69, 0x1, R7, P4 ;  /* 0x000000014525b824 */ /* 0x000fe200020e0607 */
[----:B0-----:R-:W-:-:S04]  /*4220*/  @!P3 LEA R12, P4, R14, R12, 0x1 ;  /* 0x0000000c0e0cb211 */ /* 0x001fc800078808ff */
[----:B------:R-:W-:Y:S02]  /*4230*/  @!P3 LEA.HI.X R13, R14, R13, R15, 0x1, P4 ;  /* 0x0000000d0e0db211 */ /* 0x000fe400020f0c0f */
[----:B------:R-:W0:Y:S01]  /*4240*/  @!P3 LDC.64 R14, c[0x0][0x400] ;  /* 0x00010000ff0ebb82 */ /* 0x000e220000000a00 */
[----:B------:R-:W-:Y:S01]  /*4250*/  BSSY B1, `(.L_x_1617) ;  /* 0x0000022000017945 */ /* 0x000fe20003800000 */
[----:B0-----:R-:W-:-:S04]  /*4260*/  @!P3 LEA R14, P4, R36, R14, 0x1 ;  /* 0x0000000e240eb211 */ /* 0x001fc800078808ff */
[----:B------:R-:W-:Y:S02]  /*4270*/  @!P3 LEA.HI.X R15, R36, R15, R37, 0x1, P4 ;  /* 0x0000000f240fb211 */ /* 0x000fe400020f0c25 */
[----:B------:R-:W-:Y:S02]  /*4280*/  CS2R R36, SRZ ;  /* 0x0000000000247805 */ /* 0x000fe4000001ff00 */
[----:B------:R-:W-:Y:S02]  /*4290*/  ISETP.GE.AND P4, PT, R44, R76, PT ;  /* 0x0000004c2c00720c */ /* 0x000fe40003f86270 */
[----:B------:R-:W-:Y:S02]  /*42a0*/  CS2R R46, SRZ ;  /* 0x00000000002e7805 */ /* 0x000fe4000001ff00 */
[----:B------:R-:W-:Y:S01]  /*42b0*/  CS2R R50, SRZ ;  /* 0x0000000000327805 */ /* 0x000fe2000001ff00 */
[----:B------:R0:W5:Y:S01]  /*42c0*/  @!P3 LDG.E.128 R40, desc[UR42][R14.64] ;  /* 0x0000002a0e28b981 */ /* 0x000162000c1e1d00 */
[----:B------:R-:W-:-:S02]  /*42d0*/  ISETP.GE.OR P4, PT, R16, R78, P4 ;  /* 0x0000004e1000720c */ /* 0x000fc40002786670 */
[----:B------:R-:W-:Y:S02]  /*42e0*/  CS2R R44, SRZ ;  /* 0x00000000002c7805 */ /* 0x000fe4000001ff00 */
[----:B------:R-:W-:Y:S01]  /*42f0*/  CS2R R48, SRZ ;  /* 0x0000000000307805 */ /* 0x000fe2000001ff00 */
[----:B------:R0:W5:Y:S01]  /*4300*/  @!P3 LDG.E.128 R36, desc[UR42][R12.64] ;  /* 0x0000002a0c24b981 */ /* 0x000162000c1e1d00 */
[----:B------:R-:W-:-:S07]  /*4310*/  ISETP.GE.AND P3, PT, R16, R78, PT ;  /* 0x0000004e1000720c */ /* 0x000fce0003f66270 */
[----:B------:R-:W-:Y:S06]  /*4320*/  @P4 BRA `(.L_x_1618) ;  /* 0x0000000000504947 */ /* 0x000fec0003800000 */
[----:B0-----:R-:W0:Y:S01]  /*4330*/  LDC.64 R12, c[0x0][0x3f8] ;  /* 0x0000fe00ff0c7b82 */ /* 0x001e220000000a00 */
        /* <DEDUP_REMOVED lines=19> */
.L_x_1618:
[----:B------:R-:W-:Y:S05]  /*4470*/  BSYNC B1 ;  /* 0x0000000000017941 */ /* 0x000fea0003800000 */
.L_x_1617:
[----:B-----5:R-:W-:Y:S01]  /*4480*/  IMAD.MOV.U32 R8, RZ, RZ, R46 ;  /* 0x000000ffff087224 */ /* 0x020fe200078e002e */
[----:B------:R-:W-:Y:S01]  /*4490*/  UISETP.NE.AND UP0, UPT, UR39, 0x3, UPT ;  /* 0x000000032700788c */ /* 0x000fe2000bf05270 */
[----:B------:R-:W-:Y:S02]  /*44a0*/  IMAD.MOV.U32 R9, RZ, RZ, R47 ;  /* 0x000000ffff097224 */ /* 0x000fe400078e002f */
        /* <DEDUP_REMOVED lines=30> */
[----:B------:R-:W-:Y:S01]  /*4690*/  PRMT R91, R91, 0x5410, R11 ;  /* 0x000054105b5b7816 */ /* 0x000fe2000000000b */
[----:B------:R-:W-:Y:S06]  /*46a0*/  @!P5 BRA `(.L_x_1619) ;  /* 0x000000000004d947 */ /* 0x000fec0003800000 */
[----:B------:R-:W-:Y:S01]  /*46b0*/  BPT.TRAP 0x1 ;  /* 0x000000040000795c */ /* 0x000fe20000300000 */
.L_x_1619:
[----:B------:R-:W2:Y:S01]  /*46c0*/  LDL R8, [R1+0x14] ;  /* 0x0000140001087983 */ /* 0x000ea20000100800 */
[----:B------:R-:W-:Y:S01]  /*46d0*/  IMAD R69, R23, 0x8, R2 ;  /* 0x0000000817457824 */ /* 0x000fe200078e0202 */
[----:B------:R-:W1:Y:S01]  /*46e0*/  LDC R85, c[0x0][0x2f4] ;  /* 0x0000bd00ff557b82 */ /* 0x000e620000000800 */
[----:B------:R-:W-:Y:S01]  /*46f0*/  BSSY B1, `(.L_x_1620) ;  /* 0x0000004000017945 */ /* 0x000fe20003800000 */
[----:B--2---:R-:W-:-:S04]  /*4700*/  SHF.L.U32 R77, R8, 0x1f, RZ ;  /* 0x0000001f084d7819 */ /* 0x004fc800000006ff */
[----:B------:R-:W2:Y:S02]  /*4710*/  SYNCS.PHASECHK.TRANS64.TRYWAIT P4, [R69+URZ+0x16890], R77 ;  /* 0x0168904d450075a7 */ /* 0x000ea4000808017f */
[----:B-12---:R-:W-:Y:S05]  /*4720*/  @!P4 BRA `(.L_x_1621) ;  /* 0x000001dc0098c947 */ /* 0x006fea0003800000 */
.L_x_1931:
[----:B------:R-:W-:Y:S05]  /*4730*/  BSYNC B1 ;  /* 0x0000000000017941 */ /* 0x000fea0003800000 */
.L_x_1620:
[----:B------:R-:W-:Y:S01]  /*4740*/  UMOV UR4, 0xffffffff ;  /* 0xffffffff00047882 */ /* 0x000fe20000000000 */
[----:B------:R-:W-:Y:S02]  /*4750*/  IMAD.IADD R87, R85, 0x1, -R58 ;  /* 0x0000000155577824 */ /* 0x000fe400078e0a3a */
[----:B------:R-:W-:Y:S05]  /*4760*/  BRA.DIV UR4, `(.L_x_1622) ;  /* 0x000001de049c7947 */ /* 0x000fea000b800000 */
[----:B------:R2:W3:Y:S04]  /*4770*/  SHFL.IDX PT, R81, R83, RZ, 0x1c1f ;  /* 0x001c1fff53517589 */ /* 0x0004e800000e0000 */
[----:B------:R2:W4:Y:S02]  /*4780*/  SHFL.IDX PT, R80, R82, RZ, 0x1c1f ;  /* 0x001c1fff52507589 */ /* 0x00052400000e0000 */
.L_x_1935:
[----:B------:R-:W5:Y:S01]  /*4790*/  S2R R8, SR_TID.X ;  /* 0x0000000000087919 */ /* 0x000f620000002100 */
[----:B------:R-:W-:Y:S01]  /*47a0*/  BSSY B1, `(.L_x_1623) ;  /* 0x000007d000017945 */ /* 0x000fe20003800000 */
[----:B-----5:R-:W-:-:S05]  /*47b0*/  VIADD R9, R8, 0xffffff80 ;  /* 0xffffff8008097836 */ /* 0x020fca0000000000 */
[----:B------:R-:W-:-:S04]  /*47c0*/  SHF.R.S32.HI R8, RZ, 0x1f, R9 ;  /* 0x0000001fff087819 */ /* 0x000fc80000011409 */
[----:B------:R-:W-:-:S04]  /*47d0*/  LEA.HI R8, R8, R9, RZ, 0x2 ;  /* 0x0000000908087211 */ /* 0x000fc800078f10ff */
[----:B------:R-:W-:-:S04]  /*47e0*/  SHF.R.S32.HI R8, RZ, 0x2, R8 ;  /* 0x00000002ff087819 */ /* 0x000fc80000011408 */
[----:B------:R-:W-:-:S13]  /*47f0*/  ISETP.GE.OR P4, PT, R8, R76, P1 ;  /* 0x0000004c0800720c */ /* 0x000fda0000f86670 */
[----:B------:R-:W-:Y:S05]  /*4800*/  @P4 BRA `(.L_x_1624) ;  /* 0x0000000400d84947 */ /* 0x000fea0003800000 */
[----:B------:R-:W5:Y:S01]  /*4810*/  S2R R9, SR_TID.X ;  /* 0x0000000000097919 */ /* 0x000f620000002100 */
[----:B------:R-:W-:Y:S01]  /*4820*/  SEL R8, R58, R87, !P0 ;  /* 0x000000573a087207 */ /* 0x000fe20004000000 */
[----:B------:R-:W-:Y:S01]  /*4830*/  BSSY B2, `(.L_x_1625) ;  /* 0x000006f000027945 */ /* 0x000fe20003800000 */
[----:B----4-:R-:W-:-:S04]  /*4840*/  LEA R78, P4, R6, R80, 0x1 ;  /* 0x00000050064e7211 */ /* 0x010fc800078808ff */
[----:B---3--:R-:W-:Y:S01]  /*4850*/  LEA.HI.X R79, R6, R81, R4, 0x1, P4 ;  /* 0x00000051064f7211 */ /* 0x008fe200020f0c04 */
[----:B-----5:R-:W-:Y:S01]  /*4860*/  VIADD R11, R9, 0xffffff80 ;  /* 0xffffff80090b7836 */ /* 0x020fe20000000000 */
[----:B------:R-:W-:-:S04]  /*4870*/  SHF.R.S32.HI R9, RZ, 0x1f, R8 ;  /* 0x0000001fff097819 */ /* 0x000fc80000011408 */
[----:B------:R-:W-:Y:S01]  /*4880*/  LEA.HI R8, R9, R8, RZ, 0x4 ;  /* 0x0000000809087211 */ /* 0x000fe200078f20ff */
[----:B------:R-:W-:Y:S01]  /*4890*/  IMAD R9, R23, 0x2000, R3 ;  /* 0x0000200017097824 */ /* 0x000fe200078e0203 */
[----:B------:R-:W-:Y:S02]  /*48a0*/  SHF.R.S32.HI R10, RZ, 0x1f, R11 ;  /* 0x0000001fff0a7819 */ /* 0x000fe4000001140b */
[----:B------:R-:W-:Y:S01]  /*48b0*/  LEA.HI.SX32 R8, R8, R5, 0x1c ;  /* 0x0000000508087211 */ /* 0x000fe200078fe2ff */
[----:B------:R-:W-:Y:S01]  /*48c0*/  IMAD R9, R9, 0x2, R2 ;  /* 0x0000000209097824 */ /* 0x000fe200078e0202 */
[----:B------:R-:W-:-:S03]  /*48d0*/  LEA.HI R10, R10, R11, RZ, 0x5 ;  /* 0x0000000b0a0a7211 */ /* 0x000fc600078f28ff */
[----:B------:R-:W-:Y:S01]  /*48e0*/  IMAD.SHL.U32 R89, R8, 0x8, RZ ;  /* 0x0000000808597824 */ /* 0x000fe200078e00ff */
[----:B------:R-:W-:-:S04]  /*48f0*/  SHF.R.S32.HI R10, RZ, 0x5, R10 ;  /* 0x00000005ff0a7819 */ /* 0x000fc8000001140a */
[----:B------:R-:W-:-:S04]  /*4900*/  LOP3.LUT R8, R64, 0x38, R89, 0xf8, !PT ;  /* 0x0000003840087812 */ /* 0x000fc800078ef859 */
[----:B------:R-:W-:-:S05]  /*4910*/  LOP3.LUT R8, R8, R61, RZ, 0x3c, !PT ;  /* 0x0000003d08087212 */ /* 0x000fca00078e3cff */
[----:B------:R-:W-:-:S04]  /*4920*/  IMAD R8, R10, 0x200, R8 ;  /* 0x000002000a087824 */ /* 0x000fc800078e0208 */
[----:B------:R-:W-:-:S04]  /*4930*/  IMAD R11, R23, 0x2000, R8 ;  /* 0x00002000170b7824 */ /* 0x000fc800078e0208 */
[----:B0-----:R-:W-:Y:S02]  /*4940*/  IMAD R12, R11, 0x2, R2 ;  /* 0x000000020b0c7824 */ /* 0x001fe400078e0202 */
[----:B------:R-:W0:Y:S04]  /*4950*/  LDS.128 R8, [R9+0xe400] ;  /* 0x00e4000009087984 */ /* 0x000e280000000c00 */
[----:B------:R-:W3:Y:S01]  /*4960*/  LDS.128 R12, [R12+0xe400] ;  /* 0x00e400000c0c7984 */ /* 0x000ee20000000c00 */
[----:B------:R-:W-:Y:S05]  /*4970*/  @P3 BRA `(.L_x_1626) ;  /* 0x0000000400683947 */ /* 0x000fea0003800000 */
[----:B------:R-:W-:Y:S01]  /*4980*/  SHF.R.U64 R102, R36, 0x10, R37 ;  /* 0x0000001024667819 */ /* 0x000fe20000001225 */
[----:B---3--:R-:W-:Y:S01]  /*4990*/  IMAD.U32 R98, R13, 0x10000, RZ ;  /* 0x000100000d627824 */ /* 0x008fe200078e00ff */
[----:B------:R-:W-:Y:S01]  /*49a0*/  SHF.R.U32.HI R106, RZ, 0x10, R41 ;  /* 0x00000010ff6a7819 */ /* 0x000fe20000011629 */
[----:B0-----:R-:W-:Y:S01]  /*49b0*/  IMAD.U32 R96, R9, 0x10000, RZ ;  /* 0x0001000009607824 */ /* 0x001fe200078e00ff */
[----:B------:R-:W-:Y:S01]  /*49c0*/  SHF.R.U32.HI R104, RZ, 0x10, R37 ;  /* 0x00000010ff687819 */ /* 0x000fe20000011625 */
[----:B------:R-:W-:Y:S01]  /*49d0*/  IMAD.U32 R100, R15, 0x10000, RZ ;  /* 0x000100000f647824 */ /* 0x000fe200078e00ff */
[----:B------:R-:W-:Y:S02]  /*49e0*/  SHF.R.U64 R99, R40, 0x10, R41 ;  /* 0x0000001028637819 */ /* 0x000fe40000001229 */
[----:B------:R-:W-:Y:S02]  /*49f0*/  PRMT R40, R84, 0x5432, R102 ;  /* 0x0000543254287816 */ /* 0x000fe40000000066 */
[----:B------:R-:W-:-:S02]  /*4a00*/  SHF.R.U64 R103, R38, 0x10, R39 ;  /* 0x0000001026677819 */ /* 0x000fc40000001227 */
[----:B------:R-:W-:Y:S02]  /*4a10*/  PRMT R102, R91, 0x5432, R106 ;  /* 0x000054325b667816 */ /* 0x000fe4000000006a */
[----:B------:R-:W-:Y:S02]  /*4a20*/  PRMT R104, R86, 0x5432, R104 ;  /* 0x0000543256687816 */ /* 0x000fe40000000068 */
[----:B------:R-:W-:Y:S02]  /*4a30*/  SHF.R.U32.HI R101, RZ, 0x10, R39 ;  /* 0x00000010ff657819 */ /* 0x000fe40000011627 */
[----:B------:R-:W-:Y:S02]  /*4a40*/  SHF.R.U64 R42, R42, 0x10, R43 ;  /* 0x000000102a2a7819 */ /* 0x000fe4000000122b */
[----:B------:R-:W-:Y:S01]  /*4a50*/  PRMT R39, R107, 0x5410, R103 ;  /* 0x000054106b277816 */ /* 0x000fe20000000067 */
[----:B------:R-:W-:Y:S01]  /*4a60*/  IMAD.U32 R107, R102, 0x10000, RZ ;  /* 0x00010000666b7824 */ /* 0x000fe200078e00ff */
[----:B------:R-:W-:Y:S01]  /*4a70*/  SHF.R.U32.HI R43, RZ, 0x10, R43 ;  /* 0x00000010ff2b7819 */ /* 0x000fe2000001162b */
[----:B------:R-:W-:Y:S01]  /*4a80*/  IMAD.U32 R103, R104, 0x10000, RZ ;  /* 0x0001000068677824 */ /* 0x000fe200078e00ff */
[----:B------:R-:W-:Y:S01]  /*4a90*/  PRMT R99, R109, 0x5410, R99 ;  /* 0x000054106d637816 */ /* 0x000fe20000000063 */
[C---:B------:R-:W-:Y:S01]  /*4aa0*/  FMUL.FTZ R109, R98.reuse, R107 ;  /* 0x0000006b626d7220 */ /* 0x040fe20000410000 */
[----:B------:R-:W-:Y:S01]  /*4ab0*/  PRMT R106, R105, 0x5410, R43 ;  /* 0x00005410696a7816 */ /* 0x000fe2000000002b */
[-C--:B------:R-:W-:Y:S01]  /*4ac0*/  FMUL.FTZ R111, R98, R103.reuse ;  /* 0x00000067626f7220 */ /* 0x080fe20000410000 */
[----:B------:R-:W-:Y:S01]  /*4ad0*/  PRMT R101, R108, 0x5410, R101 ;  /* 0x000054106c657816 */ /* 0x000fe20000000065 */
[----:B------:R-:W-:Y:S01]  /*4ae0*/  FFMA.FTZ R43, R96, R103, -R109 ;  /* 0x00000067602b7223 */ /* 0x000fe2000001086d */
[----:B------:R-:W-:Y:S01]  /*4af0*/  LOP3.LUT R97, R13, 0xffff0000, RZ, 0xc0, !PT ;  /* 0xffff00000d617812 */ /* 0x000fe200078ec0ff */
[----:B------:R-:W-:Y:S01]  /*4b00*/  IMAD.U32 R103, R106, 0x10000, RZ ;  /* 0x000100006a677824 */ /* 0x000fe200078e00ff */
[----:B------:R-:W-:Y:S01]  /*4b10*/  LOP3.LUT R105, R102, 0xffff0000, RZ, 0xc0, !PT ;  /* 0xffff000066697812 */ /* 0x000fe200078ec0ff */
[----:B------:R-:W-:Y:S01]  /*4b20*/  IMAD.U32 R102, R101, 0x10000, RZ ;  /* 0x0001000065667824 */ /* 0x000fe200078e00ff */
[----:B------:R-:W-:Y:S01]  /*4b30*/  LOP3.LUT R98, R104, 0xffff0000, RZ, 0xc0, !PT ;  /* 0xffff000068627812 */ /* 0x000fe200078ec0ff */
[C---:B------:R-:W-:Y:S01]  /*4b40*/  FMUL.FTZ R104, R100.reuse, R103 ;  /* 0x0000006764687220 */ /* 0x040fe20000410000 */
[----:B------:R-:W-:Y:S01]  /*4b50*/  LOP3.LUT R38, R9, 0xffff0000, RZ, 0xc0, !PT ;  /* 0xffff000009267812 */ /* 0x000fe200078ec0ff */
[-C--:B------:R-:W-:Y:S01]  /*4b60*/  FMUL.FTZ R109, R97, R105.reuse ;  /* 0x00000069616d7220 */ /* 0x080fe20000410000 */
[----:B------:R-:W-:Y:S01]  /*4b70*/  SHF.L.U32 R41, R11, 0x10, RZ ;  /* 0x000000100b297819 */ /* 0x000fe200000006ff */
[----:B------:R-:W-:Y:S01]  /*4b80*/  FMUL.FTZ R97, R97, R98 ;  /* 0x0000006261617220 */ /* 0x000fe20000410000 */
[----:B------:R-:W-:Y:S01]  /*4b90*/  LOP3.LUT R15, R15, 0xffff0000, RZ, 0xc0, !PT ;  /* 0xffff00000f0f7812 */ /* 0x000fe200078ec0ff */
[----:B------:R-:W-:Y:S01]  /*4ba0*/  FMUL.FTZ R100, R100, R102 ;  /* 0x0000006664647220 */ /* 0x000fe20000410000 */
[----:B------:R-:W-:Y:S01]  /*4bb0*/  LOP3.LUT R106, R106, 0xffff0000, RZ, 0xc0, !PT ;  /* 0xffff00006a6a7812 */ /* 0x000fe200078ec0ff */
[C---:B------:R-:W-:Y:S01]  /*4bc0*/  FFMA.FTZ R98, R38.reuse, R98, -R109 ;  /* 0x0000006226627223 */ /* 0x040fe2000001086d */
[----:B------:R-:W-:Y:S01]  /*4bd0*/  FFMA.FTZ R97, R38, R105, R97 ;  /* 0x0000006926617223 */ /* 0x000fe20000010061 */
[----:B------:R-:W-:Y:S01]  /*4be0*/  FFMA.FTZ R38, R41, R102, -R104 ;  /* 0x0000006629267223 */ /* 0x000fe20000010868 */
[----:B------:R-:W-:Y:S01]  /*4bf0*/  LOP3.LUT R101, R101, 0xffff0000, RZ, 0xc0, !PT ;  /* 0xffff000065657812 */ /* 0x000fe200078ec0ff */
[----:B------:R-:W-:Y:S01]  /*4c00*/  FFMA.FTZ R41, R41, R103, R100 ;  /* 0x0000006729297223 */ /* 0x000fe20000010064 */
[----:B------:R-:W-:Y:S01]  /*4c10*/  LOP3.LUT R36, R11, 0xffff0000, RZ, 0xc0, !PT ;  /* 0xffff00000b247812 */ /* 0x000fe200078ec0ff */
[----:B------:R-:W-:Y:S01]  /*4c20*/  FMUL.FTZ R103, R15, R106 ;  /* 0x0000006a0f677220 */ /* 0x000fe20000410000 */
[----:B------:R-:W-:-:S02]  /*4c30*/  IMAD.U32 R13, R12, 0x10000, RZ ;  /* 0x000100000c0d7824 */ /* 0x000fc400078e00ff */
[-C--:B------:R-:W-:Y:S01]  /*4c40*/  FMUL.FTZ R105, R15, R101.reuse ;  /* 0x000000650f697220 */ /* 0x080fe20000410000 */
[C---:B------:R-:W-:Y:S02]  /*4c50*/  IMAD.U32 R102, R99.reuse, 0x10000, RZ ;  /* 0x0001000063667824 */ /* 0x040fe400078e00ff */
[----:B------:R-:W-:Y:S01]  /*4c60*/  FFMA.FTZ R15, R36, R101, -R103 ;  /* 0x00000065240f7223 */ /* 0x000fe20000010867 */
[----:B------:R-:W-:Y:S01]  /*4c70*/  IMAD.U32 R100, R40, 0x10000, RZ ;  /* 0x0001000028647824 */ /* 0x000fe200078e00ff */
[----:B------:R-:W-:Y:S01]  /*4c80*/  LOP3.LUT R101, R99, 0xffff0000, RZ, 0xc0, !PT ;  /* 0xffff000063657812 */ /* 0x000fe200078ec0ff */
[----:B------:R-:W-:Y:S01]  /*4c90*/  IMAD.U32 R9, R8, 0x10000, RZ ;  /* 0x0001000008097824 */ /* 0x000fe200078e00ff */
[----:B------:R-:W-:Y:S01]  /*4ca0*/  LOP3.LUT R99, R40, 0xffff0000, RZ, 0xc0, !PT ;  /* 0xffff000028637812 */ /* 0x000fe200078ec0ff */
[C---:B------:R-:W-:Y:S01]  /*4cb0*/  FMUL.FTZ R40, R13.reuse, R102 ;  /* 0x000000660d287220 */ /* 0x040fe20000410000 */
[----:B------:R-:W-:Y:S01]  /*4cc0*/  LOP3.LUT R12, R12, 0xffff0000, RZ, 0xc0, !PT ;  /* 0xffff00000c0c7812 */ /* 0x000fe200078ec0ff */
[----:B------:R-:W-:Y:S01]  /*4cd0*/  FMUL.FTZ R13, R13, R100 ;  /* 0x000000640d0d7220 */ /* 0x000fe20000410000 */
        /* <DEDUP_REMOVED lines=9> */
[C---:B------:R-:W-:Y:S01]  /*4d70*/  IMAD.U32 R10, R14.reuse, 0x10000, RZ ;  /* 0x000100000e0a7824 */ /* 0x040fe200078e00ff */
[----:B------:R-:W-:Y:S01]  /*4d80*/  LOP3.LUT R14, R14, 0xffff0000, RZ, 0xc0, !PT ;  /* 0xffff00000e0e7812 */ /* 0x000fe200078ec0ff */
[C---:B------:R-:W-:Y:S01]  /*4d90*/  IMAD.U32 R12, R42.reuse, 0x10000, RZ ;  /* 0x000100002a0c7824 */ /* 0x040fe200078e00ff */
[----:B------:R-:W-:Y:S01]  /*4da0*/  LOP3.LUT R42, R42, 0xffff0000, RZ, 0xc0, !PT ;  /* 0xffff00002a2a7812 */ /* 0x000fe200078ec0ff */
[C---:B------:R-:W-:Y:S01]  /*4db0*/  IMAD.U32 R9, R39.reuse, 0x10000, RZ ;  /* 0x0001000027097824 */ /* 0x040fe200078e00ff */
[----:B------:R-:W-:Y:S01]  /*4dc0*/  LOP3.LUT R39, R39, 0xffff0000, RZ, 0xc0, !PT ;  /* 0xffff000027277812 */ /* 0x000fe200078ec0ff */
[----:B------:R-:W-:Y:S01]  /*4dd0*/  FFMA.FTZ R103, R8, R99, -R103 ;  /* 0x0000006308677223 */ /* 0x000fe20000010867 */
[----:B------:R-:W-:Y:S01]  /*4de0*/  FFMA.FTZ R96, R96, R107, R111 ;  /* 0x0000006b60607223 */ /* 0x000fe2000001006f */
[----:B------:R-:W-:Y:S01]  /*4df0*/  FFMA.FTZ R8, R8, R101, R105 ;  /* 0x0000006508087223 */ /* 0x000fe20000010069 */
[C---:B------:R-:W-:Y:S01]  /*4e00*/  FMUL.FTZ R36, R10.reuse, R12 ;  /* 0x0000000c0a247220 */ /* 0x040fe20000410000 */
        /* <DEDUP_REMOVED lines=10> */
[----:B------:R-:W-:Y:S01]  /*4eb0*/  F2FP.BF16.F32.PACK_AB R12, R8, R13 ;  /* 0x0000000d080c723e */ /* 0x000fe200000010ff */
[----:B------:R-:W-:Y:S01]  /*4ec0*/  IMAD.MOV.U32 R8, RZ, RZ, R40 ;  /* 0x000000ffff087224 */ /* 0x000fe200078e0028 */
[----:B------:R-:W-:Y:S01]  /*4ed0*/  F2FP.BF16.F32.PACK_AB R9, R98, R43 ;  /* 0x0000002b6209723e */ /* 0x000fe200000010ff */
[----:B------:R-:W-:Y:S01]  /*4ee0*/  IMAD.MOV.U32 R13, RZ, RZ, R96 ;  /* 0x000000ffff0d7224 */ /* 0x000fe200078e0060 */
[----:B------:R-:W-:Y:S02]  /*4ef0*/  F2FP.BF16.F32.PACK_AB R15, R106, R41 ;  /* 0x000000296a0f723e */ /* 0x000fe400000010ff */
[----:B------:R-:W-:-:S02]  /*4f00*/  F2FP.BF16.F32.PACK_AB R10, R39, R36 ;  /* 0x00000024270a723e */ /* 0x000fc400000010ff */
[----:B------:R-:W-:-:S07]  /*4f10*/  F2FP.BF16.F32.PACK_AB R14, R42, R99 ;  /* 0x000000632a0e723e */ /* 0x000fce00000010ff */
.L_x_1626:
[----:B------:R-:W-:Y:S05]  /*4f20*/  BSYNC B2 ;  /* 0x0000000000027941 */ /* 0x000fea0003800000 */
.L_x_1625:
[----:B------:R-:W-:Y:S01]  /*4f30*/  ISETP.GE.AND P4, PT, R89, R85, PT ;  /* 0x000000555900720c */ /* 0x000fe20003f86270 */
[----:B0-----:R0:W-:-:S12]  /*4f40*/  ST.E.128 desc[UR42][R78.64], R8 ;  /* 0x000000084e007985 */ /* 0x0011d8000c101d2a */
[----:B------:R-:W-:-:S05]  /*4f50*/  @!P4 IMAD.WIDE R80, R89, 0x2, R80 ;  /* 0x000000025950c825 */ /* 0x000fca00078e0250 */
[----:B---3--:R0:W-:Y:S02]  /*4f60*/  @!P4 ST.E.128 desc[UR42][R80.64], R12 ;  /* 0x0000000c5000c985 */ /* 0x0081e4000c101d2a */
.L_x_1624:
[----:B------:R-:W-:Y:S05]  /*4f70*/  BSYNC B1 ;  /* 0x0000000000017941 */ /* 0x000fea0003800000 */
.L_x_1623:
[----:B------:R-:W-:-:S03]  /*4f80*/  UMOV UR4, 0xffffffff ;  /* 0xffffffff00047882 */ /* 0x000fc60000000000 */
[----:B------:R-:W-:Y:S05]  /*4f90*/  BRA.DIV UR4, `(.L_x_1627) ;  /* 0x000001d604dc7947 */ /* 0x000fea000b800000 */
[----:B--2---:R-:W2:Y:S04]  /*4fa0*/  SHFL.IDX PT, R83, R83, 0x1, 0x1c1f ;  /* 0x003c1f0053537f89 */ /* 0x004ea800000e0000 */
[----:B------:R-:W0:Y:S02]  /*4fb0*/  SHFL.IDX PT, R82, R82, 0x1, 0x1c1f ;  /* 0x003c1f0052527f89 */ /* 0x000e2400000e0000 */
.L_x_1939:
[----:B0-----:R-:W0:Y:S02]  /*4fc0*/  S2R R8, SR_TID.X ;  /* 0x0000000000087919 */ /* 0x001e240000002100 */
[----:B0-----:R-:W-:-:S05]  /*4fd0*/  VIADD R9, R8, 0xffffff80 ;  /* 0xffffff8008097836 */ /* 0x001fca0000000000 */
[----:B------:R-:W-:-:S04]  /*4fe0*/  SHF.R.S32.HI R8, RZ, 0x1f, R9 ;  /* 0x0000001fff087819 */ /* 0x000fc80000011409 */
[----:B------:R-:W-:-:S04]  /*4ff0*/  LEA.HI R8, R8, R9, RZ, 0x2 ;  /* 0x0000000908087211 */ /* 0x000fc800078f10ff */
[----:B------:R-:W-:-:S05]  /*5000*/  SHF.R.S32.HI R8, RZ, 0x2, R8 ;  /* 0x00000002ff087819 */ /* 0x000fca0000011408 */
[----:B------:R-:W-:-:S05]  /*5010*/  VIADD R8, R8, 0x60 ;  /* 0x0000006008087836 */ /* 0x000fca0000000000 */
[----:B------:R-:W-:-:S13]  /*5020*/  ISETP.GE.OR P4, PT, R8, R76, P1 ;  /* 0x0000004c0800720c */ /* 0x000fda0000f86670 */
[----:B------:R-:W-:Y:S05]  /*5030*/  @P4 BRA `(.L_x_1610) ;  /* 0x0000000c00104947 */ /* 0x000fea0003800000 */
[----:B------:R-:W5:Y:S04]  /*5040*/  LDL R11, [R1+0x38] ;  /* 0x00003800010b7983 */ /* 0x000f680000100800 */
[----:B------:R-:W3:Y:S04]  /*5050*/  LDL R10, [R1+0x64] ;  /* 0x00006400010a7983 */ /* 0x000ee80000100800 */
[----:B------:R-:W4:Y:S01]  /*5060*/  LDL R9, [R1+0x48] ;  /* 0x0000480001097983 */ /* 0x000f220000100800 */
[----:B------:R-:W-:Y:S01]  /*5070*/  SEL R87, R58, R87, !P0 ;  /* 0x000000573a577207 */ /* 0x000fe20004000000 */
[----:B------:R-:W-:Y:S01]  /*5080*/  BSSY B1, `(.L_x_1628) ;  /* 0x000006b000017945 */ /* 0x000fe20003800000 */
[----:B------:R-:W-:-:S02]  /*5090*/  LEA R36, P4, R6, R82, 0x1 ;  /* 0x0000005206247211 */ /* 0x000fc400078808ff */
[----:B------:R-:W-:Y:S02]  /*50a0*/  SHF.R.S32.HI R8, RZ, 0x1f, R87 ;  /* 0x0000001fff087819 */ /* 0x000fe40000011457 */
[----:B--2---:R-:W-:Y:S02]  /*50b0*/  LEA.HI.X R37, R6, R83, R4, 0x1, P4 ;  /* 0x0000005306257211 */ /* 0x004fe400020f0c04 */
[----:B------:R-:W-:-:S04]  /*50c0*/  LEA.HI R8, R8, R87, RZ, 0x4 ;  /* 0x0000005708087211 */ /* 0x000fc800078f20ff */
[----:B------:R-:W-:-:S05]  /*50d0*/  LEA.HI.SX32 R8, R8, R5, 0x1c ;  /* 0x0000000508087211 */ /* 0x000fca00078fe2ff */
[----:B------:R-:W-:-:S05]  /*50e0*/  IMAD.SHL.U32 R38, R8, 0x8, RZ ;  /* 0x0000000808267824 */ /* 0x000fca00078e00ff */
[----:B-----5:R-:W-:-:S04]  /*50f0*/  LOP3.LUT R8, R11, 0x38, R38, 0xf8, !PT ;  /* 0x000000380b087812 */ /* 0x020fc800078ef826 */
[----:B---3--:R-:W-:-:S05]  /*5100*/  LOP3.LUT R8, R8, R10, RZ, 0x3c, !PT ;  /* 0x0000000a08087212 */ /* 0x008fca00078e3cff */
[----:B----4-:R-:W-:Y:S02]  /*5110*/  IMAD.IADD R8, R9, 0x1, R8 ;  /* 0x0000000109087824 */ /* 0x010fe400078e0208 */
[C---:B------:R-:W-:Y:S02]  /*5120*/  IMAD R9, R23.reuse, 0x2000, R0 ;  /* 0x0000200017097824 */ /* 0x040fe400078e0200 */
[----:B------:R-:W-:Y:S02]  /*5130*/  IMAD R11, R23, 0x2000, R8 ;  /* 0x00002000170b7824 */ /* 0x000fe400078e0208 */
[--C-:B------:R-:W-:Y:S02]  /*5140*/  IMAD R9, R9, 0x2, R2.reuse ;  /* 0x0000000209097824 */ /* 0x100fe400078e0202 */
[----:B------:R-:W-:-:S04]  /*5150*/  IMAD R12, R11, 0x2, R2 ;  /* 0x000000020b0c7824 */ /* 0x000fc800078e0202 */
[----:B------:R-:W0:Y:S04]  /*5160*/  LDS.128 R8, [R9+0xe400] ;  /* 0x00e4000009087984 */ /* 0x000e280000000c00 */
[----:B------:R-:W2:Y:S01]  /*5170*/  LDS.128 R12, [R12+0xe400] ;  /* 0x00e400000c0c7984 */ /* 0x000ea20000000c00 */
[----:B------:R-:W-:Y:S05]  /*5180*/  @P3 BRA `(.L_x_1629) ;  /* 0x0000000400683947 */ /* 0x000fea0003800000 */
[----:B------:R-:W-:Y:S01]  /*5190*/  SHF.R.U32.HI R96, RZ, 0x10, R45 ;  /* 0x00000010ff607819 */ /* 0x000fe2000001162d */
[----:B0-----:R-:W-:Y:S01]  /*51a0*/  IMAD.U32 R42, R9, 0x10000, RZ ;  /* 0x00010000092a7824 */ /* 0x001fe200078e00ff */
[----:B------:R-:W-:Y:S01]  /*51b0*/  SHF.R.U32.HI R79, RZ, 0x10, R49 ;  /* 0x00000010ff4f7819 */ /* 0x000fe20000011631 */
[----:B--2---:R-:W-:Y:S01]  /*51c0*/  IMAD.U32 R40, R12, 0x10000, RZ ;  /* 0x000100000c287824 */ /* 0x004fe200078e00ff */
[----:B------:R-:W-:Y:S01]  /*51d0*/  PRMT R95, R95, 0x5410, R96 ;  /* 0x000054105f5f7816 */ /* 0x000fe20000000060 */
[----:B------:R-:W-:Y:S01]  /*51e0*/  IMAD.U32 R39, R8, 0x10000, RZ ;  /* 0x0001000008277824 */ /* 0x000fe200078e00ff */
[----:B------:R-:W-:Y:S02]  /*51f0*/  PRMT R92, R92, 0x5410, R79 ;  /* 0x000054105c5c7816 */ /* 0x000fe4000000004f */
[----:B------:R-:W-:Y:S02]  /*5200*/  SHF.R.U64 R78, R48, 0x10, R49 ;  /* 0x00000010304e7819 */ /* 0x000fe40000001231 */
[----:B------:R-:W-:Y:S01]  /*5210*/  SHF.R.U64 R87, R44, 0x10, R45 ;  /* 0x000000102c577819 */ /* 0x000fe2000000122d */
[----:B------:R-:W-:Y:S01]  /*5220*/  IMAD.U32 R45, R13, 0x10000, RZ ;  /* 0x000100000d2d7824 */ /* 0x000fe200078e00ff */
[--C-:B------:R-:W-:Y:S01]  /*5230*/  SHF.R.U64 R80, R46, 0x10, R47.reuse ;  /* 0x000000102e507819 */ /* 0x100fe2000000122f */
[----:B------:R-:W-:Y:S01]  /*5240*/  IMAD.U32 R44, R11, 0x10000, RZ ;  /* 0x000100000b2c7824 */ /* 0x000fe200078e00ff */
[----:B------:R-:W-:Y:S01]  /*5250*/  SHF.R.U32.HI R81, RZ, 0x10, R47 ;  /* 0x00000010ff517819 */ /* 0x000fe2000001162f */
[----:B------:R-:W-:Y:S01]  /*5260*/  IMAD.U32 R47, R15, 0x10000, RZ ;  /* 0x000100000f2f7824 */ /* 0x000fe200078e00ff */
[----:B------:R-:W-:-:S02]  /*5270*/  SHF.R.U64 R49, R50, 0x10, R51 ;  /* 0x0000001032317819 */ /* 0x000fc40000001233 */
[----:B------:R-:W-:Y:S02]  /*5280*/  SHF.R.U32.HI R51, RZ, 0x10, R51 ;  /* 0x00000010ff337819 */ /* 0x000fe40000011633 */
[----:B------:R-:W-:Y:S01]  /*5290*/  LOP3.LUT R46, R13, 0xffff0000, RZ, 0xc0, !PT ;  /* 0xffff00000d2e7812 */ /* 0x000fe200078ec0ff */
[----:B------:R-:W-:Y:S01]  /*52a0*/  IMAD.U32 R13, R95, 0x10000, RZ ;  /* 0x000100005f0d7824 */ /* 0x000fe200078e00ff */
[----:B------:R-:W-:Y:S01]  /*52b0*/  LOP3.LUT R48, R15, 0xffff0000, RZ, 0xc0, !PT ;  /* 0xffff00000f307812 */ /* 0x000fe200078ec0ff */
[----:B------:R-:W-:Y:S01]  /*52c0*/  IMAD.U32 R15, R92, 0x10000, RZ ;  /* 0x000100005c0f7824 */ /* 0x000fe200078e00ff */
[----:B------:R-:W-:Y:S02]  /*52d0*/  PRMT R86, R86, 0x5410, R49 ;  /* 0x0000541056567816 */ /* 0x000fe40000000031 */
[----:B------:R-:W-:Y:S01]  /*52e0*/  PRMT R90, R90, 0x5410, R51 ;  /* 0x000054105a5a7816 */ /* 0x000fe20000000033 */
[C---:B------:R-:W-:Y:S01]  /*52f0*/  FMUL.FTZ R49, R45.reuse, R15 ;  /* 0x0000000f2d317220 */ /* 0x040fe20000410000 */
[----:B------:R-:W-:Y:S01]  /*5300*/  PRMT R84, R84, 0x5410, R81 ;  /* 0x0000541054547816 */ /* 0x000fe20000000051 */
[-C--:B------:R-:W-:Y:S01]  /*5310*/  FMUL.FTZ R51, R45, R13.reuse ;  /* 0x0000000d2d337220 */ /* 0x080fe20000410000 */
[----:B------:R-:W-:Y:S01]  /*5320*/  LOP3.LUT R92, R92, 0xffff0000, RZ, 0xc0, !PT ;  /* 0xffff00005c5c7812 */ /* 0x000fe200078ec0ff */
[C---:B------:R-:W-:Y:S01]  /*5330*/  FFMA.FTZ R13, R42.reuse, R13, -R49 ;  /* 0x0000000d2a0d7223 */ /* 0x040fe20000010831 */
[----:B------:R-:W-:Y:S01]  /*5340*/  LOP3.LUT R95, R95, 0xffff0000, RZ, 0xc0, !PT ;  /* 0xffff00005f5f7812 */ /* 0x000fe200078ec0ff */
[----:B------:R-:W-:Y:S01]  /*5350*/  FFMA.FTZ R15, R42, R15, R51 ;  /* 0x0000000f2a0f7223 */ /* 0x000fe20000010033 */
[----:B------:R-:W-:Y:S01]  /*5360*/  IMAD.U32 R45, R90, 0x10000, RZ ;  /* 0x000100005a2d7824 */ /* 0x000fe200078e00ff */
[----:B------:R-:W-:Y:S01]  /*5370*/  LOP3.LUT R43, R9, 0xffff0000, RZ, 0xc0, !PT ;  /* 0xffff0000092b7812 */ /* 0x000fe200078ec0ff */
[----:B------:R-:W-:-:S02]  /*5380*/  IMAD.U32 R42, R84, 0x10000, RZ ;  /* 0x00010000542a7824 */ /* 0x000fc400078e00ff */
[C---:B------:R-:W-:Y:S01]  /*5390*/  FMUL.FTZ R50, R46.reuse, R92 ;  /* 0x0000005c2e327220 */ /* 0x040fe20000410000 */
[----:B------:R-:W-:Y:S01]  /*53a0*/  PRMT R91, R91, 0x5410, R78 ;  /* 0x000054105b5b7816 */ /* 0x000fe2000000004e */
[----:B------:R-:W-:Y:S01]  /*53b0*/  FMUL.FTZ R46, R46, R95 ;  /* 0x0000005f2e2e7220 */ /* 0x000fe20000410000 */
[----:B------:R-:W-:Y:S01]  /*53c0*/  LOP3.LUT R90, R90, 0xffff0000, RZ, 0xc0, !PT ;  /* 0xffff00005a5a7812 */ /* 0x000fe200078ec0ff */
[CC--:B------:R-:W-:Y:S01]  /*53d0*/  FMUL.FTZ R49, R47.reuse, R45.reuse ;  /* 0x0000002d2f317220 */ /* 0x0c0fe20000410000 */
[----:B------:R-:W-:Y:S01]  /*53e0*/  PRMT R94, R94, 0x5410, R87 ;  /* 0x000054105e5e7816 */ /* 0x000fe20000000057 */
[----:B------:R-:W-:Y:S01]  /*53f0*/  FMUL.FTZ R78, R47, R42 ;  /* 0x0000002a2f4e7220 */ /* 0x000fe20000410000 */
[----:B------:R-:W-:Y:S01]  /*5400*/  LOP3.LUT R84, R84, 0xffff0000, RZ, 0xc0, !PT ;  /* 0xffff000054547812 */ /* 0x000fe200078ec0ff */
[----:B------:R-:W-:Y:S01]  /*5410*/  FFMA.FTZ R92, R43, R92, R46 ;  /* 0x0000005c2b5c7223 */ /* 0x000fe2000001002e */
[----:B------:R-:W-:Y:S01]  /*5420*/  LOP3.LUT R41, R11, 0xffff0000, RZ, 0xc0, !PT ;  /* 0xffff00000b297812 */ /* 0x000fe200078ec0ff */
[C---:B------:R-:W-:Y:S01]  /*5430*/  FFMA.FTZ R49, R44.reuse, R42, -R49 ;  /* 0x0000002a2c317223 */ /* 0x040fe20000010831 */
[----:B------:R-:W-:Y:S01]  /*5440*/  FFMA.FTZ R78, R44, R45, R78 ;  /* 0x0000002d2c4e7223 */ /* 0x000fe2000001004e */
[----:B------:R-:W-:Y:S01]  /*5450*/  FMUL.FTZ R46, R48, R90 ;  /* 0x0000005a302e7220 */ /* 0x000fe20000410000 */
[----:B------:R-:W-:-:S02]  /*5460*/  IMAD.U32 R42, R94, 0x10000, RZ ;  /* 0x000100005e2a7824 */ /* 0x000fc400078e00ff */
[-C--:B------:R-:W-:Y:S01]  /*5470*/  FMUL.FTZ R48, R48, R84.reuse ;  /* 0x0000005430307220 */ /* 0x080fe20000410000 */
[----:B------:R-:W-:Y:S02]  /*5480*/  IMAD.U32 R44, R91, 0x10000, RZ ;  /* 0x000100005b2c7824 */ /* 0x000fe400078e00ff */
[----:B------:R-:W-:Y:S01]  /*5490*/  FFMA.FTZ R84, R41, R84, -R46 ;  /* 0x0000005429547223 */ /* 0x000fe2000001082e */
[C---:B------:R-:W-:Y:S01]  /*54a0*/  FMUL.FTZ R45, R40.reuse, R42 ;  /* 0x0000002a282d7220 */ /* 0x040fe20000410000 */
[----:B------:R-:W-:Y:S01]  /*54b0*/  FFMA.FTZ R50, R43, R95, -R50 ;  /* 0x0000005f2b327223 */ /* 0x000fe20000010832 */
[----:B------:R-:W-:Y:S01]  /*54c0*/  FMUL.FTZ R46, R40, R44 ;  /* 0x0000002c282e7220 */ /* 0x000fe20000410000 */
[----:B------:R-:W-:Y:S01]  /*54d0*/  LOP3.LUT R12, R12, 0xffff0000, RZ, 0xc0, !PT ;  /* 0xffff00000c0c7812 */ /* 0x000fe200078ec0ff */
[----:B------:R-:W-:Y:S01]  /*54e0*/  IMAD.U32 R9, R10, 0x10000, RZ ;  /* 0x000100000a097824 */ /* 0x000fe200078e00ff */
[----:B------:R-:W-:Y:S01]  /*54f0*/  LOP3.LUT R91, R91, 0xffff0000, RZ, 0xc0, !PT ;  /* 0xffff00005b5b7812 */ /* 0x000fe200078ec0ff */
[C---:B------:R-:W-:Y:S01]  /*5500*/  FFMA.FTZ R46, R39.reuse, R42, -R46 ;  /* 0x0000002a272e7223 */ /* 0x040fe2000001082e */
[----:B------:R-:W-:Y:S01]  /*5510*/  LOP3.LUT R43, R94, 0xffff0000, RZ, 0xc0, !PT ;  /* 0xffff00005e2b7812 */ /* 0x000fe200078ec0ff */
[----:B------:R-:W-:Y:S01]  /*5520*/  FFMA.FTZ R45, R39, R44, R45 ;  /* 0x0000002c272d7223 */ /* 0x000fe2000001002d */
[----:B------:R-:W-:Y:S01]  /*5530*/  PRMT R93, R93, 0x5410, R80 ;  /* 0x000054105d5d7816 */ /* 0x000fe20000000050 */
[----:B------:R-:W-:Y:S01]  /*5540*/  IMAD.U32 R39, R86, 0x10000, RZ ;  /* 0x0001000056277824 */ /* 0x000fe200078e00ff */
[----:B------:R-:W-:Y:S01]  /*5550*/  LOP3.LUT R11, R10, 0xffff0000, RZ, 0xc0, !PT ;  /* 0xffff00000a0b7812 */ /* 0x000fe200078ec0ff */
[C---:B------:R-:W-:Y:S01]  /*5560*/  IMAD.U32 R10, R14.reuse, 0x10000, RZ ;  /* 0x000100000e0a7824 */ /* 0x040fe200078e00ff */
[----:B------:R-:W-:Y:S01]  /*5570*/  LOP3.LUT R14, R14, 0xffff0000, RZ, 0xc0, !PT ;  /* 0xffff00000e0e7812 */ /* 0x000fe200078ec0ff */
[----:B------:R-:W-:Y:S01]  /*5580*/  FFMA.FTZ R51, R41, R90, R48 ;  /* 0x0000005a29337223 */ /* 0x000fe20000010030 */
[----:B------:R-:W-:Y:S01]  /*5590*/  LOP3.LUT R86, R86, 0xffff0000, RZ, 0xc0, !PT ;  /* 0xffff000056567812 */ /* 0x000fe200078ec0ff */
[C---:B------:R-:W-:Y:S01]  /*55a0*/  FMUL.FTZ R41, R12.reuse, R91 ;  /* 0x0000005b0c297220 */ /* 0x040fe20000410000 */
[----:B------:R-:W-:Y:S01]  /*55b0*/  FMUL.FTZ R47, R12, R43 ;  /* 0x0000002b0c2f7220 */ /* 0x000fe20000410000 */
[----:B------:R-:W-:Y:S01]  /*55c0*/  LOP3.LUT R8, R8, 0xffff0000, RZ, 0xc0, !PT ;  /* 0xffff000008087812 */ /* 0x000fe200078ec0ff */
[C---:B------:R-:W-:Y:S01]  /*55d0*/  IMAD.U32 R12, R93.reuse, 0x10000, RZ ;  /* 0x000100005d0c7824 */ /* 0x040fe200078e00ff */
[----:B------:R-:W-:Y:S01]  /*55e0*/  LOP3.LUT R93, R93, 0xffff0000, RZ, 0xc0, !PT ;  /* 0xffff00005d5d7812 */ /* 0x000fe200078ec0ff */
[----:B------:R-:W-:Y:S01]  /*55f0*/  FMUL.FTZ R40, R10, R39 ;  /* 0x000000270a287220 */ /* 0x000fe20000410000 */
[----:B------:R-:W-:Y:S01]  /*5600*/  FMUL.FTZ R42, R14, R86 ;  /* 0x000000560e2a7220 */ /* 0x000fe20000410000 */
[----:B------:R-:W-:Y:S01]  /*5610*/  FFMA.FTZ R41, R8, R43, -R41 ;  /* 0x0000002b08297223 */ /* 0x000fe20000010829 */
[-C--:B------:R-:W-:Y:S01]  /*5620*/  FMUL.FTZ R10, R10, R12.reuse ;  /* 0x0000000c0a0a7220 */ /* 0x080fe20000410000 */
[-C--:B------:R-:W-:Y:S01]  /*5630*/  FMUL.FTZ R43, R14, R93.reuse ;  /* 0x0000005d0e2b7220 */ /* 0x080fe20000410000 */
        /* <DEDUP_REMOVED lines=9> */
[----:B------:R-:W-:Y:S01]  /*56d0*/  F2FP.BF16.F32.PACK_AB R12, R8, R45 ;  /* 0x0000002d080c723e */ /* 0x000fe200000010ff */
[----:B------:R-:W-:Y:S01]  /*56e0*/  IMAD.MOV.U32 R8, RZ, RZ, R46 ;  /* 0x000000ffff087224 */ /* 0x000fe200078e002e */
[----:B------:R-:W-:Y:S01]  /*56f0*/  F2FP.BF16.F32.PACK_AB R14, R43, R10 ;  /* 0x0000000a2b0e723e */ /* 0x000fe200000010ff */
[----:B------:R-:W-:Y:S01]  /*5700*/  IMAD.MOV.U32 R10, RZ, RZ, R40 ;  /* 0x000000ffff0a7224 */ /* 0x000fe200078e0028 */
[----:B------:R-:W-:-:S02]  /*5710*/  F2FP.BF16.F32.PACK_AB R11, R84, R49 ;  /* 0x00000031540b723e */ /* 0x000fc400000010ff */
[----:B------:R-:W-:-:S07]  /*5720*/  F2FP.BF16.F32.PACK_AB R15, R51, R78 ;  /* 0x0000004e330f723e */ /* 0x000fce00000010ff */
.L_x_1629:
[----:B------:R-:W-:Y:S05]  /*5730*/  BSYNC B1 ;  /* 0x0000000000017941 */ /* 0x000fea0003800000 */
.L_x_1628:
[----:B------:R-:W-:Y:S01]  /*5740*/  ISETP.GE.AND P3, PT, R38, R85, PT ;  /* 0x000000552600720c */ /* 0x000fe20003f66270 */
[----:B0-----:R0:W-:Y:S02]  /*5750*/  ST.E.128 desc[UR42][R36.64], R8 ;  /* 0x0000000824007985 */ /* 0x0011e4000c101d2a */
[----:B0-----:R-:W-:Y:S02]  /*5760*/  IMAD.MOV.U32 R8, RZ, RZ, R82 ;  /* 0x000000ffff087224 */ /* 0x001fe400078e0052 */
[----:B------:R-:W-:-:S08]  /*5770*/  IMAD.MOV.U32 R9, RZ, RZ, R83 ;  /* 0x000000ffff097224 */ /* 0x000fd000078e0053 */
[----:B------:R-:W-:Y:S05]  /*5780*/  @P3 BRA `(.L_x_1610) ;  /* 0x00000004003c3947 */ /* 0x000fea0003800000 */
[----:B------:R-:W-:-:S05]  /*5790*/  IMAD.WIDE R8, R38, 0x2, R8 ;  /* 0x0000000226087825 */ /* 0x000fca00078e0208 */
[----:B--2---:R0:W-:Y:S01]  /*57a0*/  ST.E.128 desc[UR42][R8.64], R12 ;  /* 0x0000000c08007985 */ /* 0x0041e2000c101d2a */
[----:B------:R-:W-:Y:S05]  /*57b0*/  BRA `(.L_x_1610) ;  /* 0x0000000400307947 */ /* 0x000fea0003800000 */
.L_x_1591:
[----:B------:R-:W-:-:S06]  /*57c0*/  UISETP.NE.AND UP0, UPT, UR39, 0x3, UPT ;  /* 0x000000032700788c */ /* 0x000fcc000bf05270 */
[----:B------:R-:W-:-:S13]  /*57d0*/  PLOP3.LUT P5, PT, PT, PT, UP0, 0x80, 0x0 ;  /* 0x000000000000781c */ /* 0x000fda0003faf008 */
[----:B------:R-:W-:Y:S05]  /*57e0*/  @!P5 BRA `(.L_x_1630) ;  /* 0x000000000004d947 */ /* 0x000fea0003800000 */
[----:B------:R-:W-:Y:S01]  /*57f0*/  BPT.TRAP 0x1 ;  /* 0x000000040000795c */ /* 0x000fe20000300000 */
.L_x_1630:
[----:B------:R-:W2:Y:S01]  /*5800*/  LDL R8, [R1+0x14] ;  /* 0x0000140001087983 */ /* 0x000ea20000100800 */
[----:B------:R-:W-:Y:S01]  /*5810*/  IMAD R69, R23, 0x8, R2 ;  /* 0x0000000817457824 */ /* 0x000fe200078e0202 */
[----:B------:R-:W-:Y:S01]  /*5820*/  BSSY B1, `(.L_x_1631) ;  /* 0x0000005000017945 */ /* 0x000fe20003800000 */
[----:B------:R-:W-:Y:S02]  /*5830*/  SHF.R.S32.HI R74, RZ, 0x1f, R73 ;  /* 0x0000001fff4a7819 */ /* 0x000fe40000011449 */
[----:B--2---:R-:W-:-:S04]  /*5840*/  SHF.L.U32 R77, R8, 0x1f, RZ ;  /* 0x0000001f084d7819 */ /* 0x004fc800000006ff */
[----:B------:R-:W0:Y:S02]  /*5850*/  SYNCS.PHASECHK.TRANS64.TRYWAIT P3, [R69+URZ+0x16890], R77 ;  /* 0x0168904d450075a7 */ /* 0x000e24000806017f */
[----:B0-----:R-:W-:Y:S05]  /*5860*/  @!P3 BRA `(.L_x_1632) ;  /* 0x000001cc00f4b947 */ /* 0x001fea0003800000 */
.L_x_1940:
[----:B------:R-:W-:Y:S05]  /*5870*/  BSYNC B1 ;  /* 0x0000000000017941 */ /* 0x000fea0003800000 */
.L_x_1631:
[----:B------:R-:W2:Y:S01]  /*5880*/  LDL R12, [R1+0x4] ;  /* 0x00000400010c7983 */ /* 0x000ea20000100800 */
[----:B------:R-:W-:Y:S01]  /*5890*/  ULDC.64 UR4, c[0x0][0x300] ;  /* 0x0000c00000047ab9 */ /* 0x000fe20000000a00 */
[----:B-----5:R-:W-:Y:S01]  /*58a0*/  SHF.R.S32.HI R75, RZ, 0x1f, R72 ;  /* 0x0000001fff4b7819 */ /* 0x020fe20000011448 */
[----:B------:R-:W-:Y:S01]  /*58b0*/  IMAD R10, R74, UR4, RZ ;  /* 0x000000044a0a7c24 */ /* 0x000fe2000f8e02ff */
[----:B------:R-:W1:Y:S01]  /*58c0*/  S2R R14, SR_TID.X ;  /* 0x00000000000e7919 */ /* 0x000e620000002100 */
[----:B------:R-:W-:Y:S01]  /*58d0*/  IMAD.WIDE.U32 R8, R73, UR4, RZ ;  /* 0x0000000449087c25 */ /* 0x000fe2000f8e00ff */
[----:B------:R-:W-:-:S03]  /*58e0*/  ULDC.64 UR6, c[0x0][0x2e8] ;  /* 0x0000ba0000067ab9 */ /* 0x000fc60000000a00 */
[----:B------:R-:W-:Y:S01]  /*58f0*/  IMAD R11, R73, UR5, R10 ;  /* 0x00000005490b7c24 */ /* 0x000fe2000f8e020a */
[----:B------:R-:W-:Y:S01]  /*5900*/  ULDC.64 UR4, c[0x0][0x310] ;  /* 0x0000c40000047ab9 */ /* 0x000fe20000000a00 */
[----:B------:R-:W-:Y:S02]  /*5910*/  IMAD R76, R27, -0x80, R25 ;  /* 0xffffff801b4c7824 */ /* 0x000fe400078e0219 */
[----:B------:R-:W-:Y:S02]  /*5920*/  IMAD R13, R75, UR4, RZ ;  /* 0x000000044b0d7c24 */ /* 0x000fe4000f8e02ff */
[----:B------:R-:W-:Y:S01]  /*5930*/  IMAD.IADD R9, R9, 0x1, R11 ;  /* 0x0000000109097824 */ /* 0x000fe200078e020b */
[----:B------:R-:W-:Y:S01]  /*5940*/  VIMNMX R76, R76, 0x80, PT ;  /* 0x000000804c4c7848 */ /* 0x000fe20003fe0100 */
[C---:B------:R-:W-:Y:S02]  /*5950*/  IMAD R13, R72.reuse, UR5, R13 ;  /* 0x00000005480d7c24 */ /* 0x040fe4000f8e020d */
[----:B------:R-:W-:Y:S01]  /*5960*/  IMAD.WIDE.U32 R8, R72, UR4, R8 ;  /* 0x0000000448087c25 */ /* 0x000fe2000f8e0008 */
[----:B------:R-:W-:-:S03]  /*5970*/  ULDC.64 UR4, c[0x0][0x308] ;  /* 0x0000c20000047ab9 */ /* 0x000fc60000000a00 */
[----:B------:R-:W-:Y:S02]  /*5980*/  IMAD.IADD R9, R9, 0x1, R13 ;  /* 0x0000000109097824 */ /* 0x000fe400078e020d */
[----:B-1----:R-:W-:Y:S02]  /*5990*/  VIADD R14, R14, 0xffffff80 ;  /* 0xffffff800e0e7836 */ /* 0x002fe40000000000 */
[----:B--2---:R-:W-:Y:S01]  /*59a0*/  IMAD.WIDE.U32 R8, R12, UR4, R8 ;  /* 0x000000040c087c25 */ /* 0x004fe2000f8e0008 */
[----:B------:R-:W-:-:S03]  /*59b0*/  UMOV UR4, 0xffffffff ;  /* 0xffffffff00047882 */ /* 0x000fc60000000000 */
[----:B------:R-:W-:Y:S01]  /*59c0*/  IMAD R9, R12, UR5, R9 ;  /* 0x000000050c097c24 */ /* 0x000fe2000f8e0209 */
[----:B------:R-:W-:Y:S02]  /*59d0*/  SHF.R.S32.HI R12, RZ, 0x1f, R14 ;  /* 0x0000001fff0c7819 */ /* 0x000fe4000001140e */
[----:B------:R-:W-:Y:S02]  /*59e0*/  LEA R36, P3, R8, UR6, 0x1 ;  /* 0x0000000608247c11 */ /* 0x000fe4000f8608ff */
[----:B------:R-:W-:Y:S02]  /*59f0*/  LEA.HI R12, R12, R14, RZ, 0x2 ;  /* 0x0000000e0c0c7211 */ /* 0x000fe400078f10ff */
[----:B------:R-:W-:Y:S02]  /*5a00*/  LEA.HI.X R38, R8, UR7, R9, 0x1, P3 ;  /* 0x0000000708267c11 */ /* 0x000fe400098f0c09 */
[----:B------:R-:W-:-:S05]  /*5a10*/  SHF.R.S32.HI R12, RZ, 0x2, R12 ;  /* 0x00000002ff0c7819 */ /* 0x000fca000001140c */
[----:B------:R-:W-:-:S05]  /*5a20*/  IMAD.IADD R39, R76, 0x1, -R12 ;  /* 0x000000014c277824 */ /* 0x000fca00078e0a0c */
[----:B------:R-:W-:Y:S01]  /*5a30*/  ISETP.GE.AND P3, PT, R39, 0x1, PT ;  /* 0x000000012700780c */ /* 0x000fe20003f66270 */
[----:B------:R-:W-:-:S12]  /*5a40*/  BRA.DIV UR4, `(.L_x_1633) ;  /* 0x000001ce04907947 */ /* 0x000fd8000b800000 */
[----:B------:R1:W2:Y:S04]  /*5a50*/  SHFL.IDX PT, R9, R38, RZ, 0x1c1f ;  /* 0x001c1fff26097589 */ /* 0x0002a800000e0000 */
[----:B------:R1:W3:Y:S02]  /*5a60*/  SHFL.IDX PT, R37, R36, RZ, 0x1c1f ;  /* 0x001c1fff24257589 */ /* 0x0002e400000e0000 */
.L_x_1944:
[----:B------:R-:W-:Y:S04]  /*5a70*/  BSSY B1, `(.L_x_1634) ;  /* 0x000000e000017945 */ /* 0x000fe80003800000 */
[----:B------:R-:W-:Y:S05]  /*5a80*/  @!P3 BRA `(.L_x_1635) ;  /* 0x000000000030b947 */ /* 0x000fea0003800000 */
[----:B------:R-:W4:Y:S01]  /*5a90*/  LDL R8, [R1+0x10] ;  /* 0x0000100001087983 */ /* 0x000f220000100800 */
[----:B------:R-:W-:Y:S02]  /*5aa0*/  ULDC UR4, c[0x0][0x2f4] ;  /* 0x0000bd0000047ab9 */ /* 0x000fe40000000800 */
[----:B------:R-:W-:-:S13]  /*5ab0*/  ISETP.GE.AND P3, PT, R16, UR4, PT ;  /* 0x0000000410007c0c */ /* 0x000fda000bf66270 */
[----:B---3--:R-:W-:-:S04]  /*5ac0*/  @!P3 LEA R14, P4, R16, R37, 0x1 ;  /* 0x00000025100eb211 */ /* 0x008fc800078808ff */
[----:B--2---:R-:W-:Y:S02]  /*5ad0*/  @!P3 LEA.HI.X R15, R16, R9, R17, 0x1, P4 ;  /* 0x00000009100fb211 */ /* 0x004fe400020f0c11 */
[----:B------:R-:W-:-:S13]  /*5ae0*/  ISETP.GE.AND P4, PT, R18, UR4, PT ;  /* 0x0000000412007c0c */ /* 0x000fda000bf86270 */
[----:B------:R-:W-:-:S04]  /*5af0*/  @!P4 LEA R12, P6, R18, R37, 0x1 ;  /* 0x00000025120cc211 */ /* 0x000fc800078c08ff */
[----:B----4-:R-:W-:Y:S02]  /*5b00*/  @!P4 LEA.HI.X R13, R18, R9, R8, 0x1, P6 ;  /* 0x00000009120dc211 */ /* 0x010fe400030f0c08 */
[----:B------:R-:W2:Y:S04]  /*5b10*/  @!P3 LDS.128 R8, [R71+0xe000] ;  /* 0x00e000004708b984 */ /* 0x000ea80000000c00 */
[----:B--2---:R-:W-:Y:S04]  /*5b20*/  @!P3 ST.E.128 desc[UR42][R14.64], R8 ;  /* 0x000000080e00b985 */ /* 0x004fe8000c101d2a */
[----:B------:R-:W2:Y:S04]  /*5b30*/  @!P4 LDS.128 R8, [R70+0xe000] ;  /* 0x00e000004608c984 */ /* 0x000ea80000000c00 */
[----:B--2---:R4:W-:Y:S02]  /*5b40*/  @!P4 ST.E.128 desc[UR42][R12.64], R8 ;  /* 0x000000080c00c985 */ /* 0x0049e4000c101d2a */
.L_x_1635:
[----:B------:R-:W-:Y:S05]  /*5b50*/  BSYNC B1 ;  /* 0x0000000000017941 */ /* 0x000fea0003800000 */
.L_x_1634:
[----:B------:R-:W-:-:S03]  /*5b60*/  UMOV UR4, 0xffffffff ;  /* 0xffffffff00047882 */ /* 0x000fc60000000000 */
[----:B------:R-:W-:Y:S05]  /*5b70*/  BRA.DIV UR4, `(.L_x_1636) ;  /* 0x000001ce04907947 */ /* 0x000fea000b800000 */
[----:B--2-4-:R2:W4:Y:S04]  /*5b80*/  SHFL.IDX PT, R9, R38, 0x1, 0x1c1f ;  /* 0x003c1f0026097f89 */ /* 0x01452800000e0000 */
[----:B---3--:R2:W3:Y:S02]  /*5b90*/  SHFL.IDX PT, R37, R36, 0x1, 0x1c1f ;  /* 0x003c1f0024257f89 */ /* 0x0084e400000e0000 */
.L_x_1948:
[----:B------:R-:W-:-:S13]  /*5ba0*/  ISETP.GE.AND P3, PT, R39, 0x61, PT ;  /* 0x000000612700780c */ /* 0x000fda0003f66270 */
[----:B------:R-:W-:Y:S05]  /*5bb0*/  @!P3 BRA `(.L_x_1610) ;  /* 0x000000000030b947 */ /* 0x000fea0003800000 */
[----:B------:R-:W5:Y:S01]  /*5bc0*/  LDL R8, [R1+0x10] ;  /* 0x0000100001087983 */ /* 0x000f620000100800 */
[----:B------:R-:W-:Y:S02]  /*5bd0*/  ULDC UR4, c[0x0][0x2f4] ;  /* 0x0000bd0000047ab9 */ /* 0x000fe40000000800 */
[----:B------:R-:W-:-:S13]  /*5be0*/  ISETP.GE.AND P3, PT, R16, UR4, PT ;  /* 0x0000000410007c0c */ /* 0x000fda000bf66270 */
[----:B---3--:R-:W-:-:S04]  /*5bf0*/  @!P3 LEA R14, P4, R16, R37, 0x1 ;  /* 0x00000025100eb211 */ /* 0x008fc800078808ff */
[----:B----4-:R-:W-:Y:S02]  /*5c00*/  @!P3 LEA.HI.X R15, R16, R9, R17, 0x1, P4 ;  /* 0x00000009100fb211 */ /* 0x010fe400020f0c11 */
[----:B------:R-:W-:-:S13]  /*5c10*/  ISETP.GE.AND P4, PT, R18, UR4, PT ;  /* 0x0000000412007c0c */ /* 0x000fda000bf86270 */
[----:B------:R-:W-:-:S04]  /*5c20*/  @!P4 LEA R12, P6, R18, R37, 0x1 ;  /* 0x00000025120cc211 */ /* 0x000fc800078c08ff */
[----:B-----5:R-:W-:Y:S02]  /*5c30*/  @!P4 LEA.HI.X R13, R18, R9, R8, 0x1, P6 ;  /* 0x00000009120dc211 */ /* 0x020fe400030f0c08 */
[----:B------:R-:W3:Y:S04]  /*5c40*/  @!P3 LDS.128 R8, [R71+0x11000] ;  /* 0x011000004708b984 */ /* 0x000ee80000000c00 */
[----:B---3--:R-:W-:Y:S04]  /*5c50*/  @!P3 ST.E.128 desc[UR42][R14.64], R8 ;  /* 0x000000080e00b985 */ /* 0x008fe8000c101d2a */
[----:B------:R-:W3:Y:S04]  /*5c60*/  @!P4 LDS.128 R8, [R70+0x11000] ;  /* 0x011000004608c984 */ /* 0x000ee80000000c00 */
[----:B---3--:R3:W-:Y:S02]  /*5c70*/  @!P4 ST.E.128 desc[UR42][R12.64], R8 ;  /* 0x000000080c00c985 */ /* 0x0087e4000c101d2a */
.L_x_1610:
[----:B------:R-:W-:Y:S05]  /*5c80*/  BSYNC B0 ;  /* 0x0000000000007941 */ /* 0x000fea0003800000 */
.L_x_1590:
[----:B0-234-:R-:W0:Y:S01]  /*5c90*/  S2R R8, SR_TID.X ;  /* 0x0000000000087919 */ /* 0x01de220000002100 */
[----:B------:R-:W-:Y:S01]  /*5ca0*/  @!PT LDS RZ, [RZ] ;  /* 0x00000000fffff984 */ /* 0x000fe20000000800 */
[----:B------:R-:W-:Y:S01]  /*5cb0*/  @!PT LDS RZ, [RZ] ;  /* 0x00000000fffff984 */ /* 0x000fe20000000800 */
[----:B------:R-:W-:Y:S01]  /*5cc0*/  @!PT LDS RZ, [RZ] ;  /* 0x00000000fffff984 */ /* 0x000fe20000000800 */
[----:B------:R-:W-:Y:S01]  /*5cd0*/  @!PT LDS RZ, [RZ] ;  /* 0x00000000fffff984 */ /* 0x000fe20000000800 */
[----:B------:R2:W-:Y:S06]  /*5ce0*/  MEMBAR.ALL.CTA ;  /* 0x0000000000007992 */ /* 0x0005ec0000008000 */
[----:B--2---:R-:W2:Y:S01]  /*5cf0*/  FENCE.VIEW.ASYNC.S ;  /* 0x00000000000073c6 */ /* 0x004ea20000000000 */
[----:B------:R-:W-:Y:S05]  /*5d00*/  WARPSYNC.ALL ;  /* 0x0000000000007948 */ /* 0x000fea0003800000 */
[----:B------:R-:W-:Y:S01]  /*5d10*/  BSSY B0, `(.L_x_1637) ;  /* 0x0000008000007945 */ /* 0x000fe20003800000 */
[----:B--2---:R2:W-:Y:S01]  /*5d20*/  BAR.SYNC.DEFER_BLOCKING R60, 0x80 ;  /* 0x0002003c0000751d */ /* 0x0045e20000010000 */
[----:B0-----:R-:W-:-:S13]  /*5d30*/  LOP3.LUT P3, RZ, R8, 0x7f, RZ, 0xc0, !PT ;  /* 0x0000007f08ff7812 */ /* 0x001fda000786c0ff */
[----:B------:R-:W-:-:S05]  /*5d40*/  @!P3 VIADD R8, R69, 0x168a0 ;  /* 0x000168a04508b836 */ /* 0x000fca0000000000 */
[----:B------:R-:W-:-:S04]  /*5d50*/  @!P3 PRMT R8, RZ, 0x654, R8 ;  /* 0x00000654ff08b816 */ /* 0x000fc80000000008 */
[----:B------:R2:W-:Y:S01]  /*5d60*/  @!P3 SYNCS.ARRIVE.TRANS64.RED.A1T0 RZ, [R8+URZ], RZ ;  /* 0x000000ff08ffb9a7 */ /* 0x0005e2000810043f */
[----:B------:R-:W-:Y:S05]  /*5d70*/  @!P5 BRA `(.L_x_1638) ;  /* 0x000000000004d947 */ /* 0x000fea0003800000 */
[----:B------:R-:W-:Y:S01]  /*5d80*/  BPT.TRAP 0x1 ;  /* 0x000000040000795c */ /* 0x000fe20000300000 */
.L_x_1638:
[----:B------:R-:W-:Y:S05]  /*5d90*/  BSYNC B0 ;  /* 0x0000000000007941 */ /* 0x000fea0003800000 */
.L_x_1637:
[----:B------:R-:W0:Y:S01]  /*5da0*/  SYNCS.PHASECHK.TRANS64.TRYWAIT P4, [R69+URZ+0x168b0], R77 ;  /* 0x0168b04d450075a7 */ /* 0x000e22000808017f */
[----:B------:R-:W-:Y:S01]  /*5db0*/  ULDC UR40, c[0x0][0x2f4] ;  /* 0x0000bd0000287ab9 */ /* 0x000fe20000000800 */
[----:B------:R-:W-:Y:S04]  /*5dc0*/  BSSY B0, `(.L_x_1639) ;  /* 0x0000002000007945 */ /* 0x000fe80003800000 */
[----:B0-----:R-:W-:Y:S05]  /*5dd0*/  @!P4 BRA `(.L_x_1640) ;  /* 0x000001cc0044c947 */ /* 0x001fea0003800000 */
.L_x_1949:
[----:B------:R-:W-:Y:S05]  /*5de0*/  BSYNC B0 ;  /* 0x0000000000007941 */ /* 0x000fea0003800000 */
.L_x_1639:
[----:B------:R-:W3:Y:S01]  /*5df0*/  LDL R11, [R1+0x4] ;  /* 0x00000400010b7983 */ /* 0x000ee20000100800 */
[----:B------:R-:W-:Y:S01]  /*5e00*/  ULDC.64 UR4, c[0x0][0x328] ;  /* 0x0000ca0000047ab9 */ /* 0x000fe20000000a00 */
[----:B------:R-:W-:Y:S02]  /*5e10*/  ULDC.64 UR6, c[0x0][0x318] ;  /* 0x0000c60000067ab9 */ /* 0x000fe40000000a00 */
[----:B-1----:R1:W5:Y:S01]  /*5e20*/  LDL R38, [R1+0x10] ;  /* 0x0000100001267983 */ /* 0x0023620000100800 */
[----:B------:R-:W-:Y:S01]  /*5e30*/  IMAD R74, R74, UR4, RZ ;  /* 0x000000044a4a7c24 */ /* 0x000fe2000f8e02ff */
[----:B------:R-:W-:Y:S01]  /*5e40*/  BSSY B0, `(.L_x_1641) ;  /* 0x0000022000007945 */ /* 0x000fe20003800000 */
[C---:B--2---:R-:W-:Y:S01]  /*5e50*/  IMAD.WIDE.U32 R8, R73.reuse, UR4, RZ ;  /* 0x0000000449087c25 */ /* 0x044fe2000f8e00ff */
[----:B------:R-:W2:Y:S03]  /*5e60*/  S2R R10, SR_TID.X ;  /* 0x00000000000a7919 */ /* 0x000ea60000002100 */
        /* <DEDUP_REMOVED lines=8> */
[----:B--2---:R-:W-:-:S05]  /*5ef0*/  VIADD R12, R10, 0xffffff80 ;  /* 0xffffff800a0c7836 */ /* 0x004fca0000000000 */
[----:B------:R-:W-:-:S04]  /*5f00*/  SHF.R.S32.HI R10, RZ, 0x1f, R12 ;  /* 0x0000001fff0a7819 */ /* 0x000fc8000001140c */
[----:B------:R-:W-:-:S04]  /*5f10*/  LEA.HI R10, R10, R12, RZ, 0x2 ;  /* 0x0000000c0a0a7211 */ /* 0x000fc800078f10ff */
[----:B------:R-:W-:-:S05]  /*5f20*/  SHF.R.S32.HI R10, RZ, 0x2, R10 ;  /* 0x00000002ff0a7819 */ /* 0x000fca000001140a */
[----:B------:R-:W-:Y:S02]  /*5f30*/  IMAD.IADD R76, R76, 0x1, -R10 ;  /* 0x000000014c4c7824 */ /* 0x000fe400078e0a0a */
[----:B---3--:R-:W-:-:S04]  /*5f40*/  IMAD.WIDE.U32 R8, R11, UR4, R8 ;  /* 0x000000040b087c25 */ /* 0x008fc8000f8e0008 */
[----:B------:R-:W-:Y:S01]  /*5f50*/  IMAD R9, R11, UR5, R9 ;  /* 0x000000050b097c24 */ /* 0x000fe2000f8e0209 */
[----:B------:R-:W-:-:S04]  /*5f60*/  LEA R36, P4, R8, UR6, 0x1 ;  /* 0x0000000608247c11 */ /* 0x000fc8000f8808ff */
        /* <DEDUP_REMOVED lines=10> */
[----:B-----5:R-:W-:Y:S02]  /*6010*/  @!P5 LEA.HI.X R13, R18, R9, R38, 0x1, P6 ;  /* 0x00000009120dd211 */ /* 0x020fe400030f0c26 */
[----:B------:R-:W1:Y:S04]  /*6020*/  @!P4 LDS.128 R8, [R71] ;  /* 0x000000004708c984 */ /* 0x000e680000000c00 */
[----:B-1----:R-:W-:Y:S04]  /*6030*/  @!P4 ST.E.128 desc[UR42][R14.64], R8 ;  /* 0x000000080e00c985 */ /* 0x002fe8000c101d2a */
[----:B------:R-:W1:Y:S04]  /*6040*/  @!P5 LDS.128 R8, [R70] ;  /* 0x000000004608d984 */ /* 0x000e680000000c00 */
[----:B-1----:R1:W-:Y:S02]  /*6050*/  @!P5 ST.E.128 desc[UR42][R12.64], R8 ;  /* 0x000000080c00d985 */ /* 0x0023e4000c101d2a */
.L_x_1642:
[----:B------:R-:W-:Y:S05]  /*6060*/  BSYNC B0 ;  /* 0x0000000000007941 */ /* 0x000fea0003800000 */
.L_x_1641:
        /* <DEDUP_REMOVED lines=11> */
[----:B-----5:R-:W-:Y:S01]  /*6120*/  @!P5 LEA.HI.X R13, R18, R37, R38, 0x1, P6 ;  /* 0x00000025120dd211 */ /* 0x020fe200030f0c26 */
[----:B-1----:R-:W-:Y:S04]  /*6130*/  @!P4 ST.E.128 desc[UR42][R14.64], R8 ;  /* 0x000000080e00c985 */ /* 0x002fe8000c101d2a */
[----:B------:R-:W1:Y:S04]  /*6140*/  @!P5 LDS.128 R8, [R70+0x3000] ;  /* 0x003000004608d984 */ /* 0x000e680000000c00 */
[----:B-1----:R1:W-:Y:S02]  /*6150*/  @!P5 ST.E.128 desc[UR42][R12.64], R8 ;  /* 0x000000080c00d985 */ /* 0x0023e4000c101d2a */
.L_x_1644:
[----:B------:R-:W-:Y:S05]  /*6160*/  BSYNC B0 ;  /* 0x0000000000007941 */ /* 0x000fea0003800000 */
.L_x_1643:
[----:B-1-3--:R-:W3:Y:S01]  /*6170*/  LDL.LU R9, [R1+0x14] ;  /* 0x0000140001097983 */ /* 0x00aee20000300800 */
[----:B0-----:R-:W-:Y:S01]  /*6180*/  @!P3 VIADD R69, R69, 0x168c0 ;  /* 0x000168c04545b836 */ /* 0x001fe20000000000 */
[----:B------:R-:W-:Y:S01]  /*6190*/  LOP3.LUT P4, RZ, R22, 0x1, RZ, 0xc0, !PT ;  /* 0x0000000116ff7812 */ /* 0x000fe2000788c0ff */
        /* <DEDUP_REMOVED lines=11> */
[----:B------:R-:W-:Y:S02]  /*6250*/  SEL R8, RZ, 0x1, P3 ;  /* 0x00000001ff087807 */ /* 0x000fe40001800000 */
[----:B------:R-:W-:Y:S02]  /*6260*/  SEL R23, R23, RZ, P3 ;  /* 0x000000ff17177207 */ /* 0x000fe40001800000 */
[----:B---3--:R-:W-:-:S05]  /*6270*/  LOP3.LUT R9, R9, R8, RZ, 0x3c, !PT ;  /* 0x0000000809097212 */ /* 0x008fca00078e3cff */
[----:B------:R0:W-:Y:S01]  /*6280*/  STL [R1+0x14], R9 ;  /* 0x0000140901007387 */ /* 0x0001e20000100800 */
[----:B------:R-:W-:Y:S05]  /*6290*/  @P4 BRA `(.L_x_1645) ;  /* 0xffffffc000cc4947 */ /* 0x000fea000383ffff */
[----:B0-----:R-:W0:Y:S01]  /*62a0*/  S2R R9, SR_TID.X ;  /* 0x0000000000097919 */ /* 0x001e220000002100 */
[----:B------:R-:W-:Y:S02]  /*62b0*/  PLOP3.LUT P0, PT, PT, PT, PT, 0x8, 0x0 ;  /* 0x000000000000781c */ /* 0x000fe40003f0e170 */
[----:B0-----:R-:W-:-:S04]  /*62c0*/  SHF.R.U32.HI R9, RZ, 0x7, R9 ;  /* 0x00000007ff097819 */ /* 0x001fc80000011609 */
[----:B------:R-:W-:-:S13]  /*62d0*/  ISETP.NE.AND P4, PT, R9, 0x1, PT ;  /* 0x000000010900780c */ /* 0x000fda0003f85270 */
[----:B------:R-:W-:Y:S06]  /*62e0*/  @!P4 BAR.ARV 0x9, 0x100 ;  /* 0x024400000000cb1d */ /* 0x000fec0000002000 */
.L_x_1585:
[----:B------:R-:W3:Y:S01]  /*62f0*/  LDL R10, [R1+0x28] ;  /* 0x00002800010a7983 */ /* 0x000ee20000100800 */
[----:B------:R-:W0:Y:S03]  /*6300*/  LDC R0, c[0x0][0x448] ;  /* 0x00011200ff007b82 */ /* 0x000e260000000800 */
[----:B------:R-:W2:Y:S04]  /*6310*/  LDL R8, [R1] ;  /* 0x0000000001087983 */ /* 0x000ea80000100800 */
[----:B------:R-:W2:Y:S01]  /*6320*/  LDL R5, [R1+0x8] ;  /* 0x0000080001057983 */ /* 0x000ea20000100800 */
[----:B------:R-:W1:Y:S01]  /*6330*/  LDC.64 R6, c[0x0][0x9e0] ;  /* 0x00027800ff067b82 */ /* 0x000e620000000a00 */
[----:B0-----:R-:W-:-:S13]  /*6340*/  ISETP.NE.AND P1, PT, R0, 0x1, PT ;  /* 0x000000010000780c */ /* 0x001fda0003f25270 */
[----:B------:R-:W0:Y:S08]  /*6350*/  @P1 LDC R3, c[0x0][0x44c] ;  /* 0x00011300ff031b82 */ /* 0x000e300000000800 */
[----:B------:R-:W4:Y:S01]  /*6360*/  @P1 LDC R4, c[0x0][0x450] ;  /* 0x00011400ff041b82 */ /* 0x000f220000000800 */
[----:B-1----:R-:W-:Y:S01]  /*6370*/  ISETP.GE.AND P2, PT, R7, 0x1, PT ;  /* 0x000000010700780c */ /* 0x002fe20003f46270 */
[----:B---3--:R-:W-:-:S04]  /*6380*/  VIADD R0, R10, 0xbf ;  /* 0x000000bf0a007836 */ /* 0x008fc80000000000 */
[----:B0-----:R-:W-:Y:S01]  /*6390*/  @P1 IMAD.HI.U32 R3, R0, R3, RZ ;  /* 0x0000000300031227 */ /* 0x001fe200078e00ff */
[----:B--2---:R-:W-:-:S04]  /*63a0*/  IADD3 R5, R5, 0x1, -R8 ;  /* 0x0000000105057810 */ /* 0x004fc80007ffe808 */
[----:B----4-:R-:W-:-:S05]  /*63b0*/  @P1 SHF.R.U32.HI R0, RZ, R4, R3 ;  /* 0x00000004ff001219 */ /* 0x010fca0000011603 */
[----:B------:R-:W-:Y:S01]  /*63c0*/  IMAD.IADD R5, R5, 0x1, R0 ;  /* 0x0000000105057824 */ /* 0x000fe200078e0200 */
[----:B------:R-:W-:Y:S06]  /*63d0*/  @P0 BRA `(.L_x_1646) ;  /* 0x00000000000c0947 */ /* 0x000fec0003800000 */
[----:B------:R-:W0:Y:S01]  /*63e0*/  FENCE.VIEW.ASYNC.G ;  /* 0x00000000000073c6 */ /* 0x000e220000000100 */
[----:B------:R-:W-:Y:S05]  /*63f0*/  WARPSYNC.ALL ;  /* 0x0000000000007948 */ /* 0x000fea0003800000 */
[----:B0-----:R-:W-:Y:S06]  /*6400*/  BAR.ARV 0xc, 0x200 ;  /* 0x0308000000007b1d */ /* 0x001fec0000002000 */
.L_x_1646:
        /* <DEDUP_REMOVED lines=13> */
.L_x_1649:
[----:B------:R-:W-:-:S13]  /*64e0*/  ISETP.NE.AND P0, PT, R7, 0x1, PT ;  /* 0x000000010700780c */ /* 0x000fda0003f05270 */
[----:B------:R-:W0:Y:S02]  /*64f0*/  @P0 LDC.64 R4, c[0x0][0x9e8] ;  /* 0x00027a00ff040b82 */ /* 0x000e240000000a00 */
[----:B0-----:R-:W-:-:S05]  /*6500*/  @P0 IMAD.HI.U32 R4, R3, R4, RZ ;  /* 0x0000000403040227 */ /* 0x001fca00078e00ff */
[----:B------:R-:W-:-:S07]  /*6510*/  @P0 SHF.R.U32.HI R3, RZ, R5, R4 ;  /* 0x00000005ff030219 */ /* 0x000fce0000011604 */
.L_x_1650:
[----:B------:R-:W-:Y:S05]  /*6520*/  BSYNC B0 ;  /* 0x0000000000007941 */ /* 0x000fea0003800000 */
.L_x_1648:
[----:B------:R-:W-:-:S05]  /*6530*/  IMAD R3, R3, R7, R7 ;  /* 0x0000000703037224 */ /* 0x000fca00078e0207 */
[----:B------:R-:W-:-:S07]  /*6540*/  VIMNMX R0, R0, R3, PT ;  /* 0x0000000300007248 */ /* 0x000fce0003fe0100 */
.L_x_1647:
[----:B------:R-:W0:Y:S01]  /*6550*/  @P1 LDC R4, c[0x0][0x44c] ;  /* 0x00011300ff041b82 */ /* 0x000e220000000800 */
[----:B------:R-:W-:Y:S01]  /*6560*/  VIADD R0, R0, 0x7f ;  /* 0x0000007f00007836 */ /* 0x000fe20000000000 */
[----:B------:R-:W-:Y:S01]  /*6570*/  ULDC UR4, c[0x0][0x9dc] ;  /* 0x0002770000047ab9 */ /* 0x000fe20000000800 */
[----:B------:R-:W-:-:S03]  /*6580*/  IMAD.MOV.U32 R5, RZ, RZ, R10 ;  /* 0x000000ffff057224 */ /* 0x000fc600078e000a */
[----:B------:R-:W-:Y:S02]  /*6590*/  SHF.R.S32.HI R3, RZ, 0x1f, R0 ;  /* 0x0000001fff037819 */ /* 0x000fe40000011400 */
[----:B------:R-:W1:Y:S02]  /*65a0*/  @P1 LDC R9, c[0x0][0x450] ;  /* 0x00011400ff091b82 */ /* 0x000e640000000800 */
[----:B------:R-:W-:-:S04]  /*65b0*/  LEA.HI R3, R3, R0, RZ, 0x7 ;  /* 0x0000000003037211 */ /* 0x000fc800078f38ff */
[----:B------:R-:W-:-:S04]  /*65c0*/  SHF.R.S32.HI R0, RZ, 0x7, R3 ;  /* 0x00000007ff007819 */ /* 0x000fc80000011403 */
[----:B------:R-:W-:Y:S01]  /*65d0*/  VIMNMX R8, R29, R0, PT ;  /* 0x000000001d087248 */ /* 0x000fe20003fe0100 */
[----:B0-----:R-:W-:-:S05]  /*65e0*/  @P1 IMAD.HI.U32 R4, R10, R4, RZ ;  /* 0x000000040a041227 */ /* 0x001fca00078e00ff */
[----:B-1----:R-:W-:-:S05]  /*65f0*/  @P1 SHF.R.U32.HI R5, RZ, R9, R4 ;  /* 0x00000009ff051219 */ /* 0x002fca0000011604 */
[----:B------:R-:W-:-:S04]  /*6600*/  IMAD.IADD R3, R88, 0x1, R5 ;  /* 0x0000000158037824 */ /* 0x000fc800078e0205 */
        /* <DEDUP_REMOVED lines=12> */
.L_x_1653:
[----:B------:R-:W-:-:S13]  /*66d0*/  ISETP.NE.AND P0, PT, R7, 0x1, PT ;  /* 0x000000010700780c */ /* 0x000fda0003f05270 */
[----:B------:R-:W0:Y:S02]  /*66e0*/  @P0 LDC.64 R4, c[0x0][0x9e8] ;  /* 0x00027a00ff040b82 */ /* 0x000e240000000a00 */
[----:B0-----:R-:W-:-:S05]  /*66f0*/  @P0 IMAD.HI.U32 R4, R3, R4, RZ ;  /* 0x0000000403040227 */ /* 0x001fca00078e00ff */
[----:B------:R-:W-:-:S07]  /*6700*/  @P0 SHF.R.U32.HI R3, RZ, R5, R4 ;  /* 0x00000005ff030219 */ /* 0x000fce0000011604 */
.L_x_1654:
[----:B------:R-:W-:Y:S05]  /*6710*/  BSYNC B0 ;  /* 0x0000000000007941 */ /* 0x000fea0003800000 */
.L_x_1652:
[----:B------:R-:W-:-:S05]  /*6720*/  IMAD R3, R3, R7, RZ ;  /* 0x0000000703037224 */ /* 0x000fca00078e02ff */
[----:B------:R-:W-:-:S07]  /*6730*/  VIMNMX R0, R0, R3, !PT ;  /* 0x0000000300007248 */ /* 0x000fce0007fe0100 */
.L_x_1651:
[----:B------:R-:W-:Y:S01]  /*6740*/  SHF.R.S32.HI R3, RZ, 0x1f, R0 ;  /* 0x0000001fff037819 */ /* 0x000fe20000011400 */
[----:B------:R-:W-:Y:S01]  /*6750*/  BSSY B0, `(.L_x_1655) ;  /* 0x0000027000007945 */ /* 0x000fe20003800000 */
[----:B------:R-:W-:Y:S02]  /*6760*/  IMAD.MOV.U32 R89, RZ, RZ, RZ ;  /* 0x000000ffff597224 */ /* 0x000fe400078e00ff */
[----:B------:R-:W-:-:S04]  /*6770*/  LEA.HI R3, R3, R0, RZ, 0x7 ;  /* 0x0000000003037211 */ /* 0x000fc800078f38ff */
[----:B------:R-:W-:-:S04]  /*6780*/  SHF.R.S32.HI R3, RZ, 0x7, R3 ;  /* 0x00000007ff037819 */ /* 0x000fc80000011403 */
[----:B------:R-:W-:-:S04]  /*6790*/  VIMNMX R9, RZ, R3, !PT ;  /* 0x00000003ff097248 */ /* 0x000fc80007fe0100 */
[----:B------:R-:W-:-:S13]  /*67a0*/  ISETP.GT.AND P0, PT, R8, R9, PT ;  /* 0x000000090800720c */ /* 0x000fda0003f04270 */
[----:B------:R-:W-:Y:S05]  /*67b0*/  @!P0 BRA `(.L_x_1656) ;  /* 0x0000000000808947 */ /* 0x000fea0003800000 */
[----:B------:R-:W2:Y:S01]  /*67c0*/  LDL R4, [R1+0x4c] ;  /* 0x00004c0001047983 */ /* 0x000ea20000100800 */
[----:B------:R-:W-:Y:S01]  /*67d0*/  ULDC UR4, c[0x0][0x9f0] ;  /* 0x00027c0000047ab9 */ /* 0x000fe20000000800 */
[----:B--2---:R-:W-:-:S04]  /*67e0*/  ISETP.NE.AND P0, PT, R4, RZ, PT ;  /* 0x000000ff0400720c */ /* 0x004fc80003f05270 */
        /* <DEDUP_REMOVED lines=28> */
[----:B------:R-:W-:-:S07]  /*69b0*/  IMAD.MOV.U32 R89, RZ, RZ, R5 ;  /* 0x000000ffff597224 */ /* 0x000fce00078e0005 */
.L_x_1656:
[----:B------:R-:W-:Y:S05]  /*69c0*/  BSYNC B0 ;  /* 0x0000000000007941 */ /* 0x000fea0003800000 */
.L_x_1655:
[----:B------:R-:W2:Y:S01]  /*69d0*/  LDL R0, [R1+0x54] ;  /* 0x0000540001007983 */ /* 0x000ea20000100800 */
[----:B------:R-:W-:Y:S01]  /*69e0*/  PLOP3.LUT P0, PT, PT, PT, PT, 0x80, 0x0 ;  /* 0x000000000000781c */ /* 0x000fe20003f0f070 */
[----:B------:R-:W-:Y:S01]  /*69f0*/  IMAD.MOV.U32 R3, RZ, RZ, RZ ;  /* 0x000000ffff037224 */ /* 0x000fe200078e00ff */
        /* <DEDUP_REMOVED lines=16> */
[----:B--2---:R-:W-:Y:S02]  /*6b00*/  IMAD R4, R0, R89, R9 ;  /* 0x0000005900047224 */ /* 0x004fe400078e0209 */
[----:B------:R-:W-:-:S03]  /*6b10*/  IMAD.MOV.U32 R0, RZ, RZ, RZ ;  /* 0x000000ffff007224 */ /* 0x000fc600078e00ff */
[----:B------:R0:W-:Y:S01]  /*6b20*/  STL [R1+0x3c], R4 ;  /* 0x00003c0401007387 */ /* 0x0001e20000100800 */
[----:B------:R-:W-:-:S04]  /*6b30*/  VIADDMNMX R89, R4, R89, R8, PT ;  /* 0x0000005904597246 */ /* 0x000fc80003800108 */
[----:B------:R-:W-:-:S13]  /*6b40*/  ISETP.GT.AND P1, PT, R89, R4, PT ;  /* 0x000000045900720c */ /* 0x000fda0003f24270 */
[----:B0-----:R-:W-:Y:S05]  /*6b50*/  @!P1 BRA `(.L_x_1657) ;  /* 0x0000011000ec9947 */ /* 0x001fea0003800000 */
[----:B------:R-:W-:-:S03]  /*6b60*/  UMOV UR4, 0xffffffff ;  /* 0xffffffff00047882 */ /* 0x000fc60000000000 */
[----:B------:R-:W-:Y:S05]  /*6b70*/  BRA.DIV UR4, `(.L_x_1658) ;  /* 0x000001be04f07947 */ /* 0x000fea000b800000 */
[----:B------:R-:W0:Y:S02]  /*6b80*/  S2R R0, SR_TID.X ;  /* 0x0000000000007919 */ /* 0x000e240000002100 */
[----:B0-----:R-:W-:-:S05]  /*6b90*/  VIADD R3, R0, 0xffffff80 ;  /* 0xffffff8000037836 */ /* 0x001fca0000000000 */
[----:B------:R-:W-:-:S04]  /*6ba0*/  SHF.R.S32.HI R0, RZ, 0x1f, R3 ;  /* 0x0000001fff007819 */ /* 0x000fc80000011403 */
[----:B------:R-:W-:-:S04]  /*6bb0*/  LEA.HI R0, R0, R3, RZ, 0x7 ;  /* 0x0000000300007211 */ /* 0x000fc800078f38ff */
[----:B------:R-:W-:-:S06]  /*6bc0*/  SHF.R.S32.HI R0, RZ, 0x7, R0 ;  /* 0x00000007ff007819 */ /* 0x000fcc0000011400 */
[----:B------:R-:W0:Y:S04]  /*6bd0*/  SHFL.IDX PT, R0, R0, RZ, 0x1f ;  /* 0x00001fff00007589 */ /* 0x000e2800000e0000 */
[----:B0-----:R1:W-:Y:S02]  /*6be0*/  STL [R1+0x2c], R0 ;  /* 0x00002c0001007387 */ /* 0x0013e40000100800 */
.L_x_1952:
[----:B------:R-:W1:Y:S01]  /*6bf0*/  LDL R3, [R1+0x2c] ;  /* 0x00002c0001037983 */ /* 0x000e620000100800 */
[----:B------:R-:W-:Y:S01]  /*6c00*/  BSSY B6, `(.L_x_1659) ;  /* 0x000001b000067945 */ /* 0x000fe20003800000 */
[----:B-1----:R-:W-:-:S05]  /*6c10*/  IMAD.HI R0, R3, 0x55555556, RZ ;  /* 0x5555555603007827 */ /* 0x002fca00078e02ff */
        /* <DEDUP_REMOVED lines=13> */
[----:B0-----:R0:W1:Y:S01]  /*6cf0*/  LDC.64 R14, c[0x4][R0] ;  /* 0x01000000000e7b82 */ /* 0x0010620000000a00 */
        /* <DEDUP_REMOVED lines=11> */
.L_x_1660:
[----:B------:R-:W-:Y:S05]  /*6db0*/  BSYNC B6 ;  /* 0x0000000000067941 */ /* 0x000fea0003800000 */
.L_x_1659:
        /* <DEDUP_REMOVED lines=8> */
[----:B------:R1:W2:Y:S03]  /*6e40*/  SYNCS.PHASECHK.TRANS64.TRYWAIT P0, [R2+URZ+0x16800], R3 ;  /* 0x01680003020075a7 */ /* 0x0002a6000800017f */
[----:B--2---:R-:W-:Y:S05]  /*6e50*/  @!P0 NANOSLEEP.SYNCS 0x989680 ;  /* 0x009896800000895d */ /* 0x004fea0003900000 */
[----:B------:R-:W2:Y:S01]  /*6e60*/  @!P0 SYNCS.PHASECHK.TRANS64 P0, [R2+URZ+0x16800], R3 ;  /* 0x01680003020085a7 */ /* 0x000ea2000800007f */
[----:B------:R-:W-:Y:S04]  /*6e70*/  BSSY B0, `(.L_x_1662) ;  /* 0x0000006000007945 */ /* 0x000fe80003800000 */
[----:B--2---:R-:W-:Y:S05]  /*6e80*/  @P0 BRA `(.L_x_1663) ;  /* 0x0000000000100947 */ /* 0x004fea0003800000 */
.L_x_1664:
[----:B--2---:R2:W3:Y:S02]  /*6e90*/  SYNCS.PHASECHK.TRANS64.TRYWAIT P0, [R2+URZ+0x16800], R3 ;  /* 0x01680003020075a7 */ /* 0x0044e4000800017f */
[----:B---3--:R-:W-:Y:S05]  /*6ea0*/  @!P0 NANOSLEEP.SYNCS 0x989680 ;  /* 0x009896800000895d */ /* 0x008fea0003900000 */
[----:B------:R-:W3:Y:S02]  /*6eb0*/  @!P0 SYNCS.PHASECHK.TRANS64 P0, [R2+URZ+0x16800], R3 ;  /* 0x01680003020085a7 */ /* 0x000ee4000800007f */
[----:B---3--:R-:W-:Y:S05]  /*6ec0*/  @!P0 BRA `(.L_x_1664) ;  /* 0xfffffffc00f08947 */ /* 0x008fea000383ffff */
.L_x_1663:
[----:B------:R-:W-:Y:S05]  /*6ed0*/  BSYNC B0 ;  /* 0x0000000000007941 */ /* 0x000fea0003800000 */
.L_x_1662:
[----:B------:R-:W-:Y:S05]  /*6ee0*/  BRA `(.L_x_1665) ;  /* 0x0000003000607947 */ /* 0x000fea0003800000 */
.L_x_1661:
[----:B------:R-:W-:Y:S01]  /*6ef0*/  ISETP.NE.AND P0, PT, R25, RZ, PT ;  /* 0x000000ff1900720c */ /* 0x000fe20003f05270 */
[----:B------:R-:W-:Y:S01]  /*6f00*/  ULDC.64 UR4, c[0x0][0x3f8] ;  /* 0x0000fe0000047ab9 */ /* 0x000fe20000000a00 */
[----:B-----5:R-:W-:Y:S01]  /*6f10*/  SHF.R.S32.HI R0, RZ, 0x1f, R24 ;  /* 0x0000001fff007819 */ /* 0x020fe20000011418 */
[----:B------:R-:W-:Y:S01]  /*6f20*/  ULDC.64 UR6, c[0x0][0x408] ;  /* 0x0001020000067ab9 */ /* 0x000fe20000000a00 */
[----:B------:R-:W-:Y:S01]  /*6f30*/  IMAD.WIDE.U32 R26, R24, UR4, RZ ;  /* 0x00000004181a7c25 */ /* 0x000fe2000f8e00ff */
[----:B------:R-:W-:Y:S03]  /*6f40*/  BSSY B6, `(.L_x_1666) ;  /* 0x0000019000067945 */ /* 0x000fe60003800000 */
[C---:B------:R-:W-:Y:S02]  /*6f50*/  IMAD R3, R0.reuse, UR4, RZ ;  /* 0x0000000400037c24 */ /* 0x040fe4000f8e02ff */
[----:B------:R-:W-:-:S02]  /*6f60*/  IMAD R5, R0, UR6, RZ ;  /* 0x0000000600057c24 */ /* 0x000fc4000f8e02ff */
[C---:B------:R-:W-:Y:S02]  /*6f70*/  IMAD R3, R24.reuse, UR5, R3 ;  /* 0x0000000518037c24 */ /* 0x040fe4000f8e0203 */
[C---:B------:R-:W-:Y:S02]  /*6f80*/  IMAD R5, R24.reuse, UR7, R5 ;  /* 0x0000000718057c24 */ /* 0x040fe4000f8e0205 */
[----:B------:R-:W-:-:S04]  /*6f90*/  IMAD.WIDE.U32 R24, R24, UR6, RZ ;  /* 0x0000000618187c25 */ /* 0x000fc8000f8e00ff */
[----:B------:R-:W-:Y:S02]  /*6fa0*/  IMAD.IADD R29, R3, 0x1, R27 ;  /* 0x00000001031d7824 */ /* 0x000fe400078e021b */
[----:B------:R-:W-:Y:S01]  /*6fb0*/  IMAD.IADD R31, R5, 0x1, R25 ;  /* 0x00000001051f7824 */ /* 0x000fe200078e0219 */
[----:B------:R-:W-:Y:S06]  /*6fc0*/  @!P0 BRA `(.L_x_1667) ;  /* 0x0000000000408947 */ /* 0x000fec0003800000 */
        /* <DEDUP_REMOVED lines=16> */
.L_x_1667:
[----:B------:R-:W-:Y:S05]  /*70d0*/  BSYNC B6 ;  /* 0x0000000000067941 */ /* 0x000fea0003800000 */
.L_x_1666:
[----:B------:R-:W2:Y:S01]  /*70e0*/  LDL R21, [R1+0x28] ;  /* 0x0000280001157983 */ /* 0x000ea20000100800 */
[----:B------:R-:W-:Y:S01]  /*70f0*/  ULDC.U8 UR4, c[0x0][0x410] ;  /* 0x0001040000047ab9 */ /* 0x000fe20000000000 */
[----:B------:R-:W-:Y:S01]  /*7100*/  BSSY B0, `(.L_x_1668) ;  /* 0x00002ee000007945 */ /* 0x000fe20003800000 */
[----:B------:R-:W-:Y:S01]  /*7110*/  ISETP.NE.AND P0, PT, RZ, UR4, PT ;  /* 0x00000004ff007c0c */ /* 0x000fe2000bf05270 */
[----:B------:R-:W1:Y:S02]  /*7120*/  S2R R20, SR_TID.X ;  /* 0x0000000000147919 */ /* 0x000e640000002100 */
[----:B-1----:R-:W-:-:S05]  /*7130*/  VIADD R46, R20, 0xffffff80 ;  /* 0xffffff80142e7836 */ /* 0x002fca0000000000 */
[----:B------:R-:W-:-:S04]  /*7140*/  SHF.R.S32.HI R42, RZ, 0x1f, R46 ;  /* 0x0000001fff2a7819 */ /* 0x000fc8000001142e */
[----:B------:R-:W-:-:S04]  /*7150*/  LEA.HI R42, R42, R46, RZ, 0x2 ;  /* 0x0000002e2a2a7211 */ /* 0x000fc800078f10ff */
[----:B------:R-:W-:-:S05]  /*7160*/  SHF.R.S32.HI R42, RZ, 0x2, R42 ;  /* 0x00000002ff2a7819 */ /* 0x000fca000001142a */
[----:B--2---:R-:W-:Y:S01]  /*7170*/  IMAD.IADD R41, R42, 0x1, R21 ;  /* 0x000000012a297824 */ /* 0x004fe200078e0215 */
[----:B------:R-:W-:Y:S06]  /*7180*/  @!P0 BRA `(.L_x_1669) ;  /* 0x0000001400f48947 */ /* 0x000fec0003800000 */
[----:B------:R-:W2:Y:S01]  /*7190*/  LDL R43, [R1+0x18] ;  /* 0x00001800012b7983 */ /* 0x000ea20000100800 */
[----:B------:R-:W1:Y:S01]  /*71a0*/  LDC R32, c[0x0][0x448] ;  /* 0x00011200ff207b82 */ /* 0x000e620000000800 */
[----:B------:R-:W-:Y:S01]  /*71b0*/  VIADD R21, R20, 0xffffff80 ;  /* 0xffffff8014157836 */ /* 0x000fe20000000000 */
[----:B------:R-:W-:Y:S01]  /*71c0*/  ULDC.64 UR4, c[0x0][0x3f8] ;  /* 0x0000fe0000047ab9 */ /* 0x000fe20000000a00 */
[----:B------:R-:W-:-:S03]  /*71d0*/  ULDC.64 UR6, c[0x0][0x408] ;  /* 0x0001020000067ab9 */ /* 0x000fc60000000a00 */
[----:B------:R-:W-:Y:S02]  /*71e0*/  SHF.R.S32.HI R20, RZ, 0x1f, R21 ;  /* 0x0000001fff147819 */ /* 0x000fe40000011415 */
[----:B-1----:R-:W-:Y:S02]  /*71f0*/  ISETP.NE.AND P0, PT, R32, 0x1, PT ;  /* 0x000000012000780c */ /* 0x002fe40003f05270 */
[----:B------:R-:W-:-:S11]  /*7200*/  LEA.HI R20, R20, R21, RZ, 0x2 ;  /* 0x0000001514147211 */ /* 0x000fd600078f10ff */
[----:B------:R-:W1:Y:S01]  /*7210*/  @P0 LDC R0, c[0x0][0x44c] ;  /* 0x00011300ff000b82 */ /* 0x000e620000000800 */
[----:B------:R-:W-:-:S07]  /*7220*/  LOP3.LUT R20, R20, 0xfffffffc, RZ, 0xc0, !PT ;  /* 0xfffffffc14147812 */ /* 0x000fce00078ec0ff */
[----:B------:R-:W3:Y:S01]  /*7230*/  @P0 LDC R5, c[0x0][0x450] ;  /* 0x00011400ff050b82 */ /* 0x000ee20000000800 */
[----:B------:R-:W-:-:S04]  /*7240*/  IMAD.IADD R20, R21, 0x1, -R20 ;  /* 0x0000000115147824 */ /* 0x000fc800078e0a14 */
[----:B------:R-:W-:-:S04]  /*7250*/  IMAD R3, R20, 0x60, R41 ;  /* 0x0000006014037824 */ /* 0x000fc800078e0229 */
[----:B-1----:R-:W-:-:S05]  /*7260*/  @P0 IMAD.HI.U32 R0, R3, R0, RZ ;  /* 0x0000000003000227 */ /* 0x002fca00078e00ff */
[----:B---3--:R-:W-:-:S04]  /*7270*/  @P0 SHF.R.U32.HI R3, RZ, R5, R0 ;  /* 0x00000005ff030219 */ /* 0x008fc80000011600 */
[----:B------:R-:W-:Y:S01]  /*7280*/  SHF.R.S32.HI R0, RZ, 0x1f, R3 ;  /* 0x0000001fff007819 */ /* 0x000fe20000011403 */
[----:B------:R-:W-:Y:S02]  /*7290*/  IMAD.MOV.U32 R8, RZ, RZ, R26 ;  /* 0x000000ffff087224 */ /* 0x000fe400078e001a */
[----:B------:R-:W-:Y:S02]  /*72a0*/  IMAD.MOV.U32 R9, RZ, RZ, R29 ;  /* 0x000000ffff097224 */ /* 0x000fe400078e001d */
[C---:B------:R-:W-:Y:S02]  /*72b0*/  IMAD R4, R0.reuse, UR4, RZ ;  /* 0x0000000400047c24 */ /* 0x040fe4000f8e02ff */
[----:B------:R-:W-:Y:S02]  /*72c0*/  IMAD.MOV.U32 R10, RZ, RZ, R24 ;  /* 0x000000ffff0a7224 */ /* 0x000fe400078e0018 */
[----:B------:R-:W-:Y:S02]  /*72d0*/  IMAD.MOV.U32 R11, RZ, RZ, R31 ;  /* 0x000000ffff0b7224 */ /* 0x000fe400078e001f */
[----:B------:R-:W-:-:S02]  /*72e0*/  IMAD R0, R0, UR6, RZ ;  /* 0x0000000600007c24 */ /* 0x000fc4000f8e02ff */
[----:B------:R-:W-:-:S04]  /*72f0*/  IMAD.WIDE.U32 R8, R3, UR4, R8 ;  /* 0x0000000403087c25 */ /* 0x000fc8000f8e0008 */
[C---:B------:R-:W-:Y:S01]  /*7300*/  IMAD R5, R3.reuse, UR5, R4 ;  /* 0x0000000503057c24 */ /* 0x040fe2000f8e0204 */
[----:B------:R-:W-:Y:S01]  /*7310*/  ULDC.64 UR4, c[0x0][0x3e8] ;  /* 0x0000fa0000047ab9 */ /* 0x000fe20000000a00 */
[----:B------:R-:W-:-:S04]  /*7320*/  IMAD.WIDE.U32 R10, R3, UR6, R10 ;  /* 0x00000006030a7c25 */ /* 0x000fc8000f8e000a */
[----:B------:R-:W-:Y:S01]  /*7330*/  IMAD R3, R3, UR7, R0 ;  /* 0x0000000703037c24 */ /* 0x000fe2000f8e0200 */
[----:B------:R-:W-:Y:S01]  /*7340*/  ULDC.64 UR6, c[0x0][0x400] ;  /* 0x0001000000067ab9 */ /* 0x000fe20000000a00 */
[----:B------:R-:W-:Y:S01]  /*7350*/  IMAD.IADD R5, R9, 0x1, R5 ;  /* 0x0000000109057824 */ /* 0x000fe200078e0205 */
[----:B------:R-:W-:Y:S01]  /*7360*/  LEA R4, P0, R8, UR4, 0x1 ;  /* 0x0000000408047c11 */ /* 0x000fe2000f8008ff */
[----:B------:R-:W-:Y:S01]  /*7370*/  IMAD.IADD R3, R11, 0x1, R3 ;  /* 0x000000010b037824 */ /* 0x000fe200078e0203 */
[----:B------:R-:W-:Y:S01]  /*7380*/  LEA R7, P1, R10, UR6, 0x1 ;  /* 0x000000060a077c11 */ /* 0x000fe2000f8208ff */
[----:B------:R-:W-:Y:S01]  /*7390*/  UMOV UR4, 0xffffffff ;  /* 0xffffffff00047882 */ /* 0x000fe20000000000 */
[----:B------:R-:W-:Y:S02]  /*73a0*/  LEA.HI.X R6, R8, UR5, R5, 0x1, P0 ;  /* 0x0000000508067c11 */ /* 0x000fe400080f0c05 */
[----:B------:R-:W-:Y:S02]  /*73b0*/  LEA.HI.X R8, R10, UR7, R3, 0x1, P1 ;  /* 0x000000070a087c11 */ /* 0x000fe400088f0c03 */
[----:B--2---:R-:W-:Y:S01]  /*73c0*/  SHF.R.S32.HI R31, RZ, 0x1f, R43 ;  /* 0x0000001fff1f7819 */ /* 0x004fe2000001142b */
[----:B------:R-:W-:Y:S06]  /*73d0*/  BRA.DIV UR4, `(.L_x_1670) ;  /* 0x000001ba04187947 */ /* 0x000fec000b800000 */
[----:B------:R1:W2:Y:S04]  /*73e0*/  SHFL.IDX PT, R3, R6, RZ, 0x1c1f ;  /* 0x001c1fff06037589 */ /* 0x0002a800000e0000 */
[----:B------:R1:W3:Y:S04]  /*73f0*/  SHFL.IDX PT, R0, R4, RZ, 0x1c1f ;  /* 0x001c1fff04007589 */ /* 0x0002e800000e0000 */
[----:B------:R1:W4:Y:S04]  /*7400*/  SHFL.IDX PT, R5, R8, RZ, 0x1c1f ;  /* 0x001c1fff08057589 */ /* 0x00032800000e0000 */
[----:B0-----:R1:W0:Y:S02]  /*7410*/  SHFL.IDX PT, R14, R7, RZ, 0x1c1f ;  /* 0x001c1fff070e7589 */ /* 0x00122400000e0000 */
.L_x_1958:
[----:B------:R-:W5:Y:S01]  /*7420*/  LDL R9, [R1] ;  /* 0x0000000001097983 */ /* 0x000f620000100800 */
[----:B------:R-:W-:Y:S01]  /*7430*/  BSSY B1, `(.L_x_1671) ;  /* 0x000001e000017945 */ /* 0x000fe20003800000 */
[----:B------:R-:W-:Y:S02]  /*7440*/  CS2R R34, SRZ ;  /* 0x0000000000227805 */ /* 0x000fe4000001ff00 */
[----:B------:R-:W-:Y:S02]  /*7450*/  CS2R R26, SRZ ;  /* 0x00000000001a7805 */ /* 0x000fe4000001ff00 */
[----:B------:R-:W-:Y:S02]  /*7460*/  CS2R R28, SRZ ;  /* 0x00000000001c7805 */ /* 0x000fe4000001ff00 */
[----:B------:R-:W-:Y:S01]  /*7470*/  CS2R R24, SRZ ;  /* 0x0000000000187805 */ /* 0x000fe2000001ff00 */
[----:B-----5:R-:W-:-:S05]  /*7480*/  IMAD R32, R9, R32, RZ ;  /* 0x0000002009207224 */ /* 0x020fca00078e02ff */
[----:B------:R-:W-:-:S13]  /*7490*/  ISETP.GE.AND P0, PT, R41, R32, PT ;  /* 0x000000202900720c */ /* 0x000fda0003f06270 */
[----:B------:R-:W-:Y:S05]  /*74a0*/  @P0 BRA `(.L_x_1672) ;  /* 0x0000000000580947 */ /* 0x000fea0003800000 */
[----:B------:R-:W-:Y:S01]  /*74b0*/  ULDC UR4, c[0x0][0x3f4] ;  /* 0x0000fd0000047ab9 */ /* 0x000fe20000000800 */
[----:B---3--:R-:W-:Y:S01]  /*74c0*/  IMAD.MOV.U32 R10, RZ, RZ, R0 ;  /* 0x000000ffff0a7224 */ /* 0x008fe200078e0000 */
[----:B------:R-:W-:Y:S01]  /*74d0*/  ISETP.GE.AND P3, PT, R43, UR4, PT ;  /* 0x000000042b007c0c */ /* 0x000fe2000bf66270 */
[----:B--2---:R-:W-:Y:S01]  /*74e0*/  IMAD.MOV.U32 R11, RZ, RZ, R3 ;  /* 0x000000ffff0b7224 */ /* 0x004fe200078e0003 */
[----:B------:R-:W-:Y:S01]  /*74f0*/  ISETP.GE.AND P2, PT, R152, UR4, PT ;  /* 0x0000000498007c0c */ /* 0x000fe2000bf46270 */
[----:B----4-:R-:W-:Y:S01]  /*7500*/  IMAD.MOV.U32 R15, RZ, RZ, R5 ;  /* 0x000000ffff0f7224 */ /* 0x010fe200078e0005 */
[----:B------:R-:W-:-:S09]  /*7510*/  CS2R R28, SRZ ;  /* 0x00000000001c7805 */ /* 0x000fd2000001ff00 */
[C---:B------:R-:W-:Y:S01]  /*7520*/  @!P3 IMAD.SHL.U32 R37, R43.reuse, 0x2, RZ ;  /* 0x000000022b25b824 */ /* 0x040fe200078e00ff */
[----:B------:R-:W-:Y:S02]  /*7530*/  @!P3 SHF.L.U64.HI R26, R43, 0x1, R31 ;  /* 0x000000012b1ab819 */ /* 0x000fe4000001021f */
[----:B------:R-:W-:Y:S02]  /*7540*/  CS2R R34, SRZ ;  /* 0x0000000000227805 */ /* 0x000fe4000001ff00 */
[----:B------:R-:W-:Y:S01]  /*7550*/  CS2R R24, SRZ ;  /* 0x0000000000187805 */ /* 0x000fe2000001ff00 */
[----:B------:R-:W-:Y:S01]  /*7560*/  @!P2 IMAD.WIDE R10, R152, 0x2, R10 ;  /* 0x00000002980aa825 */ /* 0x000fe200078e020a */
[-C--:B------:R-:W-:Y:S02]  /*7570*/  @!P3 IADD3 R20, P0, R0, R37.reuse, RZ ;  /* 0x000000250014b210 */ /* 0x080fe40007f1e0ff */
[----:B0-----:R-:W-:Y:S01]  /*7580*/  @!P3 IADD3 R36, P1, R14, R37, RZ ;  /* 0x000000250e24b210 */ /* 0x001fe20007f3e0ff */
[----:B------:R-:W-:Y:S01]  /*7590*/  @!P2 IMAD.WIDE R12, R152, 0x2, R14 ;  /* 0x00000002980ca825 */ /* 0x000fe200078e020e */
[----:B------:R0:W5:Y:S03]  /*75a0*/  @!P2 LD.E.64 R28, desc[UR42][R10.64] ;  /* 0x0000002a0a1ca980 */ /* 0x000166000c101b00 */
[--C-:B------:R-:W-:Y:S01]  /*75b0*/  @!P3 IMAD.X R21, R3, 0x1, R26.reuse, P0 ;  /* 0x000000010315b824 */ /* 0x100fe200000e061a */
[----:B------:R0:W5:Y:S01]  /*75c0*/  @!P2 LD.E.64 R34, desc[UR42][R12.64] ;  /* 0x0000002a0c22a980 */ /* 0x000162000c101b00 */
[----:B------:R-:W-:Y:S01]  /*75d0*/  @!P3 IMAD.X R37, R5, 0x1, R26, P1 ;  /* 0x000000010525b824 */ /* 0x000fe200008e061a */
[----:B------:R-:W-:-:S02]  /*75e0*/  CS2R R26, SRZ ;  /* 0x00000000001a7805 */ /* 0x000fc4000001ff00 */
[----:B------:R0:W5:Y:S04]  /*75f0*/  @!P3 LD.E.64 R24, desc[UR42][R20.64] ;  /* 0x0000002a1418b980 */ /* 0x000168000c101b00 */
[----:B------:R0:W5:Y:S02]  /*7600*/  @!P3 LD.E.64 R26, desc[UR42][R36.64] ;  /* 0x0000002a241ab980 */ /* 0x000164000c101b00 */
.L_x_1672:
[----:B------:R-:W-:Y:S05]  /*7610*/  BSYNC B1 ;  /* 0x0000000000017941 */ /* 0x000fea0003800000 */
.L_x_1671:
[----:B---3-5:R-:W-:Y:S01]  /*7620*/  IMAD.MOV.U32 R0, RZ, RZ, R34 ;  /* 0x000000ffff007224 */ /* 0x028fe200078e0022 */
[----:B------:R-:W-:Y:S01]  /*7630*/  UMOV UR4, 0xffffffff ;  /* 0xffffffff00047882 */ /* 0x000fe20000000000 */
[----:B--2---:R-:W-:Y:S01]  /*7640*/  IMAD.MOV.U32 R3, RZ, RZ, R35 ;  /* 0x000000ffff037224 */ /* 0x004fe200078e0023 */
[----:B0-----:R-:W-:Y:S01]  /*7650*/  CS2R R20, SRZ ;  /* 0x0000000000147805 */ /* 0x001fe2000001ff00 */
[----:B----4-:R-:W-:Y:S01]  /*7660*/  IMAD.MOV.U32 R5, RZ, RZ, R26 ;  /* 0x000000ffff057224 */ /* 0x010fe200078e001a */
        /* <DEDUP_REMOVED lines=12> */
[----:B------:R-:W-:Y:S01]  /*7730*/  PRMT R50, R9, 0x7610, R50 ;  /* 0x0000761009327816 */ /* 0x000fe20000000032 */
[----:B------:R-:W-:Y:S06]  /*7740*/  BRA.DIV UR4, `(.L_x_1673) ;  /* 0x000001b604ac7947 */ /* 0x000fec000b800000 */
[----:B------:R0:W2:Y:S04]  /*7750*/  SHFL.IDX PT, R3, R6, 0x1, 0x1c1f ;  /* 0x003c1f0006037f89 */ /* 0x0000a800000e0000 */
[----:B------:R0:W3:Y:S04]  /*7760*/  SHFL.IDX PT, R0, R4, 0x1, 0x1c1f ;  /* 0x003c1f0004007f89 */ /* 0x0000e800000e0000 */
[----:B------:R0:W4:Y:S04]  /*7770*/  SHFL.IDX PT, R5, R8, 0x1, 0x1c1f ;  /* 0x003c1f0008057f89 */ /* 0x00012800000e0000 */
[----:B------:R0:W0:Y:S02]  /*7780*/  SHFL.IDX PT, R14, R7, 0x1, 0x1c1f ;  /* 0x003c1f00070e7f89 */ /* 0x00002400000e0000 */
.L_x_1964:
[----:B------:R-:W-:Y:S01]  /*7790*/  VIADD R41, R41, 0x60 ;  /* 0x0000006029297836 */ /* 0x000fe20000000000 */
[----:B------:R-:W-:Y:S01]  /*77a0*/  BSSY B1, `(.L_x_1674) ;  /* 0x000001c000017945 */ /* 0x000fe20003800000 */
[----:B------:R-:W-:Y:S02]  /*77b0*/  CS2R R10, SRZ ;  /* 0x00000000000a7805 */ /* 0x000fe4000001ff00 */
[----:B------:R-:W-:Y:S02]  /*77c0*/  CS2R R12, SRZ ;  /* 0x00000000000c7805 */ /* 0x000fe4000001ff00 */
[----:B01----:R-:W-:Y:S02]  /*77d0*/  CS2R R8, SRZ ;  /* 0x0000000000087805 */ /* 0x003fe4000001ff00 */
        /* <DEDUP_REMOVED lines=11> */
[----:B------:R-:W-:Y:S01]  /*7890*/  CS2R R20, SRZ ;  /* 0x0000000000147805 */ /* 0x000fe2000001ff00 */
[----:B------:R-:W-:Y:S01]  /*78a0*/  @!P2 IMAD.WIDE R6, R152, 0x2, R6 ;  /* 0x000000029806a825 */ /* 0x000fe200078e0206 */
[-C--:B------:R-:W-:Y:S02]  /*78b0*/  @!P3 IADD3 R36, P0, R0, R9.reuse, RZ ;  /* 0x000000090024b210 */ /* 0x080fe40007f1e0ff */
[----:B------:R-:W-:Y:S02]  /*78c0*/  @!P3 IADD3 R4, P1, R14, R9, RZ ;  /* 0x000000090e04b210 */ /* 0x000fe40007f3e0ff */
[----:B------:R-:W-:Y:S01]  /*78d0*/  CS2R R8, SRZ ;  /* 0x0000000000087805 */ /* 0x000fe2000001ff00 */
[----:B------:R0:W5:Y:S01]  /*78e0*/  @!P2 LD.E.64 R12, desc[UR42][R6.64] ;  /* 0x0000002a060ca980 */ /* 0x000162000c101b00 */
[----:B------:R-:W-:-:S02]  /*78f0*/  @!P3 IMAD.X R37, R3, 0x1, R10, P0 ;  /* 0x000000010325b824 */ /* 0x000fc400000e060a */
[----:B------:R-:W-:Y:S01]  /*7900*/  @!P3 IMAD.X R5, R5, 0x1, R10, P1 ;  /* 0x000000010505b824 */ /* 0x000fe200008e060a */
[----:B------:R-:W-:Y:S01]  /*7910*/  CS2R R10, SRZ ;  /* 0x00000000000a7805 */ /* 0x000fe2000001ff00 */
[----:B------:R-:W-:Y:S01]  /*7920*/  @!P2 IMAD.WIDE R14, R152, 0x2, R14 ;  /* 0x00000002980ea825 */ /* 0x000fe200078e020e */
[----:B------:R0:W5:Y:S04]  /*7930*/  @!P3 LD.E.64 R8, desc[UR42][R36.64] ;  /* 0x0000002a2408b980 */ /* 0x000168000c101b00 */
[----:B------:R0:W5:Y:S04]  /*7940*/  @!P2 LD.E.64 R20, desc[UR42][R14.64] ;  /* 0x0000002a0e14a980 */ /* 0x000168000c101b00 */
[----:B------:R0:W5:Y:S02]  /*7950*/  @!P3 LD.E.64 R10, desc[UR42][R4.64] ;  /* 0x0000002a040ab980 */ /* 0x000164000c101b00 */
.L_x_1675:
[----:B------:R-:W-:Y:S05]  /*7960*/  BSYNC B1 ;  /* 0x0000000000017941 */ /* 0x000fea0003800000 */
.L_x_1674:
[----:B------:R-:W3:Y:S01]  /*7970*/  LDL R45, [R1+0x44] ;  /* 0x00004400012d7983 */ /* 0x000ee20000100800 */
[----:B------:R-:W-:Y:S01]  /*7980*/  ULEA.HI UR4, UR36, UR36, URZ, 0x1 ;  /* 0x0000002424047291 */ /* 0x000fe2000f8f083f */
[----:B------:R-:W-:Y:S01]  /*7990*/  SHF.R.S32.HI R43, RZ, 0x1f, R46 ;  /* 0x0000001fff2b7819 */ /* 0x000fe2000001142e */
[----:B0----5:R-:W-:Y:S01]  /*79a0*/  IMAD.MOV.U32 R4, RZ, RZ, R20 ;  /* 0x000000ffff047224 */ /* 0x021fe200078e0014 */
[----:B------:R-:W-:Y:S01]  /*79b0*/  BSSY B1, `(.L_x_1676) ;  /* 0x0000024000017945 */ /* 0x000fe20003800000 */
[----:B------:R-:W-:Y:S01]  /*79c0*/  ULOP3.LUT UR4, UR4, 0xfffffffe, URZ, 0xc0, !UPT ;  /* 0xfffffffe04047892 */ /* 0x000fe2000f8ec03f */
[----:B------:R-:W-:Y:S01]  /*79d0*/  LEA.HI R43, R43, R46, RZ, 0x5 ;  /* 0x0000002e2b2b7211 */ /* 0x000fe200078f28ff */
[----:B------:R-:W-:Y:S01]  /*79e0*/  IMAD R14, R33, -0xc0, R32 ;  /* 0xffffff40210e7824 */ /* 0x000fe200078e0220 */
[----:B------:R-:W-:Y:S01]  /*79f0*/  PRMT R37, R4, 0x7610, R37 ;  /* 0x0000761004257816 */ /* 0x000fe20000000025 */
[----:B------:R-:W-:Y:S01]  /*7a00*/  UIADD3 UR4, UR36, -UR4, URZ ;  /* 0x8000000424047290 */ /* 0x000fe2000fffe03f */
[----:B------:R-:W-:Y:S01]  /*7a10*/  SHF.R.S32.HI R43, RZ, 0x5, R43 ;  /* 0x00000005ff2b7819 */ /* 0x000fe2000001142b */
[----:B------:R-:W-:Y:S01]  /*7a20*/  IMAD.MOV.U32 R4, RZ, RZ, R10 ;  /* 0x000000ffff047224 */ /* 0x000fe200078e000a */
[----:B------:R-:W-:Y:S01]  /*7a30*/  VIMNMX R14, R14, 0xc0, PT ;  /* 0x000000c00e0e7848 */ /* 0x000fe20003fe0100 */
[----:B------:R-:W-:-:S02]  /*7a40*/  IMAD.MOV.U32 R6, RZ, RZ, R11 ;  /* 0x000000ffff067224 */ /* 0x000fc400078e000b */
[----:B----4-:R-:W-:Y:S01]  /*7a50*/  IMAD.U32 R5, RZ, RZ, UR4 ;  /* 0x00000004ff057e24 */ /* 0x010fe2000f8e00ff */
[----:B------:R-:W-:Y:S01]  /*7a60*/  PRMT R15, R4, 0x7610, R15 ;  /* 0x00007610040f7816 */ /* 0x000fe2000000000f */
[----:B------:R-:W-:Y:S01]  /*7a70*/  IMAD.MOV.U32 R4, RZ, RZ, R8 ;  /* 0x000000ffff047224 */ /* 0x000fe200078e0008 */
[----:B------:R-:W-:Y:S01]  /*7a80*/  PRMT R31, R6, 0x7610, R31 ;  /* 0x00007610061f7816 */ /* 0x000fe2000000001f */
[----:B------:R-:W-:Y:S01]  /*7a90*/  IMAD.MOV.U32 R7, RZ, RZ, R12 ;  /* 0x000000ffff077224 */ /* 0x000fe200078e000c */
[----:B------:R-:W-:Y:S01]  /*7aa0*/  SHF.L.U32 R5, R5, 0x1f, RZ ;  /* 0x0000001f05057819 */ /* 0x000fe200000006ff */
[----:B------:R-:W-:Y:S01]  /*7ab0*/  IMAD.MOV.U32 R6, RZ, RZ, R9 ;  /* 0x000000ffff067224 */ /* 0x000fe200078e0009 */
[----:B------:R-:W-:Y:S02]  /*7ac0*/  PRMT R32, R4, 0x7610, R32 ;  /* 0x0000761004207816 */ /* 0x000fe40000000020 */
[----:B------:R-:W0:Y:S01]  /*7ad0*/  SYNCS.PHASECHK.TRANS64.TRYWAIT P0, [R2+URZ+0x16800], R5 ;  /* 0x01680005020075a7 */ /* 0x000e22000800017f */
[----:B------:R-:W-:-:S02]  /*7ae0*/  PRMT R38, R7, 0x7610, R38 ;  /* 0x0000761007267816 */ /* 0x000fc40000000026 */
[----:B------:R-:W-:Y:S01]  /*7af0*/  ISETP.GE.AND P1, PT, R42, R14, PT ;  /* 0x0000000e2a00720c */ /* 0x000fe20003f26270 */
[C---:B---3--:R-:W-:Y:S01]  /*7b00*/  IMAD.SHL.U32 R0, R45.reuse, 0x40, RZ ;  /* 0x000000402d007824 */ /* 0x048fe200078e00ff */
[----:B------:R-:W-:-:S04]  /*7b10*/  LOP3.LUT P2, RZ, R45, 0x4, RZ, 0xc0, !PT ;  /* 0x000000042dff7812 */ /* 0x000fc8000784c0ff */
[----:B--2---:R-:W-:-:S04]  /*7b20*/  LOP3.LUT R3, R0, 0x1c0, RZ, 0xc0, !PT ;  /* 0x000001c000037812 */ /* 0x004fc800078ec0ff */
[----:B------:R-:W-:Y:S02]  /*7b30*/  LOP3.LUT R0, R3, 0x18, R16, 0xf8, !PT ;  /* 0x0000001803007812 */ /* 0x000fe400078ef810 */
[----:B------:R-:W-:-:S04]  /*7b40*/  SHF.R.U32.HI R3, RZ, 0x3, R3 ;  /* 0x00000003ff037819 */ /* 0x000fc80000011603 */
[----:B------:R-:W-:Y:S01]  /*7b50*/  LOP3.LUT R0, R0, R3, RZ, 0x3c, !PT ;  /* 0x0000000300007212 */ /* 0x000fe200078e3cff */
[----:B------:R-:W-:-:S05]  /*7b60*/  IMAD.MOV.U32 R3, RZ, RZ, R21 ;  /* 0x000000ffff037224 */ /* 0x000fca00078e0015 */
[----:B------:R-:W-:Y:S01]  /*7b70*/  PRMT R36, R3, 0x7610, R36 ;  /* 0x0000761003247816 */ /* 0x000fe20000000024 */
[----:B------:R-:W-:Y:S02]  /*7b80*/  IMAD R3, R43, 0x200, R0 ;  /* 0x000002002b037824 */ /* 0x000fe400078e0200 */
[----:B------:R-:W-:Y:S02]  /*7b90*/  IMAD.MOV.U32 R0, RZ, RZ, R13 ;  /* 0x000000ffff007224 */ /* 0x000fe400078e000d */
[----:B------:R-:W-:-:S03]  /*7ba0*/  IMAD R3, R3, 0x2, R2 ;  /* 0x0000000203037824 */ /* 0x000fc600078e0202 */
[----:B------:R-:W-:Y:S01]  /*7bb0*/  PRMT R41, R0, 0x7610, R41 ;  /* 0x0000761000297816 */ /* 0x000fe20000000029 */
[C---:B------:R-:W-:Y:S02]  /*7bc0*/  VIADD R4, R3.reuse, 0x8400 ;  /* 0x0000840003047836 */ /* 0x040fe40000000000 */
[----:B------:R-:W-:Y:S01]  /*7bd0*/  VIADD R0, R3, 0x8440 ;  /* 0x0000844003007836 */ /* 0x000fe20000000000 */
[----:B0-----:R-:W-:Y:S06]  /*7be0*/  @!P0 BRA `(.L_x_1677) ;  /* 0x000001b000f48947 */ /* 0x001fec0003800000 */
.L_x_1965:
[----:B------:R-:W-:Y:S05]  /*7bf0*/  BSYNC B1 ;  /* 0x0000000000017941 */ /* 0x000fea0003800000 */
.L_x_1676:
[----:B------:R-:W-:Y:S01]  /*7c00*/  BSSY B1, `(.L_x_1678) ;  /* 0x0000068000017945 */ /* 0x000fe20003800000 */
[----:B------:R-:W-:Y:S01]  /*7c10*/  PRMT R33, R6, 0x7610, R33 ;  /* 0x0000761006217816 */ /* 0x000fe20000000021 */
[----:B------:R-:W-:Y:S02]  /*7c20*/  @P2 VIADD R0, R4, 0xffffffc0 ;  /* 0xffffffc004002836 */ /* 0x000fe40000000000 */
[----:B------:R-:W-:Y:S05]  /*7c30*/  @P1 BRA `(.L_x_1679) ;  /* 0x0000000400901947 */ /* 0x000fea0003800000 */
[----:B------:R-:W2:Y:S01]  /*7c40*/  LDL R7, [R1+0x18] ;  /* 0x0000180001077983 */ /* 0x000ea20000100800 */
[----:B0-----:R-:W0:Y:S01]  /*7c50*/  LDC R5, c[0x0][0x3f4] ;  /* 0x0000fd00ff057b82 */ /* 0x001e220000000800 */
[----:B------:R-:W-:Y:S01]  /*7c60*/  BSSY B2, `(.L_x_1680) ;  /* 0x0000032000027945 */ /* 0x000fe20003800000 */
[-C--:B0-----:R-:W-:Y:S02]  /*7c70*/  ISETP.GE.AND P0, PT, R152, R5.reuse, PT ;  /* 0x000000059800720c */ /* 0x081fe40003f06270 */
[----:B--2---:R-:W-:-:S11]  /*7c80*/  ISETP.GE.AND P1, PT, R7, R5, PT ;  /* 0x000000050700720c */ /* 0x004fd60003f26270 */
[----:B------:R-:W-:Y:S05]  /*7c90*/  @P0 BRA `(.L_x_1681) ;  /* 0x0000000000b80947 */ /* 0x000fea0003800000 */
[----:B------:R-:W0:Y:S01]  /*7ca0*/  LDS.128 R4, [R3+0x8400] ;  /* 0x0084000003047984 */ /* 0x000e220000000c00 */
[----:B------:R-:W-:Y:S02]  /*7cb0*/  SHF.R.U32.HI R46, RZ, 0x10, R35 ;  /* 0x00000010ff2e7819 */ /* 0x000fe40000011623 */
[----:B------:R-:W-:Y:S02]  /*7cc0*/  SHF.R.U32.HI R43, RZ, 0x10, R29 ;  /* 0x00000010ff2b7819 */ /* 0x000fe4000001161d */
[----:B------:R-:W-:Y:S02]  /*7cd0*/  PRMT R46, R38, 0x5432, R46 ;  /* 0x00005432262e7816 */ /* 0x000fe4000000002e */
[----:B------:R-:W-:Y:S02]  /*7ce0*/  SHF.R.U64 R45, R34, 0x10, R35 ;  /* 0x00000010222d7819 */ /* 0x000fe40000001223 */
[----:B------:R-:W-:Y:S01]  /*7cf0*/  PRMT R43, R47, 0x5410, R43 ;  /* 0x000054102f2b7816 */ /* 0x000fe2000000002b */
[----:B------:R-:W-:Y:S01]  /*7d00*/  IMAD.U32 R47, R46, 0x10000, RZ ;  /* 0x000100002e2f7824 */ /* 0x000fe200078e00ff */
[----:B------:R-:W-:-:S02]  /*7d10*/  SHF.R.U64 R42, R28, 0x10, R29 ;  /* 0x000000101c2a7819 */ /* 0x000fc4000000121d */
[----:B------:R-:W-:Y:S01]  /*7d20*/  PRMT R45, R44, 0x5410, R45 ;  /* 0x000054102c2d7816 */ /* 0x000fe2000000002d */
[C---:B------:R-:W-:Y:S01]  /*7d30*/  IMAD.U32 R44, R43.reuse, 0x10000, RZ ;  /* 0x000100002b2c7824 */ /* 0x040fe200078e00ff */
[----:B------:R-:W-:Y:S02]  /*7d40*/  LOP3.LUT R46, R46, 0xffff0000, RZ, 0xc0, !PT ;  /* 0xffff00002e2e7812 */ /* 0x000fe400078ec0ff */
[----:B------:R-:W-:Y:S02]  /*7d50*/  LOP3.LUT R43, R43, 0xffff0000, RZ, 0xc0, !PT ;  /* 0xffff00002b2b7812 */ /* 0x000fe400078ec0ff */
[----:B------:R-:W-:Y:S02]  /*7d60*/  PRMT R42, R39, 0x5432, R42 ;  /* 0x00005432272a7816 */ /* 0x000fe4000000002a */
[C---:B0-----:R-:W-:Y:S01]  /*7d70*/  LOP3.LUT R29, R6.reuse, 0xffff0000, RZ, 0xc0, !PT ;  /* 0xffff0000061d7812 */ /* 0x041fe200078ec0ff */
[----:B------:R-:W-:Y:S01]  /*7d80*/  IMAD.U32 R28, R6, 0x10000, RZ ;  /* 0x00010000061c7824 */ /* 0x000fe200078e00ff */
[C---:B------:R-:W-:Y:S01]  /*7d90*/  LOP3.LUT R35, R7.reuse, 0xffff0000, RZ, 0xc0, !PT ;  /* 0xffff000007237812 */ /* 0x040fe200078ec0ff */
[----:B------:R-:W-:-:S02]  /*7da0*/  IMAD.U32 R34, R7, 0x10000, RZ ;  /* 0x0001000007227824 */ /* 0x000fc400078e00ff */
[CC--:B------:R-:W-:Y:S01]  /*7db0*/  FMUL.FTZ R49, R29.reuse, R47.reuse ;  /* 0x0000002f1d317220 */ /* 0x0c0fe20000410000 */
[----:B------:R-:W-:Y:S01]  /*7dc0*/  FMUL.FTZ R48, R29, R44 ;  /* 0x0000002c1d307220 */ /* 0x000fe20000410000 */
[----:B------:R-:W-:Y:S01]  /*7dd0*/  FMUL.FTZ R29, R35, R46 ;  /* 0x0000002e231d7220 */ /* 0x000fe20000410000 */
[----:B------:R-:W-:Y:S02]  /*7de0*/  IMAD.U32 R6, R4, 0x10000, RZ ;  /* 0x0001000004067824 */ /* 0x000fe400078e00ff */
[C---:B------:R-:W-:Y:S01]  /*7df0*/  FFMA.FTZ R49, R28.reuse, R44, -R49 ;  /* 0x0000002c1c317223 */ /* 0x040fe20000010831 */
[----:B------:R-:W-:Y:S01]  /*7e00*/  FFMA.FTZ R48, R28, R47, R48 ;  /* 0x0000002f1c307223 */ /* 0x000fe20000010030 */
[-C--:B------:R-:W-:Y:S01]  /*7e10*/  FFMA.FTZ R47, R34, R43.reuse, -R29 ;  /* 0x0000002b222f7223 */ /* 0x080fe2000001081d */
[C---:B------:R-:W-:Y:S01]  /*7e20*/  IMAD.U32 R7, R5.reuse, 0x10000, RZ ;  /* 0x0001000005077824 */ /* 0x040fe200078e00ff */
[----:B------:R-:W-:Y:S01]  /*7e30*/  LOP3.LUT R4, R4, 0xffff0000, RZ, 0xc0, !PT ;  /* 0xffff000004047812 */ /* 0x000fe200078ec0ff */
[C---:B------:R-:W-:Y:S01]  /*7e40*/  IMAD.U32 R29, R42.reuse, 0x10000, RZ ;  /* 0x000100002a1d7824 */ /* 0x040fe200078e00ff */
[----:B------:R-:W-:Y:S01]  /*7e50*/  LOP3.LUT R5, R5, 0xffff0000, RZ, 0xc0, !PT ;  /* 0xffff000005057812 */ /* 0x000fe200078ec0ff */
[----:B------:R-:W-:Y:S01]  /*7e60*/  FMUL.FTZ R51, R35, R43 ;  /* 0x0000002b23337220 */ /* 0x000fe20000410000 */
[C---:B------:R-:W-:Y:S01]  /*7e70*/  LOP3.LUT R28, R45.reuse, 0xffff0000, RZ, 0xc0, !PT ;  /* 0xffff00002d1c7812 */ /* 0x040fe200078ec0ff */
[----:B------:R-:W-:Y:S01]  /*7e80*/  IMAD.U32 R35, R45, 0x10000, RZ ;  /* 0x000100002d237824 */ /* 0x000fe200078e00ff */
[----:B------:R-:W-:Y:S01]  /*7e90*/  LOP3.LUT R42, R42, 0xffff0000, RZ, 0xc0, !PT ;  /* 0xffff00002a2a7812 */ /* 0x000fe200078ec0ff */
[----:B------:R-:W-:Y:S01]  /*7ea0*/  FFMA.FTZ R46, R34, R46, R51 ;  /* 0x0000002e222e7223 */ /* 0x000fe20000010033 */
[C---:B------:R-:W-:Y:S01]  /*7eb0*/  FMUL.FTZ R34, R4.reuse, R29 ;  /* 0x0000001d04227220 */ /* 0x040fe20000410000 */
[-C--:B------:R-:W-:Y:S01]  /*7ec0*/  FMUL.FTZ R43, R4, R35.reuse ;  /* 0x00000023042b7220 */ /* 0x080fe20000410000 */
[C---:B------:R-:W-:Y:S01]  /*7ed0*/  FMUL.FTZ R44, R5.reuse, R28 ;  /* 0x0000001c052c7220 */ /* 0x040fe20000410000 */
[-C--:B------:R-:W-:Y:S01]  /*7ee0*/  FMUL.FTZ R45, R5, R42.reuse ;  /* 0x0000002a052d7220 */ /* 0x080fe20000410000 */
[C---:B------:R-:W-:Y:S01]  /*7ef0*/  FFMA.FTZ R35, R6.reuse, R35, R34 ;  /* 0x0000002306237223 */ /* 0x040fe20000010022 */
[----:B------:R-:W-:Y:S01]  /*7f00*/  FFMA.FTZ R4, R6, R29, -R43 ;  /* 0x0000001d06047223 */ /* 0x000fe2000001082b */
[C---:B------:R-:W-:Y:S01]  /*7f10*/  FFMA.FTZ R5, R7.reuse, R42, -R44 ;  /* 0x0000002a07057223 */ /* 0x040fe2000001082c */
[----:B------:R-:W-:Y:S01]  /*7f20*/  FFMA.FTZ R28, R7, R28, R45 ;  /* 0x0000001c071c7223 */ /* 0x000fe2000001002d */
[----:B------:R-:W-:-:S02]  /*7f30*/  F2FP.BF16.F32.PACK_AB R6, R48, R49 ;  /* 0x000000313006723e */ /* 0x000fc400000010ff */
[----:B------:R-:W-:Y:S02]  /*7f40*/  F2FP.BF16.F32.PACK_AB R7, R46, R47 ;  /* 0x0000002f2e07723e */ /* 0x000fe400000010ff */
[----:B------:R-:W-:Y:S02]  /*7f50*/  F2FP.BF16.F32.PACK_AB R4, R35, R4 ;  /* 0x000000042304723e */ /* 0x000fe400000010ff */
[----:B------:R-:W-:-:S05]  /*7f60*/  F2FP.BF16.F32.PACK_AB R5, R28, R5 ;  /* 0x000000051c05723e */ /* 0x000fca00000010ff */
[----:B------:R0:W-:Y:S02]  /*7f70*/  STS.128 [R3+0x8400], R4 ;  /* 0x0084000403007388 */ /* 0x0001e40000000c00 */
.L_x_1681:
[----:B------:R-:W-:Y:S05]  /*7f80*/  BSYNC B2 ;  /* 0x0000000000027941 */ /* 0x000fea0003800000 */
.L_x_1680:
[----:B------:R-:W-:Y:S05]  /*7f90*/  @P1 BRA `(.L_x_1679) ;  /* 0x0000000000b81947 */ /* 0x000fea0003800000 */
[----:B0-----:R-:W0:Y:S01]  /*7fa0*/  LDS.128 R4, [R0] ;  /* 0x0000000000047984 */ /* 0x001e220000000c00 */
[----:B------:R-:W-:Y:S02]  /*7fb0*/  SHF.R.U64 R28, R24, 0x10, R25 ;  /* 0x00000010181c7819 */ /* 0x000fe40000001219 */
[--C-:B------:R-:W-:Y:S02]  /*7fc0*/  SHF.R.U64 R24, R26, 0x10, R27.reuse ;  /* 0x000000101a187819 */ /* 0x100fe4000000121b */
[----:B------:R-:W-:Y:S02]  /*7fd0*/  SHF.R.U32.HI R27, RZ, 0x10, R27 ;  /* 0x00000010ff1b7819 */ /* 0x000fe4000001161b */
[----:B------:R-:W-:Y:S02]  /*7fe0*/  SHF.R.U32.HI R29, RZ, 0x10, R25 ;  /* 0x00000010ff1d7819 */ /* 0x000fe40000011619 */
[C---:B------:R-:W-:Y:S02]  /*7ff0*/  PRMT R28, R40.reuse, 0x5432, R28 ;  /* 0x00005432281c7816 */ /* 0x040fe4000000001c */
[----:B------:R-:W-:-:S02]  /*8000*/  PRMT R40, R40, 0x5410, R27 ;  /* 0x0000541028287816 */ /* 0x000fc4000000001b */
[----:B------:R-:W-:Y:S02]  /*8010*/  PRMT R29, R50, 0x5410, R29 ;  /* 0x00005410321d7816 */ /* 0x000fe4000000001d */
[----:B------:R-:W-:Y:S01]  /*8020*/  PRMT R39, R39, 0x5410, R24 ;  /* 0x0000541027277816 */ /* 0x000fe20000000018 */
[C---:B------:R-:W-:Y:S01]  /*8030*/  IMAD.U32 R35, R40.reuse, 0x10000, RZ ;  /* 0x0001000028237824 */ /* 0x040fe200078e00ff */
[----:B------:R-:W-:Y:S01]  /*8040*/  LOP3.LUT R40, R40, 0xffff0000, RZ, 0xc0, !PT ;  /* 0xffff000028287812 */ /* 0x000fe200078ec0ff */
[C---:B------:R-:W-:Y:S01]  /*8050*/  IMAD.U32 R34, R29.reuse, 0x10000, RZ ;  /* 0x000100001d227824 */ /* 0x040fe200078e00ff */
[----:B------:R-:W-:Y:S02]  /*8060*/  LOP3.LUT R29, R29, 0xffff0000, RZ, 0xc0, !PT ;  /* 0xffff00001d1d7812 */ /* 0x000fe400078ec0ff */
[C---:B0-----:R-:W-:Y:S01]  /*8070*/  LOP3.LUT R25, R6.reuse, 0xffff0000, RZ, 0xc0, !PT ;  /* 0xffff000006197812 */ /* 0x041fe200078ec0ff */
[C---:B------:R-:W-:Y:S01]  /*8080*/  IMAD.U32 R26, R7.reuse, 0x10000, RZ ;  /* 0x00010000071a7824 */ /* 0x040fe200078e00ff */
[----:B------:R-:W-:Y:S01]  /*8090*/  LOP3.LUT R27, R7, 0xffff0000, RZ, 0xc0, !PT ;  /* 0xffff0000071b7812 */ /* 0x000fe200078ec0ff */
[----:B------:R-:W-:-:S02]  /*80a0*/  IMAD.U32 R24, R6, 0x10000, RZ ;  /* 0x0001000006187824 */ /* 0x000fc400078e00ff */
[C---:B------:R-:W-:Y:S01]  /*80b0*/  FMUL.FTZ R43, R25.reuse, R35 ;  /* 0x00000023192b7220 */ /* 0x040fe20000410000 */
[----:B------:R-:W-:Y:S01]  /*80c0*/  FMUL.FTZ R42, R25, R34 ;  /* 0x00000022192a7220 */ /* 0x000fe20000410000 */
[----:B------:R-:W-:Y:S01]  /*80d0*/  FMUL.FTZ R25, R27, R40 ;  /* 0x000000281b197220 */ /* 0x000fe20000410000 */
[----:B------:R-:W-:Y:S02]  /*80e0*/  IMAD.U32 R6, R4, 0x10000, RZ ;  /* 0x0001000004067824 */ /* 0x000fe400078e00ff */
[----:B------:R-:W-:Y:S01]  /*80f0*/  FFMA.FTZ R43, R24, R34, -R43 ;  /* 0x00000022182b7223 */ /* 0x000fe2000001082b */
[----:B------:R-:W-:Y:S02]  /*8100*/  IMAD.U32 R7, R5, 0x10000, RZ ;  /* 0x0001000005077824 */ /* 0x000fe400078e00ff */
[----:B------:R-:W-:Y:S01]  /*8110*/  FFMA.FTZ R44, R26, R29, -R25 ;  /* 0x0000001d1a2c7223 */ /* 0x000fe20000010819 */
[----:B------:R-:W-:Y:S01]  /*8120*/  FFMA.FTZ R42, R24, R35, R42 ;  /* 0x00000023182a7223 */ /* 0x000fe2000001002a */
[----:B------:R-:W-:Y:S01]  /*8130*/  IMAD.U32 R25, R28, 0x10000, RZ ;  /* 0x000100001c197824 */ /* 0x000fe200078e00ff */
[----:B------:R-:W-:Y:S01]  /*8140*/  LOP3.LUT R4, R4, 0xffff0000, RZ, 0xc0, !PT ;  /* 0xffff000004047812 */ /* 0x000fe200078ec0ff */
[----:B------:R-:W-:Y:S01]  /*8150*/  FMUL.FTZ R35, R27, R29 ;  /* 0x0000001d1b237220 */ /* 0x000fe20000410000 */
[----:B------:R-:W-:Y:S01]  /*8160*/  LOP3.LUT R5, R5, 0xffff0000, RZ, 0xc0, !PT ;  /* 0xffff000005057812 */ /* 0x000fe200078ec0ff */
[C---:B------:R-:W-:Y:S01]  /*8170*/  IMAD.U32 R27, R39.reuse, 0x10000, RZ ;  /* 0x00010000271b7824 */ /* 0x040fe200078e00ff */
[----:B------:R-:W-:Y:S01]  /*8180*/  LOP3.LUT R24, R39, 0xffff0000, RZ, 0xc0, !PT ;  /* 0xffff000027187812 */ /* 0x000fe200078ec0ff */
[----:B------:R-:W-:Y:S01]  /*8190*/  FFMA.FTZ R39, R26, R40, R35 ;  /* 0x000000281a277223 */ /* 0x000fe20000010023 */
[----:B------:R-:W-:Y:S01]  /*81a0*/  LOP3.LUT R28, R28, 0xffff0000, RZ, 0xc0, !PT ;  /* 0xffff00001c1c7812 */ /* 0x000fe200078ec0ff */
[C---:B------:R-:W-:Y:S01]  /*81b0*/  FMUL.FTZ R29, R4.reuse, R27 ;  /* 0x0000001b041d7220 */ /* 0x040fe20000410000 */
[----:B------:R-:W-:Y:S01]  /*81c0*/  FMUL.FTZ R26, R4, R25 ;  /* 0x00000019041a7220 */ /* 0x000fe20000410000 */
[----:B------:R-:W-:-:S02]  /*81d0*/  FMUL.FTZ R34, R5, R24 ;  /* 0x0000001805227220 */ /* 0x000fc40000410000 */
[-C--:B------:R-:W-:Y:S01]  /*81e0*/  FMUL.FTZ R35, R5, R28.reuse ;  /* 0x0000001c05237220 */ /* 0x080fe20000410000 */
[C---:B------:R-:W-:Y:S01]  /*81f0*/  FFMA.FTZ R4, R6.reuse, R25, -R29 ;  /* 0x0000001906047223 */ /* 0x040fe2000001081d */
[----:B------:R-:W-:Y:S01]  /*8200*/  FFMA.FTZ R27, R6, R27, R26 ;  /* 0x0000001b061b7223 */ /* 0x000fe2000001001a */
[C---:B------:R-:W-:Y:S01]  /*8210*/  FFMA.FTZ R5, R7.reuse, R28, -R34 ;  /* 0x0000001c07057223 */ /* 0x040fe20000010822 */
[----:B------:R-:W-:Y:S01]  /*8220*/  FFMA.FTZ R24, R7, R24, R35 ;  /* 0x0000001807187223 */ /* 0x000fe20000010023 */
[----:B------:R-:W-:Y:S02]  /*8230*/  F2FP.BF16.F32.PACK_AB R6, R42, R43 ;  /* 0x0000002b2a06723e */ /* 0x000fe400000010ff */
[----:B------:R-:W-:Y:S02]  /*8240*/  F2FP.BF16.F32.PACK_AB R7, R39, R44 ;  /* 0x0000002c2707723e */ /* 0x000fe400000010ff */
[----:B------:R-:W-:Y:S02]  /*8250*/  F2FP.BF16.F32.PACK_AB R4, R27, R4 ;  /* 0x000000041b04723e */ /* 0x000fe400000010ff */
[----:B------:R-:W-:-:S05]  /*8260*/  F2FP.BF16.F32.PACK_AB R5, R24, R5 ;  /* 0x000000051805723e */ /* 0x000fca00000010ff */
[----:B------:R1:W-:Y:S02]  /*8270*/  STS.128 [R0], R4 ;  /* 0x0000000400007388 */ /* 0x0003e40000000c00 */
.L_x_1679:
[----:B------:R-:W-:Y:S05]  /*8280*/  BSYNC B1 ;  /* 0x0000000000017941 */ /* 0x000fea0003800000 */
.L_x_1678:
[----:B01----:R-:W0:Y:S02]  /*8290*/  S2R R4, SR_TID.X ;  /* 0x0000000000047919 */ /* 0x003e240000002100 */
[----:B0-----:R-:W-:-:S05]  /*82a0*/  VIADD R5, R4, 0xffffff80 ;  /* 0xffffff8004057836 */ /* 0x001fca0000000000 */
[----:B------:R-:W-:-:S04]  /*82b0*/  SHF.R.S32.HI R4, RZ, 0x1f, R5 ;  /* 0x0000001fff047819 */ /* 0x000fc80000011405 */
[----:B------:R-:W-:-:S04]  /*82c0*/  LEA.HI R4, R4, R5, RZ, 0x2 ;  /* 0x0000000504047211 */ /* 0x000fc800078f10ff */
[----:B------:R-:W-:-:S05]  /*82d0*/  SHF.R.S32.HI R4, RZ, 0x2, R4 ;  /* 0x00000002ff047819 */ /* 0x000fca0000011404 */
[----:B------:R-:W-:-:S05]  /*82e0*/  VIADD R4, R4, 0x60 ;  /* 0x0000006004047836 */ /* 0x000fca0000000000 */
[----:B------:R-:W-:-:S13]  /*82f0*/  ISETP.GE.AND P0, PT, R4, R14, PT ;  /* 0x0000000e0400720c */ /* 0x000fda0003f06270 */
[----:B------:R-:W-:Y:S05]  /*8300*/  @P0 BRA `(.L_x_1682) ;  /* 0x0000001c00340947 */ /* 0x000fea0003800000 */
[----:B------:R-:W2:Y:S01]  /*8310*/  LDL R4, [R1+0x18] ;  /* 0x0000180001047983 */ /* 0x000ea20000100800 */
[----:B------:R-:W0:Y:S01]  /*8320*/  LDC R5, c[0x0][0x3f4] ;  /* 0x0000fd00ff057b82 */ /* 0x000e220000000800 */
[----:B------:R-:W-:Y:S01]  /*8330*/  BSSY B1, `(.L_x_1683) ;  /* 0x0000032000017945 */ /* 0x000fe20003800000 */
[-C--:B0-----:R-:W-:Y:S02]  /*8340*/  ISETP.GE.AND P0, PT, R152, R5.reuse, PT ;  /* 0x000000059800720c */ /* 0x081fe40003f06270 */
[----:B--2---:R-:W-:-:S11]  /*8350*/  ISETP.GE.AND P1, PT, R4, R5, PT ;  /* 0x000000050400720c */ /* 0x004fd60003f26270 */
[----:B------:R-:W-:Y:S05]  /*8360*/  @P0 BRA `(.L_x_1684) ;  /* 0x0000000000b80947 */ /* 0x000fea0003800000 */
[----:B------:R-:W0:Y:S01]  /*8370*/  LDS.128 R4, [R3+0xb400] ;  /* 0x00b4000003047984 */ /* 0x000e220000000c00 */
[----:B------:R-:W-:Y:S02]  /*8380*/  SHF.R.U64 R25, R12, 0x10, R13 ;  /* 0x000000100c197819 */ /* 0x000fe4000000120d */
[--C-:B------:R-:W-:Y:S02]  /*8390*/  SHF.R.U64 R12, R20, 0x10, R21.reuse ;  /* 0x00000010140c7819 */ /* 0x100fe40000001215 */
[----:B------:R-:W-:Y:S02]  /*83a0*/  SHF.R.U32.HI R21, RZ, 0x10, R21 ;  /* 0x00000010ff157819 */ /* 0x000fe40000011615 */
[----:B------:R-:W-:Y:S02]  /*83b0*/  SHF.R.U32.HI R14, RZ, 0x10, R13 ;  /* 0x00000010ff0e7819 */ /* 0x000fe4000001160d */
[----:B------:R-:W-:Y:S02]  /*83c0*/  PRMT R36, R36, 0x5410, R21 ;  /* 0x0000541024247816 */ /* 0x000fe40000000015 */
[----:B------:R-:W-:-:S02]  /*83d0*/  PRMT R41, R41, 0x5410, R14 ;  /* 0x0000541029297816 */ /* 0x000fc4000000000e */
[----:B------:R-:W-:Y:S01]  /*83e0*/  PRMT R37, R37, 0x5410, R12 ;  /* 0x0000541025257816 */ /* 0x000fe2000000000c */
[----:B------:R-:W-:Y:S01]  /*83f0*/  IMAD.U32 R24, R36, 0x10000, RZ ;  /* 0x0001000024187824 */ /* 0x000fe200078e00ff */
[----:B------:R-:W-:Y:S01]  /*8400*/  PRMT R38, R38, 0x5410, R25 ;  /* 0x0000541026267816 */ /* 0x000fe20000000019 */
[C---:B------:R-:W-:Y:S01]  /*8410*/  IMAD.U32 R21, R41.reuse, 0x10000, RZ ;  /* 0x0001000029157824 */ /* 0x040fe200078e00ff */
[----:B------:R-:W-:Y:S02]  /*8420*/  LOP3.LUT R25, R36, 0xffff0000, RZ, 0xc0, !PT ;  /* 0xffff000024197812 */ /* 0x000fe400078ec0ff */
[----:B------:R-:W-:Y:S02]  /*8430*/  LOP3.LUT R41, R41, 0xffff0000, RZ, 0xc0, !PT ;  /* 0xffff000029297812 */ /* 0x000fe400078ec0ff */
[C---:B0-----:R-:W-:Y:S01]  /*8440*/  LOP3.LUT R13, R6.reuse, 0xffff0000, RZ, 0xc0, !PT ;  /* 0xffff0000060d7812 */ /* 0x041fe200078ec0ff */
[----:B------:R-:W-:Y:S01]  /*8450*/  IMAD.U32 R12, R6, 0x10000, RZ ;  /* 0x00010000060c7824 */ /* 0x000fe200078e00ff */
[C---:B------:R-:W-:Y:S01]  /*8460*/  LOP3.LUT R20, R7.reuse, 0xffff0000, RZ, 0xc0, !PT ;  /* 0xffff000007147812 */ /* 0x040fe200078ec0ff */
[----:B------:R-:W-:-:S02]  /*8470*/  IMAD.U32 R14, R7, 0x10000, RZ ;  /* 0x00010000070e7824 */ /* 0x000fc400078e00ff */
[CC--:B------:R-:W-:Y:S01]  /*8480*/  FMUL.FTZ R27, R13.reuse, R24.reuse ;  /* 0x000000180d1b7220 */ /* 0x0c0fe20000410000 */
[-C--:B------:R-:W-:Y:S01]  /*8490*/  FMUL.FTZ R13, R13, R21.reuse ;  /* 0x000000150d0d7220 */ /* 0x080fe20000410000 */
[C---:B------:R-:W-:Y:S01]  /*84a0*/  IMAD.U32 R6, R4.reuse, 0x10000, RZ ;  /* 0x0001000004067824 */ /* 0x040fe200078e00ff */
[----:B------:R-:W-:Y:S01]  /*84b0*/  LOP3.LUT R4, R4, 0xffff0000, RZ, 0xc0, !PT ;  /* 0xffff000004047812 */ /* 0x000fe200078ec0ff */
[C---:B------:R-:W-:Y:S02]  /*84c0*/  IMAD.U32 R7, R5.reuse, 0x10000, RZ ;  /* 0x0001000005077824 */ /* 0x040fe400078e00ff */
[C---:B------:R-:W-:Y:S01]  /*84d0*/  FFMA.FTZ R29, R12.reuse, R24, R13 ;  /* 0x000000180c1d7223 */ /* 0x040fe2000001000d */
[----:B------:R-:W-:Y:S01]  /*84e0*/  FFMA.FTZ R26, R12, R21, -R27 ;  /* 0x000000150c1a7223 */ /* 0x000fe2000001081b */
[----:B------:R-:W-:Y:S01]  /*84f0*/  IMAD.U32 R13, R38, 0x10000, RZ ;  /* 0x00010000260d7824 */ /* 0x000fe200078e00ff */
[----:B------:R-:W-:Y:S01]  /*8500*/  LOP3.LUT R5, R5, 0xffff0000, RZ, 0xc0, !PT ;  /* 0xffff000005057812 */ /* 0x000fe200078ec0ff */
[C---:B------:R-:W-:Y:S01]  /*8510*/  FMUL.FTZ R35, R20.reuse, R25 ;  /* 0x0000001914237220 */ /* 0x040fe20000410000 */
[-C--:B------:R-:W-:Y:S01]  /*8520*/  FMUL.FTZ R27, R20, R41.reuse ;  /* 0x00000029141b7220 */ /* 0x080fe20000410000 */
[C---:B------:R-:W-:Y:S01]  /*8530*/  LOP3.LUT R12, R37.reuse, 0xffff0000, RZ, 0xc0, !PT ;  /* 0xffff0000250c7812 */ /* 0x040fe200078ec0ff */
[----:B------:R-:W-:Y:S01]  /*8540*/  IMAD.U32 R21, R37, 0x10000, RZ ;  /* 0x0001000025157824 */ /* 0x000fe200078e00ff */
[----:B------:R-:W-:Y:S01]  /*8550*/  LOP3.LUT R38, R38, 0xffff0000, RZ, 0xc0, !PT ;  /* 0xffff000026267812 */ /* 0x000fe200078ec0ff */
[C---:B------:R-:W-:Y:S01]  /*8560*/  FFMA.FTZ R35, R14.reuse, R41, -R35 ;  /* 0x000000290e237223 */ /* 0x040fe20000010823 */
[----:B------:R-:W-:Y:S01]  /*8570*/  FFMA.FTZ R24, R14, R25, R27 ;  /* 0x000000190e187223 */ /* 0x000fe2000001001b */
[C---:B------:R-:W-:Y:S01]  /*8580*/  FMUL.FTZ R25, R4.reuse, R21 ;  /* 0x0000001504197220 */ /* 0x040fe20000410000 */
[-C--:B------:R-:W-:Y:S01]  /*8590*/  FMUL.FTZ R14, R4, R13.reuse ;  /* 0x0000000d040e7220 */ /* 0x080fe20000410000 */
        /* <DEDUP_REMOVED lines=11> */
.L_x_1684:
[----:B------:R-:W-:Y:S05]  /*8650*/  BSYNC B1 ;  /* 0x0000000000017941 */ /* 0x000fea0003800000 */
.L_x_1683:
[----:B------:R-:W-:Y:S05]  /*8660*/  @P1 BRA `(.L_x_1682) ;  /* 0x00000018005c1947 */ /* 0x000fea0003800000 */
[----:B0-----:R-:W0:Y:S01]  /*8670*/  LDS.128 R4, [R0+0x3000] ;  /* 0x0030000000047984 */ /* 0x001e220000000c00 */
[----:B------:R-:W-:Y:S02]  /*8680*/  SHF.R.U64 R3, R8, 0x10, R9 ;  /* 0x0000001008037819 */ /* 0x000fe40000001209 */
[--C-:B------:R-:W-:Y:S02]  /*8690*/  SHF.R.U64 R8, R10, 0x10, R11.reuse ;  /* 0x000000100a087819 */ /* 0x100fe4000000120b */
[----:B------:R-:W-:Y:S02]  /*86a0*/  SHF.R.U32.HI R10, RZ, 0x10, R11 ;  /* 0x00000010ff0a7819 */ /* 0x000fe4000001160b */
[----:B------:R-:W-:Y:S02]  /*86b0*/  SHF.R.U32.HI R12, RZ, 0x10, R9 ;  /* 0x00000010ff0c7819 */ /* 0x000fe40000011609 */
[----:B------:R-:W-:Y:S02]  /*86c0*/  PRMT R31, R31, 0x5410, R10 ;  /* 0x000054101f1f7816 */ /* 0x000fe4000000000a */
[----:B------:R-:W-:-:S02]  /*86d0*/  PRMT R33, R33, 0x5410, R12 ;  /* 0x0000541021217816 */ /* 0x000fc4000000000c */
[----:B------:R-:W-:Y:S01]  /*86e0*/  PRMT R15, R15, 0x5410, R8 ;  /* 0x000054100f0f7816 */ /* 0x000fe20000000008 */
[C---:B------:R-:W-:Y:S01]  /*86f0*/  IMAD.U32 R12, R31.reuse, 0x10000, RZ ;  /* 0x000100001f0c7824 */ /* 0x040fe200078e00ff */
[----:B------:R-:W-:Y:S01]  /*8700*/  LOP3.LUT R31, R31, 0xffff0000, RZ, 0xc0, !PT ;  /* 0xffff00001f1f7812 */ /* 0x000fe200078ec0ff */
[C---:B------:R-:W-:Y:S01]  /*8710*/  IMAD.U32 R11, R33.reuse, 0x10000, RZ ;  /* 0x00010000210b7824 */ /* 0x040fe200078e00ff */
[----:B------:R-:W-:Y:S02]  /*8720*/  LOP3.LUT R33, R33, 0xffff0000, RZ, 0xc0, !PT ;  /* 0xffff000021217812 */ /* 0x000fe400078ec0ff */
[----:B------:R-:W-:Y:S02]  /*8730*/  PRMT R32, R32, 0x5410, R3 ;  /* 0x0000541020207816 */ /* 0x000fe40000000003 */
[C---:B0-----:R-:W-:Y:S01]  /*8740*/  LOP3.LUT R9, R6.reuse, 0xffff0000, RZ, 0xc0, !PT ;  /* 0xffff000006097812 */ /* 0x041fe200078ec0ff */
[C---:B------:R-:W-:Y:S01]  /*8750*/  IMAD.U32 R10, R7.reuse, 0x10000, RZ ;  /* 0x00010000070a7824 */ /* 0x040fe200078e00ff */
[----:B------:R-:W-:Y:S01]  /*8760*/  LOP3.LUT R7, R7, 0xffff0000, RZ, 0xc0, !PT ;  /* 0xffff000007077812 */ /* 0x000fe200078ec0ff */
[----:B------:R-:W-:-:S02]  /*8770*/  IMAD.U32 R8, R6, 0x10000, RZ ;  /* 0x0001000006087824 */ /* 0x000fc400078e00ff */
[CC--:B------:R-:W-:Y:S01]  /*8780*/  FMUL.FTZ R13, R9.reuse, R12.reuse ;  /* 0x0000000c090d7220 */ /* 0x0c0fe20000410000 */
[----:B------:R-:W-:Y:S01]  /*8790*/  FMUL.FTZ R9, R9, R11 ;  /* 0x0000000b09097220 */ /* 0x000fe20000410000 */
[C---:B------:R-:W-:Y:S01]  /*87a0*/  FMUL.FTZ R21, R7.reuse, R31 ;  /* 0x0000001f07157220 */ /* 0x040fe20000410000 */
[----:B------:R-:W-:Y:S02]  /*87b0*/  IMAD.U32 R3, R4, 0x10000, RZ ;  /* 0x0001000004037824 */ /* 0x000fe400078e00ff */
[C---:B------:R-:W-:Y:S01]  /*87c0*/  FFMA.FTZ R13, R8.reuse, R11, -R13 ;  /* 0x0000000b080d7223 */ /* 0x040fe2000001080d */
[----:B------:R-:W-:Y:S01]  /*87d0*/  FFMA.FTZ R14, R8, R12, R9 ;  /* 0x0000000c080e7223 */ /* 0x000fe20000010009 */
[-C--:B------:R-:W-:Y:S01]  /*87e0*/  FMUL.FTZ R9, R7, R33.reuse ;  /* 0x0000002107097220 */ /* 0x080fe20000410000 */
[----:B------:R-:W-:Y:S01]  /*87f0*/  IMAD.U32 R6, R5, 0x10000, RZ ;  /* 0x0001000005067824 */ /* 0x000fe200078e00ff */
[----:B------:R-:W-:Y:S01]  /*8800*/  LOP3.LUT R4, R4, 0xffff0000, RZ, 0xc0, !PT ;  /* 0xffff000004047812 */ /* 0x000fe200078ec0ff */
[----:B------:R-:W-:Y:S01]  /*8810*/  IMAD.U32 R8, R15, 0x10000, RZ ;  /* 0x000100000f087824 */ /* 0x000fe200078e00ff */
[----:B------:R-:W-:Y:S01]  /*8820*/  LOP3.LUT R5, R5, 0xffff0000, RZ, 0xc0, !PT ;  /* 0xffff000005057812 */ /* 0x000fe200078ec0ff */
[----:B------:R-:W-:Y:S01]  /*8830*/  IMAD.U32 R7, R32, 0x10000, RZ ;  /* 0x0001000020077824 */ /* 0x000fe200078e00ff */
[----:B------:R-:W-:Y:S01]  /*8840*/  LOP3.LUT R15, R15, 0xffff0000, RZ, 0xc0, !PT ;  /* 0xffff00000f0f7812 */ /* 0x000fe200078ec0ff */
[----:B------:R-:W-:Y:S01]  /*8850*/  FFMA.FTZ R21, R10, R33, -R21 ;  /* 0x000000210a157223 */ /* 0x000fe20000010815 */
[----:B------:R-:W-:Y:S01]  /*8860*/  LOP3.LUT R32, R32, 0xffff0000, RZ, 0xc0, !PT ;  /* 0xffff000020207812 */ /* 0x000fe200078ec0ff */
        /* <DEDUP_REMOVED lines=13> */
[----:B------:R1:W-:Y:S01]  /*8940*/  STS.128 [R0+0x3000], R4 ;  /* 0x0030000400007388 */ /* 0x0003e20000000c00 */
[----:B------:R-:W-:Y:S05]  /*8950*/  BRA `(.L_x_1682) ;  /* 0x0000001400a07947 */ /* 0x000fea0003800000 */
.L_x_1669:
[----:B------:R-:W1:Y:S01]  /*8960*/  S2R R0, SR_TID.X ;  /* 0x0000000000007919 */ /* 0x000e620000002100 */
[----:B------:R-:W2:Y:S01]  /*8970*/  LDC R32, c[0x0][0x448] ;  /* 0x00011200ff207b82 */ /* 0x000ea20000000800 */
[----:B------:R-:W-:Y:S01]  /*8980*/  ULDC.64 UR4, c[0x0][0x3f8] ;  /* 0x0000fe0000047ab9 */ /* 0x000fe20000000a00 */
[----:B------:R-:W-:Y:S01]  /*8990*/  ULDC.64 UR6, c[0x0][0x408] ;  /* 0x0001020000067ab9 */ /* 0x000fe20000000a00 */
[----:B------:R-:W-:Y:S02]  /*89a0*/  IMAD.MOV.U32 R4, RZ, RZ, R26 ;  /* 0x000000ffff047224 */ /* 0x000fe400078e001a */
[----:B------:R-:W-:Y:S02]  /*89b0*/  IMAD.MOV.U32 R6, RZ, RZ, R24 ;  /* 0x000000ffff067224 */ /* 0x000fe400078e0018 */
[----:B------:R-:W-:Y:S01]  /*89c0*/  IMAD.MOV.U32 R7, RZ, RZ, R31 ;  /* 0x000000ffff077224 */ /* 0x000fe200078e001f */
[----:B--2---:R-:W-:Y:S01]  /*89d0*/  ISETP.NE.AND P0, PT, R32, 0x1, PT ;  /* 0x000000012000780c */ /* 0x004fe20003f05270 */
[----:B-1----:R-:W-:-:S05]  /*89e0*/  VIADD R0, R0, 0xffffff80 ;  /* 0xffffff8000007836 */ /* 0x002fca0000000000 */
[----:B------:R-:W-:-:S07]  /*89f0*/  SHF.R.S32.HI R3, RZ, 0x1f, R0 ;  /* 0x0000001fff037819 */ /* 0x000fce0000011400 */
[----:B------:R-:W1:Y:S01]  /*8a00*/  @P0 LDC R5, c[0x0][0x450] ;  /* 0x00011400ff050b82 */ /* 0x000e620000000800 */
[----:B------:R-:W-:-:S04]  /*8a10*/  LEA.HI R3, R3, R0, RZ, 0x2 ;  /* 0x0000000003037211 */ /* 0x000fc800078f10ff */
[----:B------:R-:W-:-:S05]  /*8a20*/  LOP3.LUT R3, R3, 0xfffffffc, RZ, 0xc0, !PT ;  /* 0xfffffffc03037812 */ /* 0x000fca00078ec0ff */
[----:B------:R-:W-:Y:S02]  /*8a30*/  IMAD.IADD R3, R0, 0x1, -R3 ;  /* 0x0000000100037824 */ /* 0x000fe400078e0a03 */
[----:B------:R-:W2:Y:S02]  /*8a40*/  @P0 LDC R0, c[0x0][0x44c] ;  /* 0x00011300ff000b82 */ /* 0x000ea40000000800 */
[----:B------:R-:W-:-:S04]  /*8a50*/  IMAD R3, R3, 0x60, R41 ;  /* 0x0000006003037824 */ /* 0x000fc800078e0229 */
[----:B--2---:R-:W-:-:S05]  /*8a60*/  @P0 IMAD.HI.U32 R0, R3, R0, RZ ;  /* 0x0000000003000227 */ /* 0x004fca00078e00ff */
[----:B-1----:R-:W-:Y:S01]  /*8a70*/  @P0 SHF.R.U32.HI R3, RZ, R5, R0 ;  /* 0x00000005ff030219 */ /* 0x002fe20000011600 */
[----:B------:R-:W-:-:S03]  /*8a80*/  IMAD.MOV.U32 R5, RZ, RZ, R29 ;  /* 0x000000ffff057224 */ /* 0x000fc600078e001d */
[----:B------:R-:W-:Y:S01]  /*8a90*/  SHF.R.S32.HI R0, RZ, 0x1f, R3 ;  /* 0x0000001fff007819 */ /* 0x000fe20000011403 */
[----:B------:R-:W-:-:S04]  /*8aa0*/  IMAD.WIDE.U32 R4, R3, UR4, R4 ;  /* 0x0000000403047c25 */ /* 0x000fc8000f8e0004 */
[C---:B------:R-:W-:Y:S02]  /*8ab0*/  IMAD R8, R0.reuse, UR4, RZ ;  /* 0x0000000400087c24 */ /* 0x040fe4000f8e02ff */
[----:B------:R-:W-:Y:S02]  /*8ac0*/  IMAD R0, R0, UR6, RZ ;  /* 0x0000000600007c24 */ /* 0x000fe4000f8e02ff */
[C---:B------:R-:W-:Y:S01]  /*8ad0*/  IMAD R9, R3.reuse, UR5, R8 ;  /* 0x0000000503097c24 */ /* 0x040fe2000f8e0208 */
[----:B------:R-:W-:Y:S01]  /*8ae0*/  ULDC.64 UR4, c[0x0][0x3e8] ;  /* 0x0000fa0000047ab9 */ /* 0x000fe20000000a00 */
[C---:B------:R-:W-:Y:S01]  /*8af0*/  IMAD.WIDE.U32 R6, R3.reuse, UR6, R6 ;  /* 0x0000000603067c25 */ /* 0x040fe2000f8e0006 */
[----:B------:R-:W-:Y:S01]  /*8b00*/  LEA R25, P0, R4, UR4, 0x1 ;  /* 0x0000000404197c11 */ /* 0x000fe2000f8008ff */
[----:B------:R-:W-:Y:S02]  /*8b10*/  UMOV UR4, 0xffffffff ;  /* 0xffffffff00047882 */ /* 0x000fe40000000000 */
[----:B------:R-:W-:Y:S01]  /*8b20*/  IMAD R3, R3, UR7, R0 ;  /* 0x0000000703037c24 */ /* 0x000fe2000f8e0200 */
[----:B------:R-:W-:Y:S01]  /*8b30*/  ULDC.64 UR6, c[0x0][0x400] ;  /* 0x0001000000067ab9 */ /* 0x000fe20000000a00 */
[----:B------:R-:W-:Y:S01]  /*8b40*/  IMAD.IADD R5, R5, 0x1, R9 ;  /* 0x0000000105057824 */ /* 0x000fe200078e0209 */
[----:B------:R-:W-:Y:S01]  /*8b50*/  LEA R27, P1, R6, UR6, 0x1 ;  /* 0x00000006061b7c11 */ /* 0x000fe2000f8208ff */
[----:B------:R-:W-:-:S03]  /*8b60*/  IMAD.IADD R3, R7, 0x1, R3 ;  /* 0x0000000107037824 */ /* 0x000fc600078e0203 */
[----:B------:R-:W-:Y:S02]  /*8b70*/  LEA.HI.X R26, R4, UR5, R5, 0x1, P0 ;  /* 0x00000005041a7c11 */ /* 0x000fe400080f0c05 */
[----:B------:R-:W-:Y:S01]  /*8b80*/  LEA.HI.X R24, R6, UR7, R3, 0x1, P1 ;  /* 0x0000000706187c11 */ /* 0x000fe200088f0c03 */
[----:B------:R-:W-:Y:S06]  /*8b90*/  BRA.DIV UR4, `(.L_x_1685) ;  /* 0x000001a6041c7947 */ /* 0x000fec000b800000 */
[----:B------:R-:W2:Y:S01]  /*8ba0*/  LDL R6, [R1] ;  /* 0x0000000001067983 */ /* 0x000ea20000100800 */
[----:B------:R-:W1:Y:S03]  /*8bb0*/  LDC R35, c[0x0][0x3f4] ;  /* 0x0000fd00ff237b82 */ /* 0x000e660000000800 */
[----:B------:R-:W3:Y:S04]  /*8bc0*/  SHFL.IDX PT, R3, R25, RZ, 0x1c1f ;  /* 0x001c1fff19037589 */ /* 0x000ee800000e0000 */
[----:B------:R-:W4:Y:S04]  /*8bd0*/  SHFL.IDX PT, R0, R26, RZ, 0x1c1f ;  /* 0x001c1fff1a007589 */ /* 0x000f2800000e0000 */
[----:B0-----:R-:W0:Y:S04]  /*8be0*/  SHFL.IDX PT, R14, R27, RZ, 0x1c1f ;  /* 0x001c1fff1b0e7589 */ /* 0x001e2800000e0000 */
[----:B------:R-:W5:Y:S01]  /*8bf0*/  SHFL.IDX PT, R4, R24, RZ, 0x1c1f ;  /* 0x001c1fff18047589 */ /* 0x000f6200000e0000 */
[----:B-1----:R-:W-:Y:S01]  /*8c00*/  ISETP.GE.AND P0, PT, R16, R35, PT ;  /* 0x000000231000720c */ /* 0x002fe20003f06270 */
[----:B--2---:R-:W-:-:S05]  /*8c10*/  IMAD R32, R6, R32, RZ ;  /* 0x0000002006207224 */ /* 0x004fca00078e02ff */
[----:B------:R-:W-:-:S13]  /*8c20*/  ISETP.GE.OR P1, PT, R41, R32, P0 ;  /* 0x000000202900720c */ /* 0x000fda0000726670 */
[C---:B------:R-:W-:Y:S01]  /*8c30*/  @!P1 IMAD.SHL.U32 R5, R16.reuse, 0x2, RZ ;  /* 0x0000000210059824 */ /* 0x040fe200078e00ff */
[----:B------:R-:W-:-:S04]  /*8c40*/  @!P1 SHF.L.U64.HI R21, R16, 0x1, R17 ;  /* 0x0000000110159819 */ /* 0x000fc80000010211 */
[----:B---3--:R-:W-:-:S05]  /*8c50*/  @!P1 IADD3 R6, P2, R3, R5, RZ ;  /* 0x0000000503069210 */ /* 0x008fca0007f5e0ff */
[----:B----4-:R-:W-:-:S05]  /*8c60*/  @!P1 IMAD.X R7, R0, 0x1, R21, P2 ;  /* 0x0000000100079824 */ /* 0x010fca00010e0615 */
[----:B------:R-:W2:Y:S01]  /*8c70*/  @!P1 LD.E.128 R8, desc[UR42][R6.64] ;  /* 0x0000002a06089980 */ /* 0x000ea2000c101d00 */
[----:B0-----:R-:W-:-:S05]  /*8c80*/  @!P1 IADD3 R14, P2, R14, R5, RZ ;  /* 0x000000050e0e9210 */ /* 0x001fca0007f5e0ff */
[----:B-----5:R-:W-:-:S04]  /*8c90*/  @!P1 IMAD.X R3, R4, 0x1, R21, P2 ;  /* 0x0000000104039824 */ /* 0x020fc800010e0615 */
[----:B------:R-:W-:-:S05]  /*8ca0*/  @!P1 IMAD.MOV.U32 R15, RZ, RZ, R3 ;  /* 0x000000ffff0f9224 */ /* 0x000fca00078e0003 */
[----:B------:R0:W3:Y:S01]  /*8cb0*/  @!P1 LD.E.128 R4, desc[UR42][R14.64] ;  /* 0x0000002a0e049980 */ /* 0x0000e2000c101d00 */
[----:B------:R-:W-:Y:S02]  /*8cc0*/  CS2R R36, SRZ ;  /* 0x0000000000247805 */ /* 0x000fe4000001ff00 */
[----:B------:R-:W-:Y:S02]  /*8cd0*/  CS2R R38, SRZ ;  /* 0x0000000000267805 */ /* 0x000fe4000001ff00 */
[----:B------:R-:W-:Y:S01]  /*8ce0*/  CS2R R28, SRZ ;  /* 0x00000000001c7805 */ /* 0x000fe2000001ff00 */
[----:B------:R-:W1:Y:S01]  /*8cf0*/  SHFL.IDX PT, R24, R24, 0x1, 0x1c1f ;  /* 0x003c1f0018187f89 */ /* 0x000e6200000e0000 */
[----:B------:R-:W-:-:S03]  /*8d00*/  CS2R R20, SRZ ;  /* 0x0000000000147805 */ /* 0x000fc6000001ff00 */
[----:B0-----:R0:W4:Y:S01]  /*8d10*/  SHFL.IDX PT, R14, R27, 0x1, 0x1c1f ;  /* 0x003c1f001b0e7f89 */ /* 0x00112200000e0000 */
[----:B--2---:R-:W-:Y:S02]  /*8d20*/  @!P1 IMAD.MOV.U32 R36, RZ, RZ, R8 ;  /* 0x000000ffff249224 */ /* 0x004fe400078e0008 */
[----:B------:R-:W-:Y:S02]  /*8d30*/  @!P1 IMAD.MOV.U32 R37, RZ, RZ, R9 ;  /* 0x000000ffff259224 */ /* 0x000fe400078e0009 */
[----:B------:R-:W-:Y:S02]  /*8d40*/  IMAD.MOV.U32 R0, RZ, RZ, R36 ;  /* 0x000000ffff007224 */ /* 0x000fe400078e0024 */
[----:B------:R-:W-:Y:S02]  /*8d50*/  IMAD.MOV.U32 R3, RZ, RZ, R37 ;  /* 0x000000ffff037224 */ /* 0x000fe400078e0025 */
[----:B------:R-:W-:Y:S01]  /*8d60*/  @!P1 IMAD.MOV.U32 R38, RZ, RZ, R10 ;  /* 0x000000ffff269224 */ /* 0x000fe200078e000a */
[----:B------:R-:W-:Y:S01]  /*8d70*/  PRMT R48, R0, 0x7610, R48 ;  /* 0x0000761000307816 */ /* 0x000fe20000000030 */
[----:B------:R-:W-:Y:S01]  /*8d80*/  @!P1 IMAD.MOV.U32 R39, RZ, RZ, R11 ;  /* 0x000000ffff279224 */ /* 0x000fe200078e000b */
[----:B------:R-:W-:Y:S01]  /*8d90*/  PRMT R34, R34, 0x5410, R3 ;  /* 0x0000541022227816 */ /* 0x000fe20000000003 */
[----:B------:R0:W2:Y:S01]  /*8da0*/  SHFL.IDX PT, R0, R26, 0x1, 0x1c1f ;  /* 0x003c1f001a007f89 */ /* 0x0000a200000e0000 */
[----:B------:R-:W-:-:S02]  /*8db0*/  IMAD.MOV.U32 R8, RZ, RZ, R38 ;  /* 0x000000ffff087224 */ /* 0x000fc400078e0026 */
[----:B---3--:R-:W-:Y:S01]  /*8dc0*/  @!P1 IMAD.MOV.U32 R28, RZ, RZ, R4 ;  /* 0x000000ffff1c9224 */ /* 0x008fe200078e0004 */
[----:B------:R0:W3:Y:S01]  /*8dd0*/  SHFL.IDX PT, R3, R25, 0x1, 0x1c1f ;  /* 0x003c1f0019037f89 */ /* 0x0000e200000e0000 */
[----:B------:R-:W-:Y:S01]  /*8de0*/  @!P1 IMAD.MOV.U32 R29, RZ, RZ, R5 ;  /* 0x000000ffff1d9224 */ /* 0x000fe200078e0005 */
[----:B------:R-:W-:Y:S01]  /*8df0*/  MOV R9, R39 ;  /* 0x0000002700097202 */ /* 0x000fe20000000f00 */
[----:B------:R-:W-:Y:S01]  /*8e00*/  @!P1 IMAD.MOV.U32 R20, RZ, RZ, R6 ;  /* 0x000000ffff149224 */ /* 0x000fe200078e0006 */
[----:B------:R-:W-:Y:S01]  /*8e10*/  PRMT R31, R8, 0x7610, R31 ;  /* 0x00007610081f7816 */ /* 0x000fe2000000001f */
[----:B------:R-:W-:Y:S01]  /*8e20*/  @!P1 IMAD.MOV.U32 R21, RZ, RZ, R7 ;  /* 0x000000ffff159224 */ /* 0x000fe200078e0007 */
[----:B------:R-:W-:Y:S01]  /*8e30*/  PRMT R34, R9, 0x7610, R34 ;  /* 0x0000761009227816 */ /* 0x000fe20000000022 */
[----:B------:R-:W-:Y:S02]  /*8e40*/  IMAD.MOV.U32 R4, RZ, RZ, R28 ;  /* 0x000000ffff047224 */ /* 0x000fe400078e001c */
[----:B------:R-:W-:-:S02]  /*8e50*/  IMAD.MOV.U32 R5, RZ, RZ, R29 ;  /* 0x000000ffff057224 */ /* 0x000fc400078e001d */
[----:B------:R-:W-:Y:S01]  /*8e60*/  IMAD.MOV.U32 R6, RZ, RZ, R20 ;  /* 0x000000ffff067224 */ /* 0x000fe200078e0014 */
[----:B------:R-:W-:Y:S01]  /*8e70*/  PRMT R50, R4, 0x7610, R50 ;  /* 0x0000761004327816 */ /* 0x000fe20000000032 */
[----:B------:R-:W-:Y:S01]  /*8e80*/  IMAD.MOV.U32 R7, RZ, RZ, R21 ;  /* 0x000000ffff077224 */ /* 0x000fe200078e0015 */
[----:B------:R-:W-:Y:S02]  /*8e90*/  PRMT R54, R5, 0x7610, R54 ;  /* 0x0000761005367816 */ /* 0x000fe40000000036 */
[----:B------:R-:W-:Y:S02]  /*8ea0*/  CS2R R4, SRZ ;  /* 0x0000000000047805 */ /* 0x000fe4000001ff00 */
[----:B------:R-:W-:Y:S02]  /*8eb0*/  PRMT R31, R31, 0x5410, R6 ;  /* 0x000054101f1f7816 */ /* 0x000fe40000000006 */
[----:B012-4-:R-:W-:-:S07]  /*8ec0*/  PRMT R55, R7, 0x7610, R55 ;  /* 0x0000761007377816 */ /* 0x017fce0000000037 */
.L_x_1975:
[----:B------:R-:W-:Y:S01]  /*8ed0*/  VIADD R41, R41, 0x60 ;  /* 0x0000006029297836 */ /* 0x000fe20000000000 */
[----:B------:R-:W-:Y:S01]  /*8ee0*/  BSSY B1, `(.L_x_1686) ;  /* 0x0000012000017945 */ /* 0x000fe20003800000 */
[----:B------:R-:W-:Y:S02]  /*8ef0*/  CS2R R6, SRZ ;  /* 0x0000000000067805 */ /* 0x000fe4000001ff00 */
[----:B------:R-:W-:Y:S02]  /*8f00*/  CS2R R8, SRZ ;  /* 0x0000000000087805 */ /* 0x000fe4000001ff00 */
[----:B------:R-:W-:Y:S02]  /*8f10*/  CS2R R10, SRZ ;  /* 0x00000000000a7805 */ /* 0x000fe4000001ff00 */
[----:B------:R-:W-:-:S13]  /*8f20*/  ISETP.GE.AND P1, PT, R41, R32, PT ;  /* 0x000000202900720c */ /* 0x000fda0003f26270 */
[----:B------:R-:W-:Y:S05]  /*8f30*/  @P1 BRA `(.L_x_1687) ;  /* 0x0000000000301947 */ /* 0x000fea0003800000 */
[----:B------:R-:W-:Y:S02]  /*8f40*/  CS2R R6, SRZ ;  /* 0x0000000000067805 */ /* 0x000fe4000001ff00 */
[----:B------:R-:W-:Y:S02]  /*8f50*/  CS2R R8, SRZ ;  /* 0x0000000000087805 */ /* 0x000fe4000001ff00 */
[----:B------:R-:W-:Y:S01]  /*8f60*/  CS2R R10, SRZ ;  /* 0x00000000000a7805 */ /* 0x000fe2000001ff00 */
[----:B------:R-:W-:Y:S06]  /*8f70*/  @P0 BRA `(.L_x_1687) ;  /* 0x0000000000200947 */ /* 0x000fec0003800000 */
[C---:B------:R-:W-:Y:S01]  /*8f80*/  IMAD.SHL.U32 R4, R16.reuse, 0x2, RZ ;  /* 0x0000000210047824 */ /* 0x040fe200078e00ff */
[----:B------:R-:W-:-:S04]  /*8f90*/  SHF.L.U64.HI R5, R16, 0x1, R17 ;  /* 0x0000000110057819 */ /* 0x000fc80000010211 */
[-C--:B---3--:R-:W-:Y:S02]  /*8fa0*/  IADD3 R8, P1, R3, R4.reuse, RZ ;  /* 0x0000000403087210 */ /* 0x088fe40007f3e0ff */
[----:B------:R-:W-:-:S03]  /*8fb0*/  IADD3 R4, P2, R14, R4, RZ ;  /* 0x000000040e047210 */ /* 0x000fc60007f5e0ff */
[--C-:B------:R-:W-:Y:S02]  /*8fc0*/  IMAD.X R9, R0, 0x1, R5.reuse, P1 ;  /* 0x0000000100097824 */ /* 0x100fe400008e0605 */
[----:B------:R-:W-:-:S04]  /*8fd0*/  IMAD.X R5, R24, 0x1, R5, P2 ;  /* 0x0000000118057824 */ /* 0x000fc800010e0605 */
[----:B------:R-:W5:Y:S04]  /*8fe0*/  LD.E.128 R8, desc[UR42][R8.64] ;  /* 0x0000002a08087980 */ /* 0x000f68000c101d00 */
[----:B------:R-:W5:Y:S02]  /*8ff0*/  LD.E.128 R4, desc[UR42][R4.64] ;  /* 0x0000002a04047980 */ /* 0x000f64000c101d00 */
.L_x_1687:
[----:B------:R-:W-:Y:S05]  /*9000*/  BSYNC B1 ;  /* 0x0000000000017941 */ /* 0x000fea0003800000 */
.L_x_1686:
[----:B------:R-:W-:Y:S01]  /*9010*/  ULEA.HI UR4, UR36, UR36, URZ, 0x1 ;  /* 0x0000002424047291 */ /* 0x000fe2000f8f083f */
[----:B------:R-:W0:Y:S01]  /*9020*/  S2R R0, SR_TID.X ;  /* 0x0000000000007919 */ /* 0x000e220000002100 */
[----:B------:R-:W-:Y:S01]  /*9030*/  IMAD R32, R33, -0xc0, R32 ;  /* 0xffffff4021207824 */ /* 0x000fe200078e0220 */
[----:B------:R-:W-:Y:S01]  /*9040*/  BSSY B1, `(.L_x_1688) ;  /* 0x0000020000017945 */ /* 0x000fe20003800000 */
[----:B------:R-:W-:Y:S01]  /*9050*/  ULOP3.LUT UR4, UR4, 0xfffffffe, URZ, 0xc0, !UPT ;  /* 0xfffffffe04047892 */ /* 0x000fe2000f8ec03f */
[----:B---3-5:R-:W-:Y:S02]  /*9060*/  IMAD.MOV.U32 R3, RZ, RZ, R5 ;  /* 0x000000ffff037224 */ /* 0x028fe400078e0005 */
[----:B------:R-:W-:Y:S01]  /*9070*/  VIMNMX R32, R32, 0xc0, PT ;  /* 0x000000c020207848 */ /* 0x000fe20003fe0100 */
[----:B------:R-:W-:Y:S02]  /*9080*/  UIADD3 UR4, UR36, -UR4, URZ ;  /* 0x8000000424047290 */ /* 0x000fe4000fffe03f */
[----:B------:R-:W-:Y:S01]  /*9090*/  PRMT R42, R3, 0x7610, R42 ;  /* 0x00007610032a7816 */ /* 0x000fe2000000002a */
[----:B------:R-:W-:-:S03]  /*90a0*/  IMAD.MOV.U32 R3, RZ, RZ, R7 ;  /* 0x000000ffff037224 */ /* 0x000fc600078e0007 */
[----:B------:R-:W-:Y:S02]  /*90b0*/  IMAD.U32 R13, RZ, RZ, UR4 ;  /* 0x00000004ff0d7e24 */ /* 0x000fe4000f8e00ff */
[----:B------:R-:W-:Y:S01]  /*90c0*/  PRMT R40, R3, 0x7610, R40 ;  /* 0x0000761003287816 */ /* 0x000fe20000000028 */
[----:B------:R-:W-:Y:S02]  /*90d0*/  IMAD.MOV.U32 R3, RZ, RZ, R11 ;  /* 0x000000ffff037224 */ /* 0x000fe400078e000b */
[----:B------:R-:W-:-:S04]  /*90e0*/  SHF.L.U32 R13, R13, 0x1f, RZ ;  /* 0x0000001f0d0d7819 */ /* 0x000fc800000006ff */
[----:B------:R-:W1:Y:S01]  /*90f0*/  SYNCS.PHASECHK.TRANS64.TRYWAIT P1, [R2+URZ+0x16800], R13 ;  /* 0x0168000d020075a7 */ /* 0x000e62000802017f */
[----:B0-----:R-:W-:-:S05]  /*9100*/  VIADD R0, R0, 0xffffff80 ;  /* 0xffffff8000007836 */ /* 0x001fca0000000000 */
[--C-:B------:R-:W-:Y:S02]  /*9110*/  SHF.R.S32.HI R12, RZ, 0x1f, R0.reuse ;  /* 0x0000001fff0c7819 */ /* 0x100fe40000011400 */
[----:B------:R-:W-:Y:S02]  /*9120*/  SHF.R.S32.HI R14, RZ, 0x1f, R0 ;  /* 0x0000001fff0e7819 */ /* 0x000fe40000011400 */
[-C--:B------:R-:W-:Y:S02]  /*9130*/  LEA.HI R12, R12, R0.reuse, RZ, 0x2 ;  /* 0x000000000c0c7211 */ /* 0x080fe400078f10ff */
[----:B------:R-:W-:Y:S01]  /*9140*/  LEA.HI R14, R14, R0, RZ, 0x2 ;  /* 0x000000000e0e7211 */ /* 0x000fe200078f10ff */
[----:B------:R-:W-:Y:S01]  /*9150*/  IMAD.MOV.U32 R0, RZ, RZ, R4 ;  /* 0x000000ffff007224 */ /* 0x000fe200078e0004 */
[----:B------:R-:W-:Y:S02]  /*9160*/  SHF.R.S32.HI R12, RZ, 0x2, R12 ;  /* 0x00000002ff0c7819 */ /* 0x000fe4000001140c */
[----:B------:R-:W-:-:S02]  /*9170*/  SHF.R.S32.HI R14, RZ, 0x2, R14 ;  /* 0x00000002ff0e7819 */ /* 0x000fc4000001140e */
[----:B------:R-:W-:Y:S01]  /*9180*/  PRMT R43, R0, 0x7610, R43 ;  /* 0x00007610002b7816 */ /* 0x000fe2000000002b */
[----:B------:R-:W-:Y:S01]  /*9190*/  VIADD R12, R12, 0x60 ;  /* 0x000000600c0c7836 */ /* 0x000fe20000000000 */
[-C--:B------:R-:W-:Y:S01]  /*91a0*/  ISETP.GE.OR P2, PT, R14, R32.reuse, P0 ;  /* 0x000000200e00720c */ /* 0x080fe20000746670 */
[----:B------:R-:W-:Y:S02]  /*91b0*/  IMAD.MOV.U32 R0, RZ, RZ, R6 ;  /* 0x000000ffff007224 */ /* 0x000fe400078e0006 */
[----:B------:R-:W-:Y:S01]  /*91c0*/  IMAD.MOV.U32 R14, RZ, RZ, R9 ;  /* 0x000000ffff0e7224 */ /* 0x000fe200078e0009 */
[----:B------:R-:W-:Y:S01]  /*91d0*/  ISETP.GE.OR P0, PT, R12, R32, P0 ;  /* 0x000000200c00720c */ /* 0x000fe20000706670 */
[----:B------:R-:W-:Y:S01]  /*91e0*/  IMAD.MOV.U32 R12, RZ, RZ, R8 ;  /* 0x000000ffff0c7224 */ /* 0x000fe200078e0008 */
[----:B------:R-:W-:Y:S01]  /*91f0*/  PRMT R41, R0, 0x7610, R41 ;  /* 0x0000761000297816 */ /* 0x000fe20000000029 */
[----:B------:R-:W-:Y:S01]  /*9200*/  IMAD.MOV.U32 R0, RZ, RZ, R10 ;  /* 0x000000ffff007224 */ /* 0x000fe200078e000a */
[----:B------:R-:W-:-:S02]  /*9210*/  PRMT R44, R14, 0x7610, R44 ;  /* 0x000076100e2c7816 */ /* 0x000fc4000000002c */
[----:B------:R-:W-:Y:S01]  /*9220*/  PRMT R45, R12, 0x7610, R45 ;  /* 0x000076100c2d7816 */ /* 0x000fe2000000002d */
[----:B-1----:R-:W-:Y:S06]  /*9230*/  @!P1 BRA `(.L_x_1689) ;  /* 0x000001a000e89947 */ /* 0x002fec0003800000 */
.L_x_1976:
[----:B------:R-:W-:Y:S05]  /*9240*/  BSYNC B1 ;  /* 0x0000000000017941 */ /* 0x000fea0003800000 */
.L_x_1688:
[----:B------:R-:W-:Y:S04]  /*9250*/  BSSY B1, `(.L_x_1690) ;  /* 0x0000070000017945 */ /* 0x000fe80003800000 */
[----:B------:R-:W-:Y:S05]  /*9260*/  @P2 BRA `(.L_x_1691) ;  /* 0x0000000400b82947 */ /* 0x000fea0003800000 */
[----:B------:R-:W2:Y:S01]  /*9270*/  LDL R12, [R1+0x44] ;  /* 0x00004400010c7983 */ /* 0x000ea20000100800 */
[----:B0-----:R-:W-:Y:S01]  /*9280*/  IMAD.IADD R13, R16, 0x1, R35 ;  /* 0x00000001100d7824 */ /* 0x001fe200078e0223 */
[----:B------:R-:W-:Y:S01]  /*9290*/  SHF.R.U64 R49, R28, 0x10, R29 ;  /* 0x000000101c317819 */ /* 0x000fe2000000121d */
[----:B------:R-:W0:Y:S01]  /*92a0*/  S2R R14, SR_TID.X ;  /* 0x00000000000e7919 */ /* 0x000e220000002100 */
[----:B------:R-:W-:Y:S02]  /*92b0*/  SHF.R.U64 R47, R36, 0x10, R37 ;  /* 0x00000010242f7819 */ /* 0x000fe40000001225 */
[----:B------:R-:W-:Y:S02]  /*92c0*/  SHF.R.U64 R36, R38, 0x10, R39 ;  /* 0x0000001026247819 */ /* 0x000fe40000001227 */
[----:B------:R-:W-:Y:S02]  /*92d0*/  SHF.R.U64 R52, R20, 0x10, R21 ;  /* 0x0000001014347819 */ /* 0x000fe40000001215 */
[----:B------:R-:W-:-:S02]  /*92e0*/  PRMT R49, R50, 0x5410, R49 ;  /* 0x0000541032317816 */ /* 0x000fc40000000031 */
[----:B------:R-:W-:Y:S02]  /*92f0*/  SHF.R.U32.HI R39, RZ, 0x10, R39 ;  /* 0x00000010ff277819 */ /* 0x000fe40000011627 */
[----:B------:R-:W-:Y:S01]  /*9300*/  PRMT R38, R48, 0x5410, R47 ;  /* 0x0000541030267816 */ /* 0x000fe2000000002f */
[----:B------:R-:W-:Y:S01]  /*9310*/  IMAD.U32 R50, R49, 0x10000, RZ ;  /* 0x0001000031327824 */ /* 0x000fe200078e00ff */
[----:B------:R-:W-:Y:S02]  /*9320*/  SHF.R.U32.HI R53, RZ, 0x10, R21 ;  /* 0x00000010ff357819 */ /* 0x000fe40000011615 */
[C---:B------:R-:W-:Y:S02]  /*9330*/  PRMT R47, R31.reuse, 0x5410, R36 ;  /* 0x000054101f2f7816 */ /* 0x040fe40000000024 */
[----:B------:R-:W-:Y:S02]  /*9340*/  PRMT R52, R31, 0x5432, R52 ;  /* 0x000054321f347816 */ /* 0x000fe40000000034 */
[----:B------:R-:W-:Y:S01]  /*9350*/  PRMT R48, R34, 0x5410, R39 ;  /* 0x0000541022307816 */ /* 0x000fe20000000027 */
[----:B------:R-:W-:Y:S01]  /*9360*/  IMAD.U32 R39, R38, 0x10000, RZ ;  /* 0x0001000026277824 */ /* 0x000fe200078e00ff */
[----:B------:R-:W-:-:S02]  /*9370*/  SHF.R.U32.HI R46, RZ, 0x10, R37 ;  /* 0x00000010ff2e7819 */ /* 0x000fc40000011625 */
[----:B------:R-:W-:Y:S02]  /*9380*/  SHF.R.U32.HI R51, RZ, 0x10, R29 ;  /* 0x00000010ff337819 */ /* 0x000fe4000001161d */
[----:B------:R-:W-:Y:S02]  /*9390*/  PRMT R53, R55, 0x5410, R53 ;  /* 0x0000541037357816 */ /* 0x000fe40000000035 */
[----:B------:R-:W-:Y:S02]  /*93a0*/  LOP3.LUT R49, R49, 0xffff0000, RZ, 0xc0, !PT ;  /* 0xffff000031317812 */ /* 0x000fe400078ec0ff */
[----:B------:R-:W-:Y:S02]  /*93b0*/  PRMT R46, R34, 0x5432, R46 ;  /* 0x00005432222e7816 */ /* 0x000fe4000000002e */
[----:B------:R-:W-:Y:S01]  /*93c0*/  PRMT R51, R54, 0x5410, R51 ;  /* 0x0000541036337816 */ /* 0x000fe20000000033 */
[----:B0-----:R-:W-:-:S05]  /*93d0*/  VIADD R25, R14, 0xffffff80 ;  /* 0xffffff800e197836 */ /* 0x001fca0000000000 */
[----:B------:R-:W-:-:S04]  /*93e0*/  SHF.R.S32.HI R24, RZ, 0x1f, R25 ;  /* 0x0000001fff187819 */ /* 0x000fc80000011419 */
[----:B------:R-:W-:-:S04]  /*93f0*/  LEA.HI R24, R24, R25, RZ, 0x5 ;  /* 0x0000001918187211 */ /* 0x000fc800078f28ff */
[----:B------:R-:W-:Y:S01]  /*9400*/  SHF.R.S32.HI R24, RZ, 0x5, R24 ;  /* 0x00000005ff187819 */ /* 0x000fe20000011418 */
[----:B--2---:R-:W-:-:S05]  /*9410*/  IMAD.SHL.U32 R12, R12, 0x40, RZ ;  /* 0x000000400c0c7824 */ /* 0x004fca00078e00ff */
        /* <DEDUP_REMOVED lines=10> */
[----:B------:R-:W0:Y:S04]  /*94c0*/  LDS.128 R12, [R32+0x8400] ;  /* 0x00840000200c7984 */ /* 0x000e280000000c00 */
[----:B------:R-:W1:Y:S01]  /*94d0*/  LDS.128 R24, [R33+0x8400] ;  /* 0x0084000021187984 */ /* 0x000e620000000c00 */
[C---:B0-----:R-:W-:Y:S01]  /*94e0*/  IMAD.U32 R20, R12.reuse, 0x10000, RZ ;  /* 0x000100000c147824 */ /* 0x041fe200078e00ff */
[----:B------:R-:W-:Y:S01]  /*94f0*/  LOP3.LUT R12, R12, 0xffff0000, RZ, 0xc0, !PT ;  /* 0xffff00000c0c7812 */ /* 0x000fe200078ec0ff */
[C---:B------:R-:W-:Y:S01]  /*9500*/  IMAD.U32 R21, R13.reuse, 0x10000, RZ ;  /* 0x000100000d157824 */ /* 0x040fe200078e00ff */
[----:B------:R-:W-:Y:S01]  /*9510*/  LOP3.LUT R13, R13, 0xffff0000, RZ, 0xc0, !PT ;  /* 0xffff00000d0d7812 */ /* 0x000fe200078ec0ff */
[C---:B-1----:R-:W-:Y:S01]  /*9520*/  IMAD.U32 R31, R24.reuse, 0x10000, RZ ;  /* 0x00010000181f7824 */ /* 0x042fe200078e00ff */
[----:B------:R-:W-:Y:S01]  /*9530*/  LOP3.LUT R24, R24, 0xffff0000, RZ, 0xc0, !PT ;  /* 0xffff000018187812 */ /* 0x000fe200078ec0ff */
[C---:B------:R-:W-:Y:S01]  /*9540*/  IMAD.U32 R34, R25.reuse, 0x10000, RZ ;  /* 0x0001000019227824 */ /* 0x040fe200078e00ff */
[----:B------:R-:W-:Y:S01]  /*9550*/  LOP3.LUT R25, R25, 0xffff0000, RZ, 0xc0, !PT ;  /* 0xffff000019197812 */ /* 0x000fe200078ec0ff */
[C---:B------:R-:W-:Y:S01]  /*9560*/  FMUL.FTZ R55, R31.reuse, R50 ;  /* 0x000000321f377220 */ /* 0x040fe20000410000 */
[----:B------:R-:W-:Y:S01]  /*9570*/  FMUL.FTZ R57, R31, R39 ;  /* 0x000000271f397220 */ /* 0x000fe20000410000 */
[----:B------:R-:W-:Y:S01]  /*9580*/  LOP3.LUT R31, R38, 0xffff0000, RZ, 0xc0, !PT ;  /* 0xffff0000261f7812 */ /* 0x000fe200078ec0ff */
[----:B------:R-:W-:-:S02]  /*9590*/  IMAD.U32 R38, R51, 0x10000, RZ ;  /* 0x0001000033267824 */ /* 0x000fc400078e00ff */
[----:B------:R-:W-:Y:S01]  /*95a0*/  FFMA.FTZ R55, R20, R39, -R55 ;  /* 0x0000002714377223 */ /* 0x000fe20000010837 */
[----:B------:R-:W-:Y:S01]  /*95b0*/  FMUL.FTZ R39, R24, R49 ;  /* 0x0000003118277220 */ /* 0x000fe20000410000 */
[----:B------:R-:W-:Y:S01]  /*95c0*/  FFMA.FTZ R57, R20, R50, R57 ;  /* 0x0000003214397223 */ /* 0x000fe20000010039 */
[----:B------:R-:W-:Y:S02]  /*95d0*/  IMAD.U32 R20, R46, 0x10000, RZ ;  /* 0x000100002e147824 */ /* 0x000fe400078e00ff */
[-C--:B------:R-:W-:Y:S01]  /*95e0*/  FMUL.FTZ R59, R24, R31.reuse ;  /* 0x0000001f183b7220 */ /* 0x080fe20000410000 */
[----:B------:R-:W-:Y:S01]  /*95f0*/  FFMA.FTZ R50, R12, R31, -R39 ;  /* 0x0000001f0c327223 */ /* 0x000fe20000010827 */
[C---:B------:R-:W-:Y:S01]  /*9600*/  FMUL.FTZ R54, R34.reuse, R38 ;  /* 0x0000002622367220 */ /* 0x040fe20000410000 */
[----:B------:R-:W-:Y:S01]  /*9610*/  FMUL.FTZ R31, R34, R20 ;  /* 0x00000014221f7220 */ /* 0x000fe20000410000 */
[----:B------:R-:W-:Y:S01]  /*9620*/  LOP3.LUT R24, R51, 0xffff0000, RZ, 0xc0, !PT ;  /* 0xffff000033187812 */ /* 0x000fe200078ec0ff */
[----:B------:R-:W-:Y:S01]  /*9630*/  IMAD.U32 R36, R26, 0x10000, RZ ;  /* 0x000100001a247824 */ /* 0x000fe200078e00ff */
[----:B------:R-:W-:Y:S01]  /*9640*/  LOP3.LUT R46, R46, 0xffff0000, RZ, 0xc0, !PT ;  /* 0xffff00002e2e7812 */ /* 0x000fe200078ec0ff */
[C---:B------:R-:W-:Y:S01]  /*9650*/  FFMA.FTZ R38, R21.reuse, R38, R31 ;  /* 0x0000002615267223 */ /* 0x040fe2000001001f */
[----:B------:R-:W-:Y:S01]  /*9660*/  FFMA.FTZ R34, R12, R49, R59 ;  /* 0x000000310c227223 */ /* 0x000fe2000001003b */
[----:B------:R-:W-:Y:S01]  /*9670*/  FFMA.FTZ R54, R21, R20, -R54 ;  /* 0x0000001415367223 */ /* 0x000fe20000010836 */
[----:B------:R-:W-:-:S02]  /*9680*/  IMAD.U32 R31, R52, 0x10000, RZ ;  /* 0x00010000341f7824 */ /* 0x000fc400078e00ff */
[----:B------:R-:W-:Y:S01]  /*9690*/  FMUL.FTZ R12, R25, R24 ;  /* 0x00000018190c7220 */ /* 0x000fe20000410000 */
[----:B------:R-:W-:Y:S02]  /*96a0*/  IMAD.U32 R21, R47, 0x10000, RZ ;  /* 0x000100002f157824 */ /* 0x000fe400078e00ff */
[-C--:B------:R-:W-:Y:S01]  /*96b0*/  FMUL.FTZ R56, R25, R46.reuse ;  /* 0x0000002e19387220 */ /* 0x080fe20000410000 */
[----:B------:R-:W-:Y:S02]  /*96c0*/  IMAD.U32 R37, R27, 0x10000, RZ ;  /* 0x000100001b257824 */ /* 0x000fe400078e00ff */
[----:B------:R-:W-:Y:S01]  /*96d0*/  FMUL.FTZ R49, R36, R31 ;  /* 0x0000001f24317220 */ /* 0x000fe20000410000 */
[----:B------:R-:W-:Y:S02]  /*96e0*/  IMAD.U32 R20, R53, 0x10000, RZ ;  /* 0x0001000035147824 */ /* 0x000fe400078e00ff */
[----:B------:R-:W-:Y:S01]  /*96f0*/  FFMA.FTZ R25, R13, R46, -R12 ;  /* 0x0000002e0d197223 */ /* 0x000fe2000001080c */
[----:B------:R-:W-:-:S02]  /*9700*/  IMAD.U32 R28, R14, 0x10000, RZ ;  /* 0x000100000e1c7824 */ /* 0x000fc400078e00ff */
[-C--:B------:R-:W-:Y:S01]  /*9710*/  FMUL.FTZ R36, R36, R21.reuse ;  /* 0x0000001524247220 */ /* 0x080fe20000410000 */
[----:B------:R-:W-:Y:S01]  /*9720*/  FFMA.FTZ R39, R13, R24, R56 ;  /* 0x000000180d277223 */ /* 0x000fe20000010038 */
[----:B------:R-:W-:Y:S02]  /*9730*/  IMAD.U32 R29, R15, 0x10000, RZ ;  /* 0x000100000f1d7824 */ /* 0x000fe400078e00ff */
[C---:B------:R-:W-:Y:S01]  /*9740*/  FMUL.FTZ R24, R37.reuse, R20 ;  /* 0x0000001425187220 */ /* 0x040fe20000410000 */
[----:B------:R-:W-:Y:S02]  /*9750*/  IMAD.U32 R12, R48, 0x10000, RZ ;  /* 0x00010000300c7824 */ /* 0x000fe400078e00ff */
[C---:B------:R-:W-:Y:S01]  /*9760*/  FFMA.FTZ R49, R28.reuse, R21, -R49 ;  /* 0x000000151c317223 */ /* 0x040fe20000010831 */
[----:B------:R-:W-:Y:S01]  /*9770*/  FFMA.FTZ R36, R28, R31, R36 ;  /* 0x0000001f1c247223 */ /* 0x000fe20000010024 */
[----:B------:R-:W-:Y:S01]  /*9780*/  LOP3.LUT R26, R26, 0xffff0000, RZ, 0xc0, !PT ;  /* 0xffff00001a1a7812 */ /* 0x000fe200078ec0ff */
[-C--:B------:R-:W-:Y:S01]  /*9790*/  FMUL.FTZ R46, R37, R12.reuse ;  /* 0x0000000c252e7220 */ /* 0x080fe20000410000 */
[----:B------:R-:W-:Y:S01]  /*97a0*/  FFMA.FTZ R28, R29, R12, -R24 ;  /* 0x0000000c1d1c7223 */ /* 0x000fe20000010818 */
[----:B------:R-:W-:-:S02]  /*97b0*/  LOP3.LUT R27, R27, 0xffff0000, RZ, 0xc0, !PT ;  /* 0xffff00001b1b7812 */ /* 0x000fc400078ec0ff */
[----:B------:R-:W-:Y:S01]  /*97c0*/  LOP3.LUT R13, R52, 0xffff0000, RZ, 0xc0, !PT ;  /* 0xffff0000340d7812 */ /* 0x000fe200078ec0ff */
[----:B------:R-:W-:Y:S01]  /*97d0*/  FFMA.FTZ R46, R29, R20, R46 ;  /* 0x000000141d2e7223 */ /* 0x000fe2000001002e */
[----:B------:R-:W-:Y:S02]  /*97e0*/  LOP3.LUT R12, R53, 0xffff0000, RZ, 0xc0, !PT ;  /* 0xffff0000350c7812 */ /* 0x000fe400078ec0ff */
[----:B------:R-:W-:Y:S01]  /*97f0*/  LOP3.LUT R47, R47, 0xffff0000, RZ, 0xc0, !PT ;  /* 0xffff00002f2f7812 */ /* 0x000fe200078ec0ff */
[----:B------:R-:W-:Y:S01]  /*9800*/  FMUL.FTZ R21, R26, R13 ;  /* 0x0000000d1a157220 */ /* 0x000fe20000410000 */
[----:B------:R-:W-:Y:S01]  /*9810*/  LOP3.LUT R48, R48, 0xffff0000, RZ, 0xc0, !PT ;  /* 0xffff000030307812 */ /* 0x000fe200078ec0ff */
[----:B------:R-:W-:Y:S01]  /*9820*/  FMUL.FTZ R24, R27, R12 ;  /* 0x0000000c1b187220 */ /* 0x000fe20000410000 */
[----:B------:R-:W-:Y:S01]  /*9830*/  LOP3.LUT R14, R14, 0xffff0000, RZ, 0xc0, !PT ;  /* 0xffff00000e0e7812 */ /* 0x000fe200078ec0ff */
[----:B------:R-:W-:Y:S01]  /*9840*/  FMUL.FTZ R26, R26, R47 ;  /* 0x0000002f1a1a7220 */ /* 0x000fe20000410000 */
[----:B------:R-:W-:Y:S01]  /*9850*/  LOP3.LUT R15, R15, 0xffff0000, RZ, 0xc0, !PT ;  /* 0xffff00000f0f7812 */ /* 0x000fe200078ec0ff */
[----:B------:R-:W-:-:S02]  /*9860*/  FMUL.FTZ R29, R27, R48 ;  /* 0x000000301b1d7220 */ /* 0x000fc40000410000 */
[C---:B------:R-:W-:Y:S01]  /*9870*/  FFMA.FTZ R20, R14.reuse, R47, -R21 ;  /* 0x0000002f0e147223 */ /* 0x040fe20000010815 */
[----:B------:R-:W-:Y:S01]  /*9880*/  FFMA.FTZ R21, R14, R13, R26 ;  /* 0x0000000d0e157223 */ /* 0x000fe2000001001a */
[C---:B------:R-:W-:Y:S01]  /*9890*/  FFMA.FTZ R27, R15.reuse, R48, -R24 ;  /* 0x000000300f1b7223 */ /* 0x040fe20000010818 */
[----:B------:R-:W-:Y:S01]  /*98a0*/  FFMA.FTZ R29, R15, R12, R29 ;  /* 0x0000000c0f1d7223 */ /* 0x000fe2000001001d */
[----:B------:R-:W-:Y:S02]  /*98b0*/  F2FP.BF16.F32.PACK_AB R12, R50, R55 ;  /* 0x00000037320c723e */ /* 0x000fe400000010ff */
[----:B------:R-:W-:Y:S02]  /*98c0*/  F2FP.BF16.F32.PACK_AB R13, R25, R54 ;  /* 0x00000036190d723e */ /* 0x000fe400000010ff */
[----:B------:R-:W-:Y:S02]  /*98d0*/  F2FP.BF16.F32.PACK_AB R14, R20, R49 ;  /* 0x00000031140e723e */ /* 0x000fe400000010ff */
[----:B------:R-:W-:-:S02]  /*98e0*/  F2FP.BF16.F32.PACK_AB R15, R27, R28 ;  /* 0x0000001c1b0f723e */ /* 0x000fc400000010ff */
[----:B------:R-:W-:Y:S02]  /*98f0*/  F2FP.BF16.F32.PACK_AB R24, R34, R57 ;  /* 0x000000392218723e */ /* 0x000fe400000010ff */
[----:B------:R-:W-:Y:S01]  /*9900*/  F2FP.BF16.F32.PACK_AB R25, R39, R38 ;  /* 0x000000262719723e */ /* 0x000fe200000010ff */
[----:B------:R1:W-:Y:S01]  /*9910*/  STS.128 [R32+0x8400], R12 ;  /* 0x0084000c20007388 */ /* 0x0003e20000000c00 */
[----:B------:R-:W-:Y:S02]  /*9920*/  F2FP.BF16.F32.PACK_AB R26, R21, R36 ;  /* 0x00000024151a723e */ /* 0x000fe400000010ff */
[----:B------:R-:W-:-:S05]  /*9930*/  F2FP.BF16.F32.PACK_AB R27, R29, R46 ;  /* 0x0000002e1d1b723e */ /* 0x000fca00000010ff */
[----:B------:R1:W-:Y:S02]  /*9940*/  STS.128 [R33+0x8400], R24 ;  /* 0x0084001821007388 */ /* 0x0003e40000000c00 */
.L_x_1691:
[----:B------:R-:W-:Y:S05]  /*9950*/  BSYNC B1 ;  /* 0x0000000000017941 */ /* 0x000fea0003800000 */
.L_x_1690:
[----:B------:R-:W-:Y:S02]  /*9960*/  PRMT R20, R0, 0x7610, R20 ;  /* 0x0000761000147816 */ /* 0x000fe40000000014 */
[----:B------:R-:W-:Y:S01]  /*9970*/  PRMT R21, R3, 0x7610, R21 ;  /* 0x0000761003157816 */ /* 0x000fe20000000015 */
[----:B------:R-:W-:Y:S06]  /*9980*/  @P0 BRA `(.L_x_1682) ;  /* 0x0000000400940947 */ /* 0x000fec0003800000 */
[----:B-1----:R-:W2:Y:S04]  /*9990*/  LDL R14, [R1+0x38] ;  /* 0x00003800010e7983 */ /* 0x002ea80000100800 */
[----:B0-----:R-:W3:Y:S04]  /*99a0*/  LDL R13, [R1+0x64] ;  /* 0x00006400010d7983 */ /* 0x001ee80000100800 */
[----:B------:R-:W4:Y:S04]  /*99b0*/  LDL R12, [R1+0x48] ;  /* 0x00004800010c7983 */ /* 0x000f280000100800 */
[----:B------:R-:W5:Y:S01]  /*99c0*/  LDL R36, [R1+0x58] ;  /* 0x0000580001247983 */ /* 0x000f620000100800 */
[----:B------:R-:W-:Y:S01]  /*99d0*/  IMAD.IADD R0, R16, 0x1, R35 ;  /* 0x0000000110007824 */ /* 0x000fe200078e0223 */
[----:B------:R-:W-:-:S02]  /*99e0*/  SHF.R.U64 R4, R4, 0x10, R5 ;  /* 0x0000001004047819 */ /* 0x000fc40000001205 */
[--C-:B------:R-:W-:Y:S02]  /*99f0*/  SHF.R.U64 R8, R8, 0x10, R9.reuse ;  /* 0x0000001008087819 */ /* 0x100fe40000001209 */
[----:B------:R-:W-:Y:S02]  /*9a00*/  SHF.R.U32.HI R9, RZ, 0x10, R9 ;  /* 0x00000010ff097819 */ /* 0x000fe40000011609 */
[----:B------:R-:W-:Y:S02]  /*9a10*/  PRMT R43, R43, 0x5410, R4 ;  /* 0x000054102b2b7816 */ /* 0x000fe40000000004 */
[--C-:B------:R-:W-:Y:S02]  /*9a20*/  SHF.R.U32.HI R31, RZ, 0x10, R11.reuse ;  /* 0x00000010ff1f7819 */ /* 0x100fe4000001160b */
[----:B------:R-:W-:Y:S02]  /*9a30*/  PRMT R45, R45, 0x5410, R8 ;  /* 0x000054102d2d7816 */ /* 0x000fe40000000008 */
[----:B------:R-:W-:-:S02]  /*9a40*/  SHF.R.U64 R29, R10, 0x10, R11 ;  /* 0x000000100a1d7819 */ /* 0x000fc4000000120b */
[----:B------:R-:W-:Y:S02]  /*9a50*/  PRMT R44, R44, 0x5410, R9 ;  /* 0x000054102c2c7816 */ /* 0x000fe40000000009 */
[----:B------:R-:W-:Y:S02]  /*9a60*/  SHF.R.U32.HI R5, RZ, 0x10, R5 ;  /* 0x00000010ff057819 */ /* 0x000fe40000011605 */
[----:B------:R-:W-:Y:S01]  /*9a70*/  PRMT R31, R21, 0x5410, R31 ;  /* 0x00005410151f7816 */ /* 0x000fe2000000001f */
[C---:B------:R-:W-:Y:S01]  /*9a80*/  IMAD.U32 R21, R45.reuse, 0x10000, RZ ;  /* 0x000100002d157824 */ /* 0x040fe200078e00ff */
[----:B------:R-:W-:Y:S01]  /*9a90*/  PRMT R42, R42, 0x5410, R5 ;  /* 0x000054102a2a7816 */ /* 0x000fe20000000005 */
[----:B------:R-:W-:Y:S01]  /*9aa0*/  IMAD.U32 R28, R44, 0x10000, RZ ;  /* 0x000100002c1c7824 */ /* 0x000fe200078e00ff */
[----:B------:R-:W-:Y:S02]  /*9ab0*/  PRMT R29, R20, 0x5410, R29 ;  /* 0x00005410141d7816 */ /* 0x000fe4000000001d */
[----:B------:R-:W-:Y:S01]  /*9ac0*/  LOP3.LUT R45, R45, 0xffff0000, RZ, 0xc0, !PT ;  /* 0xffff00002d2d7812 */ /* 0x000fe200078ec0ff */
[----:B------:R-:W-:Y:S01]  /*9ad0*/  IMAD.U32 R32, R42, 0x10000, RZ ;  /* 0x000100002a207824 */ /* 0x000fe200078e00ff */
[----:B--2---:R-:W-:-:S04]  /*9ae0*/  LOP3.LUT R0, R14, 0x38, R0, 0xf8, !PT ;  /* 0x000000380e007812 */ /* 0x004fc800078ef800 */
[----:B---3--:R-:W-:-:S05]  /*9af0*/  LOP3.LUT R0, R0, R13, RZ, 0x3c, !PT ;  /* 0x0000000d00007212 */ /* 0x008fca00078e3cff */
[----:B----4-:R-:W-:Y:S01]  /*9b00*/  IMAD.IADD R3, R12, 0x1, R0 ;  /* 0x000000010c037824 */ /* 0x010fe200078e0200 */
[--C-:B------:R-:W-:Y:S01]  /*9b10*/  SHF.R.U64 R0, R6, 0x10, R7.reuse ;  /* 0x0000001006007819 */ /* 0x100fe20000001207 */
[----:B-----5:R-:W0:Y:S02]  /*9b20*/  LDS.128 R12, [R36+0x8400] ;  /* 0x00840000240c7984 */ /* 0x020e240000000c00 */
[----:B------:R-:W-:Y:S01]  /*9b30*/  IMAD R3, R3, 0x2, R2 ;  /* 0x0000000203037824 */ /* 0x000fe200078e0202 */
[----:B------:R-:W-:Y:S02]  /*9b40*/  SHF.R.U32.HI R7, RZ, 0x10, R7 ;  /* 0x00000010ff077819 */ /* 0x000fe40000011607 */
[----:B------:R-:W-:Y:S02]  /*9b50*/  PRMT R41, R41, 0x5410, R0 ;  /* 0x0000541029297816 */ /* 0x000fe40000000000 */
[----:B------:R-:W1:Y:S01]  /*9b60*/  LDS.128 R24, [R3+0x8400] ;  /* 0x0084000003187984 */ /* 0x000e620000000c00 */
[----:B------:R-:W-:Y:S01]  /*9b70*/  PRMT R40, R40, 0x5410, R7 ;  /* 0x0000541028287816 */ /* 0x000fe20000000007 */
[C---:B0-----:R-:W-:Y:S01]  /*9b80*/  IMAD.U32 R0, R12.reuse, 0x10000, RZ ;  /* 0x000100000c007824 */ /* 0x041fe200078e00ff */
[----:B------:R-:W-:Y:S01]  /*9b90*/  LOP3.LUT R4, R12, 0xffff0000, RZ, 0xc0, !PT ;  /* 0xffff00000c047812 */ /* 0x000fe200078ec0ff */
[----:B------:R-:W-:Y:S01]  /*9ba0*/  IMAD.U32 R5, R13, 0x10000, RZ ;  /* 0x000100000d057824 */ /* 0x000fe200078e00ff */
[----:B------:R-:W-:Y:S01]  /*9bb0*/  LOP3.LUT R7, R14, 0xffff0000, RZ, 0xc0, !PT ;  /* 0xffff00000e077812 */ /* 0x000fe200078ec0ff */
[----:B------:R-:W-:Y:S01]  /*9bc0*/  IMAD.U32 R8, R15, 0x10000, RZ ;  /* 0x000100000f087824 */ /* 0x000fe200078e00ff */
[----:B------:R-:W-:Y:S01]  /*9bd0*/  LOP3.LUT R12, R13, 0xffff0000, RZ, 0xc0, !PT ;  /* 0xffff00000d0c7812 */ /* 0x000fe200078ec0ff */
[C---:B-1----:R-:W-:Y:S01]  /*9be0*/  IMAD.U32 R9, R24.reuse, 0x10000, RZ ;  /* 0x0001000018097824 */ /* 0x042fe200078e00ff */
[----:B------:R-:W-:Y:S01]  /*9bf0*/  LOP3.LUT R10, R24, 0xffff0000, RZ, 0xc0, !PT ;  /* 0xffff0000180a7812 */ /* 0x000fe200078ec0ff */
[C---:B------:R-:W-:Y:S01]  /*9c00*/  IMAD.U32 R11, R25.reuse, 0x10000, RZ ;  /* 0x00010000190b7824 */ /* 0x040fe200078e00ff */
[----:B------:R-:W-:Y:S01]  /*9c10*/  LOP3.LUT R24, R25, 0xffff0000, RZ, 0xc0, !PT ;  /* 0xffff000019187812 */ /* 0x000fe200078ec0ff */
[C---:B------:R-:W-:Y:S01]  /*9c20*/  IMAD.U32 R25, R43.reuse, 0x10000, RZ ;  /* 0x000100002b197824 */ /* 0x040fe200078e00ff */
[----:B------:R-:W-:Y:S01]  /*9c30*/  LOP3.LUT R43, R43, 0xffff0000, RZ, 0xc0, !PT ;  /* 0xffff00002b2b7812 */ /* 0x000fe200078ec0ff */
[----:B------:R-:W-:-:S02]  /*9c40*/  IMAD.U32 R20, R27, 0x10000, RZ ;  /* 0x000100001b147824 */ /* 0x000fc400078e00ff */
[----:B------:R-:W-:Y:S01]  /*9c50*/  FMUL.FTZ R34, R11, R32 ;  /* 0x000000200b227220 */ /* 0x000fe20000410000 */
[C---:B------:R-:W-:Y:S01]  /*9c60*/  FMUL.FTZ R33, R9.reuse, R25 ;  /* 0x0000001909217220 */ /* 0x040fe20000410000 */
[-C--:B------:R-:W-:Y:S01]  /*9c70*/  FMUL.FTZ R9, R9, R21.reuse ;  /* 0x0000001509097220 */ /* 0x080fe20000410000 */
[----:B------:R-:W-:Y:S01]  /*9c80*/  IMAD.U32 R6, R14, 0x10000, RZ ;  /* 0x000100000e067824 */ /* 0x000fe200078e00ff */
[----:B------:R-:W-:Y:S01]  /*9c90*/  LOP3.LUT R14, R15, 0xffff0000, RZ, 0xc0, !PT ;  /* 0xffff00000f0e7812 */ /* 0x000fe200078ec0ff */
[----:B------:R-:W-:Y:S01]  /*9ca0*/  FFMA.FTZ R33, R0, R21, -R33 ;  /* 0x0000001500217223 */ /* 0x000fe20000010821 */
[----:B------:R-:W-:Y:S02]  /*9cb0*/  IMAD.U32 R21, R40, 0x10000, RZ ;  /* 0x0001000028157824 */ /* 0x000fe400078e00ff */
[----:B------:R-:W-:Y:S01]  /*9cc0*/  FFMA.FTZ R25, R0, R25, R9 ;  /* 0x0000001900197223 */ /* 0x000fe20000010009 */
[----:B------:R-:W-:Y:S02]  /*9cd0*/  IMAD.U32 R9, R31, 0x10000, RZ ;  /* 0x000100001f097824 */ /* 0x000fe400078e00ff */
[----:B------:R-:W-:Y:S01]  /*9ce0*/  FMUL.FTZ R0, R11, R28 ;  /* 0x0000001c0b007220 */ /* 0x000fe20000410000 */
[----:B------:R-:W-:Y:S01]  /*9cf0*/  FMUL.FTZ R11, R20, R21 ;  /* 0x00000015140b7220 */ /* 0x000fe20000410000 */
[----:B------:R-:W-:-:S02]  /*9d00*/  IMAD.U32 R13, R26, 0x10000, RZ ;  /* 0x000100001a0d7824 */ /* 0x000fc400078e00ff */
[-C--:B------:R-:W-:Y:S01]  /*9d10*/  FMUL.FTZ R20, R20, R9.reuse ;  /* 0x0000000914147220 */ /* 0x080fe20000410000 */
[----:B------:R-:W-:Y:S01]  /*9d20*/  LOP3.LUT R15, R26, 0xffff0000, RZ, 0xc0, !PT ;  /* 0xffff00001a0f7812 */ /* 0x000fe200078ec0ff */
[----:B------:R-:W-:Y:S01]  /*9d30*/  FFMA.FTZ R34, R5, R28, -R34 ;  /* 0x0000001c05227223 */ /* 0x000fe20000010822 */
[----:B------:R-:W-:Y:S01]  /*9d40*/  LOP3.LUT R26, R27, 0xffff0000, RZ, 0xc0, !PT ;  /* 0xffff00001b1a7812 */ /* 0x000fe200078ec0ff */
[C---:B------:R-:W-:Y:S01]  /*9d50*/  FFMA.FTZ R27, R8.reuse, R9, -R11 ;  /* 0x00000009081b7223 */ /* 0x040fe2000001080b */
[----:B------:R-:W-:Y:S01]  /*9d60*/  FFMA.FTZ R28, R8, R21, R20 ;  /* 0x00000015081c7223 */ /* 0x000fe20000010014 */
[----:B------:R-:W-:Y:S01]  /*9d70*/  FMUL.FTZ R11, R10, R43 ;  /* 0x0000002b0a0b7220 */ /* 0x000fe20000410000 */
[----:B------:R-:W-:Y:S01]  /*9d80*/  LOP3.LUT R9, R42, 0xffff0000, RZ, 0xc0, !PT ;  /* 0xffff00002a097812 */ /* 0x000fe200078ec0ff */
[-C--:B------:R-:W-:Y:S01]  /*9d90*/  FMUL.FTZ R21, R10, R45.reuse ;  /* 0x0000002d0a157220 */ /* 0x080fe20000410000 */
[----:B------:R-:W-:Y:S02]  /*9da0*/  IMAD.U32 R8, R41, 0x10000, RZ ;  /* 0x0001000029087824 */ /* 0x000fe400078e00ff */
[----:B------:R-:W-:Y:S01]  /*9db0*/  FFMA.FTZ R32, R5, R32, R0 ;  /* 0x0000002005207223 */ /* 0x000fe20000010000 */
[----:B------:R-:W-:Y:S01]  /*9dc0*/  LOP3.LUT R5, R44, 0xffff0000, RZ, 0xc0, !PT ;  /* 0xffff00002c057812 */ /* 0x000fe200078ec0ff */
[C---:B------:R-:W-:Y:S01]  /*9dd0*/  FFMA.FTZ R10, R4.reuse, R45, -R11 ;  /* 0x0000002d040a7223 */ /* 0x040fe2000001080b */
[----:B------:R-:W-:Y:S01]  /*9de0*/  FFMA.FTZ R20, R4, R43, R21 ;  /* 0x0000002b04147223 */ /* 0x000fe20000010015 */
[----:B------:R-:W-:-:S02]  /*9df0*/  IMAD.U32 R0, R29, 0x10000, RZ ;  /* 0x000100001d007824 */ /* 0x000fc400078e00ff */
[C---:B------:R-:W-:Y:S01]  /*9e00*/  FMUL.FTZ R11, R24.reuse, R9 ;  /* 0x00000009180b7220 */ /* 0x040fe20000410000 */
[C---:B------:R-:W-:Y:S01]  /*9e10*/  FMUL.FTZ R21, R13.reuse, R8 ;  /* 0x000000080d157220 */ /* 0x040fe20000410000 */
[-C--:B------:R-:W-:Y:S01]  /*9e20*/  FMUL.FTZ R24, R24, R5.reuse ;  /* 0x0000000518187220 */ /* 0x080fe20000410000 */
[-C--:B------:R-:W-:Y:S01]  /*9e30*/  FMUL.FTZ R13, R13, R0.reuse ;  /* 0x000000000d0d7220 */ /* 0x080fe20000410000 */
[----:B------:R-:W-:Y:S01]  /*9e40*/  FFMA.FTZ R11, R12, R5, -R11 ;  /* 0x000000050c0b7223 */ /* 0x000fe2000001080b */
[C---:B------:R-:W-:Y:S01]  /*9e50*/  FFMA.FTZ R21, R6.reuse, R0, -R21 ;  /* 0x0000000006157223 */ /* 0x040fe20000010815 */
[----:B------:R-:W-:Y:S01]  /*9e60*/  LOP3.LUT R4, R41, 0xffff0000, RZ, 0xc0, !PT ;  /* 0xffff000029047812 */ /* 0x000fe200078ec0ff */
[----:B------:R-:W-:Y:S01]  /*9e70*/  FFMA.FTZ R13, R6, R8, R13 ;  /* 0x00000008060d7223 */ /* 0x000fe2000001000d */
[----:B------:R-:W-:Y:S01]  /*9e80*/  LOP3.LUT R0, R29, 0xffff0000, RZ, 0xc0, !PT ;  /* 0xffff00001d007812 */ /* 0x000fe200078ec0ff */
[----:B------:R-:W-:Y:S01]  /*9e90*/  FFMA.FTZ R9, R12, R9, R24 ;  /* 0x000000090c097223 */ /* 0x000fe20000010018 */
[----:B------:R-:W-:Y:S01]  /*9ea0*/  LOP3.LUT R5, R40, 0xffff0000, RZ, 0xc0, !PT ;  /* 0xffff000028057812 */ /* 0x000fe200078ec0ff */
[----:B------:R-:W-:Y:S01]  /*9eb0*/  FMUL.FTZ R6, R15, R4 ;  /* 0x000000040f067220 */ /* 0x000fe20000410000 */
[----:B------:R-:W-:Y:S01]  /*9ec0*/  LOP3.LUT R31, R31, 0xffff0000, RZ, 0xc0, !PT ;  /* 0xffff00001f1f7812 */ /* 0x000fe200078ec0ff */
[-C--:B------:R-:W-:Y:S01]  /*9ed0*/  FMUL.FTZ R15, R15, R0.reuse ;  /* 0x000000000f0f7220 */ /* 0x080fe20000410000 */
[----:B------:R-:W-:Y:S01]  /*9ee0*/  F2FP.BF16.F32.PACK_AB R8, R20, R25 ;  /* 0x000000191408723e */ /* 0x000fe200000010ff */
[C---:B------:R-:W-:Y:S01]  /*9ef0*/  FMUL.FTZ R29, R26.reuse, R5 ;  /* 0x000000051a1d7220 */ /* 0x040fe20000410000 */
[C---:B------:R-:W-:Y:S01]  /*9f00*/  FFMA.FTZ R6, R7.reuse, R0, -R6 ;  /* 0x0000000007067223 */ /* 0x040fe20000010806 */
[-C--:B------:R-:W-:Y:S01]  /*9f10*/  FMUL.FTZ R26, R26, R31.reuse ;  /* 0x0000001f1a1a7220 */ /* 0x080fe20000410000 */
[----:B------:R-:W-:Y:S01]  /*9f20*/  FFMA.FTZ R0, R7, R4, R15 ;  /* 0x0000000407007223 */ /* 0x000fe2000001000f */
[----:B------:R-:W-:Y:S01]  /*9f30*/  FFMA.FTZ R12, R14, R31, -R29 ;  /* 0x0000001f0e0c7223 */ /* 0x000fe2000001081d */
[----:B------:R-:W-:Y:S01]  /*9f40*/  F2FP.BF16.F32.PACK_AB R4, R10, R33 ;  /* 0x000000210a04723e */ /* 0x000fe200000010ff */
[----:B------:R-:W-:Y:S01]  /*9f50*/  FFMA.FTZ R15, R14, R5, R26 ;  /* 0x000000050e0f7223 */ /* 0x000fe2000001001a */
[----:B------:R-:W-:-:S02]  /*9f60*/  F2FP.BF16.F32.PACK_AB R5, R11, R34 ;  /* 0x000000220b05723e */ /* 0x000fc400000010ff */
[----:B------:R-:W-:Y:S02]  /*9f70*/  F2FP.BF16.F32.PACK_AB R6, R6, R21 ;  /* 0x000000150606723e */ /* 0x000fe400000010ff */
[----:B------:R-:W-:Y:S02]  /*9f80*/  F2FP.BF16.F32.PACK_AB R7, R12, R27 ;  /* 0x0000001b0c07723e */ /* 0x000fe400000010ff */
[----:B------:R-:W-:Y:S02]  /*9f90*/  F2FP.BF16.F32.PACK_AB R9, R9, R32 ;  /* 0x000000200909723e */ /* 0x000fe400000010ff */
[----:B------:R-:W-:Y:S01]  /*9fa0*/  F2FP.BF16.F32.PACK_AB R10, R0, R13 ;  /* 0x0000000d000a723e */ /* 0x000fe200000010ff */
[----:B------:R2:W-:Y:S01]  /*9fb0*/  STS.128 [R36+0x8400], R4 ;  /* 0x0084000424007388 */ /* 0x0005e20000000c00 */
[----:B------:R-:W-:-:S05]  /*9fc0*/  F2FP.BF16.F32.PACK_AB R11, R15, R28 ;  /* 0x0000001c0f0b723e */ /* 0x000fca00000010ff */
[----:B------:R2:W-:Y:S02]  /*9fd0*/  STS.128 [R3+0x8400], R8 ;  /* 0x0084000803007388 */ /* 0x0005e40000000c00 */
.L_x_1682:
[----:B------:R-:W-:Y:S05]  /*9fe0*/  BSYNC B0 ;  /* 0x0000000000007941 */ /* 0x000fea0003800000 */
.L_x_1668:
[----:B------:R-:W-:Y:S01]  /*9ff0*/  @!PT LDS RZ, [RZ] ;  /* 0x00000000fffff984 */ /* 0x000fe20000000800 */
[----:B------:R-:W-:Y:S01]  /*a000*/  @!PT LDS RZ, [RZ] ;  /* 0x00000000fffff984 */ /* 0x000fe20000000800 */
[----:B------:R-:W-:Y:S01]  /*a010*/  @!PT LDS RZ, [RZ] ;  /* 0x00000000fffff984 */ /* 0x000fe20000000800 */
[----:B------:R-:W-:Y:S01]  /*a020*/  @!PT LDS RZ, [RZ] ;  /* 0x00000000fffff984 */ /* 0x000fe20000000800 */
[----:B------:R3:W-:Y:S06]  /*a030*/  MEMBAR.ALL.CTA ;  /* 0x0000000000007992 */ /* 0x0007ec0000008000 */
[----:B---3--:R-:W3:Y:S01]  /*a040*/  FENCE.VIEW.ASYNC.S ;  /* 0x00000000000073c6 */ /* 0x008ee20000000000 */
[----:B------:R-:W-:Y:S05]  /*a050*/  WARPSYNC.ALL ;  /* 0x0000000000007948 */ /* 0x000fea0003800000 */
[----:B---3--:R-:W-:Y:S06]  /*a060*/  BAR.SYNC.DEFER_BLOCKING 0xd, 0x180 ;  /* 0x0346000000007b1d */ /* 0x008fec0000010000 */
.L_x_1665:
[----:B-1----:R-:W-:-:S05]  /*a070*/  IMAD.U32 R0, RZ, RZ, UR39 ;  /* 0x00000027ff007e24 */ /* 0x002fca000f8e00ff */
[----:B------:R-:W-:-:S13]  /*a080*/  ISETP.NE.AND P0, PT, R0, 0x3, PT ;  /* 0x000000030000780c */ /* 0x000fda0003f05270 */
[----:B------:R-:W-:Y:S05]  /*a090*/  @!P0 BRA `(.L_x_1692) ;  /* 0x0000000000048947 */ /* 0x000fea0003800000 */
[----:B------:R-:W-:Y:S01]  /*a0a0*/  BPT.TRAP 0x1 ;  /* 0x000000040000795c */ /* 0x000fe20000300000 */
.L_x_1692:
[----:B------:R-:W-:Y:S01]  /*a0b0*/  IMAD R0, R19, 0x8, R2 ;  /* 0x0000000813007824 */ /* 0x000fe200078e0202 */
[----:B0-2---:R-:W-:-:S04]  /*a0c0*/  SHF.L.U32 R5, R154, 0x1f, RZ ;  /* 0x0000001f9a057819 */ /* 0x005fc800000006ff */
[----:B------:R0:W1:Y:S01]  /*a0d0*/  SYNCS.PHASECHK.TRANS64.TRYWAIT P1, [R0+URZ+0x16830], R5 ;  /* 0x01683005000075a7 */ /* 0x000062000802017f */
[----:B------:R-:W-:Y:S05]  /*a0e0*/  @!P0 BRA `(.L_x_1693) ;  /* 0x0000000000048947 */ /* 0x000fea0003800000 */
[----:B------:R-:W-:Y:S01]  /*a0f0*/  BPT.TRAP 0x1 ;  /* 0x000000040000795c */ /* 0x000fe20000300000 */
.L_x_1693:
[----:B------:R-:W-:Y:S01]  /*a100*/  VIADD R3, R2, 0xe400 ;  /* 0x0000e40002037836 */ /* 0x000fe20000000000 */
[----:B------:R-:W-:Y:S01]  /*a110*/  LOP3.LUT R6, R30, 0x10000, RZ, 0xfc, !PT ;  /* 0x000100001e067812 */ /* 0x000fe200078efcff */
[----:B------:R-:W-:-:S03]  /*a120*/  IMAD.MOV.U32 R7, RZ, RZ, 0x40000040 ;  /* 0x40000040ff077424 */ /* 0x000fc600078e00ff */
[----:B------:R-:W-:-:S04]  /*a130*/  SHF.R.U32.HI R3, RZ, 0x4, R3 ;  /* 0x00000004ff037819 */ /* 0x000fc80000011603 */
[----:B------:R-:W-:-:S04]  /*a140*/  LOP3.LUT R3, R3, 0x3fff, RZ, 0xc0, !PT ;  /* 0x00003fff03037812 */ /* 0x000fc800078ec0ff */
[----:B------:R-:W-:-:S05]  /*a150*/  LOP3.LUT R3, R3, 0x10000, RZ, 0xfc, !PT ;  /* 0x0001000003037812 */ /* 0x000fca00078efcff */
[----:B------:R2:W-:Y:S01]  /*a160*/  STL [R1+0x30], R3 ;  /* 0x0000300301007387 */ /* 0x0005e20000100800 */
[----:B-1----:R-:W-:Y:S05]  /*a170*/  @P1 BRA `(.L_x_1694) ;  /* 0x0000000000081947 */ /* 0x002fea0003800000 */
[----:B------:R-:W1:Y:S02]  /*a180*/  SYNCS.PHASECHK.TRANS64.TRYWAIT P1, [R0+URZ+0x16830], R5 ;  /* 0x01683005000075a7 */ /* 0x000e64000802017f */
[----:B-1----:R-:W-:Y:S05]  /*a190*/  @!P1 BRA `(.L_x_1695) ;  /* 0x0000019400249947 */ /* 0x002fea0003800000 */
.L_x_1694:
[----:B--2---:R-:W2:Y:S01]  /*a1a0*/  LDL R3, [R1+0x30] ;  /* 0x0000300001037983 */ /* 0x004ea20000100800 */
[----:B01----:R-:W-:Y:S01]  /*a1b0*/  IMAD.MOV.U32 R5, RZ, RZ, 0x40000040 ;  /* 0x40000040ff057424 */ /* 0x003fe200078e00ff */
[----:B------:R-:W-:Y:S05]  /*a1c0*/  WARPSYNC.ALL ;  /* 0x0000000000007948 */ /* 0x000fea0003800000 */
[C---:B------:R-:W-:Y:S01]  /*a1d0*/  R2UR UR4, R6.reuse ;  /* 0x00000000060472ca */ /* 0x040fe200000e0000 */
[----:B-----5:R-:W-:Y:S01]  /*a1e0*/  WARPGROUP.ARRIVE ;  /* 0x00000000000079c5 */ /* 0x020fe20000000000 */
[----:B------:R-:W-:Y:S01]  /*a1f0*/  R2UR UR5, R7 ;  /* 0x00000000070572ca */ /* 0x000fe200000e0000 */
[----:B------:R-:W-:Y:S01]  /*a200*/  VIADD R12, R6, 0x2 ;  /* 0x00000002060c7836 */ /* 0x000fe20000000000 */
[----:B------:R-:W-:Y:S01]  /*a210*/  R2UR UR7, R5 ;  /* 0x00000000050772ca */ /* 0x000fe200000e0000 */
[----:B------:R-:W-:-:S02]  /*a220*/  IMAD.MOV.U32 R13, RZ, RZ, 0x40000040 ;  /* 0x40000040ff0d7424 */ /* 0x000fc400078e00ff */
[----:B------:R-:W-:Y:S02]  /*a230*/  IMAD.MOV.U32 R9, RZ, RZ, 0x40000040 ;  /* 0x40000040ff097424 */ /* 0x000fe400078e00ff */
[C---:B------:R-:W-:Y:S01]  /*a240*/  VIADD R156, R6.reuse, 0x4 ;  /* 0x00000004069c7836 */ /* 0x040fe20000000000 */
[----:B------:R0:W-:Y:S01]  /*a250*/  STL.64 [R1+0x20], R12 ;  /* 0x0000200c01007387 */ /* 0x0001e20000100a00 */
[----:B------:R-:W-:Y:S02]  /*a260*/  IMAD.MOV.U32 R157, RZ, RZ, 0x40000040 ;  /* 0x40000040ff9d7424 */ /* 0x000fe400078e00ff */
[----:B------:R-:W-:Y:S02]  /*a270*/  VIADD R10, R6, 0x6 ;  /* 0x00000006060a7836 */ /* 0x000fe40000000000 */
[----:B------:R-:W-:Y:S02]  /*a280*/  IMAD.MOV.U32 R11, RZ, RZ, 0x40000040 ;  /* 0x40000040ff0b7424 */ /* 0x000fe400078e00ff */
[----:B------:R-:W-:-:S02]  /*a290*/  IMAD.MOV.U32 R5, RZ, RZ, 0x40000040 ;  /* 0x40000040ff057424 */ /* 0x000fc400078e00ff */
        /* <DEDUP_REMOVED lines=31> */
.L_x_1696:
[----:B------:R-:W2:Y:S01]  /*a490*/  LDL R8, [R1+0x34] ;  /* 0x0000340001087983 */ /* 0x000ea20000100800 */
[----:B------:R-:W0:Y:S01]  /*a4a0*/  LDC R4, c[0x0][0x448] ;  /* 0x00011200ff047b82 */ /* 0x000e220000000800 */
[----:B------:R-:W-:Y:S02]  /*a4b0*/  ULDC UR4, c[0x0][0x9d8] ;  /* 0x0002760000047ab9 */ /* 0x000fe40000000800 */
[----:B------:R-:W2:Y:S04]  /*a4c0*/  LDL R92, [R1+0x28] ;  /* 0x00002800015c7983 */ /* 0x000ea80000100800 */
[----:B------:R-:W3:Y:S04]  /*a4d0*/  LDL R94, [R1+0x8] ;  /* 0x00000800015e7983 */ /* 0x000ee80000100800 */
[----:B------:R-:W3:Y:S01]  /*a4e0*/  LDL R93, [R1] ;  /* 0x00000000015d7983 */ /* 0x000ee20000100800 */
[----:B------:R-:W-:Y:S01]  /*a4f0*/  VIADD R0, R0, 0x16840 ;  /* 0x0001684000007836 */ /* 0x000fe20000000000 */
[----:B------:R-:W-:Y:S01]  /*a500*/  ULDC UR31, c[0x0][0x9dc] ;  /* 0x00027700001f7ab9 */ /* 0x000fe20000000800 */
[----:B0-----:R-:W-:Y:S01]  /*a510*/  ISETP.NE.AND P1, PT, R4, 0x1, PT ;  /* 0x000000010400780c */ /* 0x001fe20003f25270 */
[----:B------:R-:W-:-:S12]  /*a520*/  FMUL.FTZ R13, R24, UR4 ;  /* 0x00000004180d7c20 */ /* 0x000fd80008410000 */
[----:B------:R-:W0:Y:S01]  /*a530*/  @P1 LDC R5, c[0x0][0x44c] ;  /* 0x00011300ff051b82 */ /* 0x000e220000000800 */
[----:B------:R-:W-:-:S07]  /*a540*/  FMUL.FTZ R24, R29, UR4 ;  /* 0x000000041d187c20 */ /* 0x000fce0008410000 */
[----:B------:R-:W1:Y:S01]  /*a550*/  @P1 LDC R9, c[0x0][0x450] ;  /* 0x00011400ff091b82 */ /* 0x000e620000000800 */
        /* <DEDUP_REMOVED lines=32> */
[----:B------:R-:W-:-:S02]  /*a760*/  IMAD.U32 R77, RZ, RZ, UR38 ;  /* 0x00000026ff4d7e24 */ /* 0x000fc4000f8e00ff */
[----:B------:R-:W-:Y:S01]  /*a770*/  FMUL.FTZ R31, R36, UR4 ;  /* 0x00000004241f7c20 */ /* 0x000fe20008410000 */
[----:B------:R-:W-:Y:S01]  /*a780*/  FMUL.FTZ R35, R40, UR4 ;  /* 0x0000000428237c20 */ /* 0x000fe20008410000 */
[----:B------:R-:W-:Y:S01]  /*a790*/  FMUL.FTZ R33, R42, UR4 ;  /* 0x000000042a217c20 */ /* 0x000fe20008410000 */
[----:B------:R-:W-:Y:S01]  /*a7a0*/  FMUL.FTZ R43, R48, UR4 ;  /* 0x00000004302b7c20 */ /* 0x000fe20008410000 */
[----:B------:R-:W-:Y:S02]  /*a7b0*/  IMAD.MOV.U32 R82, RZ, RZ, -0x80 ;  /* 0xffffff80ff527424 */ /* 0x000fe400078e00ff */
        /* <DEDUP_REMOVED lines=26> */
[----:B------:R-:W-:-:S07]  /*a960*/  ULOP3.LUT UR31, URZ, UR31, URZ, 0x33, !UPT ;  /* 0x0000001f3f1f7292 */ /* 0x000fce000f8e333f */
        /* <DEDUP_REMOVED lines=19> */
[----:B--2---:R-:W-:-:S04]  /*aaa0*/  IMAD.IADD R80, R8, 0x1, R92 ;  /* 0x0000000108507824 */ /* 0x004fc800078e025c */
[----:B0-----:R-:W-:-:S05]  /*aab0*/  @P1 IMAD.HI.U32 R4, R80, R5, RZ ;  /* 0x0000000550041227 */ /* 0x001fca00078e00ff */
[----:B-1----:R-:W-:Y:S02]  /*aac0*/  @P1 SHF.R.U32.HI R80, RZ, R9, R4 ;  /* 0x00000009ff501219 */ /* 0x002fe40000011604 */
[----:B------:R-:W0:Y:S03]  /*aad0*/  LDC.64 R8, c[0x0][0x9e0] ;  /* 0x00027800ff087b82 */ /* 0x000e260000000a00 */
[----:B------:R-:W1:Y:S01]  /*aae0*/  SHFL.IDX PT, R91, R80, RZ, 0x1c1f ;  /* 0x001c1fff505b7589 */ /* 0x000e6200000e0000 */
[----:B------:R-:W-:Y:S01]  /*aaf0*/  PRMT R4, R77, 0x654, R0 ;  /* 0x000006544d047816 */ /* 0x000fe20000000000 */
[----:B------:R-:W-:Y:S01]  /*ab00*/  FMUL.FTZ R77, R87, UR4 ;  /* 0x00000004574d7c20 */ /* 0x000fe20008410000 */
[----:B------:R-:W-:Y:S02]  /*ab10*/  FMUL.FTZ R5, R86, UR4 ;  /* 0x0000000456057c20 */ /* 0x000fe40008410000 */
[----:B------:R2:W-:Y:S01]  /*ab20*/  SYNCS.ARRIVE.TRANS64.RED.A1T0 RZ, [R4+URZ], RZ ;  /* 0x000000ff04ff79a7 */ /* 0x0005e2000810043f */
[----:B------:R-:W0:Y:S01]  /*ab30*/  MUFU.TANH R39, R39 ;  /* 0x0000002700277308 */ /* 0x000e220000002400 */
[----:B--2---:R-:W-:-:S07]  /*ab40*/  IADD3 R4, -R155, 0x1, R82 ;  /* 0x000000019b047810 */ /* 0x004fce0007ffe152 */
[----:B------:R-:W2:Y:S01]  /*ab50*/  MUFU.TANH R40, R40 ;  /* 0x0000002800287308 */ /* 0x000ea20000002400 */
[----:B---3--:R-:W-:Y:S02]  /*ab60*/  IADD3 R85, -R93, R4, R94 ;  /* 0x000000045d557210 */ /* 0x008fe40007ffe15e */
[----:B0-----:R-:W-:-:S05]  /*ab70*/  ISETP.GE.AND P2, PT, R9, 0x1, PT ;  /* 0x000000010900780c */ /* 0x001fca0003f46270 */
[----:B------:R-:W0:Y:S01]  /*ab80*/  MUFU.TANH R37, R37 ;  /* 0x0000002500257308 */ /* 0x000e220000002400 */
[----:B------:R-:W-:-:S07]  /*ab90*/  VIADD R86, R85, UR31 ;  /* 0x0000001f55567c36 */ /* 0x000fce0008000000 */
[----:B------:R-:W3:Y:S01]  /*aba0*/  MUFU.TANH R38, R38 ;  /* 0x0000002600267308 */ /* 0x000ee20000002400 */
[----:B------:R-:W-:-:S07]  /*abb0*/  IMAD.IADD R85, R85, 0x1, R8 ;  /* 0x0000000155557824 */ /* 0x000fce00078e0208 */
        /* <DEDUP_REMOVED lines=39> */
[----:B------:R-:W0:Y:S01]  /*ae30*/  MUFU.TANH R77, R77 ;  /* 0x0000004d004d7308 */ /* 0x000e220000002400 */
[----:B------:R-:W-:Y:S01]  /*ae40*/  IADD3 R90, -R155, R94, R82 ;  /* 0x0000005e9b5a7210 */ /* 0x000fe20007ffe152 */
[----:B-1----:R-:W-:Y:S01]  /*ae50*/  IMAD.IADD R83, R86, 0x1, R91 ;  /* 0x0000000156537824 */ /* 0x002fe200078e025b */
[----:B------:R-:W-:-:S02]  /*ae60*/  LEA R78, R89, 0xffffff80, 0x7 ;  /* 0xffffff80594e7811 */ /* 0x000fc400078e38ff */
[----:B------:R-:W-:Y:S01]  /*ae70*/  VIADDMNMX R84, R91, R85, R90, PT ;  /* 0x000000555b547246 */ /* 0x000fe2000380015a */
[----:B--234-:R-:W-:Y:S06]  /*ae80*/  @!P2 BRA `(.L_x_1697) ;  /* 0x000000000050a947 */ /* 0x01cfec0003800000 */
[----:B------:R-:W-:Y:S01]  /*ae90*/  IADD3 R87, -R93, R94, R91 ;  /* 0x0000005e5d577210 */ /* 0x000fe20007ffe15b */
[----:B------:R-:W-:Y:S03]  /*aea0*/  BSSY B0, `(.L_x_1698) ;  /* 0x000000e000007945 */ /* 0x000fe60003800000 */
[----:B------:R-:W-:-:S13]  /*aeb0*/  ISETP.GT.AND P3, PT, R87, -0x1, PT ;  /* 0xffffffff5700780c */ /* 0x000fda0003f64270 */
[----:B------:R-:W-:Y:S05]  /*aec0*/  @P3 BRA `(.L_x_1699) ;  /* 0x00000000001c3947 */ /* 0x000fea0003800000 */
[----:B------:R-:W-:Y:S02]  /*aed0*/  ISETP.NE.AND P3, PT, R9, 0x1, PT ;  /* 0x000000010900780c */ /* 0x000fe40003f65270 */
[----:B------:R-:W-:-:S11]  /*aee0*/  LOP3.LUT R87, RZ, R87, RZ, 0x33, !PT ;  /* 0x00000057ff577212 */ /* 0x000fd600078e33ff */
[----:B0-----:R-:W0:Y:S02]  /*aef0*/  @P3 LDC.64 R4, c[0x0][0x9e8] ;  /* 0x00027a00ff043b82 */ /* 0x001e240000000a00 */
[----:B0-----:R-:W-:-:S05]  /*af00*/  @P3 IMAD.HI.U32 R4, R87, R4, RZ ;  /* 0x0000000457043227 */ /* 0x001fca00078e00ff */
[----:B------:R-:W-:-:S04]  /*af10*/  @P3 SHF.R.U32.HI R87, RZ, R5, R4 ;  /* 0x00000005ff573219 */ /* 0x000fc80000011604 */
[----:B------:R-:W-:Y:S01]  /*af20*/  LOP3.LUT R87, RZ, R87, RZ, 0x33, !PT ;  /* 0x00000057ff577212 */ /* 0x000fe200078e33ff */
[----:B------:R-:W-:Y:S06]  /*af30*/  BRA `(.L_x_1700) ;  /* 0x0000000000107947 */ /* 0x000fec0003800000 */
.L_x_1699:
[----:B------:R-:W-:-:S13]  /*af40*/  ISETP.NE.AND P3, PT, R9, 0x1, PT ;  /* 0x000000010900780c */ /* 0x000fda0003f65270 */
[----:B0-----:R-:W0:Y:S02]  /*af50*/  @P3 LDC.64 R4, c[0x0][0x9e8] ;  /* 0x00027a00ff043b82 */ /* 0x001e240000000a00 */
[----:B0-----:R-:W-:-:S05]  /*af60*/  @P3 IMAD.HI.U32 R4, R87, R4, RZ ;  /* 0x0000000457043227 */ /* 0x001fca00078e00ff */
[----:B------:R-:W-:-:S07]  /*af70*/  @P3 SHF.R.U32.HI R87, RZ, R5, R4 ;  /* 0x00000005ff573219 */ /* 0x000fce0000011604 */
.L_x_1700:
[----:B------:R-:W-:Y:S05]  /*af80*/  BSYNC B0 ;  /* 0x0000000000007941 */ /* 0x000fea0003800000 */
.L_x_1698:
[----:B------:R-:W-:-:S04]  /*af90*/  IMAD R4, R87, R9, -R78 ;  /* 0x0000000957047224 */ /* 0x000fc800078e0a4e */
[----:B------:R-:W-:-:S05]  /*afa0*/  IMAD.IADD R4, R4, 0x1, -R155 ;  /* 0x0000000104047824 */ /* 0x000fca00078e0a9b */
[----:B------:R-:W-:Y:S02]  /*afb0*/  VIMNMX R83, R83, R4, !PT ;  /* 0x0000000453537248 */ /* 0x000fe40007fe0100 */
[----:B------:R-:W-:-:S07]  /*afc0*/  VIADDMNMX R84, R4, R9, R84, PT ;  /* 0x0000000904547246 */ /* 0x000fce0003800154 */
.L_x_1697:
[C---:B------:R-:W-:Y:S02]  /*afd0*/  ISETP.GE.AND P3, PT, R82.reuse, 0x2, PT ;  /* 0x000000025200780c */ /* 0x040fe40003f66270 */
[----:B------:R-:W-:Y:S02]  /*afe0*/  ISETP.GE.AND P5, PT, R82, 0x9, PT ;  /* 0x000000095200780c */ /* 0x000fe40003fa6270 */
[----:B------:R-:W-:Y:S02]  /*aff0*/  ISETP.GT.AND P4, PT, R83, 0x1, !P3 ;  /* 0x000000015300780c */ /* 0x000fe40005f84270 */
[----:B------:R-:W-:Y:S02]  /*b000*/  LOP3.LUT R22, R22, 0xfffffffd, RZ, 0xc0, !PT ;  /* 0xfffffffd16167812 */ /* 0x000fe400078ec0ff */
[----:B------:R-:W-:-:S04]  /*b010*/  ISETP.LT.OR P4, PT, R84, 0x2, P4 ;  /* 0x000000025400780c */ /* 0x000fc80002781670 */
[----:B------:R-:W-:Y:S02]  /*b020*/  FSEL R14, R14, -INF , !P4 ;  /* 0xff8000000e0e7808 */ /* 0x000fe40006000000 */
[----:B------:R-:W-:Y:S02]  /*b030*/  ISETP.GT.AND P4, PT, R83, 0x8, !P5 ;  /* 0x000000085300780c */ /* 0x000fe40006f84270 */
[----:B------:R-:W-:Y:S02]  /*b040*/  @P5 LOP3.LUT R22, R22, 0x2, RZ, 0xfc, !PT ;  /* 0x0000000216165812 */ /* 0x000fe400078efcff */
[----:B------:R-:W-:Y:S02]  /*b050*/  ISETP.GE.AND P5, PT, R82, 0xa, PT ;  /* 0x0000000a5200780c */ /* 0x000fe40003fa6270 */
[----:B------:R-:W-:Y:S02]  /*b060*/  ISETP.LT.OR P4, PT, R84, 0x9, P4 ;  /* 0x000000095400780c */ /* 0x000fe40002781670 */
[----:B------:R-:W-:-:S02]  /*b070*/  LOP3.LUT R22, R22, 0xfffffffb, RZ, 0xc0, !PT ;  /* 0xfffffffb16167812 */ /* 0x000fc400078ec0ff */
        /* <DEDUP_REMOVED lines=60> */
[----:B0-----:R-:W-:Y:S02]  /*b440*/  FSEL R43, R43, -INF , !P4 ;  /* 0xff8000002b2b7808 */ /* 0x001fe40006000000 */
        /* <DEDUP_REMOVED lines=109> */
[----:B------:R-:W0:Y:S01]  /*bb20*/  SHFL.IDX PT, R13, R80, 0x1, 0x1c1f ;  /* 0x003c1f00500d7f89 */ /* 0x000e2200000e0000 */
[----:B------:R-:W-:-:S13]  /*bb30*/  ISETP.GE.AND P6, PT, R82, 0x7a, PT ;  /* 0x0000007a5200780c */ /* 0x000fda0003fc6270 */
[----:B------:R-:W-:Y:S02]  /*bb40*/  @P6 LOP3.LUT R22, R22, 0x10000000, RZ, 0xfc, !PT ;  /* 0x1000000016166812 */ /* 0x000fe400078efcff */
[----:B------:R-:W-:-:S04]  /*bb50*/  ISETP.GT.AND P6, PT, R83, 0x79, !P6 ;  /* 0x000000795300780c */ /* 0x000fc800077c4270 */
[----:B------:R-:W-:-:S04]  /*bb60*/  ISETP.LT.OR P6, PT, R84, 0x7a, P6 ;  /* 0x0000007a5400780c */ /* 0x000fc800037c1670 */
[----:B------:R-:W-:Y:S01]  /*bb70*/  FSEL R81, R81, -INF , !P6 ;  /* 0xff80000051517808 */ /* 0x000fe20007000000 */
[----:B0-----:R-:W-:Y:S01]  /*bb80*/  IMAD.IADD R86, R86, 0x1, R13 ;  /* 0x0000000156567824 */ /* 0x001fe200078e020d */
[----:B------:R-:W-:Y:S01]  /*bb90*/  VIADDMNMX R90, R13, R85, R90, PT ;  /* 0x000000550d5a7246 */ /* 0x000fe2000380015a */
[----:B------:R-:W-:Y:S06]  /*bba0*/  @!P2 BRA `(.L_x_1701) ;  /* 0x000000000050a947 */ /* 0x000fec0003800000 */
[----:B------:R-:W-:Y:S01]  /*bbb0*/  IADD3 R13, -R93, R94, R13 ;  /* 0x0000005e5d0d7210 */ /* 0x000fe20007ffe10d */
[----:B------:R-:W-:Y:S03]  /*bbc0*/  BSSY B0, `(.L_x_1702) ;  /* 0x000000e000007945 */ /* 0x000fe60003800000 */
[----:B------:R-:W-:-:S13]  /*bbd0*/  ISETP.GT.AND P6, PT, R13, -0x1, PT ;  /* 0xffffffff0d00780c */ /* 0x000fda0003fc4270 */
        /* <DEDUP_REMOVED lines=8> */
.L_x_1703:
[----:B------:R-:W-:-:S13]  /*bc60*/  ISETP.NE.AND P6, PT, R9, 0x1, PT ;  /* 0x000000010900780c */ /* 0x000fda0003fc5270 */
[----:B------:R-:W0:Y:S02]  /*bc70*/  @P6 LDC.64 R4, c[0x0][0x9e8] ;  /* 0x00027a00ff046b82 */ /* 0x000e240000000a00 */
[----:B0-----:R-:W-:-:S05]  /*bc80*/  @P6 IMAD.HI.U32 R4, R13, R4, RZ ;  /* 0x000000040d046227 */ /* 0x001fca00078e00ff */
[----:B------:R-:W-:-:S07]  /*bc90*/  @P6 SHF.R.U32.HI R13, RZ, R5, R4 ;  /* 0x00000005ff0d6219 */ /* 0x000fce0000011604 */
.L_x_1704:
[----:B------:R-:W-:Y:S05]  /*bca0*/  BSYNC B0 ;  /* 0x0000000000007941 */ /* 0x000fea0003800000 */
.L_x_1702:
[----:B------:R-:W-:-:S04]  /*bcb0*/  IMAD R78, R13, R9, -R78 ;  /* 0x000000090d4e7224 */ /* 0x000fc800078e0a4e */
[----:B------:R-:W-:-:S05]  /*bcc0*/  IMAD.IADD R5, R78, 0x1, -R155 ;  /* 0x000000014e057824 */ /* 0x000fca00078e0a9b */
[----:B------:R-:W-:Y:S02]  /*bcd0*/  VIMNMX R86, R86, R5, !PT ;  /* 0x0000000556567248 */ /* 0x000fe40007fe0100 */
[----:B------:R-:W-:-:S07]  /*bce0*/  VIADDMNMX R90, R5, R9, R90, PT ;  /* 0x00000009055a7246 */ /* 0x000fce000380015a */
.L_x_1701:
[----:B------:R-:W-:Y:S01]  /*bcf0*/  ISETP.GT.AND P3, PT, R86, 0x1, !P3 ;  /* 0x000000015600780c */ /* 0x000fe20005f64270 */
[----:B------:R-:W-:Y:S01]  /*bd00*/  ULDC UR30, c[0x0][0x988] ;  /* 0x00026200001e7ab9 */ /* 0x000fe20000000800 */
[----:B------:R-:W-:Y:S02]  /*bd10*/  LOP3.LUT P6, RZ, R22, 0x2000000, RZ, 0xc0, !PT ;  /* 0x0200000016ff7812 */ /* 0x000fe400078cc0ff */
[----:B------:R-:W-:Y:S02]  /*bd20*/  ISETP.LT.OR P3, PT, R90, 0x2, P3 ;  /* 0x000000025a00780c */ /* 0x000fe40001f61670 */
[----:B------:R-:W-:Y:S02]  /*bd30*/  ISETP.GT.AND P4, PT, R86, 0x71, !P4 ;  /* 0x000000715600780c */ /* 0x000fe40006784270 */
        /* <DEDUP_REMOVED lines=76> */
[----:B------:R-:W-:Y:S01]  /*c200*/  LOP3.LUT P3, RZ, R22, 0x40000, RZ, 0xc0, !PT ;  /* 0x0004000016ff7812 */ /* 0x000fe2000786c0ff */
[----:B------:R-:W0:Y:S01]  /*c210*/  SHFL.BFLY PT, R5, R12, 0x2, 0x1f ;  /* 0x0c401f000c057f89 */ /* 0x000e2200000e0000 */
[C---:B------:R-:W-:Y:S02]  /*c220*/  ISETP.GT.AND P5, PT, R86.reuse, 0x78, !P5 ;  /* 0x000000785600780c */ /* 0x040fe40006fa4270 */
[----:B------:R-:W-:Y:S02]  /*c230*/  ISETP.GT.AND P3, PT, R86, 0x31, !P3 ;  /* 0x000000315600780c */ /* 0x000fe40005f64270 */
[----:B------:R-:W-:-:S02]  /*c240*/  ISETP.LT.OR P4, PT, R90, 0x72, P4 ;  /* 0x000000725a00780c */ /* 0x000fc40002781670 */
[C---:B------:R-:W-:Y:S02]  /*c250*/  ISETP.LT.OR P3, PT, R90.reuse, 0x32, P3 ;  /* 0x000000325a00780c */ /* 0x040fe40001f61670 */
[----:B------:R-:W-:Y:S02]  /*c260*/  ISETP.LT.OR P5, PT, R90, 0x79, P5 ;  /* 0x000000795a00780c */ /* 0x000fe40002fa1670 */
[----:B------:R-:W-:Y:S02]  /*c270*/  FSEL R42, R42, -INF , !P3 ;  /* 0xff8000002a2a7808 */ /* 0x000fe40005800000 */
[----:B------:R-:W-:Y:S02]  /*c280*/  LOP3.LUT P3, RZ, R22, 0x20000, RZ, 0xc0, !PT ;  /* 0x0002000016ff7812 */ /* 0x000fe4000786c0ff */
[----:B------:R-:W-:Y:S02]  /*c290*/  FSEL R73, R73, -INF , !P4 ;  /* 0xff80000049497808 */ /* 0x000fe40006000000 */
[----:B------:R-:W-:-:S02]  /*c2a0*/  ISETP.GT.AND P3, PT, R86, 0x38, !P3 ;  /* 0x000000385600780c */ /* 0x000fc40005f64270 */
[----:B------:R-:W-:Y:S02]  /*c2b0*/  FSEL R0, R0, -INF , !P5 ;  /* 0xff80000000007808 */ /* 0x000fe40006800000 */
[----:B------:R-:W-:Y:S02]  /*c2c0*/  ISETP.LT.OR P3, PT, R90, 0x39, P3 ;  /* 0x000000395a00780c */ /* 0x000fe40001f61670 */
[----:B0-----:R-:W-:Y:S02]  /*c2d0*/  FMNMX.FTZ R5, R12, R5, !PT ;  /* 0x000000050c057209 */ /* 0x001fe40007810000 */
[----:B------:R-:W-:Y:S02]  /*c2e0*/  FSEL R45, R45, -INF , !P3 ;  /* 0xff8000002d2d7808 */ /* 0x000fe40005800000 */
[----:B------:R-:W-:Y:S01]  /*c2f0*/  LOP3.LUT P3, RZ, R22, 0x10000, RZ, 0xc0, !PT ;  /* 0x0001000016ff7812 */ /* 0x000fe2000786c0ff */
[----:B------:R-:W0:Y:S03]  /*c300*/  SHFL.BFLY PT, R78, R5, 0x1, 0x1f ;  /* 0x0c201f00054e7f89 */ /* 0x000e2600000e0000 */
[----:B------:R-:W-:-:S04]  /*c310*/  ISETP.GT.AND P3, PT, R86, 0x39, !P3 ;  /* 0x000000395600780c */ /* 0x000fc80005f64270 */
[----:B------:R-:W-:-:S04]  /*c320*/  ISETP.LT.OR P3, PT, R90, 0x3a, P3 ;  /* 0x0000003a5a00780c */ /* 0x000fc80001f61670 */
[----:B------:R-:W-:Y:S02]  /*c330*/  FSEL R46, R46, -INF , !P3 ;  /* 0xff8000002e2e7808 */ /* 0x000fe40005800000 */
[----:B------:R-:W-:-:S04]  /*c340*/  LOP3.LUT P3, RZ, R22, 0x8000, RZ, 0xc0, !PT ;  /* 0x0000800016ff7812 */ /* 0x000fc8000786c0ff */
[----:B------:R-:W-:-:S04]  /*c350*/  ISETP.GT.AND P3, PT, R86, 0x40, !P3 ;  /* 0x000000405600780c */ /* 0x000fc80005f64270 */
[----:B------:R-:W-:Y:S02]  /*c360*/  ISETP.LT.OR P3, PT, R90, 0x41, P3 ;  /* 0x000000415a00780c */ /* 0x000fe40001f61670 */
[----:B0-----:R-:W-:Y:S02]  /*c370*/  FMNMX.FTZ R13, R5, R78, !PT ;  /* 0x0000004e050d7209 */ /* 0x001fe40007810000 */
[----:B------:R-:W-:Y:S02]  /*c380*/  FSEL R49, R49, -INF , !P3 ;  /* 0xff80000031317808 */ /* 0x000fe40005800000 */
[----:B------:R-:W-:Y:S01]  /*c390*/  ISETP.GT.AND P3, PT, R86, 0x41, !P6 ;  /* 0x000000415600780c */ /* 0x000fe20007764270 */
[----:B------:R-:W-:Y:S01]  /*c3a0*/  FMUL.FTZ R78, R13, UR30 ;  /* 0x0000001e0d4e7c20 */ /* 0x000fe20008410000 */
[----:B------:R-:W-:Y:S02]  /*c3b0*/  LOP3.LUT P6, RZ, R22, 0x8, RZ, 0xc0, !PT ;  /* 0x0000000816ff7812 */ /* 0x000fe400078cc0ff */
        /* <DEDUP_REMOVED lines=44> */
[----:B------:R-:W-:-:S04]  /*c680*/  ISETP.LT.OR P3, PT, R90, 0x71, P3 ;  /* 0x000000715a00780c */ /* 0x000fc80001f61670 */
[----:B------:R-:W-:Y:S02]  /*c690*/  FSEL R74, R74, -INF , !P3 ;  /* 0xff8000004a4a7808 */ /* 0x000fe40005800000 */
[----:B------:R-:W-:-:S04]  /*c6a0*/  FSETP.NEU.FTZ.AND P3, PT, R13, -INF , PT ;  /* 0xff8000000d00780b */ /* 0x000fc80003f7d000 */
[----:B------:R-:W-:Y:S02]  /*c6b0*/  FSEL R78, R78, RZ, P3 ;  /* 0x000000ff4e4e7208 */ /* 0x000fe40001800000 */
[----:B------:R-:W-:Y:S02]  /*c6c0*/  ISETP.GT.AND P3, PT, R86, RZ, !P6 ;  /* 0x000000ff5600720c */ /* 0x000fe40007764270 */
[----:B------:R-:W-:Y:S01]  /*c6d0*/  LOP3.LUT P6, RZ, R22, 0x10000000, RZ, 0xc0, !PT ;  /* 0x1000000016ff7812 */ /* 0x000fe200078cc0ff */
[--C-:B------:R-:W-:Y:S01]  /*c6e0*/  FFMA.FTZ R150, R21, UR30, -R78.reuse ;  /* 0x0000001e15967c23 */ /* 0x100fe2000801084e */
[----:B------:R-:W-:Y:S01]  /*c6f0*/  ISETP.LT.OR P3, PT, R90, 0x1, P3 ;  /* 0x000000015a00780c */ /* 0x000fe20001f61670 */
[--C-:B------:R-:W-:Y:S01]  /*c700*/  FFMA.FTZ R144, R27, UR30, -R78.reuse ;  /* 0x0000001e1b907c23 */ /* 0x100fe2000801084e */
        /* <DEDUP_REMOVED lines=8> */
[----:B------:R-:W-:Y:S01]  /*c790*/  ISETP.GT.AND P3, PT, R86, 0x79, !P6 ;  /* 0x000000795600780c */ /* 0x000fe20007764270 */
[--C-:B------:R-:W-:Y:S01]  /*c7a0*/  FFMA.FTZ R148, R87, UR30, -R78.reuse ;  /* 0x0000001e57947c23 */ /* 0x100fe2000801084e */
[----:B------:R-:W-:Y:S01]  /*c7b0*/  FMNMX.FTZ R21, R15, R12, !PT ;  /* 0x0000000c0f157209 */ /* 0x000fe20007810000 */
[--C-:B------:R-:W-:Y:S01]  /*c7c0*/  FFMA.FTZ R3, R14, UR30, -R78.reuse ;  /* 0x0000001e0e037c23 */ /* 0x100fe2000801084e */
[----:B------:R-:W-:Y:S01]  /*c7d0*/  ISETP.LT.OR P3, PT, R90, 0x7a, P3 ;  /* 0x0000007a5a00780c */ /* 0x000fe20001f61670 */
[--C-:B------:R-:W-:Y:S01]  /*c7e0*/  FFMA.FTZ R5, R24, UR30, -R78.reuse ;  /* 0x0000001e18057c23 */ /* 0x100fe2000801084e */
[----:B------:R-:W-:Y:S01]  /*c7f0*/  FMNMX.FTZ R12, R20, R21, !PT ;  /* 0x00000015140c7209 */ /* 0x000fe20007810000 */
[----:B------:R-:W-:Y:S01]  /*c800*/  MUFU.EX2 R148, R148 ;  /* 0x0000009400947308 */ /* 0x000fe20000000800 */
[----:B------:R-:W-:Y:S01]  /*c810*/  FSEL R77, R77, -INF , !P3 ;  /* 0xff8000004d4d7808 */ /* 0x000fe20005800000 */
[--C-:B------:R-:W-:Y:S01]  /*c820*/  FFMA.FTZ R21, R28, UR30, -R78.reuse ;  /* 0x0000001e1c157c23 */ /* 0x100fe2000801084e */
[----:B------:R-:W-:Y:S01]  /*c830*/  FMNMX.FTZ R27, R25, R12, !PT ;  /* 0x0000000c191b7209 */ /* 0x000fe20007810000 */
[--C-:B------:R-:W-:Y:S01]  /*c840*/  FFMA.FTZ R52, R52, UR30, -R78.reuse ;  /* 0x0000001e34347c23 */ /* 0x100fe2000801084e */
[--C-:B------:R-:W-:Y:S01]  /*c850*/  FFMA.FTZ R134, R55, UR30, -R78.reuse ;  /* 0x0000001e37867c23 */ /* 0x100fe2000801084e */
[--C-:B------:R-:W-:Y:S01]  /*c860*/  FFMA.FTZ R128, R59, UR30, -R78.reuse ;  /* 0x0000001e3b807c23 */ /* 0x100fe2000801084e */
[----:B------:R-:W-:Y:S01]  /*c870*/  FMNMX.FTZ R12, R26, R27, !PT ;  /* 0x0000001b1a0c7209 */ /* 0x000fe20007810000 */
[----:B------:R-:W0:Y:S01]  /*c880*/  MUFU.EX2 R3, R3 ;  /* 0x0000000300037308 */ /* 0x000e220000000800 */
[--C-:B------:R-:W-:Y:S01]  /*c890*/  FFMA.FTZ R55, R60, UR30, -R78.reuse ;  /* 0x0000001e3c377c23 */ /* 0x100fe2000801084e */
[--C-:B------:R-:W-:Y:S01]  /*c8a0*/  FFMA.FTZ R130, R63, UR30, -R78.reuse ;  /* 0x0000001e3f827c23 */ /* 0x100fe2000801084e */
[----:B------:R-:W-:Y:S01]  /*c8b0*/  FMNMX.FTZ R27, R29, R12, !PT ;  /* 0x0000000c1d1b7209 */ /* 0x000fe20007810000 */
[--C-:B------:R-:W-:Y:S01]  /*c8c0*/  FFMA.FTZ R59, R64, UR30, -R78.reuse ;  /* 0x0000001e403b7c23 */ /* 0x100fe2000801084e */
[--C-:B------:R-:W-:Y:S01]  /*c8d0*/  FFMA.FTZ R124, R67, UR30, -R78.reuse ;  /* 0x0000001e437c7c23 */ /* 0x100fe2000801084e */
[--C-:B------:R-:W-:Y:S01]  /*c8e0*/  FFMA.FTZ R63, R68, UR30, -R78.reuse ;  /* 0x0000001e443f7c23 */ /* 0x100fe2000801084e */
[----:B------:R-:W-:Y:S01]  /*c8f0*/  FMNMX.FTZ R12, R30, R27, !PT ;  /* 0x0000001b1e0c7209 */ /* 0x000fe20007810000 */
[----:B------:R-:W1:Y:S01]  /*c900*/  MUFU.EX2 R150, R150 ;  /* 0x0000009600967308 */ /* 0x000e620000000800 */
[--C-:B------:R-:W-:Y:S01]  /*c910*/  FFMA.FTZ R27, R32, UR30, -R78.reuse ;  /* 0x0000001e201b7c23 */ /* 0x100fe2000801084e */
[--C-:B------:R-:W-:Y:S01]  /*c920*/  FFMA.FTZ R126, R71, UR30, -R78.reuse ;  /* 0x0000001e477e7c23 */ /* 0x100fe2000801084e */
[----:B------:R-:W-:Y:S01]  /*c930*/  FMNMX.FTZ R31, R33, R12, !PT ;  /* 0x0000000c211f7209 */ /* 0x000fe20007810000 */
[--C-:B------:R-:W-:Y:S01]  /*c940*/  FFMA.FTZ R67, R72, UR30, -R78.reuse ;  /* 0x0000001e48437c23 */ /* 0x100fe2000801084e */
[--C-:B------:R-:W-:Y:S01]  /*c950*/  FFMA.FTZ R120, R75, UR30, -R78.reuse ;  /* 0x0000001e4b787c23 */ /* 0x100fe2000801084e */
[--C-:B------:R-:W-:Y:S01]  /*c960*/  FFMA.FTZ R71, R76, UR30, -R78.reuse ;  /* 0x0000001e4c477c23 */ /* 0x100fe2000801084e */
[----:B------:R-:W-:Y:S01]  /*c970*/  FMNMX.FTZ R12, R34, R31, !PT ;  /* 0x0000001f220c7209 */ /* 0x000fe20007810000 */
[----:B------:R-:W2:Y:S01]  /*c980*/  MUFU.EX2 R5, R5 ;  /* 0x0000000500057308 */ /* 0x000ea20000000800 */
[--C-:B------:R-:W-:Y:S01]  /*c990*/  FFMA.FTZ R122, R79, UR30, -R78.reuse ;  /* 0x0000001e4f7a7c23 */ /* 0x100fe2000801084e */
[----:B------:R-:W-:Y:S01]  /*c9a0*/  FFMA.FTZ R75, R81, UR30, -R78 ;  /* 0x0000001e514b7c23 */ /* 0x000fe2000801084e */
[----:B------:R-:W-:-:S04]  /*c9b0*/  FMNMX.FTZ R31, R37, R12, !PT ;  /* 0x0000000c251f7209 */ /* 0x000fc80007810000 */
[----:B------:R-:W-:Y:S01]  /*c9c0*/  FMNMX.FTZ R12, R38, R31, !PT ;  /* 0x0000001f260c7209 */ /* 0x000fe20007810000 */
[----:B------:R-:W3:Y:S01]  /*c9d0*/  MUFU.EX2 R144, R144 ;  /* 0x0000009000907308 */ /* 0x000ee20000000800 */
[----:B------:R-:W-:Y:S02]  /*c9e0*/  FFMA.FTZ R31, R36, UR30, -R78 ;  /* 0x0000001e241f7c23 */ /* 0x000fe4000801084e */
[----:B------:R-:W-:-:S04]  /*c9f0*/  FMNMX.FTZ R35, R41, R12, !PT ;  /* 0x0000000c29237209 */ /* 0x000fc80007810000 */
[----:B------:R-:W-:Y:S01]  /*ca00*/  FMNMX.FTZ R12, R42, R35, !PT ;  /* 0x000000232a0c7209 */ /* 0x000fe20007810000 */
[----:B------:R-:W4:Y:S03]  /*ca10*/  MUFU.EX2 R21, R21 ;  /* 0x0000001500157308 */ /* 0x000f260000000800 */
[----:B------:R-:W-:-:S04]  /*ca20*/  FMNMX.FTZ R35, R45, R12, !PT ;  /* 0x0000000c2d237209 */ /* 0x000fc80007810000 */
[----:B------:R-:W-:Y:S01]  /*ca30*/  FMNMX.FTZ R12, R46, R35, !PT ;  /* 0x000000232e0c7209 */ /* 0x000fe20007810000 */
[----:B------:R-:W5:Y:S01]  /*ca40*/  MUFU.EX2 R146, R146 ;  /* 0x0000009200927308 */ /* 0x000f620000000800 */
[----:B------:R-:W-:Y:S02]  /*ca50*/  FFMA.FTZ R35, R40, UR30, -R78 ;  /* 0x0000001e28237c23 */ /* 0x000fe4000801084e */
[----:B------:R-:W-:-:S04]  /*ca60*/  FMNMX.FTZ R39, R49, R12, !PT ;  /* 0x0000000c31277209 */ /* 0x000fc80007810000 */
[----:B------:R-:W-:Y:S01]  /*ca70*/  FMNMX.FTZ R12, R50, R39, !PT ;  /* 0x00000027320c7209 */ /* 0x000fe20007810000 */
[----:B------:R-:W5:Y:S03]  /*ca80*/  MUFU.EX2 R27, R27 ;  /* 0x0000001b001b7308 */ /* 0x000f660000000800 */
[----:B------:R-:W-:-:S04]  /*ca90*/  FMNMX.FTZ R39, R53, R12, !PT ;  /* 0x0000000c35277209 */ /* 0x000fc80007810000 */
[----:B------:R-:W-:Y:S01]  /*caa0*/  FMNMX.FTZ R12, R54, R39, !PT ;  /* 0x00000027360c7209 */ /* 0x000fe20007810000 */
[----:B------:R-:W-:Y:S01]  /*cab0*/  FFMA.FTZ R39, R44, UR30, -R78 ;  /* 0x0000001e2c277c23 */ /* 0x000fe2000801084e */
[----:B------:R-:W-:Y:S02]  /*cac0*/  MUFU.EX2 R140, R140 ;  /* 0x0000008c008c7308 */ /* 0x000fe40000000800 */
[----:B------:R-:W-:-:S04]  /*cad0*/  FMNMX.FTZ R43, R57, R12, !PT ;  /* 0x0000000c392b7209 */ /* 0x000fc80007810000 */
[----:B------:R-:W-:Y:S02]  /*cae0*/  FMNMX.FTZ R12, R58, R43, !PT ;  /* 0x0000002b3a0c7209 */ /* 0x000fe40007810000 */
[----:B------:R-:W-:Y:S02]  /*caf0*/  MUFU.EX2 R31, R31 ;  /* 0x0000001f001f7308 */ /* 0x000fe40000000800 */
        /* <DEDUP_REMOVED lines=8> */
[----:B------:R-:W-:Y:S02]  /*cb80*/  FMNMX.FTZ R47, R70, R47, !PT ;  /* 0x0000002f462f7209 */ /* 0x000fe40007810000 */
[----:B------:R-:W-:Y:S02]  /*cb90*/  MUFU.EX2 R136, R136 ;  /* 0x0000008800887308 */ /* 0x000fe40000000800 */
[----:B------:R-:W-:-:S04]  /*cba0*/  FMNMX.FTZ R12, R74, R47, !PT ;  /* 0x0000002f4a0c7209 */ /* 0x000fc80007810000 */
[----:B------:R-:W-:Y:S02]  /*cbb0*/  FMNMX.FTZ R51, R73, R12, !PT ;  /* 0x0000000c49337209 */ /* 0x000fe40007810000 */
[----:B------:R-:W-:Y:S02]  /*cbc0*/  MUFU.EX2 R39, R39 ;  /* 0x0000002700277308 */ /* 0x000fe40000000800 */
[----:B------:R-:W-:Y:S01]  /*cbd0*/  FMNMX.FTZ R12, R0, R51, !PT ;  /* 0x00000033000c7209 */ /* 0x000fe20007810000 */
[----:B------:R-:W-:-:S03]  /*cbe0*/  FFMA.FTZ R51, R56, UR30, -R78 ;  /* 0x0000001e38337c23 */ /* 0x000fc6000801084e */
[----:B------:R-:W-:Y:S02]  /*cbf0*/  FMNMX.FTZ R12, R77, R12, !PT ;  /* 0x0000000c4d0c7209 */ /* 0x000fe40007810000 */
[----:B------:R-:W-:Y:S03]  /*cc00*/  MUFU.EX2 R138, R138 ;  /* 0x0000008a008a7308 */ /* 0x000fe60000000800 */
[----:B------:R-:W0:Y:S05]  /*cc10*/  SHFL.BFLY PT, R85, R12, 0x2, 0x1f ;  /* 0x0c401f000c557f89 */ /* 0x000e2a00000e0000 */
[----:B------:R-:W-:Y:S08]  /*cc20*/  MUFU.EX2 R43, R43 ;  /* 0x0000002b002b7308 */ /* 0x000ff00000000800 */
[----:B------:R-:W-:Y:S08]  /*cc30*/  MUFU.EX2 R132, R132 ;  /* 0x0000008400847308 */ /* 0x000ff00000000800 */
[----:B------:R-:W-:Y:S01]  /*cc40*/  MUFU.EX2 R47, R52 ;  /* 0x00000034002f7308 */ /* 0x000fe20000000800 */
[----:B0-----:R-:W-:-:S05]  /*cc50*/  FMNMX.FTZ R85, R12, R85, !PT ;  /* 0x000000550c557209 */ /* 0x001fca0007810000 */
[----:B------:R-:W0:Y:S02]  /*cc60*/  SHFL.BFLY PT, R12, R85, 0x1, 0x1f ;  /* 0x0c201f00550c7f89 */ /* 0x000e2400000e0000 */
[----:B------:R-:W-:Y:S08]  /*cc70*/  MUFU.EX2 R134, R134 ;  /* 0x0000008600867308 */ /* 0x000ff00000000800 */
[----:B------:R-:W-:Y:S08]  /*cc80*/  MUFU.EX2 R51, R51 ;  /* 0x0000003300337308 */ /* 0x000ff00000000800 */
[----:B------:R-:W-:Y:S01]  /*cc90*/  MUFU.EX2 R128, R128 ;  /* 0x0000008000807308 */ /* 0x000fe20000000800 */
[----:B0-----:R-:W-:-:S07]  /*cca0*/  FMNMX.FTZ R12, R85, R12, !PT ;  /* 0x0000000c550c7209 */ /* 0x001fce0007810000 */
[----:B------:R-:W-:Y:S01]  /*ccb0*/  MUFU.EX2 R55, R55 ;  /* 0x0000003700377308 */ /* 0x000fe20000000800 */
[C---:B------:R-:W-:Y:S01]  /*ccc0*/  FSETP.NEU.FTZ.AND P3, PT, R12.reuse, -INF , PT ;  /* 0xff8000000c00780b */ /* 0x040fe20003f7d000 */
[----:B------:R-:W-:-:S06]  /*ccd0*/  FMUL.FTZ R44, R12, UR30 ;  /* 0x0000001e0c2c7c20 */ /* 0x000fcc0008410000 */
[----:B------:R-:W-:Y:S01]  /*cce0*/  MUFU.EX2 R130, R130 ;  /* 0x0000008200827308 */ /* 0x000fe20000000800 */
[----:B------:R-:W-:-:S05]  /*ccf0*/  FSEL R44, R44, RZ, P3 ;  /* 0x000000ff2c2c7208 */ /* 0x000fca0001800000 */
[--C-:B------:R-:W-:Y:S01]  /*cd00*/  FFMA.FTZ R149, R83, UR30, -R44.reuse ;  /* 0x0000001e53957c23 */ /* 0x100fe2000801082c */
[--C-:B------:R-:W-:Y:S01]  /*cd10*/  FFMA.FTZ R14, R4, UR30, -R44.reuse ;  /* 0x0000001e040e7c23 */ /* 0x100fe2000801082c */
[--C-:B------:R-:W-:Y:S01]  /*cd20*/  FFMA.FTZ R151, R15, UR30, -R44.reuse ;  /* 0x0000001e0f977c23 */ /* 0x100fe2000801082c */
[----:B------:R-:W-:Y:S01]  /*cd30*/  FADD.FTZ R15, R148, R3 ;  /* 0x00000003940f7221 */ /* 0x000fe20000010000 */
[--C-:B------:R-:W-:Y:S01]  /*cd40*/  FFMA.FTZ R20, R20, UR30, -R44.reuse ;  /* 0x0000001e14147c23 */ /* 0x100fe2000801082c */
[--C-:B------:R-:W-:Y:S01]  /*cd50*/  FFMA.FTZ R145, R25, UR30, -R44.reuse ;  /* 0x0000001e19917c23 */ /* 0x100fe2000801082c */
[----:B------:R-:W-:Y:S01]  /*cd60*/  MUFU.EX2 R149, R149 ;  /* 0x0000009500957308 */ /* 0x000fe20000000800 */
[----:B-1----:R-:W-:Y:S01]  /*cd70*/  FADD.FTZ R4, R150, R15 ;  /* 0x0000000f96047221 */ /* 0x002fe20000010000 */
[--C-:B------:R-:W-:Y:S01]  /*cd80*/  FFMA.FTZ R24, R26, UR30, -R44.reuse ;  /* 0x0000001e1a187c23 */ /* 0x100fe2000801082c */
[--C-:B------:R-:W-:Y:S01]  /*cd90*/  FFMA.FTZ R147, R29, UR30, -R44.reuse ;  /* 0x0000001e1d937c23 */ /* 0x100fe2000801082c */
[----:B------:R-:W-:Y:S01]  /*cda0*/  FFMA.FTZ R26, R30, UR30, -R44 ;  /* 0x0000001e1e1a7c23 */ /* 0x000fe2000801082c */
[----:B--2---:R-:W-:Y:S01]  /*cdb0*/  FADD.FTZ R15, R5, R4 ;  /* 0x00000004050f7221 */ /* 0x004fe20000010000 */
[--C-:B------:R-:W-:Y:S01]  /*cdc0*/  FFMA.FTZ R30, R38, UR30, -R44.reuse ;  /* 0x0000001e261e7c23 */ /* 0x100fe2000801082c */
[--C-:B------:R-:W-:Y:S01]  /*cdd0*/  FFMA.FTZ R141, R33, UR30, -R44.reuse ;  /* 0x0000001e218d7c23 */ /* 0x100fe2000801082c */
[----:B------:R-:W0:Y:S01]  /*cde0*/  MUFU.EX2 R14, R14 ;  /* 0x0000000e000e7308 */ /* 0x000e220000000800 */
[----:B---3--:R-:W-:Y:S01]  /*cdf0*/  FADD.FTZ R4, R144, R15 ;  /* 0x0000000f90047221 */ /* 0x008fe20000010000 */
[----:B------:R-:W1:Y:S01]  /*ce00*/  @P1 LDC R29, c[0x0][0x44c] ;  /* 0x00011300ff1d1b82 */ /* 0x000e620000000800 */
[--C-:B------:R-:W-:Y:S01]  /*ce10*/  FFMA.FTZ R28, R34, UR30, -R44.reuse ;  /* 0x0000001e221c7c23 */ /* 0x100fe2000801082c */
[----:B------:R-:W-:Y:S01]  /*ce20*/  FFMA.FTZ R34, R46, UR30, -R44 ;  /* 0x0000001e2e227c23 */ /* 0x000fe2000801082c */
[----:B----4-:R-:W-:Y:S01]  /*ce30*/  FADD.FTZ R15, R21, R4 ;  /* 0x00000004150f7221 */ /* 0x010fe20000010000 */
[--C-:B------:R-:W-:Y:S01]  /*ce40*/  FFMA.FTZ R143, R37, UR30, -R44.reuse ;  /* 0x0000001e258f7c23 */ /* 0x100fe2000801082c */
[--C-:B------:R-:W-:Y:S01]  /*ce50*/  FFMA.FTZ R137, R41, UR30, -R44.reuse ;  /* 0x0000001e29897c23 */ /* 0x100fe2000801082c */
[----:B------:R-:W2:Y:S01]  /*ce60*/  MUFU.EX2 R151, R151 ;  /* 0x0000009700977308 */ /* 0x000ea20000000800 */
[----:B-----5:R-:W-:Y:S01]  /*ce70*/  FADD.FTZ R38, R146, R15 ;  /* 0x0000000f92267221 */ /* 0x020fe20000010000 */
[----:B------:R-:W3:Y:S01]  /*ce80*/  @P1 LDC R46, c[0x0][0x450] ;  /* 0x00011400ff2e1b82 */ /* 0x000ee20000000800 */
[--C-:B------:R-:W-:Y:S01]  /*ce90*/  FFMA.FTZ R32, R42, UR30, -R44.reuse ;  /* 0x0000001e2a207c23 */ /* 0x100fe2000801082c */
[----:B------:R-:W-:Y:S01]  /*cea0*/  FFMA.FTZ R139, R45, UR30, -R44 ;  /* 0x0000001e2d8b7c23 */ /* 0x000fe2000801082c */
[----:B------:R-:W-:Y:S01]  /*ceb0*/  FADD.FTZ R25, R27, R38 ;  /* 0x000000261b197221 */ /* 0x000fe20000010000 */
[----:B------:R-:W-:-:S02]  /*cec0*/  IMAD.MOV.U32 R33, RZ, RZ, R92 ;  /* 0x000000ffff217224 */ /* 0x000fc400078e005c */
[----:B------:R-:W-:Y:S01]  /*ced0*/  FFMA.FTZ R133, R49, UR30, -R44 ;  /* 0x0000001e31857c23 */ /* 0x000fe2000801082c */
[----:B------:R-:W4:Y:S01]  /*cee0*/  MUFU.EX2 R20, R20 ;  /* 0x0000001400147308 */ /* 0x000f220000000800 */
[----:B0-----:R-:W-:Y:S01]  /*cef0*/  FADD.FTZ R4, R149, R14 ;  /* 0x0000000e95047221 */ /* 0x001fe20000010000 */
[----:B------:R-:W-:Y:S01]  /*cf00*/  FADD.FTZ R40, R140, R25 ;  /* 0x000000198c287221 */ /* 0x000fe20000010000 */
[--C-:B------:R-:W-:Y:S01]  /*cf10*/  FFMA.FTZ R36, R50, UR30, -R44.reuse ;  /* 0x0000001e32247c23 */ /* 0x100fe2000801082c */
[--C-:B------:R-:W-:Y:S01]  /*cf20*/  FFMA.FTZ R135, R53, UR30, -R44.reuse ;  /* 0x0000001e35877c23 */ /* 0x100fe2000801082c */
[----:B------:R-:W-:Y:S01]  /*cf30*/  FFMA.FTZ R38, R54, UR30, -R44 ;  /* 0x0000001e36267c23 */ /* 0x000fe2000801082c */
[----:B------:R-:W-:Y:S01]  /*cf40*/  FADD.FTZ R25, R31, R40 ;  /* 0x000000281f197221 */ /* 0x000fe20000010000 */
[----:B------:R-:W-:Y:S01]  /*cf50*/  FFMA.FTZ R129, R57, UR30, -R44 ;  /* 0x0000001e39817c23 */ /* 0x000fe2000801082c */
[----:B------:R-:W0:Y:S01]  /*cf60*/  MUFU.EX2 R145, R145 ;  /* 0x0000009100917308 */ /* 0x000e220000000800 */
[----:B--2---:R-:W-:Y:S01]  /*cf70*/  FADD.FTZ R15, R151, R4 ;  /* 0x00000004970f7221 */ /* 0x004fe20000010000 */
[----:B------:R-:W-:Y:S01]  /*cf80*/  FADD.FTZ R40, R142, R25 ;  /* 0x000000198e287221 */ /* 0x000fe20000010000 */
[----:B-1----:R-:W-:Y:S01]  /*cf90*/  @P1 IMAD.HI.U32 R29, R92, R29, RZ ;  /* 0x0000001d5c1d1227 */ /* 0x002fe200078e00ff */
[----:B------:R-:W-:-:S03]  /*cfa0*/  F2FP.BF16.F32.PACK_AB R148, R3, R148 ;  /* 0x000000940394723e */ /* 0x000fc600000010ff */
[----:B------:R-:W-:Y:S01]  /*cfb0*/  FFMA.FTZ R131, R61, UR30, -R44 ;  /* 0x0000001e3d837c23 */ /* 0x000fe2000801082c */
[----:B------:R-:W-:Y:S01]  /*cfc0*/  FADD.FTZ R25, R35, R40 ;  /* 0x0000002823197221 */ /* 0x000fe20000010000 */
[--C-:B------:R-:W-:Y:S01]  /*cfd0*/  FFMA.FTZ R40, R58, UR30, -R44.reuse ;  /* 0x0000001e3a287c23 */ /* 0x100fe2000801082c */
[----:B------:R-:W1:Y:S01]  /*cfe0*/  MUFU.EX2 R24, R24 ;  /* 0x0000001800187308 */ /* 0x000e620000000800 */
[----:B----4-:R-:W-:Y:S01]  /*cff0*/  FADD.FTZ R4, R20, R15 ;  /* 0x0000000f14047221 */ /* 0x010fe20000010000 */
[----:B------:R-:W-:Y:S01]  /*d000*/  FADD.FTZ R42, R136, R25 ;  /* 0x00000019882a7221 */ /* 0x000fe20000010000 */
[----:B---3--:R-:W-:Y:S01]  /*d010*/  @P1 SHF.R.U32.HI R33, RZ, R46, R29 ;  /* 0x0000002eff211219 */ /* 0x008fe2000001161d */
[----:B------:R-:W-:Y:S01]  /*d020*/  FFMA.FTZ R125, R65, UR30, -R44 ;  /* 0x0000001e417d7c23 */ /* 0x000fe2000801082c */
[----:B------:R-:W-:Y:S01]  /*d030*/  F2FP.BF16.F32.PACK_AB R150, R5, R150 ;  /* 0x000000960596723e */ /* 0x000fe200000010ff */
[----:B------:R-:W-:Y:S01]  /*d040*/  FADD.FTZ R25, R39, R42 ;  /* 0x0000002a27197221 */ /* 0x000fe20000010000 */
[----:B------:R-:W-:Y:S01]  /*d050*/  FFMA.FTZ R42, R62, UR30, -R44 ;  /* 0x0000001e3e2a7c23 */ /* 0x000fe2000801082c */
[----:B------:R-:W2:Y:S01]  /*d060*/  MUFU.EX2 R147, R147 ;  /* 0x0000009300937308 */ /* 0x000ea20000000800 */
        /* <DEDUP_REMOVED lines=10> */
[----:B------:R-:W-:-:S02]  /*d110*/  F2FP.BF16.F32.PACK_AB R149, R14, R149 ;  /* 0x000000950e95723e */ /* 0x000fc400000010ff */
[----:B------:R-:W-:Y:S01]  /*d120*/  F2FP.BF16.F32.PACK_AB R144, R21, R144 ;  /* 0x000000901590723e */ /* 0x000fe200000010ff */
[----:B------:R-:W-:Y:S01]  /*d130*/  FADD.FTZ R25, R47, R46 ;  /* 0x0000002e2f197221 */ /* 0x000fe20000010000 */
[----:B------:R-:W-:Y:S01]  /*d140*/  FFMA.FTZ R46, R70, UR30, -R44 ;  /* 0x0000001e462e7c23 */ /* 0x000fe2000801082c */
[----:B------:R-:W1:Y:S01]  /*d150*/  MUFU.EX2 R141, R141 ;  /* 0x0000008d008d7308 */ /* 0x000e620000000800 */
[----:B--2---:R-:W-:Y:S01]  /*d160*/  FADD.FTZ R15, R147, R4 ;  /* 0x00000004930f7221 */ /* 0x004fe20000010000 */
[----:B------:R-:W-:Y:S01]  /*d170*/  FADD.FTZ R48, R134, R25 ;  /* 0x0000001986307221 */ /* 0x000fe20000010000 */
[--C-:B------:R-:W-:Y:S01]  /*d180*/  FFMA.FTZ R25, R0, UR30, -R44.reuse ;  /* 0x0000001e00197c23 */ /* 0x100fe2000801082c */
[----:B------:R-:W-:Y:S01]  /*d190*/  FFMA.FTZ R44, R77, UR30, -R44 ;  /* 0x0000001e4d2c7c23 */ /* 0x000fe2000801082c */
[----:B------:R-:W-:Y:S02]  /*d1a0*/  F2FP.BF16.F32.PACK_AB R146, R27, R146 ;  /* 0x000000921b92723e */ /* 0x000fe400000010ff */
[----:B------:R-:W-:Y:S01]  /*d1b0*/  F2FP.BF16.F32.PACK_AB R140, R31, R140 ;  /* 0x0000008c1f8c723e */ /* 0x000fe200000010ff */
        /* <DEDUP_REMOVED lines=8> */
[----:B------:R-:W-:Y:S02]  /*d240*/  F2FP.BF16.F32.PACK_AB R134, R51, R134 ;  /* 0x000000863386723e */ /* 0x000fe400000010ff */
[----:B------:R-:W-:-:S02]  /*d250*/  F2FP.BF16.F32.PACK_AB R151, R20, R151 ;  /* 0x000000971497723e */ /* 0x000fc400000010ff */
[----:B------:R-:W1:Y:S01]  /*d260*/  MUFU.EX2 R30, R30 ;  /* 0x0000001e001e7308 */ /* 0x000e620000000800 */
[----:B--2---:R-:W-:Y:S01]  /*d270*/  FADD.FTZ R4, R28, R15 ;  /* 0x0000000f1c047221 */ /* 0x004fe20000010000 */
[----:B------:R-:W-:Y:S02]  /*d280*/  F2FP.BF16.F32.PACK_AB R145, R24, R145 ;  /* 0x000000911891723e */ /* 0x000fe400000010ff */
[----:B------:R-:W-:Y:S02]  /*d290*/  F2FP.BF16.F32.PACK_AB R147, R26, R147 ;  /* 0x000000931a93723e */ /* 0x000fe400000010ff */
[----:B------:R-:W-:Y:S02]  /*d2a0*/  F2FP.BF16.F32.PACK_AB R141, R28, R141 ;  /* 0x0000008d1c8d723e */ /* 0x000fe400000010ff */
        /* <DEDUP_REMOVED lines=9> */
[----:B------:R-:W-:Y:S01]  /*d340*/  FADD.FTZ R15, R51, R48 ;  /* 0x00000030330f7221 */ /* 0x000fe20000010000 */
[----:B------:R-:W-:-:S03]  /*d350*/  F2FP.BF16.F32.PACK_AB R137, R32, R137 ;  /* 0x000000892089723e */ /* 0x000fc600000010ff */
[----:B------:R-:W-:Y:S01]  /*d360*/  FADD.FTZ R48, R128, R15 ;  /* 0x0000000f80307221 */ /* 0x000fe20000010000 */
[----:B------:R-:W-:Y:S01]  /*d370*/  IMAD.IADD R15, R88, 0x1, R33 ;  /* 0x00000001580f7824 */ /* 0x000fe200078e0221 */
[----:B------:R-:W0:Y:S01]  /*d380*/  MUFU.EX2 R133, R133 ;  /* 0x0000008500857308 */ /* 0x000e220000000800 */
[----:B-1----:R-:W-:Y:S01]  /*d390*/  FADD.FTZ R29, R139, R4 ;  /* 0x000000048b1d7221 */ /* 0x002fe20000010000 */
[----:B------:R-:W-:Y:S01]  /*d3a0*/  F2FP.BF16.F32.PACK_AB R128, R55, R128 ;  /* 0x000000803780723e */ /* 0x000fe200000010ff */
[----:B------:R-:W-:-:S05]  /*d3b0*/  IMAD.IADD R8, R15, 0x1, R8 ;  /* 0x000000010f087824 */ /* 0x000fca00078e0208 */
[----:B------:R-:W1:Y:S01]  /*d3c0*/  MUFU.EX2 R36, R36 ;  /* 0x0000002400247308 */ /* 0x000e620000000800 */
[C---:B--2---:R-:W-:Y:S01]  /*d3d0*/  FADD.FTZ R4, R34.reuse, R29 ;  /* 0x0000001d22047221 */ /* 0x044fe20000010000 */
[----:B------:R-:W-:Y:S01]  /*d3e0*/  FADD.FTZ R29, R55, R48 ;  /* 0x00000030371d7221 */ /* 0x000fe20000010000 */
[----:B------:R-:W-:-:S03]  /*d3f0*/  F2FP.BF16.F32.PACK_AB R139, R34, R139 ;  /* 0x0000008b228b723e */ /* 0x000fc600000010ff */
[----:B------:R-:W-:Y:S02]  /*d400*/  FADD.FTZ R48, R130, R29 ;  /* 0x0000001d82307221 */ /* 0x000fe40000010000 */
        /* <DEDUP_REMOVED lines=42> */
[----:B------:R-:W-:Y:S01]  /*d6b0*/  F2FP.BF16.F32.PACK_AB R125, R0, R125 ;  /* 0x0000007d007d723e */ /* 0x000fe200000010ff */
[----:B------:R-:W-:-:S05]  /*d6c0*/  VIADD R0, R89, 0xfffffffe ;  /* 0xfffffffe59007836 */ /* 0x000fca0000000000 */
        /* <DEDUP_REMOVED lines=13> */
[----:B-1----:R-:W-:Y:S01]  /*d7a0*/  FADD.FTZ R3, R25, R14 ;  /* 0x0000000e19037221 */ /* 0x002fe20000010000 */
[C---:B--2---:R-:W-:Y:S01]  /*d7b0*/  FADD.FTZ R4, R75.reuse, R4 ;  /* 0x000000044b047221 */ /* 0x044fe20000010000 */
[----:B------:R-:W-:Y:S02]  /*d7c0*/  F2FP.BF16.F32.PACK_AB R122, R75, R122 ;  /* 0x0000007a4b7a723e */ /* 0x000fe400000010ff */
[C---:B0-----:R-:W-:Y:S01]  /*d7d0*/  FADD.FTZ R3, R44.reuse, R3 ;  /* 0x000000032c037221 */ /* 0x041fe20000010000 */
[----:B------:R-:W-:Y:S01]  /*d7e0*/  F2FP.BF16.F32.PACK_AB R123, R44, R25 ;  /* 0x000000192c7b723e */ /* 0x000fe200000010ff */
        /* <DEDUP_REMOVED lines=12> */
.L_x_1707:
[----:B------:R-:W-:-:S13]  /*d8b0*/  ISETP.NE.AND P3, PT, R9, 0x1, PT ;  /* 0x000000010900780c */ /* 0x000fda0003f65270 */
[----:B------:R-:W0:Y:S02]  /*d8c0*/  @P3 LDC.64 R14, c[0x0][0x9e8] ;  /* 0x00027a00ff0e3b82 */ /* 0x000e240000000a00 */
[----:B0-----:R-:W-:-:S05]  /*d8d0*/  @P3 IMAD.HI.U32 R14, R5, R14, RZ ;  /* 0x0000000e050e3227 */ /* 0x001fca00078e00ff */
[----:B------:R-:W-:-:S07]  /*d8e0*/  @P3 SHF.R.U32.HI R5, RZ, R15, R14 ;  /* 0x0000000fff053219 */ /* 0x000fce000001160e */
.L_x_1708:
[----:B------:R-:W-:Y:S05]  /*d8f0*/  BSYNC B0 ;  /* 0x0000000000007941 */ /* 0x000fea0003800000 */
.L_x_1706:
[----:B------:R-:W-:-:S05]  /*d900*/  IMAD R5, R5, R9, R9 ;  /* 0x0000000905057224 */ /* 0x000fca00078e0209 */
[----:B------:R-:W-:-:S07]  /*d910*/  VIMNMX R8, R8, R5, PT ;  /* 0x0000000508087248 */ /* 0x000fce0003fe0100 */
.L_x_1705:
[----:B------:R-:W2:Y:S01]  /*d920*/  LDL R9, [R1+0x3c] ;  /* 0x00003c0001097983 */ /* 0x000ea20000100800 */
[----:B------:R-:W-:Y:S01]  /*d930*/  SHF.R.S32.HI R5, RZ, 0x1f, R8 ;  /* 0x0000001fff057819 */ /* 0x000fe20000011408 */
[----:B------:R-:W-:Y:S01]  /*d940*/  ULDC UR8, c[0x0][0x9e4] ;  /* 0x0002790000087ab9 */ /* 0x000fe20000000800 */
[----:B------:R-:W-:Y:S01]  /*d950*/  ULDC UR7, c[0x0][0x9e4] ;  /* 0x0002790000077ab9 */ /* 0x000fe20000000800 */
[----:B------:R-:W-:Y:S01]  /*d960*/  ULDC UR10, c[0x0][0x9d8] ;  /* 0x00027600000a7ab9 */ /* 0x000fe20000000800 */
[----:B------:R-:W-:Y:S01]  /*d970*/  LEA.HI R5, R5, R8, RZ, 0x7 ;  /* 0x0000000805057211 */ /* 0x000fe200078f38ff */
[----:B------:R-:W-:Y:S01]  /*d980*/  ULDC UR29, c[0x0][0x9d8] ;  /* 0x00027600001d7ab9 */ /* 0x000fe20000000800 */
[----:B------:R-:W-:Y:S01]  /*d990*/  ULDC UR11, c[0x0][0x9d8] ;  /* 0x00027600000b7ab9 */ /* 0x000fe20000000800 */
[----:B------:R-:W-:Y:S01]  /*d9a0*/  ULDC UR6, c[0x0][0x988] ;  /* 0x0002620000067ab9 */ /* 0x000fe20000000800 */
[----:B------:R-:W-:Y:S01]  /*d9b0*/  SHF.R.S32.HI R5, RZ, 0x7, R5 ;  /* 0x00000007ff057819 */ /* 0x000fe20000011405 */
[----:B------:R-:W-:Y:S01]  /*d9c0*/  ULDC UR5, c[0x0][0x988] ;  /* 0x0002620000057ab9 */ /* 0x000fe20000000800 */
[----:B------:R-:W-:Y:S01]  /*d9d0*/  ULDC UR4, c[0x0][0x988] ;  /* 0x0002620000047ab9 */ /* 0x000fe20000000800 */
[----:B------:R-:W-:Y:S01]  /*d9e0*/  ULDC UR28, c[0x0][0x9e0] ;  /* 0x00027800001c7ab9 */ /* 0x000fe20000000800 */
[----:B------:R-:W-:Y:S01]  /*d9f0*/  ULDC UR9, c[0x0][0x9e0] ;  /* 0x0002780000097ab9 */ /* 0x000fe20000000800 */
        /* <DEDUP_REMOVED lines=16> */
[----:B--2---:R-:W-:-:S04]  /*db00*/  VIMNMX R9, R9, R5, !PT ;  /* 0x0000000509097248 */ /* 0x004fc80007fe0100 */
[----:B------:R-:W-:Y:S01]  /*db10*/  ISETP.GE.AND P3, PT, R0, R9, PT ;  /* 0x000000090000720c */ /* 0x000fe20003f66270 */
[----:B------:R0:W-:-:S12]  /*db20*/  STL [R1+0x1c], R9 ;  /* 0x00001c0901007387 */ /* 0x0001d80000100800 */
[----:B0-----:R-:W-:Y:S05]  /*db30*/  @!P3 BRA `(.L_x_1709) ;  /* 0x000000380004b947 */ /* 0x001fea0003800000 */
[----:B------:R-:W-:-:S07]  /*db40*/  IMAD.MOV.U32 R119, RZ, RZ, RZ ;  /* 0x000000ffff777224 */ /* 0x000fce00078e00ff */
.L_x_1729:
[----:B------:R-:W2:Y:S01]  /*db50*/  LDL R8, [R1+0x2c] ;  /* 0x00002c0001087983 */ /* 0x000ea20000100800 */
[----:B------:R-:W-:Y:S01]  /*db60*/  VIADD R5, R19, 0x1 ;  /* 0x0000000113057836 */ /* 0x000fe20000000000 */
[----:B------:R-:W-:Y:S05]  /*db70*/  YIELD ;  /* 0x0000000000007946 */ /* 0x000fea0003800000 */
[----:B------:R-:W-:-:S04]  /*db80*/  ISETP.NE.AND P4, PT, R5, 0x2, PT ;  /* 0x000000020500780c */ /* 0x000fc80003f85270 */
[----:B------:R-:W-:Y:S02]  /*db90*/  SEL R9, RZ, 0x1, P4 ;  /* 0x00000001ff097807 */ /* 0x000fe40002000000 */
[----:B------:R-:W-:Y:S02]  /*dba0*/  SEL R5, R5, RZ, P4 ;  /* 0x000000ff05057207 */ /* 0x000fe40002000000 */
[----:B------:R-:W-:Y:S02]  /*dbb0*/  LOP3.LUT R20, R154, R9, RZ, 0x3c, !PT ;  /* 0x000000099a147212 */ /* 0x000fe400078e3cff */
[----:B--2---:R-:W-:-:S13]  /*dbc0*/  ISETP.NE.AND P3, PT, R8, RZ, PT ;  /* 0x000000ff0800720c */ /* 0x004fda0003f65270 */
[----:B------:R-:W-:Y:S05]  /*dbd0*/  @P3 BRA `(.L_x_1710) ;  /* 0x0000000000303947 */ /* 0x000fea0003800000 */
[----:B------:R-:W-:Y:S05]  /*dbe0*/  @!P0 BRA `(.L_x_1711) ;  /* 0x0000000000048947 */ /* 0x000fea0003800000 */
[----:B------:R-:W-:Y:S01]  /*dbf0*/  BPT.TRAP 0x1 ;  /* 0x000000040000795c */ /* 0x000fe20000300000 */
.L_x_1711:
[----:B------:R-:W-:Y:S01]  /*dc00*/  IMAD R9, R5, 0x8, R2 ;  /* 0x0000000805097824 */ /* 0x000fe200078e0202 */
[----:B------:R-:W-:-:S04]  /*dc10*/  SHF.L.U32 R8, R20, 0x1f, RZ ;  /* 0x0000001f14087819 */ /* 0x000fc800000006ff */
[----:B------:R0:W1:Y:S01]  /*dc20*/  SYNCS.PHASECHK.TRANS64.TRYWAIT P4, [R9+URZ+0x16830], R8 ;  /* 0x01683008090075a7 */ /* 0x000062000808017f */
[----:B------:R-:W-:Y:S05]  /*dc30*/  @!P0 BRA `(.L_x_1712) ;  /* 0x0000000000048947 */ /* 0x000fea0003800000 */
[----:B------:R-:W-:Y:S01]  /*dc40*/  BPT.TRAP 0x1 ;  /* 0x000000040000795c */ /* 0x000fe20000300000 */
.L_x_1712:
[----:B------:R-:W-:Y:S04]  /*dc50*/  BSSY B0, `(.L_x_1710) ;  /* 0x0000004000007945 */ /* 0x000fe80003800000 */
[----:B-1----:R-:W-:Y:S05]  /*dc60*/  @P4 BRA `(.L_x_1713) ;  /* 0x0000000000084947 */ /* 0x002fea0003800000 */
[----:B------:R-:W1:Y:S02]  /*dc70*/  SYNCS.PHASECHK.TRANS64.TRYWAIT P4, [R9+URZ+0x16830], R8 ;  /* 0x01683008090075a7 */ /* 0x000e64000808017f */
[----:B-1----:R-:W-:Y:S05]  /*dc80*/  @!P4 BRA `(.L_x_1714) ;  /* 0x00000158007cc947 */ /* 0x002fea0003800000 */
.L_x_1713:
[----:B------:R-:W-:Y:S05]  /*dc90*/  BSYNC B0 ;  /* 0x0000000000007941 */ /* 0x000fea0003800000 */
.L_x_1710:
[----:B------:R-:W2:Y:S01]  /*dca0*/  LDL R14, [R1+0x30] ;  /* 0x00003000010e7983 */ /* 0x000ea20000100800 */
[----:B------:R-:W-:Y:S01]  /*dcb0*/  IMAD.MOV.U32 R15, RZ, RZ, 0x40000040 ;  /* 0x40000040ff0f7424 */ /* 0x000fe200078e00ff */
[----:B------:R-:W-:Y:S05]  /*dcc0*/  WARPSYNC.ALL ;  /* 0x0000000000007948 */ /* 0x000fea0003800000 */
[----:B------:R-:W-:Y:S01]  /*dcd0*/  R2UR UR19, R15 ;  /* 0x000000000f1372ca */ /* 0x000fe200000e0000 */
[----:B01----:R-:W0:Y:S01]  /*dce0*/  S2R R8, SR_TID.X ;  /* 0x0000000000087919 */ /* 0x003e220000002100 */
[----:B------:R-:W-:Y:S01]  /*dcf0*/  IMAD.MOV.U32 R25, RZ, RZ, 0x40000040 ;  /* 0x40000040ff197424 */ /* 0x000fe200078e00ff */
[----:B------:R-:W-:-:S02]  /*dd00*/  R2UR UR12, R6 ;  /* 0x00000000060c72ca */ /* 0x000fc400000e0000 */
[----:B------:R-:W-:Y:S02]  /*dd10*/  R2UR UR13, R7 ;  /* 0x00000000070d72ca */ /* 0x000fe400000e0000 */
[----:B0-----:R-:W-:-:S05]  /*dd20*/  SHF.R.U32.HI R8, RZ, 0x7, R8 ;  /* 0x00000007ff087819 */ /* 0x001fca0000011608 */
[----:B------:R-:W-:Y:S01]  /*dd30*/  VIADD R21, R8, 0x8 ;  /* 0x0000000808157836 */ /* 0x000fe20000000000 */
[C---:B------:R-:W-:Y:S02]  /*dd40*/  R2UR UR15, R25.reuse ;  /* 0x00000000190f72ca */ /* 0x040fe400000e0000 */
[----:B------:R-:W-:Y:S02]  /*dd50*/  R2UR UR27, R25 ;  /* 0x00000000191b72ca */ /* 0x000fe400000e0000 */
[----:B------:R0:W-:Y:S01]  /*dd60*/  BAR.SYNC.DEFER_BLOCKING R21, 0x100 ;  /* 0x000400150000751d */ /* 0x0001e20000010000 */
[----:B--2---:R-:W-:-:S04]  /*dd70*/  IMAD R24, R5, 0x400, R14 ;  /* 0x0000040005187824 */ /* 0x004fc800078e020e */
[----:B------:R-:W-:-:S05]  /*dd80*/  VIADD R14, R24, 0x2 ;  /* 0x00000002180e7836 */ /* 0x000fca0000000000 */
[----:B------:R-:W-:Y:S02]  /*dd90*/  R2UR UR18, R14 ;  /* 0x000000000e1272ca */ /* 0x000fe400000e0000 */
[----:B------:R-:W2:Y:S01]  /*dda0*/  LDL.64 R14, [R1+0x20] ;  /* 0x00002000010e7983 */ /* 0x000ea20000100a00 */
[C---:B------:R-:W-:Y:S01]  /*ddb0*/  R2UR UR14, R24.reuse ;  /* 0x00000000180e72ca */ /* 0x040fe200000e0000 */
[C---:B------:R-:W-:Y:S02]  /*ddc0*/  VIADD R8, R24.reuse, 0x4 ;  /* 0x0000000418087836 */ /* 0x040fe40000000000 */
[----:B------:R-:W-:-:S05]  /*ddd0*/  VIADD R24, R24, 0x6 ;  /* 0x0000000618187836 */ /* 0x000fca0000000000 */
[----:B------:R-:W-:Y:S02]  /*dde0*/  R2UR UR26, R24 ;  /* 0x00000000181a72ca */ /* 0x000fe400000e0000 */
[----:B------:R-:W-:-:S06]  /*ddf0*/  WARPGROUP.ARRIVE ;  /* 0x00000000000079c5 */ /* 0x000fcc0000000000 */
[----:B------:R-:W-:Y:S01]  /*de00*/  HGMMA.64x128x16.F32.BF16 R24, gdesc[UR12], RZ, !UPT, gsb0 ;  /* 0x01e000000c1879f0 */ /* 0x000fe2000c0018ff */
[----:B------:R-:W-:Y:S01]  /*de10*/  IMAD.MOV.U32 R9, RZ, RZ, 0x40000040 ;  /* 0x40000040ff097424 */ /* 0x000fe200078e00ff */
[----:B------:R-:W-:Y:S02]  /*de20*/  R2UR UR22, R8 ;  /* 0x00000000081672ca */ /* 0x000fe400000e0000 */
[----:B------:R-:W-:Y:S02]  /*de30*/  R2UR UR20, R156 ;  /* 0x000000009c1472ca */ /* 0x000fe400000e0000 */
[----:B------:R-:W-:Y:S02]  /*de40*/  R2UR UR23, R9 ;  /* 0x00000000091772ca */ /* 0x000fe400000e0000 */
[----:B------:R-:W-:Y:S01]  /*de50*/  R2UR UR21, R157 ;  /* 0x000000009d1572ca */ /* 0x000fe200000e0000 */
[----:B------:R-:W-:Y:S02]  /*de60*/  WARPGROUP.DEPBAR.LE gsb0, 0x0 ;  /* 0x00008000000079c5 */ /* 0x000fe40000010000 */
[----:B------:R-:W-:Y:S01]  /*de70*/  WARPGROUP.ARRIVE ;  /* 0x00000000000079c5 */ /* 0x000fe20000000000 */
[----:B--2---:R-:W-:-:S02]  /*de80*/  R2UR UR16, R14 ;  /* 0x000000000e1072ca */ /* 0x004fc400000e0000 */
        /* <DEDUP_REMOVED lines=14> */
.L_x_1716:
[----:B------:R-:W-:Y:S01]  /*df70*/  SHF.L.U32 R8, R154, 0x1f, RZ ;  /* 0x0000001f9a087819 */ /* 0x000fe200000006ff */
[----:B------:R-:W-:-:S04]  /*df80*/  IMAD R9, R19, 0x8, R2 ;  /* 0x0000000813097824 */ /* 0x000fc800078e0202 */
[----:B------:R0:W1:Y:S01]  /*df90*/  SYNCS.PHASECHK.TRANS64.TRYWAIT P3, [R9+URZ+0x16850], R8 ;  /* 0x01685008090075a7 */ /* 0x000062000806017f */
[----:B------:R-:W-:Y:S05]  /*dfa0*/  @!P0 BRA `(.L_x_1717) ;  /* 0x0000000000048947 */ /* 0x000fea0003800000 */
[----:B------:R-:W-:Y:S01]  /*dfb0*/  BPT.TRAP 0x1 ;  /* 0x000000040000795c */ /* 0x000fe20000300000 */
.L_x_1717:
[----:B-1----:R-:W-:Y:S05]  /*dfc0*/  @P3 BRA `(.L_x_1715) ;  /* 0x0000000000083947 */ /* 0x002fea0003800000 */
[----:B------:R-:W1:Y:S02]  /*dfd0*/  SYNCS.PHASECHK.TRANS64.TRYWAIT P3, [R9+URZ+0x16850], R8 ;  /* 0x01685008090075a7 */ /* 0x000e64000806017f */
[----:B-1----:R-:W-:Y:S05]  /*dfe0*/  @!P3 BRA `(.L_x_1718) ;  /* 0x0000015400b8b947 */ /* 0x002fea0003800000 */
.L_x_1715:
[----:B01----:R-:W-:Y:S01]  /*dff0*/  VIADD R8, R2, 0x400 ;  /* 0x0000040002087836 */ /* 0x003fe20000000000 */
[----:B------:R-:W-:Y:S05]  /*e000*/  WARPSYNC.ALL ;  /* 0x0000000000007948 */ /* 0x000fea0003800000 */
[----:B------:R-:W-:Y:S01]  /*e010*/  SHF.R.U32.HI R8, RZ, 0x4, R8 ;  /* 0x00000004ff087819 */ /* 0x000fe20000011608 */
[----:B------:R-:W-:Y:S01]  /*e020*/  IMAD.MOV.U32 R9, RZ, RZ, 0x40000040 ;  /* 0x40000040ff097424 */ /* 0x000fe200078e00ff */
[----:B------:R-:W-:Y:S01]  /*e030*/  WARPGROUP.ARRIVE ;  /* 0x00000000000079c5 */ /* 0x000fe20000000000 */
[----:B------:R-:W-:Y:S01]  /*e040*/  IMAD.MOV.U32 R15, RZ, RZ, 0x40000040 ;  /* 0x40000040ff0f7424 */ /* 0x000fe200078e00ff */
[----:B------:R-:W-:-:S04]  /*e050*/  LOP3.LUT R8, R8, 0x3fff, RZ, 0xc0, !PT ;  /* 0x00003fff08087812 */ /* 0x000fc800078ec0ff */
[----:B------:R-:W0:Y:S01]  /*e060*/  S2R R154, SR_TID.X ;  /* 0x00000000009a7919 */ /* 0x000e220000002100 */
[----:B------:R-:W-:Y:S01]  /*e070*/  R2UR UR15, R9 ;  /* 0x00000000090f72ca */ /* 0x000fe200000e0000 */
[----:B------:R-:W-:Y:S02]  /*e080*/  IMAD.MOV.U32 R9, RZ, RZ, 0x40000040 ;  /* 0x40000040ff097424 */ /* 0x000fe400078e00ff */
[----:B------:R-:W-:-:S04]  /*e090*/  IMAD R8, R19, 0x400, R8 ;  /* 0x0000040013087824 */ /* 0x000fc800078e0208 */
[C---:B------:R-:W-:Y:S01]  /*e0a0*/  VIADD R14, R8.reuse, 0x80 ;  /* 0x00000080080e7836 */ /* 0x040fe20000000000 */
[----:B------:R-:W-:-:S13]  /*e0b0*/  R2UR UR14, R8 ;  /* 0x00000000080e72ca */ /* 0x000fda00000e0000 */
[----:B------:R-:W-:Y:S01]  /*e0c0*/  HGMMA.64x64x16.F32.BF16 R88, R148, gdesc[UR12].tnspB, R88, gsb0 ;  /* 0x40e0000c94587df0 */ /* 0x000fe20008001858 */
[----:B------:R-:W-:Y:S01]  /*e0d0*/  R2UR UR14, R14 ;  /* 0x000000000e0e72ca */ /* 0x000fe200000e0000 */
[----:B------:R-:W-:Y:S01]  /*e0e0*/  VIADD R14, R8, 0x100 ;  /* 0x00000100080e7836 */ /* 0x000fe20000000000 */
[----:B------:R-:W-:Y:S01]  /*e0f0*/  R2UR UR15, R15 ;  /* 0x000000000f0f72ca */ /* 0x000fe200000e0000 */
[----:B------:R-:W-:Y:S01]  /*e100*/  IMAD.MOV.U32 R15, RZ, RZ, 0x40000040 ;  /* 0x40000040ff0f7424 */ /* 0x000fe200078e00ff */
[----:B0-----:R-:W-:Y:S02]  /*e110*/  SHF.R.U32.HI R21, RZ, 0x7, R154 ;  /* 0x00000007ff157819 */ /* 0x001fe4000001169a */
[----:B------:R-:W-:Y:S01]  /*e120*/  ISETP.GE.U32.AND P3, PT, R154, 0x180, PT ;  /* 0x000001809a00780c */ /* 0x000fe20003f66070 */
[----:B------:R-:W-:Y:S02]  /*e130*/  WARPGROUP.DEPBAR.LE gsb0, 0x0 ;  /* 0x00008000000079c5 */ /* 0x000fe40000010000 */
        /* <DEDUP_REMOVED lines=47> */
.L_x_1719:
[----:B------:R-:W2:Y:S01]  /*e430*/  LDL R14, [R1+0x28] ;  /* 0x00002800010e7983 */ /* 0x000ea20000100800 */
[----:B------:R-:W1:Y:S03]  /*e440*/  @P1 LDC R15, c[0x0][0x44c] ;  /* 0x00011300ff0f1b82 */ /* 0x000e660000000800 */
[----:B0-----:R-:W2:Y:S04]  /*e450*/  LDL R8, [R1+0x34] ;  /* 0x0000340001087983 */ /* 0x001ea80000100800 */
[----:B------:R-:W3:Y:S01]  /*e460*/  LDL R126, [R1+0x8] ;  /* 0x00000800017e7983 */ /* 0x000ee20000100800 */
[----:B------:R-:W0:Y:S03]  /*e470*/  @P1 LDC R9, c[0x0][0x450] ;  /* 0x00011400ff091b82 */ /* 0x000e260000000800 */
[----:B------:R-:W3:Y:S01]  /*e480*/  LDL R125, [R1] ;  /* 0x00000000017d7983 */ /* 0x000ee20000100800 */
        /* <DEDUP_REMOVED lines=49> */
[----:B-1----:R-:W-:-:S04]  /*e7a0*/  @P1 IMAD.HI.U32 R14, R8, R15, RZ ;  /* 0x0000000f080e1227 */ /* 0x002fc800078e00ff */
        /* <DEDUP_REMOVED lines=12> */
[----:B0-----:R-:W-:Y:S01]  /*e870*/  @P1 SHF.R.U32.HI R8, RZ, R9, R14 ;  /* 0x00000009ff081219 */ /* 0x001fe2000001160e */
        /* <DEDUP_REMOVED lines=29> */
[----:B------:R-:W-:Y:S01]  /*ea50*/  FMUL.FTZ R53, R57, UR29 ;  /* 0x0000001d39357c20 */ /* 0x000fe20008410000 */
[----:B------:R-:W-:Y:S01]  /*ea60*/  IMAD R56, R5, 0x8, R2 ;  /* 0x0000000805387824 */ /* 0x000fe200078e0202 */
[----:B------:R-:W-:Y:S01]  /*ea70*/  IADD3 R121, -R155, 0x1, -R84 ;  /* 0x000000019b797810 */ /* 0x000fe20007ffe954 */
[----:B------:R-:W1:Y:S02]  /*ea80*/  MUFU.TANH R9, R9 ;  /* 0x0000000900097308 */ /* 0x000e640000002400 */
[----:B------:R-:W-:Y:S02]  /*ea90*/  VIADD R56, R56, 0x16840 ;  /* 0x0001684038387836 */ /* 0x000fe40000000000 */
[----:B------:R-:W-:Y:S01]  /*eaa0*/  IMAD.U32 R57, RZ, RZ, UR38 ;  /* 0x00000026ff397e24 */ /* 0x000fe2000f8e00ff */
[----:B---3--:R-:W-:-:S03]  /*eab0*/  IADD3 R121, -R125, R121, R126 ;  /* 0x000000797d797210 */ /* 0x008fc60007ffe17e */
[----:B------:R-:W2:Y:S01]  /*eac0*/  MUFU.TANH R14, R14 ;  /* 0x0000000e000e7308 */ /* 0x000ea20000002400 */
[----:B------:R-:W-:-:S07]  /*ead0*/  PRMT R56, R57, 0x654, R56 ;  /* 0x0000065439387816 */ /* 0x000fce0000000038 */
[----:B------:R-:W3:Y:S01]  /*eae0*/  MUFU.TANH R15, R15 ;  /* 0x0000000f000f7308 */ /* 0x000ee20000002400 */
[C---:B------:R-:W-:Y:S01]  /*eaf0*/  VIADD R122, R121.reuse, UR28 ;  /* 0x0000001c797a7c36 */ /* 0x040fe20008000000 */
[----:B------:R0:W-:Y:S06]  /*eb00*/  SYNCS.ARRIVE.TRANS64.RED.A1T0 RZ, [R56+URZ], RZ ;  /* 0x000000ff38ff79a7 */ /* 0x0001ec000810043f */
        /* <DEDUP_REMOVED lines=35> */
[----:B------:R-:W1:Y:S08]  /*ed40*/  MUFU.TANH R80, R80 ;  /* 0x0000005000507308 */ /* 0x000e700000002400 */
[----:B------:R-:W1:Y:S01]  /*ed50*/  MUFU.TANH R82, R82 ;  /* 0x0000005200527308 */ /* 0x000e620000002400 */
[----:B------:R-:W-:-:S02]  /*ed60*/  VIADD R121, R121, UR31 ;  /* 0x0000001f79797c36 */ /* 0x000fc40008000000 */
[--C-:B0-----:R-:W-:Y:S02]  /*ed70*/  IMAD.IADD R120, R122, 0x1, R123.reuse ;  /* 0x000000017a787824 */ /* 0x101fe400078e027b */
[----:B------:R-:W-:Y:S01]  /*ed80*/  IMAD.IADD R87, R121, 0x1, R123 ;  /* 0x0000000179577824 */ /* 0x000fe200078e027b */
[----:B--234-:R-:W-:Y:S06]  /*ed90*/  @!P2 BRA `(.L_x_1720) ;  /* 0x000000000058a947 */ /* 0x01cfec0003800000 */
[----:B------:R-:W-:Y:S01]  /*eda0*/  IADD3 R123, -R125, R126, R123 ;  /* 0x0000007e7d7b7210 */ /* 0x000fe20007ffe17b */
[----:B------:R-:W-:Y:S03]  /*edb0*/  BSSY B0, `(.L_x_1721) ;  /* 0x0000010000007945 */ /* 0x000fe60003800000 */
        /* <DEDUP_REMOVED lines=10> */
.L_x_1722:
[----:B------:R-:W-:-:S05]  /*ee60*/  IMAD.U32 R124, RZ, RZ, UR8 ;  /* 0x00000008ff7c7e24 */ /* 0x000fca000f8e00ff */
[----:B------:R-:W-:-:S13]  /*ee70*/  ISETP.NE.AND P3, PT, R124, 0x1, PT ;  /* 0x000000017c00780c */ /* 0x000fda0003f65270 */
[----:B------:R-:W0:Y:S02]  /*ee80*/  @P3 LDC.64 R56, c[0x0][0x9e8] ;  /* 0x00027a00ff383b82 */ /* 0x000e240000000a00 */
[----:B0-----:R-:W-:-:S05]  /*ee90*/  @P3 IMAD.HI.U32 R56, R123, R56, RZ ;  /* 0x000000387b383227 */ /* 0x001fca00078e00ff */
[----:B------:R-:W-:-:S07]  /*eea0*/  @P3 SHF.R.U32.HI R123, RZ, R57, R56 ;  /* 0x00000039ff7b3219 */ /* 0x000fce0000011638 */
.L_x_1723:
[----:B------:R-:W-:Y:S05]  /*eeb0*/  BSYNC B0 ;  /* 0x0000000000007941 */ /* 0x000fea0003800000 */
.L_x_1721:
[----:B------:R-:W-:-:S04]  /*eec0*/  IMAD R123, R123, R124, -R84 ;  /* 0x0000007c7b7b7224 */ /* 0x000fc800078e0a54 */
[----:B------:R-:W-:-:S05]  /*eed0*/  IMAD.IADD R123, R123, 0x1, -R155 ;  /* 0x000000017b7b7824 */ /* 0x000fca00078e0a9b */
[----:B------:R-:W-:Y:S02]  /*eee0*/  VIMNMX R87, R87, R123, !PT ;  /* 0x0000007b57577248 */ /* 0x000fe40007fe0100 */
[----:B------:R-:W-:-:S07]  /*eef0*/  VIADDMNMX R120, R123, R124, R120, PT ;  /* 0x0000007c7b787246 */ /* 0x000fce0003800178 */
.L_x_1720:
[----:B------:R-:W-:Y:S01]  /*ef00*/  ISETP.GT.AND P3, PT, R0, -0x1, PT ;  /* 0xffffffff0000780c */ /* 0x000fe20003f64270 */
[----:B------:R-:W0:Y:S03]  /*ef10*/  SHFL.IDX PT, R8, R8, 0x1, 0x1c1f ;  /* 0x003c1f0008087f89 */ /* 0x000e2600000e0000 */
[C---:B------:R-:W-:Y:S02]  /*ef20*/  ISETP.GT.AND P5, PT, R87.reuse, RZ, P3 ;  /* 0x000000ff5700720c */ /* 0x040fe40001fa4270 */
[----:B------:R-:W-:Y:S02]  /*ef30*/  ISETP.GT.AND P4, PT, R87, 0x1, P3 ;  /* 0x000000015700780c */ /* 0x000fe40001f84270 */
[C---:B------:R-:W-:Y:S02]  /*ef40*/  ISETP.LT.OR P5, PT, R120.reuse, 0x1, P5 ;  /* 0x000000017800780c */ /* 0x040fe40002fa1670 */
[----:B------:R-:W-:-:S02]  /*ef50*/  ISETP.LT.OR P4, PT, R120, 0x2, P4 ;  /* 0x000000027800780c */ /* 0x000fc40002781670 */
[----:B-1----:R-:W-:Y:S02]  /*ef60*/  FSEL R9, R9, -INF , !P5 ;  /* 0xff80000009097808 */ /* 0x002fe40006800000 */
[----:B------:R-:W-:Y:S02]  /*ef70*/  FSEL R14, R14, -INF , !P4 ;  /* 0xff8000000e0e7808 */ /* 0x000fe40006000000 */
[C---:B------:R-:W-:Y:S02]  /*ef80*/  ISETP.GT.AND P5, PT, R87.reuse, 0x8, P3 ;  /* 0x000000085700780c */ /* 0x040fe40001fa4270 */
[----:B------:R-:W-:Y:S02]  /*ef90*/  ISETP.GT.AND P4, PT, R87, 0x9, P3 ;  /* 0x000000095700780c */ /* 0x000fe40001f84270 */
[C---:B------:R-:W-:Y:S02]  /*efa0*/  ISETP.LT.OR P5, PT, R120.reuse, 0x9, P5 ;  /* 0x000000097800780c */ /* 0x040fe40002fa1670 */
[----:B------:R-:W-:-:S02]  /*efb0*/  ISETP.LT.OR P4, PT, R120, 0xa, P4 ;  /* 0x0000000a7800780c */ /* 0x000fc40002781670 */
[----:B------:R-:W-:Y:S01]  /*efc0*/  FSEL R24, R24, -INF , !P5 ;  /* 0xff80000018187808 */ /* 0x000fe20006800000 */
[--C-:B0-----:R-:W-:Y:S01]  /*efd0*/  IMAD.IADD R122, R122, 0x1, R8.reuse ;  /* 0x000000017a7a7824 */ /* 0x101fe200078e0208 */
[----:B------:R-:W-:Y:S01]  /*efe0*/  FSEL R25, R25, -INF , !P4 ;  /* 0xff80000019197808 */ /* 0x000fe20006000000 */
[----:B------:R-:W-:Y:S01]  /*eff0*/  IMAD.IADD R121, R121, 0x1, R8 ;  /* 0x0000000179797824 */ /* 0x000fe200078e0208 */
[C---:B------:R-:W-:Y:S02]  /*f000*/  ISETP.GT.AND P5, PT, R87.reuse, 0x10, P3 ;  /* 0x000000105700780c */ /* 0x040fe40001fa4270 */
[----:B------:R-:W-:Y:S02]  /*f010*/  ISETP.GT.AND P4, PT, R87, 0x11, P3 ;  /* 0x000000115700780c */ /* 0x000fe40001f84270 */
[C---:B------:R-:W-:Y:S02]  /*f020*/  ISETP.LT.OR P5, PT, R120.reuse, 0x11, P5 ;  /* 0x000000117800780c */ /* 0x040fe40002fa1670 */
[----:B------:R-:W-:-:S02]  /*f030*/  ISETP.LT.OR P4, PT, R120, 0x12, P4 ;  /* 0x000000127800780c */ /* 0x000fc40002781670 */
[----:B------:R-:W-:Y:S02]  /*f040*/  FSEL R56, R28, -INF , !P5 ;  /* 0xff8000001c387808 */ /* 0x000fe40006800000 */
[----:B------:R-:W-:Y:S02]  /*f050*/  FSEL R57, R29, -INF , !P4 ;  /* 0xff8000001d397808 */ /* 0x000fe40006000000 */
        /* <DEDUP_REMOVED lines=77> */
[----:B------:R-:W-:Y:S01]  /*f530*/  FSEL R83, R83, -INF , !P4 ;  /* 0xff80000053537808 */ /* 0x000fe20006000000 */
[----:B------:R-:W-:Y:S08]  /*f540*/  @!P2 BRA `(.L_x_1724) ;  /* 0x000000000058a947 */ /* 0x000ff00003800000 */
        /* <DEDUP_REMOVED lines=12> */
.L_x_1726:
[----:B------:R-:W-:-:S05]  /*f610*/  IMAD.U32 R87, RZ, RZ, UR8 ;  /* 0x00000008ff577e24 */ /* 0x000fca000f8e00ff */
[----:B------:R-:W-:-:S13]  /*f620*/  ISETP.NE.AND P4, PT, R87, 0x1, PT ;  /* 0x000000015700780c */ /* 0x000fda0003f85270 */
[----:B------:R-:W0:Y:S02]  /*f630*/  @P4 LDC.64 R28, c[0x0][0x9e8] ;  /* 0x00027a00ff1c4b82 */ /* 0x000e240000000a00 */
[----:B0-----:R-:W-:-:S05]  /*f640*/  @P4 IMAD.HI.U32 R28, R8, R28, RZ ;  /* 0x0000001c081c4227 */ /* 0x001fca00078e00ff */
[----:B------:R-:W-:-:S07]  /*f650*/  @P4 SHF.R.U32.HI R8, RZ, R29, R28 ;  /* 0x0000001dff084219 */ /* 0x000fce000001161c */
.L_x_1727:
[----:B------:R-:W-:Y:S05]  /*f660*/  BSYNC B0 ;  /* 0x0000000000007941 */ /* 0x000fea0003800000 */
.L_x_1725:
[----:B------:R-:W-:-:S04]  /*f670*/  IMAD R8, R8, R87, -R84 ;  /* 0x0000005708087224 */ /* 0x000fc800078e0a54 */
[----:B------:R-:W-:-:S05]  /*f680*/  IMAD.IADD R8, R8, 0x1, -R155 ;  /* 0x0000000108087824 */ /* 0x000fca00078e0a9b */
[----:B------:R-:W-:Y:S02]  /*f690*/  VIADDMNMX R122, R8, R87, R122, PT ;  /* 0x00000057087a7246 */ /* 0x000fe4000380017a */
[----:B------:R-:W-:-:S07]  /*f6a0*/  VIMNMX R121, R121, R8, !PT ;  /* 0x0000000879797248 */ /* 0x000fce0007fe0100 */
.L_x_1724:
[----:B------:R-:W-:Y:S01]  /*f6b0*/  FMNMX.FTZ R29, R9, R13, !PT ;  /* 0x0000000d091d7209 */ /* 0x000fe20007810000 */
[----:B------:R-:W-:Y:S01]  /*f6c0*/  UMOV UR30, UR5 ;  /* 0x00000005001e7c82 */ /* 0x000fe20008000000 */
        /* <DEDUP_REMOVED lines=23> */
[----:B------:R-:W-:Y:S02]  /*f840*/  ISETP.GT.AND P5, PT, R121, 0x21, P3 ;  /* 0x000000217900780c */ /* 0x000fe40001fa4270 */
[----:B------:R-:W-:Y:S02]  /*f850*/  FMNMX.FTZ R8, R44, R29, !PT ;  /* 0x0000001d2c087209 */ /* 0x000fe40007810000 */
[----:B------:R-:W-:Y:S02]  /*f860*/  ISETP.LT.OR P5, PT, R122, 0x22, P5 ;  /* 0x000000227a00780c */ /* 0x000fe40002fa1670 */
[----:B------:R-:W-:Y:S02]  /*f870*/  FMNMX.FTZ R29, R45, R8, !PT ;  /* 0x000000082d1d7209 */ /* 0x000fe40007810000 */
[----:B------:R-:W-:Y:S02]  /*f880*/  FSEL R39, R39, -INF , !P5 ;  /* 0xff80000027277808 */ /* 0x000fe40006800000 */
[----:B------:R-:W-:-:S02]  /*f890*/  FMNMX.FTZ R8, R48, R29, !PT ;  /* 0x0000001d30087209 */ /* 0x000fc40007810000 */
[----:B------:R-:W-:Y:S02]  /*f8a0*/  ISETP.GT.AND P5, PT, R121, 0x29, P3 ;  /* 0x000000297900780c */ /* 0x000fe40001fa4270 */
[----:B------:R-:W-:Y:S02]  /*f8b0*/  FMNMX.FTZ R29, R49, R8, !PT ;  /* 0x00000008311d7209 */ /* 0x000fe40007810000 */
[----:B------:R-:W-:Y:S02]  /*f8c0*/  ISETP.LT.OR P5, PT, R122, 0x2a, P5 ;  /* 0x0000002a7a00780c */ /* 0x000fe40002fa1670 */
[----:B------:R-:W-:Y:S02]  /*f8d0*/  FMNMX.FTZ R8, R52, R29, !PT ;  /* 0x0000001d34087209 */ /* 0x000fe40007810000 */
[----:B------:R-:W-:Y:S02]  /*f8e0*/  FSEL R43, R43, -INF , !P5 ;  /* 0xff8000002b2b7808 */ /* 0x000fe40006800000 */
[----:B------:R-:W-:-:S02]  /*f8f0*/  ISETP.GT.AND P5, PT, R121, 0x31, P3 ;  /* 0x000000317900780c */ /* 0x000fc40001fa4270 */
[----:B------:R-:W-:Y:S02]  /*f900*/  FMNMX.FTZ R29, R53, R8, !PT ;  /* 0x00000008351d7209 */ /* 0x000fe40007810000 */
[----:B------:R-:W-:Y:S02]  /*f910*/  ISETP.LT.OR P5, PT, R122, 0x32, P5 ;  /* 0x000000327a00780c */ /* 0x000fe40002fa1670 */
[----:B------:R-:W-:Y:S02]  /*f920*/  FMNMX.FTZ R8, R58, R29, !PT ;  /* 0x0000001d3a087209 */ /* 0x000fe40007810000 */
[----:B------:R-:W-:Y:S02]  /*f930*/  FSEL R47, R47, -INF , !P5 ;  /* 0xff8000002f2f7808 */ /* 0x000fe40006800000 */
[----:B------:R-:W-:Y:S02]  /*f940*/  ISETP.GT.AND P5, PT, R121, 0x39, P3 ;  /* 0x000000397900780c */ /* 0x000fe40001fa4270 */
[----:B------:R-:W-:-:S02]  /*f950*/  FMNMX.FTZ R8, R59, R8, !PT ;  /* 0x000000083b087209 */ /* 0x000fc40007810000 */
[----:B------:R-:W-:Y:S02]  /*f960*/  ISETP.LT.OR P5, PT, R122, 0x3a, P5 ;  /* 0x0000003a7a00780c */ /* 0x000fe40002fa1670 */
[----:B------:R-:W-:Y:S02]  /*f970*/  FMNMX.FTZ R8, R62, R8, !PT ;  /* 0x000000083e087209 */ /* 0x000fe40007810000 */
[----:B------:R-:W-:Y:S02]  /*f980*/  FSEL R51, R51, -INF , !P5 ;  /* 0xff80000033337808 */ /* 0x000fe40006800000 */
[----:B------:R-:W-:Y:S02]  /*f990*/  ISETP.GT.AND P5, PT, R121, 0x41, P3 ;  /* 0x000000417900780c */ /* 0x000fe40001fa4270 */
[----:B------:R-:W-:Y:S02]  /*f9a0*/  FMNMX.FTZ R29, R63, R8, !PT ;  /* 0x000000083f1d7209 */ /* 0x000fe40007810000 */
[----:B------:R-:W-:-:S02]  /*f9b0*/  ISETP.LT.OR P5, PT, R122, 0x42, P5 ;  /* 0x000000427a00780c */ /* 0x000fc40002fa1670 */
[----:B------:R-:W-:Y:S02]  /*f9c0*/  FMNMX.FTZ R8, R66, R29, !PT ;  /* 0x0000001d42087209 */ /* 0x000fe40007810000 */
[----:B------:R-:W-:Y:S02]  /*f9d0*/  FSEL R55, R55, -INF , !P5 ;  /* 0xff80000037377808 */ /* 0x000fe40006800000 */
[----:B------:R-:W-:Y:S02]  /*f9e0*/  FMNMX.FTZ R29, R67, R8, !PT ;  /* 0x00000008431d7209 */ /* 0x000fe40007810000 */
[----:B------:R-:W-:Y:S02]  /*f9f0*/  ISETP.GT.AND P5, PT, R121, 0x49, P3 ;  /* 0x000000497900780c */ /* 0x000fe40001fa4270 */
[----:B------:R-:W-:Y:S02]  /*fa00*/  FMNMX.FTZ R8, R70, R29, !PT ;  /* 0x0000001d46087209 */ /* 0x000fe40007810000 */
[----:B------:R-:W-:-:S02]  /*fa10*/  ISETP.LT.OR P5, PT, R122, 0x4a, P5 ;  /* 0x0000004a7a00780c */ /* 0x000fc40002fa1670 */
[----:B------:R-:W-:Y:S02]  /*fa20*/  FMNMX.FTZ R29, R71, R8, !PT ;  /* 0x00000008471d7209 */ /* 0x000fe40007810000 */
[----:B------:R-:W-:Y:S02]  /*fa30*/  FSEL R61, R61, -INF , !P5 ;  /* 0xff8000003d3d7808 */ /* 0x000fe40006800000 */
[----:B------:R-:W-:Y:S02]  /*fa40*/  ISETP.GT.AND P5, PT, R121, 0x51, P3 ;  /* 0x000000517900780c */ /* 0x000fe40001fa4270 */
[----:B------:R-:W-:Y:S02]  /*fa50*/  FMNMX.FTZ R8, R74, R29, !PT ;  /* 0x0000001d4a087209 */ /* 0x000fe40007810000 */
[----:B------:R-:W-:Y:S02]  /*fa60*/  ISETP.LT.OR P5, PT, R122, 0x52, P5 ;  /* 0x000000527a00780c */ /* 0x000fe40002fa1670 */
[----:B------:R-:W-:-:S02]  /*fa70*/  FMNMX.FTZ R29, R75, R8, !PT ;  /* 0x000000084b1d7209 */ /* 0x000fc40007810000 */
[----:B------:R-:W-:Y:S02]  /*fa80*/  FSEL R65, R65, -INF , !P5 ;  /* 0xff80000041417808 */ /* 0x000fe40006800000 */
        /* <DEDUP_REMOVED lines=9> */
[----:B------:R-:W-:Y:S02]  /*fb20*/  ISETP.GT.AND P4, PT, R121, 0x8, P3 ;  /* 0x000000087900780c */ /* 0x000fe40001f84270 */
[----:B------:R-:W-:Y:S01]  /*fb30*/  FSEL R73, R73, -INF , !P5 ;  /* 0xff80000049497808 */ /* 0x000fe20006800000 */
[----:B------:R-:W0:Y:S01]  /*fb40*/  SHFL.BFLY PT, R29, R8, 0x2, 0x1f ;  /* 0x0c401f00081d7f89 */ /* 0x000e2200000e0000 */
[----:B------:R-:W-:-:S02]  /*fb50*/  ISETP.GT.AND P5, PT, R121, 0x69, P3 ;  /* 0x000000697900780c */ /* 0x000fc40001fa4270 */
[C---:B------:R-:W-:Y:S02]  /*fb60*/  ISETP.LT.OR P4, PT, R122.reuse, 0x9, P4 ;  /* 0x000000097a00780c */ /* 0x040fe40002781670 */
[----:B------:R-:W-:Y:S02]  /*fb70*/  ISETP.LT.OR P5, PT, R122, 0x6a, P5 ;  /* 0x0000006a7a00780c */ /* 0x000fe40002fa1670 */
[----:B------:R-:W-:Y:S02]  /*fb80*/  FSEL R26, R26, -INF , !P4 ;  /* 0xff8000001a1a7808 */ /* 0x000fe40006000000 */
[----:B------:R-:W-:Y:S02]  /*fb90*/  ISETP.GT.AND P4, PT, R121, 0x10, P3 ;  /* 0x000000107900780c */ /* 0x000fe40001f84270 */
[----:B------:R-:W-:Y:S02]  /*fba0*/  FSEL R77, R77, -INF , !P5 ;  /* 0xff8000004d4d7808 */ /* 0x000fe40006800000 */
[----:B------:R-:W-:-:S02]  /*fbb0*/  ISETP.GT.AND P5, PT, R121, RZ, P3 ;  /* 0x000000ff7900720c */ /* 0x000fc40001fa4270 */
[C---:B------:R-:W-:Y:S02]  /*fbc0*/  ISETP.LT.OR P4, PT, R122.reuse, 0x11, P4 ;  /* 0x000000117a00780c */ /* 0x040fe40002781670 */
[----:B------:R-:W-:Y:S02]  /*fbd0*/  ISETP.LT.OR P5, PT, R122, 0x1, P5 ;  /* 0x000000017a00780c */ /* 0x000fe40002fa1670 */
[----:B------:R-:W-:Y:S02]  /*fbe0*/  FSEL R30, R30, -INF , !P4 ;  /* 0xff8000001e1e7808 */ /* 0x000fe40006000000 */
[----:B------:R-:W-:Y:S02]  /*fbf0*/  ISETP.GT.AND P4, PT, R121, 0x18, P3 ;  /* 0x000000187900780c */ /* 0x000fe40001f84270 */
[----:B------:R-:W-:Y:S02]  /*fc00*/  FSEL R15, R15, -INF , !P5 ;  /* 0xff8000000f0f7808 */ /* 0x000fe40006800000 */
[----:B------:R-:W-:-:S02]  /*fc10*/  ISETP.LT.OR P4, PT, R122, 0x19, P4 ;  /* 0x000000197a00780c */ /* 0x000fc40002781670 */
[----:B------:R-:W-:Y:S02]  /*fc20*/  FMNMX.FTZ R84, R15, R12, !PT ;  /* 0x0000000c0f547209 */ /* 0x000fe40007810000 */
[----:B0-----:R-:W-:Y:S02]  /*fc30*/  FMNMX.FTZ R28, R8, R29, !PT ;  /* 0x0000001d081c7209 */ /* 0x001fe40007810000 */
[----:B------:R-:W-:Y:S02]  /*fc40*/  FSEL R34, R34, -INF , !P4 ;  /* 0xff80000022227808 */ /* 0x000fe40006000000 */
[----:B------:R-:W-:Y:S02]  /*fc50*/  FMNMX.FTZ R29, R21, R84, !PT ;  /* 0x00000054151d7209 */ /* 0x000fe40007810000 */
        /* <DEDUP_REMOVED lines=41> */
[----:B------:R-:W-:Y:S02]  /*fef0*/  FMNMX.FTZ R29, R61, R8, !PT ;  /* 0x000000083d1d7209 */ /* 0x000fe40007810000 */
[----:B------:R-:W-:Y:S02]  /*ff00*/  ISETP.GT.AND P4, PT, R121, 0x60, P3 ;  /* 0x000000607900780c */ /* 0x000fe40001f84270 */
[----:B------:R-:W-:-:S02]  /*ff10*/  FMNMX.FTZ R8, R64, R29, !PT ;  /* 0x0000001d40087209 */ /* 0x000fc40007810000 */
[----:B------:R-:W-:Y:S01]  /*ff20*/  ISETP.LT.OR P4, PT, R122, 0x61, P4 ;  /* 0x000000617a00780c */ /* 0x000fe20002781670 */
[----:B------:R-:W0:Y:S01]  /*ff30*/  SHFL.BFLY PT, R29, R28, 0x1, 0x1f ;  /* 0x0c201f001c1d7f89 */ /* 0x000e2200000e0000 */
        /* <DEDUP_REMOVED lines=12> */
[C---:B------:R-:W-:Y:S02]  /*10000*/  ISETP.GT.AND P4, PT, R121.reuse, 0x71, P3 ;  /* 0x000000717900780c */ /* 0x040fe40001f84270 */
[----:B------:R-:W-:Y:S02]  /*10010*/  FMNMX.FTZ R84, R76, R87, !PT ;  /* 0x000000574c547209 */ /* 0x000fe40007810000 */
[----:B0-----:R-:W-:Y:S02]  /*10020*/  FMNMX.FTZ R8, R28, R29, !PT ;  /* 0x0000001d1c087209 */ /* 0x001fe40007810000 */
[----:B------:R-:W-:Y:S02]  /*10030*/  ISETP.GT.AND P5, PT, R121, 0x78, P3 ;  /* 0x000000787900780c */ /* 0x000fe40001fa4270 */
[----:B------:R-:W-:Y:S01]  /*10040*/  ISETP.LT.OR P4, PT, R122, 0x72, P4 ;  /* 0x000000727a00780c */ /* 0x000fe20002781670 */
[----:B------:R-:W-:Y:S01]  /*10050*/  FMUL.FTZ R28, R8, UR30 ;  /* 0x0000001e081c7c20 */ /* 0x000fe20008410000 */
[----:B------:R-:W-:-:S02]  /*10060*/  FMNMX.FTZ R29, R77, R84, !PT ;  /* 0x000000544d1d7209 */ /* 0x000fc40007810000 */
[----:B------:R-:W-:Y:S02]  /*10070*/  ISETP.GT.AND P3, PT, R121, 0x79, P3 ;  /* 0x000000797900780c */ /* 0x000fe40001f64270 */
[----:B------:R-:W-:Y:S02]  /*10080*/  ISETP.LT.OR P5, PT, R122, 0x79, P5 ;  /* 0x000000797a00780c */ /* 0x000fe40002fa1670 */
[----:B------:R-:W-:Y:S02]  /*10090*/  FSEL R81, R81, -INF , !P4 ;  /* 0xff80000051517808 */ /* 0x000fe40006000000 */
[----:B------:R-:W-:Y:S02]  /*100a0*/  FMNMX.FTZ R84, R80, R29, !PT ;  /* 0x0000001d50547209 */ /* 0x000fe40007810000 */
[----:B------:R-:W-:Y:S02]  /*100b0*/  ISETP.LT.OR P3, PT, R122, 0x7a, P3 ;  /* 0x0000007a7a00780c */ /* 0x000fe40001f61670 */
[----:B------:R-:W-:-:S02]  /*100c0*/  FSEL R85, R85, -INF , !P5 ;  /* 0xff80000055557808 */ /* 0x000fc40006800000 */
[----:B------:R-:W-:Y:S02]  /*100d0*/  FMNMX.FTZ R84, R81, R84, !PT ;  /* 0x0000005451547209 */ /* 0x000fe40007810000 */
[----:B------:R-:W-:Y:S02]  /*100e0*/  FSETP.NEU.FTZ.AND P4, PT, R8, -INF , PT ;  /* 0xff8000000800780b */ /* 0x000fe40003f9d000 */
[----:B------:R-:W-:Y:S02]  /*100f0*/  FSEL R86, R86, -INF , !P3 ;  /* 0xff80000056567808 */ /* 0x000fe40005800000 */
[----:B------:R-:W-:Y:S02]  /*10100*/  FMNMX.FTZ R29, R85, R84, !PT ;  /* 0x00000054551d7209 */ /* 0x000fe40007810000 */
[----:B------:R-:W-:Y:S02]  /*10110*/  FSEL R28, R28, RZ, P4 ;  /* 0x000000ff1c1c7208 */ /* 0x000fe40002000000 */
[----:B------:R-:W-:-:S02]  /*10120*/  FMNMX.FTZ R29, R86, R29, !PT ;  /* 0x0000001d561d7209 */ /* 0x000fc40007810000 */
[----:B------:R-:W-:Y:S01]  /*10130*/  FSEL R84, R8, RZ, P4 ;  /* 0x000000ff08547208 */ /* 0x000fe20002000000 */
        /* <DEDUP_REMOVED lines=32> */
[----:B------:R0:W-:Y:S01]  /*10340*/  MUFU.EX2 R148, R9 ;  /* 0x0000000900947308 */ /* 0x0001e20000000800 */
[----:B------:R-:W0:Y:S01]  /*10350*/  SHFL.BFLY PT, R83, R29, 0x2, 0x1f ;  /* 0x0c401f001d537f89 */ /* 0x000e2200000e0000 */
[----:B------:R-:W-:-:S06]  /*10360*/  FADD.FTZ R13, -R84, R13 ;  /* 0x0000000d540d7221 */ /* 0x000fcc0000010100 */
        /* <DEDUP_REMOVED lines=11> */
[----:B------:R-:W-:-:S03]  /*10420*/  FMUL.FTZ R120, R9, UR30 ;  /* 0x0000001e09787c20 */ /* 0x000fc60008410000 */
[----:B------:R-:W-:Y:S02]  /*10430*/  FSEL R87, R9, RZ, P3 ;  /* 0x000000ff09577208 */ /* 0x000fe40001800000 */
[----:B------:R-:W-:Y:S01]  /*10440*/  FSEL R120, R120, RZ, P3 ;  /* 0x000000ff78787208 */ /* 0x000fe20001800000 */
[----:B------:R-:W-:Y:S02]  /*10450*/  MUFU.EX2 R36, R36 ;  /* 0x0000002400247308 */ /* 0x000fe40000000800 */
[----:B------:R-:W-:Y:S01]  /*10460*/  FADD.FTZ R87, -R87, R12 ;  /* 0x0000000c57577221 */ /* 0x000fe20000010100 */
[----:B------:R-:W-:Y:S01]  /*10470*/  FMUL.FTZ R12, R13, UR30 ;  /* 0x0000001e0d0c7c20 */ /* 0x000fe20008410000 */
[--C-:B------:R-:W-:Y:S01]  /*10480*/  FFMA.FTZ R149, R15, UR30, -R120.reuse ;  /* 0x0000001e0f957c23 */ /* 0x100fe20008010878 */
[--C-:B------:R-:W-:Y:S01]  /*10490*/  FFMA.FTZ R84, R21, UR30, -R120.reuse ;  /* 0x0000001e15547c23 */ /* 0x100fe20008010878 */
[----:B------:R-:W-:Y:S01]  /*104a0*/  FMUL.FTZ R13, R87, UR30 ;  /* 0x0000001e570d7c20 */ /* 0x000fe20008410000 */
        /* <DEDUP_REMOVED lines=17> */
[----:B------:R-:W-:Y:S01]  /*105c0*/  FFMA.FTZ R42, R55, UR30, -R120 ;  /* 0x0000001e372a7c23 */ /* 0x000fe20008010878 */
[----:B------:R-:W1:Y:S01]  /*105d0*/  MUFU.EX2 R13, R13 ;  /* 0x0000000d000d7308 */ /* 0x000e620000000800 */
[----:B0-----:R-:W-:Y:S01]  /*105e0*/  FFMA.FTZ R47, R12, R4, R148 ;  /* 0x000000040c2f7223 */ /* 0x001fe20000010094 */
[--C-:B------:R-:W-:Y:S01]  /*105f0*/  FFMA.FTZ R135, R60, UR30, -R120.reuse ;  /* 0x0000001e3c877c23 */ /* 0x100fe20008010878 */
[--C-:B------:R-:W-:Y:S01]  /*10600*/  FFMA.FTZ R46, R61, UR30, -R120.reuse ;  /* 0x0000001e3d2e7c23 */ /* 0x100fe20008010878 */
[--C-:B------:R-:W-:Y:S01]  /*10610*/  FFMA.FTZ R129, R64, UR30, -R120.reuse ;  /* 0x0000001e40817c23 */ /* 0x100fe20008010878 */
[----:B------:R-:W-:Y:S01]  /*10620*/  FADD.FTZ R47, R14, R47 ;  /* 0x0000002f0e2f7221 */ /* 0x000fe20000010000 */
[--C-:B------:R-:W-:Y:S01]  /*10630*/  FFMA.FTZ R43, R65, UR30, -R120.reuse ;  /* 0x0000001e412b7c23 */ /* 0x100fe20008010878 */
[--C-:B------:R-:W-:Y:S01]  /*10640*/  FFMA.FTZ R131, R68, UR30, -R120.reuse ;  /* 0x0000001e44837c23 */ /* 0x100fe20008010878 */
[----:B------:R-:W0:Y:S01]  /*10650*/  MUFU.EX2 R84, R84 ;  /* 0x0000005400547308 */ /* 0x000e220000000800 */
[----:B------:R-:W-:Y:S01]  /*10660*/  FADD.FTZ R50, R24, R47 ;  /* 0x0000002f18327221 */ /* 0x000fe20000010000 */
[--C-:B------:R-:W-:Y:S01]  /*10670*/  FFMA.FTZ R39, R69, UR30, -R120.reuse ;  /* 0x0000001e45277c23 */ /* 0x100fe20008010878 */
[--C-:B------:R-:W-:Y:S01]  /*10680*/  FFMA.FTZ R125, R72, UR30, -R120.reuse ;  /* 0x0000001e487d7c23 */ /* 0x100fe20008010878 */
[--C-:B------:R-:W-:Y:S01]  /*10690*/  FFMA.FTZ R38, R73, UR30, -R120.reuse ;  /* 0x0000001e49267c23 */ /* 0x100fe20008010878 */
[--C-:B------:R-:W-:Y:S01]  /*106a0*/  FFMA.FTZ R127, R76, UR30, -R120.reuse ;  /* 0x0000001e4c7f7c23 */ /* 0x100fe20008010878 */
[--C-:B------:R-:W-:Y:S01]  /*106b0*/  FFMA.FTZ R35, R77, UR30, -R120.reuse ;  /* 0x0000001e4d237c23 */ /* 0x100fe20008010878 */
[--C-:B------:R-:W-:Y:S01]  /*106c0*/  FFMA.FTZ R121, R80, UR30, -R120.reuse ;  /* 0x0000001e50797c23 */ /* 0x100fe20008010878 */
[----:B------:R-:W2:Y:S01]  /*106d0*/  MUFU.EX2 R151, R151 ;  /* 0x0000009700977308 */ /* 0x000ea20000000800 */
[----:B-1----:R-:W-:Y:S01]  /*106e0*/  FFMA.FTZ R3, R13, R3, R149 ;  /* 0x000000030d037223 */ /* 0x002fe20000010095 */
[--C-:B------:R-:W-:Y:S01]  /*106f0*/  FFMA.FTZ R34, R81, UR30, -R120.reuse ;  /* 0x0000001e51227c23 */ /* 0x100fe20008010878 */
[--C-:B------:R-:W-:Y:S01]  /*10700*/  FFMA.FTZ R123, R85, UR30, -R120.reuse ;  /* 0x0000001e557b7c23 */ /* 0x100fe20008010878 */
[----:B------:R-:W-:-:S04]  /*10710*/  FFMA.FTZ R31, R86, UR30, -R120 ;  /* 0x0000001e561f7c23 */ /* 0x000fc80008010878 */
[----:B------:R-:W1:Y:S01]  /*10720*/  MUFU.EX2 R83, R83 ;  /* 0x0000005300537308 */ /* 0x000e620000000800 */
[----:B0-----:R-:W-:Y:S01]  /*10730*/  FADD.FTZ R4, R84, R3 ;  /* 0x0000000354047221 */ /* 0x001fe20000010000 */
[----:B------:R-:W-:-:S04]  /*10740*/  FADD.FTZ R3, R25, R50 ;  /* 0x0000003219037221 */ /* 0x000fc80000010000 */
[----:B------:R-:W-:Y:S02]  /*10750*/  FADD.FTZ R50, R56, R3 ;  /* 0x0000000338327221 */ /* 0x000fe40000010000 */
[----:B------:R-:W0:Y:S01]  /*10760*/  MUFU.EX2 R145, R145 ;  /* 0x0000009100917308 */ /* 0x000e220000000800 */
[----:B--2---:R-:W-:Y:S01]  /*10770*/  FADD.FTZ R4, R151, R4 ;  /* 0x0000000497047221 */ /* 0x004fe20000010000 */
[----:B------:R-:W-:-:S04]  /*10780*/  FADD.FTZ R47, R57, R50 ;  /* 0x00000032392f7221 */ /* 0x000fc80000010000 */
[----:B------:R-:W-:Y:S02]  /*10790*/  FADD.FTZ R50, R32, R47 ;  /* 0x0000002f20327221 */ /* 0x000fe40000010000 */
[----:B------:R-:W2:Y:S01]  /*107a0*/  MUFU.EX2 R30, R30 ;  /* 0x0000001e001e7308 */ /* 0x000ea20000000800 */
[----:B-1----:R-:W-:-:S07]  /*107b0*/  FADD.FTZ R4, R83, R4 ;  /* 0x0000000453047221 */ /* 0x002fce0000010000 */
[----:B------:R-:W1:Y:S01]  /*107c0*/  MUFU.EX2 R147, R147 ;  /* 0x0000009300937308 */ /* 0x000e620000000800 */
[----:B0-----:R-:W-:-:S07]  /*107d0*/  FADD.FTZ R3, R145, R4 ;  /* 0x0000000491037221 */ /* 0x001fce0000010000 */
        /* <DEDUP_REMOVED lines=98> */
[----:B--2---:R-:W-:-:S03]  /*10e00*/  FADD.FTZ R4, R28, R47 ;  /* 0x0000002f1c047221 */ /* 0x004fc60000010000 */
[----:B-1----:R-:W-:Y:S01]  /*10e10*/  FADD.FTZ R3, R31, R50 ;  /* 0x000000321f037221 */ /* 0x002fe20000010000 */
[----:B------:R-:W-:Y:S06]  /*10e20*/  @!P0 BRA `(.L_x_1728) ;  /* 0x0000000000048947 */ /* 0x000fec0003800000 */
[----:B------:R-:W-:Y:S01]  /*10e30*/  BPT.TRAP 0x1 ;  /* 0x000000040000795c */ /* 0x000fe20000300000 */
.L_x_1728:
[----:B------:R-:W2:Y:S01]  /*10e40*/  LDL R47, [R1+0x1c] ;  /* 0x00001c00012f7983 */ /* 0x000ea20000100800 */
[----:B------:R-:W-:Y:S02]  /*10e50*/  IMAD R19, R19, 0x8, R2 ;  /* 0x0000000813137824 */ /* 0x000fe400078e0202 */
[-C--:B------:R-:W-:Y:S01]  /*10e60*/  FMUL.FTZ R88, R88, R12.reuse ;  /* 0x0000000c58587220 */ /* 0x080fe20000410000 */
[----:B------:R-:W-:Y:S02]  /*10e70*/  IMAD.U32 R50, RZ, RZ, UR38 ;  /* 0x00000026ff327e24 */ /* 0x000fe4000f8e00ff */
[-C--:B------:R-:W-:Y:S01]  /*10e80*/  FMUL.FTZ R89, R89, R12.reuse ;  /* 0x0000000c59597220 */ /* 0x080fe20000410000 */
[----:B------:R-:W-:Y:S02]  /*10e90*/  VIADD R19, R19, 0x16860 ;  /* 0x0001686013137836 */ /* 0x000fe40000000000 */
[-C--:B------:R-:W-:Y:S01]  /*10ea0*/  FMUL.FTZ R92, R92, R12.reuse ;  /* 0x0000000c5c5c7220 */ /* 0x080fe20000410000 */
[-C--:B------:R-:W-:Y:S01]  /*10eb0*/  FMUL.FTZ R93, R93, R12.reuse ;  /* 0x0000000c5d5d7220 */ /* 0x080fe20000410000 */
[-C--:B------:R-:W-:Y:S01]  /*10ec0*/  FMUL.FTZ R96, R96, R12.reuse ;  /* 0x0000000c60607220 */ /* 0x080fe20000410000 */
        /* <DEDUP_REMOVED lines=33> */
[----:B------:R-:W-:Y:S01]  /*110e0*/  F2FP.BF16.F32.PACK_AB R150, R25, R24 ;  /* 0x000000181996723e */ /* 0x000fe200000010ff */
[----:B------:R-:W-:Y:S01]  /*110f0*/  IMAD.MOV.U32 R154, RZ, RZ, R20 ;  /* 0x000000ffff9a7224 */ /* 0x000fe200078e0014 */
[----:B------:R-:W-:Y:S01]  /*11100*/  F2FP.BF16.F32.PACK_AB R151, R83, R151 ;  /* 0x000000975397723e */ /* 0x000fe200000010ff */
[----:B0-----:R-:W-:Y:S01]  /*11110*/  IMAD.MOV.U32 R19, RZ, RZ, R5 ;  /* 0x000000ffff137224 */ /* 0x001fe200078e0005 */
        /* <DEDUP_REMOVED lines=28> */
[C---:B--2---:R-:W-:Y:S01]  /*112e0*/  ISETP.GT.AND P3, PT, R0.reuse, R47, PT ;  /* 0x0000002f0000720c */ /* 0x044fe20003f64270 */
[----:B------:R-:W-:-:S12]  /*112f0*/  VIADD R0, R0, 0xffffffff ;  /* 0xffffffff00007836 */ /* 0x000fd80000000000 */
[----:B------:R-:W-:Y:S05]  /*11300*/  @P3 BRA `(.L_x_1729) ;  /* 0xffffffc800103947 */ /* 0x000fea000383ffff */
[----:B------:R-:W-:Y:S02]  /*11310*/  IMAD.MOV.U32 R12, RZ, RZ, R9 ;  /* 0x000000ffff0c7224 */ /* 0x000fe400078e0009 */
[----:B------:R-:W-:Y:S02]  /*11320*/  IMAD.MOV.U32 R13, RZ, RZ, R8 ;  /* 0x000000ffff0d7224 */ /* 0x000fe400078e0008 */
[----:B------:R-:W-:Y:S02]  /*11330*/  IMAD.MOV.U32 R19, RZ, RZ, R5 ;  /* 0x000000ffff137224 */ /* 0x000fe400078e0005 */
[----:B------:R-:W-:-:S07]  /*11340*/  IMAD.MOV.U32 R154, RZ, RZ, R20 ;  /* 0x000000ffff9a7224 */ /* 0x000fce00078e0014 */
.L_x_1709:
[----:B------:R-:W2:Y:S01]  /*11350*/  LDL R21, [R1+0x28] ;  /* 0x0000280001157983 */ /* 0x000ea20000100800 */
[----:B------:R-:W0:Y:S01]  /*11360*/  LDC R5, c[0x0][0x448] ;  /* 0x00011200ff057b82 */ /* 0x000e220000000800 */
[----:B------:R-:W-:Y:S02]  /*11370*/  ULDC UR12, c[0x0][0x9dc] ;  /* 0x00027700000c7ab9 */ /* 0x000fe40000000800 */
[----:B------:R-:W3:Y:S04]  /*11380*/  LDL R15, [R1] ;  /* 0x00000000010f7983 */ /* 0x000ee80000100800 */
[----:B------:R-:W3:Y:S01]  /*11390*/  LDL R14, [R1+0x8] ;  /* 0x00000800010e7983 */ /* 0x000ee20000100800 */
[----:B------:R-:W1:Y:S01]  /*113a0*/  LDC R20, c[0x0][0x9e4] ;  /* 0x00027900ff147b82 */ /* 0x000e620000000800 */
[----:B0-----:R-:W-:-:S02]  /*113b0*/  ISETP.NE.AND P4, PT, R5, 0x1, PT ;  /* 0x000000010500780c */ /* 0x001fc40003f85270 */
[----:B-1----:R-:W-:-:S11]  /*113c0*/  ISETP.GE.AND P5, PT, R20, 0x1, PT ;  /* 0x000000011400780c */ /* 0x002fd60003fa6270 */
[----:B------:R-:W0:Y:S08]  /*113d0*/  @P4 LDC R8, c[0x0][0x44c] ;  /* 0x00011300ff084b82 */ /* 0x000e300000000800 */
[----:B------:R-:W1:Y:S01]  /*113e0*/  @P4 LDC R9, c[0x0][0x450] ;  /* 0x00011400ff094b82 */ /* 0x000e620000000800 */
[----:B--2---:R-:W-:-:S04]  /*113f0*/  VIADD R5, R21, 0xbf ;  /* 0x000000bf15057836 */ /* 0x004fc80000000000 */
[----:B0-----:R-:W-:Y:S01]  /*11400*/  @P4 IMAD.HI.U32 R8, R5, R8, RZ ;  /* 0x0000000805084227 */ /* 0x001fe200078e00ff */
[----:B---3--:R-:W-:-:S04]  /*11410*/  IADD3 R14, R14, 0x1, -R15 ;  /* 0x000000010e0e7810 */ /* 0x008fc80007ffe80f */
        /* <DEDUP_REMOVED lines=14> */
.L_x_1732:
[----:B------:R-:W-:-:S13]  /*11500*/  ISETP.NE.AND P1, PT, R20, 0x1, PT ;  /* 0x000000011400780c */ /* 0x000fda0003f25270 */
[----:B------:R-:W0:Y:S02]  /*11510*/  @P1 LDC.64 R8, c[0x0][0x9e8] ;  /* 0x00027a00ff081b82 */ /* 0x000e240000000a00 */
[----:B0-----:R-:W-:-:S05]  /*11520*/  @P1 IMAD.HI.U32 R8, R5, R8, RZ ;  /* 0x0000000805081227 */ /* 0x001fca00078e00ff */
[----:B------:R-:W-:-:S07]  /*11530*/  @P1 SHF.R.U32.HI R5, RZ, R9, R8 ;  /* 0x00000009ff051219 */ /* 0x000fce0000011608 */
.L_x_1733:
[----:B------:R-:W-:Y:S05]  /*11540*/  BSYNC B0 ;  /* 0x0000000000007941 */ /* 0x000fea0003800000 */
.L_x_1731:
[----:B------:R-:W-:-:S05]  /*11550*/  IMAD R5, R5, R20, RZ ;  /* 0x0000001405057224 */ /* 0x000fca00078e02ff */
[----:B------:R-:W-:-:S07]  /*11560*/  VIMNMX R14, R14, R5, !PT ;  /* 0x000000050e0e7248 */ /* 0x000fce0007fe0100 */
.L_x_1730:
[----:B------:R-:W2:Y:S01]  /*11570*/  LDL R8, [R1+0x3c] ;  /* 0x00003c0001087983 */ /* 0x000ea20000100800 */
[----:B------:R-:W-:-:S05]  /*11580*/  VIADD R14, R14, 0x7f ;  /* 0x0000007f0e0e7836 */ /* 0x000fca0000000000 */
[----:B------:R-:W-:-:S04]  /*11590*/  SHF.R.S32.HI R5, RZ, 0x1f, R14 ;  /* 0x0000001fff057819 */ /* 0x000fc8000001140e */
[----:B------:R-:W-:-:S04]  /*115a0*/  LEA.HI R5, R5, R14, RZ, 0x7 ;  /* 0x0000000e05057211 */ /* 0x000fc800078f38ff */
[----:B------:R-:W-:-:S04]  /*115b0*/  SHF.R.S32.HI R5, RZ, 0x7, R5 ;  /* 0x00000007ff057819 */ /* 0x000fc80000011405 */
[----:B--2---:R-:W-:-:S04]  /*115c0*/  VIMNMX R8, R8, R5, !PT ;  /* 0x0000000508087248 */ /* 0x004fc80007fe0100 */
[----:B------:R-:W-:Y:S01]  /*115d0*/  ISETP.GE.AND P1, PT, R0, R8, PT ;  /* 0x000000080000720c */ /* 0x000fe20003f26270 */
[----:B------:R0:W-:-:S12]  /*115e0*/  STL [R1+0x1c], R8 ;  /* 0x00001c0801007387 */ /* 0x0001d80000100800 */
[----:B0-----:R-:W-:Y:S05]  /*115f0*/  @!P1 BRA `(.L_x_1734) ;  /* 0x0000002400ec9947 */ /* 0x001fea0003800000 */
[----:B------:R-:W-:Y:S02]  /*11600*/  IMAD.MOV.U32 R5, RZ, RZ, R12 ;  /* 0x000000ffff057224 */ /* 0x000fe400078e000c */
[----:B------:R-:W-:Y:S02]  /*11610*/  IMAD.MOV.U32 R14, RZ, RZ, R13 ;  /* 0x000000ffff0e7224 */ /* 0x000fe400078e000d */
[----:B------:R-:W-:Y:S02]  /*11620*/  IMAD.MOV.U32 R8, RZ, RZ, R154 ;  /* 0x000000ffff087224 */ /* 0x000fe400078e009a */
[----:B------:R-:W-:-:S07]  /*11630*/  IMAD.MOV.U32 R15, RZ, RZ, R19 ;  /* 0x000000ffff0f7224 */ /* 0x000fce00078e0013 */
.L_x_1746:
[----:B------:R-:W2:Y:S01]  /*11640*/  LDL R12, [R1+0x2c] ;  /* 0x00002c00010c7983 */ /* 0x000ea20000100800 */
[----:B------:R-:W-:Y:S01]  /*11650*/  ISETP.NE.AND P1, PT, R15, 0x1, PT ;  /* 0x000000010f00780c */ /* 0x000fe20003f25270 */
[----:B------:R-:W-:Y:S05]  /*11660*/  YIELD ;  /* 0x0000000000007946 */ /* 0x000fea0003800000 */
[----:B------:R-:W-:-:S04]  /*11670*/  SEL R9, RZ, 0x1, P1 ;  /* 0x00000001ff097807 */ /* 0x000fc80000800000 */
[----:B------:R-:W-:Y:S02]  /*11680*/  LOP3.LUT R154, R8, R9, RZ, 0x3c, !PT ;  /* 0x00000009089a7212 */ /* 0x000fe400078e3cff */
[----:B--2---:R-:W-:-:S13]  /*11690*/  ISETP.NE.AND P1, PT, R12, RZ, PT ;  /* 0x000000ff0c00720c */ /* 0x004fda0003f25270 */
[----:B------:R-:W-:Y:S05]  /*116a0*/  @P1 BRA `(.L_x_1735) ;  /* 0x00000000003c1947 */ /* 0x000fea0003800000 */
[----:B------:R-:W-:Y:S05]  /*116b0*/  @!P0 BRA `(.L_x_1736) ;  /* 0x0000000000048947 */ /* 0x000fea0003800000 */
[----:B------:R-:W-:Y:S01]  /*116c0*/  BPT.TRAP 0x1 ;  /* 0x000000040000795c */ /* 0x000fe20000300000 */
.L_x_1736:
[----:B------:R-:W-:Y:S01]  /*116d0*/  VIADD R9, R15, 0x1 ;  /* 0x000000010f097836 */ /* 0x000fe20000000000 */
[----:B------:R-:W-:-:S04]  /*116e0*/  SHF.L.U32 R12, R154, 0x1f, RZ ;  /* 0x0000001f9a0c7819 */ /* 0x000fc800000006ff */
[----:B------:R-:W-:-:S04]  /*116f0*/  ISETP.NE.AND P2, PT, R9, 0x2, PT ;  /* 0x000000020900780c */ /* 0x000fc80003f45270 */
[----:B------:R-:W-:-:S05]  /*11700*/  SEL R9, R9, RZ, P2 ;  /* 0x000000ff09097207 */ /* 0x000fca0001000000 */
[----:B------:R-:W-:-:S04]  /*11710*/  IMAD R9, R9, 0x8, R2 ;  /* 0x0000000809097824 */ /* 0x000fc800078e0202 */
[----:B------:R0:W1:Y:S01]  /*11720*/  SYNCS.PHASECHK.TRANS64.TRYWAIT P2, [R9+URZ+0x16830], R12 ;  /* 0x0168300c090075a7 */ /* 0x000062000804017f */
[----:B------:R-:W-:Y:S05]  /*11730*/  @!P0 BRA `(.L_x_1737) ;  /* 0x0000000000048947 */ /* 0x000fea0003800000 */
[----:B------:R-:W-:Y:S01]  /*11740*/  BPT.TRAP 0x1 ;  /* 0x000000040000795c */ /* 0x000fe20000300000 */
.L_x_1737:
[----:B------:R-:W-:Y:S04]  /*11750*/  BSSY B0, `(.L_x_1735) ;  /* 0x0000004000007945 */ /* 0x000fe80003800000 */
[----:B-1----:R-:W-:Y:S05]  /*11760*/  @P2 BRA `(.L_x_1738) ;  /* 0x0000000000082947 */ /* 0x002fea0003800000 */
[----:B------:R-:W1:Y:S02]  /*11770*/  SYNCS.PHASECHK.TRANS64.TRYWAIT P2, [R9+URZ+0x16830], R12 ;  /* 0x0168300c090075a7 */ /* 0x000e64000804017f */
[----:B-1----:R-:W-:Y:S05]  /*11780*/  @!P2 BRA `(.L_x_1739) ;  /* 0x0000011c00e4a947 */ /* 0x002fea0003800000 */
.L_x_1738:
[----:B------:R-:W-:Y:S05]  /*11790*/  BSYNC B0 ;  /* 0x0000000000007941 */ /* 0x000fea0003800000 */
.L_x_1735:
[----:B01----:R-:W2:Y:S01]  /*117a0*/  LDL R12, [R1+0x30] ;  /* 0x00003000010c7983 */ /* 0x003ea20000100800 */
[----:B------:R-:W-:Y:S01]  /*117b0*/  VIADD R19, R15, 0x1 ;  /* 0x000000010f137836 */ /* 0x000fe20000000000 */
[----:B------:R-:W0:Y:S04]  /*117c0*/  S2R R9, SR_TID.X ;  /* 0x0000000000097919 */ /* 0x000e280000002100 */
[----:B------:R-:W-:-:S04]  /*117d0*/  ISETP.NE.AND P2, PT, R19, 0x2, PT ;  /* 0x000000021300780c */ /* 0x000fc80003f45270 */
[----:B------:R-:W-:Y:S01]  /*117e0*/  SEL R19, R19, RZ, P2 ;  /* 0x000000ff13137207 */ /* 0x000fe20001000000 */
[----:B------:R-:W-:Y:S01]  /*117f0*/  IMAD.MOV.U32 R21, RZ, RZ, 0x40000040 ;  /* 0x40000040ff157424 */ /* 0x000fe200078e00ff */
[----:B------:R-:W-:Y:S05]  /*11800*/  WARPSYNC.ALL ;  /* 0x0000000000007948 */ /* 0x000fea0003800000 */
[----:B------:R-:W-:Y:S02]  /*11810*/  R2UR UR19, R21 ;  /* 0x00000000151372ca */ /* 0x000fe400000e0000 */
[----:B0-----:R-:W-:-:S05]  /*11820*/  SHF.R.U32.HI R9, RZ, 0x7, R9 ;  /* 0x00000007ff097819 */ /* 0x001fca0000011609 */
[----:B------:R-:W-:Y:S02]  /*11830*/  VIADD R9, R9, 0x8 ;  /* 0x0000000809097836 */ /* 0x000fe40000000000 */
[----:B------:R-:W-:Y:S01]  /*11840*/  IMAD.MOV.U32 R25, RZ, RZ, 0x40000040 ;  /* 0x40000040ff197424 */ /* 0x000fe200078e00ff */
[----:B------:R-:W-:Y:S02]  /*11850*/  R2UR UR12, R6 ;  /* 0x00000000060c72ca */ /* 0x000fe400000e0000 */
[----:B------:R-:W-:Y:S02]  /*11860*/  R2UR UR13, R7 ;  /* 0x00000000070d72ca */ /* 0x000fe400000e0000 */
[C---:B------:R-:W-:Y:S02]  /*11870*/  R2UR UR15, R25.reuse ;  /* 0x00000000190f72ca */ /* 0x040fe400000e0000 */
[----:B------:R-:W-:Y:S01]  /*11880*/  R2UR UR27, R25 ;  /* 0x00000000191b72ca */ /* 0x000fe200000e0000 */
        /* <DEDUP_REMOVED lines=33> */
.L_x_1741:
[----:B------:R-:W-:Y:S01]  /*11aa0*/  SHF.L.U32 R8, R8, 0x1f, RZ ;  /* 0x0000001f08087819 */ /* 0x000fe200000006ff */
[----:B------:R-:W-:-:S04]  /*11ab0*/  IMAD R9, R15, 0x8, R2 ;  /* 0x000000080f097824 */ /* 0x000fc800078e0202 */
[----:B------:R0:W1:Y:S01]  /*11ac0*/  SYNCS.PHASECHK.TRANS64.TRYWAIT P1, [R9+URZ+0x16850], R8 ;  /* 0x01685008090075a7 */ /* 0x000062000802017f */
[----:B------:R-:W-:Y:S05]  /*11ad0*/  @!P0 BRA `(.L_x_1742) ;  /* 0x0000000000048947 */ /* 0x000fea0003800000 */
[----:B------:R-:W-:Y:S01]  /*11ae0*/  BPT.TRAP 0x1 ;  /* 0x000000040000795c */ /* 0x000fe20000300000 */
.L_x_1742:
[----:B-1----:R-:W-:Y:S05]  /*11af0*/  @P1 BRA `(.L_x_1740) ;  /* 0x0000000000081947 */ /* 0x002fea0003800000 */
[----:B------:R-:W1:Y:S02]  /*11b00*/  SYNCS.PHASECHK.TRANS64.TRYWAIT P1, [R9+URZ+0x16850], R8 ;  /* 0x01685008090075a7 */ /* 0x000e64000802017f */
[----:B-1----:R-:W-:Y:S05]  /*11b10*/  @!P1 BRA `(.L_x_1743) ;  /* 0x0000011c00149947 */ /* 0x002fea0003800000 */
.L_x_1740:
        /* <DEDUP_REMOVED lines=68> */
.L_x_1744:
[----:B0-----:R-:W-:Y:S01]  /*11f60*/  FMUL.FTZ R8, R24, UR11 ;  /* 0x0000000b18087c20 */ /* 0x001fe20008410000 */
[----:B------:R-:W-:Y:S01]  /*11f70*/  FMUL.FTZ R9, R25, UR11 ;  /* 0x0000000b19097c20 */ /* 0x000fe20008410000 */
[----:B------:R-:W-:Y:S01]  /*11f80*/  FMUL.FTZ R21, R28, UR11 ;  /* 0x0000000b1c157c20 */ /* 0x000fe20008410000 */
[----:B------:R-:W-:Y:S02]  /*11f90*/  IMAD R12, R19, 0x8, R2 ;  /* 0x00000008130c7824 */ /* 0x000fe400078e0202 */
[----:B------:R-:W-:Y:S01]  /*11fa0*/  FMUL.FTZ R24, R29, UR11 ;  /* 0x0000000b1d187c20 */ /* 0x000fe20008410000 */
[----:B------:R-:W-:Y:S01]  /*11fb0*/  IMAD.U32 R13, RZ, RZ, UR38 ;  /* 0x00000026ff0d7e24 */ /* 0x000fe2000f8e00ff */
[----:B------:R-:W0:Y:S01]  /*11fc0*/  MUFU.TANH R8, R8 ;  /* 0x0000000800087308 */ /* 0x000e220000002400 */
[----:B------:R-:W-:Y:S02]  /*11fd0*/  VIADD R12, R12, 0x16840 ;  /* 0x000168400c0c7836 */ /* 0x000fe40000000000 */
[----:B------:R-:W-:Y:S01]  /*11fe0*/  FMUL.FTZ R20, R27, UR11 ;  /* 0x0000000b1b147c20 */ /* 0x000fe20008410000 */
[----:B------:R-:W-:Y:S01]  /*11ff0*/  FMUL.FTZ R27, R32, UR11 ;  /* 0x0000000b201b7c20 */ /* 0x000fe20008410000 */
[----:B------:R-:W-:Y:S01]  /*12000*/  FMUL.FTZ R28, R33, UR11 ;  /* 0x0000000b211c7c20 */ /* 0x000fe20008410000 */
[----:B------:R-:W-:Y:S01]  /*12010*/  FMUL.FTZ R123, R26, UR11 ;  /* 0x0000000b1a7b7c20 */ /* 0x000fe20008410000 */
[----:B------:R-:W-:Y:S01]  /*12020*/  PRMT R12, R13, 0x654, R12 ;  /* 0x000006540d0c7816 */ /* 0x000fe2000000000c */
[----:B------:R-:W-:Y:S01]  /*12030*/  FMUL.FTZ R26, R31, UR11 ;  /* 0x0000000b1f1a7c20 */ /* 0x000fe20008410000 */
[----:B------:R-:W1:Y:S01]  /*12040*/  MUFU.TANH R9, R9 ;  /* 0x0000000900097308 */ /* 0x000e620000002400 */
[----:B------:R-:W-:Y:S01]  /*12050*/  FMUL.FTZ R31, R36, UR11 ;  /* 0x0000000b241f7c20 */ /* 0x000fe20008410000 */
[----:B------:R0:W-:Y:S01]  /*12060*/  SYNCS.ARRIVE.TRANS64.RED.A1T0 RZ, [R12+URZ], RZ ;  /* 0x000000ff0cff79a7 */ /* 0x0001e2000810043f */
[----:B------:R-:W-:Y:S01]  /*12070*/  FMUL.FTZ R32, R37, UR11 ;  /* 0x0000000b25207c20 */ /* 0x000fe20008410000 */
[----:B------:R-:W-:Y:S01]  /*12080*/  FMUL.FTZ R25, R30, UR11 ;  /* 0x0000000b1e197c20 */ /* 0x000fe20008410000 */
[----:B------:R-:W-:Y:S01]  /*12090*/  FMUL.FTZ R30, R35, UR11 ;  /* 0x0000000b231e7c20 */ /* 0x000fe20008410000 */
[----:B------:R-:W-:Y:S01]  /*120a0*/  FMUL.FTZ R35, R40, UR11 ;  /* 0x0000000b28237c20 */ /* 0x000fe20008410000 */
[----:B------:R-:W-:Y:S01]  /*120b0*/  FMUL.FTZ R36, R41, UR11 ;  /* 0x0000000b29247c20 */ /* 0x000fe20008410000 */
[----:B------:R-:W2:Y:S01]  /*120c0*/  MUFU.TANH R21, R21 ;  /* 0x0000001500157308 */ /* 0x000ea20000002400 */
[----:B------:R-:W-:Y:S01]  /*120d0*/  FMUL.FTZ R29, R34, UR11 ;  /* 0x0000000b221d7c20 */ /* 0x000fe20008410000 */
[----:B0-----:R-:W-:Y:S01]  /*120e0*/  FMNMX.FTZ R12, R8, R14, !PT ;  /* 0x0000000e080c7209 */ /* 0x001fe20007810000 */
        /* <DEDUP_REMOVED lines=49> */
[----:B------:R-:W-:-:S04]  /*12400*/  UMOV UR30, UR4 ;  /* 0x00000004001e7c82 */ /* 0x000fc80008000000 */
        /* <DEDUP_REMOVED lines=81> */
[----:B------:R-:W-:Y:S01]  /*12920*/  FMUL.FTZ R77, R78, UR11 ;  /* 0x0000000b4e4d7c20 */ /* 0x000fe20008410000 */
[----:B------:R-:W-:-:S05]  /*12930*/  FMUL.FTZ R78, R79, UR11 ;  /* 0x0000000b4f4e7c20 */ /* 0x000fca0008410000 */
        /* <DEDUP_REMOVED lines=14> */
[----:B0-----:R-:W-:-:S05]  /*12a20*/  FMNMX.FTZ R12, R76, R81, !PT ;  /* 0x000000514c0c7209 */ /* 0x001fca0007810000 */
[----:B------:R-:W0:Y:S02]  /*12a30*/  SHFL.BFLY PT, R13, R12, 0x2, 0x1f ;  /* 0x0c401f000c0d7f89 */ /* 0x000e2400000e0000 */
[----:B------:R-:W3:Y:S01]  /*12a40*/  MUFU.TANH R65, R65 ;  /* 0x0000004100417308 */ /* 0x000ee20000002400 */
[----:B-1----:R-:W-:Y:S01]  /*12a50*/  FMNMX.FTZ R81, R61, R80, !PT ;  /* 0x000000503d517209 */ /* 0x002fe20007810000 */
[----:B------:R-:W-:-:S06]  /*12a60*/  FMUL.FTZ R80, R83, UR11 ;  /* 0x0000000b53507c20 */ /* 0x000fcc0008410000 */
[----:B------:R-:W1:Y:S01]  /*12a70*/  MUFU.TANH R66, R66 ;  /* 0x0000004200427308 */ /* 0x000e620000002400 */
[----:B--2---:R-:W-:-:S07]  /*12a80*/  FMNMX.FTZ R82, R62, R81, !PT ;  /* 0x000000513e527209 */ /* 0x004fce0007810000 */
[----:B------:R-:W2:Y:S01]  /*12a90*/  MUFU.TANH R69, R69 ;  /* 0x0000004500457308 */ /* 0x000ea20000002400 */
[----:B---3--:R-:W-:Y:S02]  /*12aa0*/  FMNMX.FTZ R81, R65, R82, !PT ;  /* 0x0000005241517209 */ /* 0x008fe40007810000 */
[----:B0-----:R-:W-:-:S05]  /*12ab0*/  FMNMX.FTZ R12, R12, R13, !PT ;  /* 0x0000000d0c0c7209 */ /* 0x001fca0007810000 */
[----:B------:R-:W0:Y:S01]  /*12ac0*/  MUFU.TANH R75, R75 ;  /* 0x0000004b004b7308 */ /* 0x000e220000002400 */
[----:B-1----:R-:W-:Y:S01]  /*12ad0*/  FMNMX.FTZ R82, R66, R81, !PT ;  /* 0x0000005142527209 */ /* 0x002fe20007810000 */
[----:B------:R-:W-:Y:S01]  /*12ae0*/  FMUL.FTZ R81, R86, UR11 ;  /* 0x0000000b56517c20 */ /* 0x000fe20008410000 */
[----:B------:R-:W1:Y:S05]  /*12af0*/  SHFL.BFLY PT, R13, R12, 0x1, 0x1f ;  /* 0x0c201f000c0d7f89 */ /* 0x000e6a00000e0000 */
[----:B------:R-:W3:Y:S01]  /*12b00*/  MUFU.TANH R77, R77 ;  /* 0x0000004d004d7308 */ /* 0x000ee20000002400 */
[----:B--2---:R-:W-:-:S07]  /*12b10*/  FMNMX.FTZ R82, R69, R82, !PT ;  /* 0x0000005245527209 */ /* 0x004fce0007810000 */
[----:B------:R-:W2:Y:S01]  /*12b20*/  MUFU.TANH R78, R78 ;  /* 0x0000004e004e7308 */ /* 0x000ea20000002400 */
[----:B0-----:R-:W-:Y:S01]  /*12b30*/  FMNMX.FTZ R84, R75, R82, !PT ;  /* 0x000000524b547209 */ /* 0x001fe20007810000 */
[----:B------:R-:W-:-:S06]  /*12b40*/  FMUL.FTZ R82, R87, UR11 ;  /* 0x0000000b57527c20 */ /* 0x000fcc0008410000 */
[----:B------:R-:W0:Y:S01]  /*12b50*/  MUFU.TANH R79, R79 ;  /* 0x0000004f004f7308 */ /* 0x000e220000002400 */
[----:B---3--:R-:W-:Y:S02]  /*12b60*/  FMNMX.FTZ R83, R77, R84, !PT ;  /* 0x000000544d537209 */ /* 0x008fe40007810000 */
[----:B-1----:R-:W-:-:S05]  /*12b70*/  FMNMX.FTZ R13, R12, R13, !PT ;  /* 0x0000000d0c0d7209 */ /* 0x002fca0007810000 */
[----:B------:R-:W1:Y:S01]  /*12b80*/  MUFU.TANH R80, R80 ;  /* 0x0000005000507308 */ /* 0x000e620000002400 */
[----:B--2---:R-:W-:Y:S01]  /*12b90*/  FMNMX.FTZ R84, R78, R83, !PT ;  /* 0x000000534e547209 */ /* 0x004fe20007810000 */
[----:B------:R-:W-:-:S04]  /*12ba0*/  FADD.FTZ R14, -R13, R14 ;  /* 0x0000000e0d0e7221 */ /* 0x000fc80000010100 */
[----:B------:R-:W-:Y:S02]  /*12bb0*/  FMUL.FTZ R14, R14, UR30 ;  /* 0x0000001e0e0e7c20 */ /* 0x000fe40008410000 */
[----:B------:R-:W2:Y:S01]  /*12bc0*/  MUFU.TANH R81, R81 ;  /* 0x0000005100517308 */ /* 0x000ea20000002400 */
[----:B0-----:R-:W-:-:S07]  /*12bd0*/  FMNMX.FTZ R83, R79, R84, !PT ;  /* 0x000000544f537209 */ /* 0x001fce0007810000 */
[----:B------:R-:W0:Y:S01]  /*12be0*/  MUFU.TANH R82, R82 ;  /* 0x0000005200527308 */ /* 0x000e220000002400 */
[----:B-1----:R-:W-:-:S07]  /*12bf0*/  FMNMX.FTZ R84, R80, R83, !PT ;  /* 0x0000005350547209 */ /* 0x002fce0007810000 */
[----:B------:R-:W-:Y:S01]  /*12c00*/  MUFU.EX2 R14, R14 ;  /* 0x0000000e000e7308 */ /* 0x000fe20000000800 */
[----:B--2---:R-:W-:-:S04]  /*12c10*/  FMNMX.FTZ R83, R81, R84, !PT ;  /* 0x0000005451537209 */ /* 0x004fc80007810000 */
[----:B0-----:R-:W-:-:S05]  /*12c20*/  FMNMX.FTZ R83, R82, R83, !PT ;  /* 0x0000005352537209 */ /* 0x001fca0007810000 */
[----:B------:R-:W0:Y:S02]  /*12c30*/  SHFL.BFLY PT, R84, R83, 0x2, 0x1f ;  /* 0x0c401f0053547f89 */ /* 0x000e2400000e0000 */
[----:B0-----:R-:W-:Y:S01]  /*12c40*/  FMNMX.FTZ R84, R83, R84, !PT ;  /* 0x0000005453547209 */ /* 0x001fe20007810000 */
[----:B------:R-:W-:-:S04]  /*12c50*/  FMUL.FTZ R83, R13, UR30 ;  /* 0x0000001e0d537c20 */ /* 0x000fc80008410000 */
[----:B------:R-:W0:Y:S01]  /*12c60*/  SHFL.BFLY PT, R85, R84, 0x1, 0x1f ;  /* 0x0c201f0054557f89 */ /* 0x000e2200000e0000 */
        /* <DEDUP_REMOVED lines=13> */
[--C-:B------:R-:W-:Y:S01]  /*12d40*/  FFMA.FTZ R132, R51, UR30, -R83.reuse ;  /* 0x0000001e33847c23 */ /* 0x100fe20008010853 */
[----:B------:R-:W2:Y:S01]  /*12d50*/  MUFU.EX2 R121, R121 ;  /* 0x0000007900797308 */ /* 0x000ea20000000800 */
        /* <DEDUP_REMOVED lines=8> */
[----:B0-----:R-:W-:Y:S01]  /*12de0*/  FMNMX.FTZ R12, R84, R85, !PT ;  /* 0x00000055540c7209 */ /* 0x001fe20007810000 */
[--C-:B------:R-:W-:Y:S01]  /*12df0*/  FFMA.FTZ R85, R32, UR30, -R83.reuse ;  /* 0x0000001e20557c23 */ /* 0x100fe20008010853 */
[--C-:B------:R-:W-:Y:S01]  /*12e00*/  FFMA.FTZ R32, R48, UR30, -R83.reuse ;  /* 0x0000001e30207c23 */ /* 0x100fe20008010853 */
[--C-:B------:R-:W-:Y:S01]  /*12e10*/  FFMA.FTZ R84, R36, UR30, -R83.reuse ;  /* 0x0000001e24547c23 */ /* 0x100fe20008010853 */
[----:B------:R-:W-:Y:S01]  /*12e20*/  FFMA.FTZ R36, R40, UR30, -R83 ;  /* 0x0000001e28247c23 */ /* 0x000fe20008010853 */
[C---:B------:R-:W-:Y:S01]  /*12e30*/  FADD.FTZ R5, -R12.reuse, R5 ;  /* 0x000000050c057221 */ /* 0x040fe20000010100 */
[----:B------:R-:W-:Y:S01]  /*12e40*/  FMUL.FTZ R48, R12, UR30 ;  /* 0x0000001e0c307c20 */ /* 0x000fe20008410000 */
[----:B------:R-:W-:Y:S01]  /*12e50*/  MUFU.EX2 R87, R87 ;  /* 0x0000005700577308 */ /* 0x000fe20000000800 */
[----:B-1----:R-:W-:Y:S01]  /*12e60*/  FFMA.FTZ R4, R14, R4, R148 ;  /* 0x000000040e047223 */ /* 0x002fe20000010094 */
[----:B------:R-:W-:Y:S01]  /*12e70*/  FMUL.FTZ R5, R5, UR30 ;  /* 0x0000001e05057c20 */ /* 0x000fe20008410000 */
        /* <DEDUP_REMOVED lines=8> */
[----:B------:R-:W-:Y:S01]  /*12f00*/  FFMA.FTZ R139, R49, UR30, -R48 ;  /* 0x0000001e318b7c23 */ /* 0x000fe20008010830 */
[----:B--2---:R-:W-:Y:S01]  /*12f10*/  FADD.FTZ R49, R121, R4 ;  /* 0x0000000479317221 */ /* 0x004fe20000010000 */
        /* <DEDUP_REMOVED lines=20> */
[----:B0-----:R-:W-:Y:S01]  /*13060*/  FFMA.FTZ R3, R5, R3, R149 ;  /* 0x0000000305037223 */ /* 0x001fe20000010095 */
[--C-:B------:R-:W-:Y:S01]  /*13070*/  FFMA.FTZ R41, R75, UR30, -R48.reuse ;  /* 0x0000001e4b297c23 */ /* 0x100fe20008010830 */
[--C-:B------:R-:W-:Y:S01]  /*13080*/  FFMA.FTZ R127, R77, UR30, -R48.reuse ;  /* 0x0000001e4d7f7c23 */ /* 0x100fe20008010830 */
[--C-:B------:R-:W-:Y:S01]  /*13090*/  FFMA.FTZ R38, R78, UR30, -R48.reuse ;  /* 0x0000001e4e267c23 */ /* 0x100fe20008010830 */
[--C-:B------:R-:W-:Y:S01]  /*130a0*/  FFMA.FTZ R34, R79, UR30, -R48.reuse ;  /* 0x0000001e4f227c23 */ /* 0x100fe20008010830 */
[--C-:B------:R-:W-:Y:S01]  /*130b0*/  FFMA.FTZ R37, R80, UR30, -R48.reuse ;  /* 0x0000001e50257c23 */ /* 0x100fe20008010830 */
[--C-:B------:R-:W-:Y:S01]  /*130c0*/  FFMA.FTZ R123, R81, UR30, -R48.reuse ;  /* 0x0000001e517b7c23 */ /* 0x100fe20008010830 */
[----:B------:R-:W0:Y:S01]  /*130d0*/  MUFU.EX2 R43, R43 ;  /* 0x0000002b002b7308 */ /* 0x000e220000000800 */
[----:B-1----:R-:W-:Y:S01]  /*130e0*/  FADD.FTZ R4, R44, R3 ;  /* 0x000000032c047221 */ /* 0x002fe20000010000 */
[----:B------:R-:W-:Y:S01]  /*130f0*/  FFMA.FTZ R33, R82, UR30, -R48 ;  /* 0x0000001e52217c23 */ /* 0x000fe20008010830 */
[----:B------:R-:W-:Y:S01]  /*13100*/  FADD.FTZ R48, R150, R49 ;  /* 0x0000003196307221 */ /* 0x000fe20000010000 */
[--C-:B------:R-:W-:Y:S01]  /*13110*/  FFMA.FTZ R124, R67, UR30, -R83.reuse ;  /* 0x0000001e437c7c23 */ /* 0x100fe20008010853 */
[--C-:B------:R-:W-:Y:S01]  /*13120*/  FFMA.FTZ R21, R68, UR30, -R83.reuse ;  /* 0x0000001e44157c23 */ /* 0x100fe20008010853 */
[--C-:B------:R-:W-:Y:S01]  /*13130*/  FFMA.FTZ R126, R70, UR30, -R83.reuse ;  /* 0x0000001e467e7c23 */ /* 0x100fe20008010853 */
[----:B------:R-:W-:Y:S01]  /*13140*/  FADD.FTZ R3, R87, R48 ;  /* 0x0000003057037221 */ /* 0x000fe20000010000 */
[----:B------:R-:W1:Y:S01]  /*13150*/  MUFU.EX2 R144, R144 ;  /* 0x0000009000907308 */ /* 0x000e620000000800 */
[----:B--2---:R-:W-:Y:S01]  /*13160*/  FADD.FTZ R4, R151, R4 ;  /* 0x0000000497047221 */ /* 0x004fe20000010000 */
[--C-:B------:R-:W-:Y:S01]  /*13170*/  FFMA.FTZ R9, R71, UR30, -R83.reuse ;  /* 0x0000001e47097c23 */ /* 0x100fe20008010853 */
[--C-:B------:R-:W-:Y:S01]  /*13180*/  FFMA.FTZ R120, R72, UR30, -R83.reuse ;  /* 0x0000001e48787c23 */ /* 0x100fe20008010853 */
[--C-:B------:R-:W-:Y:S01]  /*13190*/  FFMA.FTZ R8, R73, UR30, -R83.reuse ;  /* 0x0000001e49087c23 */ /* 0x100fe20008010853 */
[--C-:B------:R-:W-:Y:S01]  /*131a0*/  FFMA.FTZ R122, R74, UR30, -R83.reuse ;  /* 0x0000001e4a7a7c23 */ /* 0x100fe20008010853 */
[----:B------:R-:W-:-:S02]  /*131b0*/  FFMA.FTZ R39, R76, UR30, -R83 ;  /* 0x0000001e4c277c23 */ /* 0x000fc40008010853 */
        /* <DEDUP_REMOVED lines=114> */
.L_x_1745:
[----:B------:R-:W2:Y:S01]  /*138e0*/  LDL R49, [R1+0x1c] ;  /* 0x00001c0001317983 */ /* 0x000ea20000100800 */
[----:B------:R-:W-:Y:S01]  /*138f0*/  LEA R15, R15, R2, 0x3 ;  /* 0x000000020f0f7211 */ /* 0x000fe200078e18ff */
[----:B------:R-:W-:Y:S01]  /*13900*/  IMAD.U32 R48, RZ, RZ, UR38 ;  /* 0x00000026ff307e24 */ /* 0x000fe2000f8e00ff */
[----:B------:R-:W-:Y:S01]  /*13910*/  F2FP.BF16.F32.PACK_AB R148, R121, R148 ;  /* 0x000000947994723e */ /* 0x000fe200000010ff */
[----:B------:R-:W-:Y:S01]  /*13920*/  FMUL.FTZ R88, R88, R14 ;  /* 0x0000000e58587220 */ /* 0x000fe20000410000 */
[----:B------:R-:W-:Y:S01]  /*13930*/  F2FP.BF16.F32.PACK_AB R120, R8, R120 ;  /* 0x000000780878723e */ /* 0x000fe200000010ff */
        /* <DEDUP_REMOVED lines=68> */
[C---:B--2---:R-:W-:Y:S01]  /*13d80*/  ISETP.GT.AND P1, PT, R0.reuse, R49, PT ;  /* 0x000000310000720c */ /* 0x044fe20003f24270 */
[----:B------:R-:W-:-:S12]  /*13d90*/  VIADD R0, R0, 0xffffffff ;  /* 0xffffffff00007836 */ /* 0x000fd80000000000 */
[----:B------:R-:W-:Y:S05]  /*13da0*/  @P1 BRA `(.L_x_1746) ;  /* 0xffffffd800241947 */ /* 0x000fea000383ffff */
.L_x_1734:
[----:B------:R-:W2:Y:S02]  /*13db0*/  LDL R5, [R1+0x3c] ;  /* 0x00003c0001057983 */ /* 0x000ea40000100800 */
[----:B--2---:R-:W-:-:S13]  /*13dc0*/  ISETP.GE.AND P1, PT, R0, R5, PT ;  /* 0x000000050000720c */ /* 0x004fda0003f26270 */
[----:B------:R-:W-:Y:S05]  /*13dd0*/  @!P1 BRA `(.L_x_1747) ;  /* 0x0000003800109947 */ /* 0x000fea0003800000 */
[----:B------:R-:W-:Y:S02]  /*13de0*/  IMAD.MOV.U32 R5, RZ, RZ, R12 ;  /* 0x000000ffff057224 */ /* 0x000fe400078e000c */
[----:B------:R-:W-:Y:S02]  /*13df0*/  IMAD.MOV.U32 R14, RZ, RZ, R13 ;  /* 0x000000ffff0e7224 */ /* 0x000fe400078e000d */
[----:B------:R-:W-:Y:S02]  /*13e00*/  IMAD.MOV.U32 R8, RZ, RZ, R154 ;  /* 0x000000ffff087224 */ /* 0x000fe400078e009a */
[----:B------:R-:W-:-:S07]  /*13e10*/  IMAD.MOV.U32 R15, RZ, RZ, R19 ;  /* 0x000000ffff0f7224 */ /* 0x000fce00078e0013 */
.L_x_1767:
        /* <DEDUP_REMOVED lines=9> */
.L_x_1749:
        /* <DEDUP_REMOVED lines=8> */
.L_x_1750:
[----:B------:R-:W-:Y:S04]  /*13f30*/  BSSY B0, `(.L_x_1748) ;  /* 0x0000004000007945 */ /* 0x000fe80003800000 */
[----:B-1----:R-:W-:Y:S05]  /*13f40*/  @P2 BRA `(.L_x_1751) ;  /* 0x0000000000082947 */ /* 0x002fea0003800000 */
[----:B------:R-:W1:Y:S02]  /*13f50*/  SYNCS.PHASECHK.TRANS64.TRYWAIT P2, [R9+URZ+0x16830], R12 ;  /* 0x0168300c090075a7 */ /* 0x000e64000804017f */
[----:B-1----:R-:W-:Y:S05]  /*13f60*/  @!P2 BRA `(.L_x_1752) ;  /* 0x000000f80014a947 */ /* 0x002fea0003800000 */
.L_x_1751:
[----:B------:R-:W-:Y:S05]  /*13f70*/  BSYNC B0 ;  /* 0x0000000000007941 */ /* 0x000fea0003800000 */
.L_x_1748:
        /* <DEDUP_REMOVED lines=48> */
.L_x_1754:
[----:B------:R-:W-:Y:S01]  /*14280*/  SHF.L.U32 R8, R8, 0x1f, RZ ;  /* 0x0000001f08087819 */ /* 0x000fe200000006ff */
[----:B------:R-:W-:-:S04]  /*14290*/  IMAD R9, R15, 0x8, R2 ;  /* 0x000000080f097824 */ /* 0x000fc800078e0202 */
[----:B------:R0:W1:Y:S01]  /*142a0*/  SYNCS.PHASECHK.TRANS64.TRYWAIT P1, [R9+URZ+0x16850], R8 ;  /* 0x01685008090075a7 */ /* 0x000062000802017f */
[----:B------:R-:W-:Y:S05]  /*142b0*/  @!P0 BRA `(.L_x_1755) ;  /* 0x0000000000048947 */ /* 0x000fea0003800000 */
[----:B------:R-:W-:Y:S01]  /*142c0*/  BPT.TRAP 0x1 ;  /* 0x000000040000795c */ /* 0x000fe20000300000 */
.L_x_1755:
[----:B-1----:R-:W-:Y:S05]  /*142d0*/  @P1 BRA `(.L_x_1753) ;  /* 0x0000000000081947 */ /* 0x002fea0003800000 */
[----:B------:R-:W1:Y:S02]  /*142e0*/  SYNCS.PHASECHK.TRANS64.TRYWAIT P1, [R9+URZ+0x16850], R8 ;  /* 0x01685008090075a7 */ /* 0x000e64000802017f */
[----:B-1----:R-:W-:Y:S05]  /*142f0*/  @!P1 BRA `(.L_x_1756) ;  /* 0x000000f400449947 */ /* 0x002fea0003800000 */
.L_x_1753:
        /* <DEDUP_REMOVED lines=68> */
.L_x_1757:
        /* <DEDUP_REMOVED lines=15> */
[----:B------:R-:W-:-:S02]  /*14830*/  IMAD R54, R19, 0x8, R2 ;  /* 0x0000000813367824 */ /* 0x000fc400078e0202 */
[----:B------:R-:W-:Y:S01]  /*14840*/  FMUL.FTZ R39, R44, UR10 ;  /* 0x0000000a2c277c20 */ /* 0x000fe20008410000 */
[----:B------:R-:W-:Y:S01]  /*14850*/  FMUL.FTZ R44, R50, UR10 ;  /* 0x0000000a322c7c20 */ /* 0x000fe20008410000 */
[----:B------:R-:W-:Y:S01]  /*14860*/  FMUL.FTZ R50, R55, UR10 ;  /* 0x0000000a37327c20 */ /* 0x000fe20008410000 */
[----:B------:R-:W-:Y:S02]  /*14870*/  VIADD R54, R54, 0x16840 ;  /* 0x0001684036367836 */ /* 0x000fe40000000000 */
[----:B------:R-:W-:-:S05]  /*14880*/  IMAD.U32 R55, RZ, RZ, UR38 ;  /* 0x00000026ff377e24 */ /* 0x000fca000f8e00ff */
[----:B------:R-:W-:Y:S01]  /*14890*/  PRMT R54, R55, 0x654, R54 ;  /* 0x0000065437367816 */ /* 0x000fe20000000036 */
[----:B------:R-:W4:Y:S03]  /*148a0*/  MUFU.TANH R20, R20 ;  /* 0x0000001400147308 */ /* 0x000f260000002400 */
[----:B------:R5:W-:Y:S05]  /*148b0*/  SYNCS.ARRIVE.TRANS64.RED.A1T0 RZ, [R54+URZ], RZ ;  /* 0x000000ff36ff79a7 */ /* 0x000bea000810043f */
        /* <DEDUP_REMOVED lines=68> */
[----:B------:R-:W1:Y:S02]  /*14d00*/  MUFU.TANH R9, R9 ;  /* 0x0000000900097308 */ /* 0x000e640000002400 */
[----:B-----5:R-:W-:-:S06]  /*14d10*/  IADD3 R54, -R155, 0x1, -R85 ;  /* 0x000000019b367810 */ /* 0x020fcc0007ffe955 */
[----:B------:R-:W2:Y:S01]  /*14d20*/  MUFU.TANH R13, R13 ;  /* 0x0000000d000d7308 */ /* 0x000ea20000002400 */
[----:B---3--:R-:W-:-:S07]  /*14d30*/  IADD3 R54, -R124, R54, R125 ;  /* 0x000000367c367210 */ /* 0x008fce0007ffe17d */
[----:B------:R-:W3:Y:S08]  /*14d40*/  MUFU.TANH R12, R12 ;  /* 0x0000000c000c7308 */ /* 0x000ef00000002400 */
        /* <DEDUP_REMOVED lines=50> */
[----:B------:R-:W-:Y:S02]  /*15070*/  VIADD R120, R54, UR31 ;  /* 0x0000001f36787c36 */ /* 0x000fe40008000000 */
        /* <DEDUP_REMOVED lines=15> */
.L_x_1760:
[----:B------:R-:W-:-:S05]  /*15170*/  IMAD.U32 R123, RZ, RZ, UR7 ;  /* 0x00000007ff7b7e24 */ /* 0x000fca000f8e00ff */
[----:B------:R-:W-:-:S13]  /*15180*/  ISETP.NE.AND P1, PT, R123, 0x1, PT ;  /* 0x000000017b00780c */ /* 0x000fda0003f25270 */
[----:B------:R-:W0:Y:S02]  /*15190*/  @P1 LDC.64 R54, c[0x0][0x9e8] ;  /* 0x00027a00ff361b82 */ /* 0x000e240000000a00 */
[----:B0-----:R-:W-:-:S05]  /*151a0*/  @P1 IMAD.HI.U32 R54, R122, R54, RZ ;  /* 0x000000367a361227 */ /* 0x001fca00078e00ff */
[----:B------:R-:W-:-:S07]  /*151b0*/  @P1 SHF.R.U32.HI R122, RZ, R55, R54 ;  /* 0x00000037ff7a1219 */ /* 0x000fce0000011636 */
.L_x_1761:
[----:B------:R-:W-:Y:S05]  /*151c0*/  BSYNC B0 ;  /* 0x0000000000007941 */ /* 0x000fea0003800000 */
.L_x_1759:
[----:B------:R-:W-:-:S04]  /*151d0*/  IMAD R122, R122, R123, -R85 ;  /* 0x0000007b7a7a7224 */ /* 0x000fc800078e0a55 */
[----:B------:R-:W-:-:S05]  /*151e0*/  IMAD.IADD R122, R122, 0x1, -R155 ;  /* 0x000000017a7a7824 */ /* 0x000fca00078e0a9b */
[----:B------:R-:W-:Y:S02]  /*151f0*/  VIMNMX R86, R86, R122, !PT ;  /* 0x0000007a56567248 */ /* 0x000fe40007fe0100 */
[----:B------:R-:W-:-:S07]  /*15200*/  VIADDMNMX R87, R122, R123, R87, PT ;  /* 0x0000007b7a577246 */ /* 0x000fce0003800157 */
.L_x_1758:
        /* <DEDUP_REMOVED lines=113> */
.L_x_1764:
[----:B------:R-:W-:-:S05]  /*15920*/  IMAD.U32 R13, RZ, RZ, UR7 ;  /* 0x00000007ff0d7e24 */ /* 0x000fca000f8e00ff */
[----:B------:R-:W-:-:S13]  /*15930*/  ISETP.NE.AND P2, PT, R13, 0x1, PT ;  /* 0x000000010d00780c */ /* 0x000fda0003f45270 */
[----:B------:R-:W0:Y:S02]  /*15940*/  @P2 LDC.64 R86, c[0x0][0x9e8] ;  /* 0x00027a00ff562b82 */ /* 0x000e240000000a00 */
[----:B0-----:R-:W-:-:S05]  /*15950*/  @P2 IMAD.HI.U32 R86, R8, R86, RZ ;  /* 0x0000005608562227 */ /* 0x001fca00078e00ff */
[----:B------:R-:W-:-:S07]  /*15960*/  @P2 SHF.R.U32.HI R8, RZ, R87, R86 ;  /* 0x00000057ff082219 */ /* 0x000fce0000011656 */
.L_x_1765:
[----:B------:R-:W-:Y:S05]  /*15970*/  BSYNC B0 ;  /* 0x0000000000007941 */ /* 0x000fea0003800000 */
.L_x_1763:
[----:B------:R-:W-:-:S04]  /*15980*/  IMAD R8, R8, R13, -R85 ;  /* 0x0000000d08087224 */ /* 0x000fc800078e0a55 */
[----:B------:R-:W-:-:S05]  /*15990*/  IMAD.IADD R8, R8, 0x1, -R155 ;  /* 0x0000000108087824 */ /* 0x000fca00078e0a9b */
[----:B------:R-:W-:Y:S02]  /*159a0*/  VIADDMNMX R121, R8, R13, R121, PT ;  /* 0x0000000d08797246 */ /* 0x000fe40003800179 */
[----:B------:R-:W-:-:S07]  /*159b0*/  VIMNMX R120, R120, R8, !PT ;  /* 0x0000000878787248 */ /* 0x000fce0007fe0100 */
.L_x_1762:
[----:B------:R-:W-:Y:S01]  /*159c0*/  FMNMX.FTZ R13, R9, R14, !PT ;  /* 0x0000000e090d7209 */ /* 0x000fe20007810000 */
[----:B------:R-:W-:Y:S01]  /*159d0*/  UMOV UR30, UR6 ;  /* 0x00000006001e7c82 */ /* 0x000fe20008000000 */
        /* <DEDUP_REMOVED lines=49> */
[----:B------:R-:W-:Y:S02]  /*15cf0*/  FSEL R34, R34, -INF , !P2 ;  /* 0xff80000022227808 */ /* 0x000fe40005000000 */
[----:B------:R-:W-:Y:S02]  /*15d00*/  ISETP.GT.AND P2, PT, R120, 0x21, P1 ;  /* 0x000000217800780c */ /* 0x000fe40000f44270 */
[----:B------:R-:W-:Y:S02]  /*15d10*/  FMNMX.FTZ R8, R71, R8, !PT ;  /* 0x0000000847087209 */ /* 0x000fe40007810000 */
[----:B------:R-:W-:-:S02]  /*15d20*/  FSEL R40, R40, -INF , !P3 ;  /* 0xff80000028287808 */ /* 0x000fc40005800000 */
[----:B------:R-:W-:Y:S02]  /*15d30*/  ISETP.GT.AND P3, PT, R120, 0x30, P1 ;  /* 0x000000307800780c */ /* 0x000fe40000f64270 */
[----:B------:R-:W-:Y:S02]  /*15d40*/  ISETP.LT.OR P2, PT, R121, 0x22, P2 ;  /* 0x000000227900780c */ /* 0x000fe40001741670 */
[----:B------:R-:W-:Y:S02]  /*15d50*/  FMNMX.FTZ R8, R73, R8, !PT ;  /* 0x0000000849087209 */ /* 0x000fe40007810000 */
[----:B------:R-:W-:Y:S02]  /*15d60*/  ISETP.LT.OR P3, PT, R121, 0x31, P3 ;  /* 0x000000317900780c */ /* 0x000fe40001f61670 */
[----:B------:R-:W-:Y:S02]  /*15d70*/  FSEL R38, R38, -INF , !P2 ;  /* 0xff80000026267808 */ /* 0x000fe40005000000 */
[----:B------:R-:W-:-:S02]  /*15d80*/  ISETP.GT.AND P2, PT, R120, 0x29, P1 ;  /* 0x000000297800780c */ /* 0x000fc40000f44270 */
[----:B------:R-:W-:Y:S02]  /*15d90*/  FMNMX.FTZ R8, R75, R8, !PT ;  /* 0x000000084b087209 */ /* 0x000fe40007810000 */
[----:B------:R-:W-:Y:S02]  /*15da0*/  FSEL R44, R44, -INF , !P3 ;  /* 0xff8000002c2c7808 */ /* 0x000fe40005800000 */
[----:B------:R-:W-:Y:S02]  /*15db0*/  ISETP.GT.AND P3, PT, R120, 0x38, P1 ;  /* 0x000000387800780c */ /* 0x000fe40000f64270 */
[----:B------:R-:W-:Y:S02]  /*15dc0*/  ISETP.LT.OR P2, PT, R121, 0x2a, P2 ;  /* 0x0000002a7900780c */ /* 0x000fe40001741670 */
[----:B------:R-:W-:Y:S02]  /*15dd0*/  FMNMX.FTZ R8, R77, R8, !PT ;  /* 0x000000084d087209 */ /* 0x000fe40007810000 */
[----:B------:R-:W-:-:S02]  /*15de0*/  ISETP.LT.OR P3, PT, R121, 0x39, P3 ;  /* 0x000000397900780c */ /* 0x000fc40001f61670 */
[----:B------:R-:W-:Y:S02]  /*15df0*/  FSEL R42, R42, -INF , !P2 ;  /* 0xff8000002a2a7808 */ /* 0x000fe40005000000 */
[----:B------:R-:W-:Y:S02]  /*15e00*/  FMNMX.FTZ R8, R79, R8, !PT ;  /* 0x000000084f087209 */ /* 0x000fe40007810000 */
[----:B------:R-:W-:Y:S02]  /*15e10*/  ISETP.GT.AND P2, PT, R120, 0x31, P1 ;  /* 0x000000317800780c */ /* 0x000fe40000f44270 */
[----:B------:R-:W-:Y:S02]  /*15e20*/  FSEL R48, R48, -INF , !P3 ;  /* 0xff80000030307808 */ /* 0x000fe40005800000 */
[----:B------:R-:W-:Y:S02]  /*15e30*/  ISETP.GT.AND P3, PT, R120, 0x40, P1 ;  /* 0x000000407800780c */ /* 0x000fe40000f64270 */
[----:B------:R-:W-:-:S02]  /*15e40*/  FMNMX.FTZ R8, R81, R8, !PT ;  /* 0x0000000851087209 */ /* 0x000fc40007810000 */
[C---:B------:R-:W-:Y:S02]  /*15e50*/  ISETP.LT.OR P2, PT, R121.reuse, 0x32, P2 ;  /* 0x000000327900780c */ /* 0x040fe40001741670 */
[----:B------:R-:W-:Y:S02]  /*15e60*/  ISETP.LT.OR P3, PT, R121, 0x41, P3 ;  /* 0x000000417900780c */ /* 0x000fe40001f61670 */
[----:B------:R-:W-:Y:S02]  /*15e70*/  FMNMX.FTZ R8, R83, R8, !PT ;  /* 0x0000000853087209 */ /* 0x000fe40007810000 */
[----:B------:R-:W-:Y:S02]  /*15e80*/  FSEL R46, R46, -INF , !P2 ;  /* 0xff8000002e2e7808 */ /* 0x000fe40005000000 */
[----:B------:R-:W-:Y:S01]  /*15e90*/  ISETP.GT.AND P2, PT, R120, 0x39, P1 ;  /* 0x000000397800780c */ /* 0x000fe20000f44270 */
[----:B------:R-:W0:Y:S01]  /*15ea0*/  SHFL.BFLY PT, R13, R8, 0x2, 0x1f ;  /* 0x0c401f00080d7f89 */ /* 0x000e2200000e0000 */
[----:B------:R-:W-:-:S02]  /*15eb0*/  FSEL R52, R52, -INF , !P3 ;  /* 0xff80000034347808 */ /* 0x000fc40005800000 */
[----:B------:R-:W-:Y:S02]  /*15ec0*/  ISETP.GT.AND P3, PT, R120, 0x48, P1 ;  /* 0x000000487800780c */ /* 0x000fe40000f64270 */
[C---:B------:R-:W-:Y:S02]  /*15ed0*/  ISETP.LT.OR P2, PT, R121.reuse, 0x3a, P2 ;  /* 0x0000003a7900780c */ /* 0x040fe40001741670 */
[----:B------:R-:W-:Y:S02]  /*15ee0*/  ISETP.LT.OR P3, PT, R121, 0x49, P3 ;  /* 0x000000497900780c */ /* 0x000fe40001f61670 */
[----:B------:R-:W-:Y:S02]  /*15ef0*/  FSEL R50, R50, -INF , !P2 ;  /* 0xff80000032327808 */ /* 0x000fe40005000000 */
[----:B------:R-:W-:Y:S02]  /*15f00*/  ISETP.GT.AND P2, PT, R120, 0x41, P1 ;  /* 0x000000417800780c */ /* 0x000fe40000f44270 */
        /* <DEDUP_REMOVED lines=12> */
[----:B0-----:R-:W-:-:S02]  /*15fd0*/  FMNMX.FTZ R55, R8, R13, !PT ;  /* 0x0000000d08377209 */ /* 0x001fc40007810000 */
[----:B------:R-:W-:Y:S02]  /*15fe0*/  FSEL R66, R66, -INF , !P3 ;  /* 0xff80000042427808 */ /* 0x000fe40005800000 */
[----:B------:R-:W-:Y:S01]  /*15ff0*/  ISETP.GT.AND P3, PT, R120, 0x60, P1 ;  /* 0x000000607800780c */ /* 0x000fe20000f64270 */
[----:B------:R-:W0:Y:S01]  /*16000*/  SHFL.BFLY PT, R86, R55, 0x1, 0x1f ;  /* 0x0c201f0037567f89 */ /* 0x000e2200000e0000 */
[C---:B------:R-:W-:Y:S02]  /*16010*/  ISETP.LT.OR P2, PT, R121.reuse, 0x52, P2 ;  /* 0x000000527900780c */ /* 0x040fe40001741670 */
[----:B------:R-:W-:Y:S02]  /*16020*/  ISETP.LT.OR P3, PT, R121, 0x61, P3 ;  /* 0x000000617900780c */ /* 0x000fe40001f61670 */
[----:B------:R-:W-:Y:S02]  /*16030*/  FSEL R64, R64, -INF , !P2 ;  /* 0xff80000040407808 */ /* 0x000fe40005000000 */
[----:B------:R-:W-:-:S02]  /*16040*/  ISETP.GT.AND P2, PT, R120, 0x59, P1 ;  /* 0x000000597800780c */ /* 0x000fc40000f44270 */
[----:B------:R-:W-:Y:S02]  /*16050*/  FSEL R70, R70, -INF , !P3 ;  /* 0xff80000046467808 */ /* 0x000fe40005800000 */
[----:B------:R-:W-:Y:S02]  /*16060*/  ISETP.GT.AND P3, PT, R120, 0x68, P1 ;  /* 0x000000687800780c */ /* 0x000fe40000f64270 */
        /* <DEDUP_REMOVED lines=11> */
[----:B0-----:R-:W-:Y:S02]  /*16120*/  FMNMX.FTZ R13, R55, R86, !PT ;  /* 0x00000056370d7209 */ /* 0x001fe40007810000 */
[----:B------:R-:W-:Y:S02]  /*16130*/  ISETP.GT.AND P3, PT, R120, 0x71, P1 ;  /* 0x000000717800780c */ /* 0x000fe40000f64270 */
[----:B------:R-:W-:Y:S01]  /*16140*/  ISETP.LT.OR P2, PT, R121, 0x6a, P2 ;  /* 0x0000006a7900780c */ /* 0x000fe20001741670 */
[----:B------:R-:W-:Y:S01]  /*16150*/  FMUL.FTZ R8, R13, UR30 ;  /* 0x0000001e0d087c20 */ /* 0x000fe20008410000 */
[----:B------:R-:W-:Y:S02]  /*16160*/  ISETP.LT.OR P3, PT, R121, 0x72, P3 ;  /* 0x000000727900780c */ /* 0x000fe40001f61670 */
[----:B------:R-:W-:-:S02]  /*16170*/  FSEL R76, R76, -INF , !P2 ;  /* 0xff8000004c4c7808 */ /* 0x000fc40005000000 */
[----:B------:R-:W-:Y:S02]  /*16180*/  FSETP.NEU.FTZ.AND P2, PT, R13, -INF , PT ;  /* 0xff8000000d00780b */ /* 0x000fe40003f5d000 */
[----:B------:R-:W-:Y:S02]  /*16190*/  FSEL R80, R80, -INF , !P3 ;  /* 0xff80000050507808 */ /* 0x000fe40005800000 */
[----:B------:R-:W-:Y:S02]  /*161a0*/  ISETP.GT.AND P3, PT, R120, RZ, P1 ;  /* 0x000000ff7800720c */ /* 0x000fe40000f64270 */
[----:B------:R-:W-:Y:S02]  /*161b0*/  FSEL R8, R8, RZ, P2 ;  /* 0x000000ff08087208 */ /* 0x000fe40001000000 */
[----:B------:R-:W-:-:S03]  /*161c0*/  ISETP.LT.OR P3, PT, R121, 0x1, P3 ;  /* 0x000000017900780c */ /* 0x000fc60001f61670 */
[--C-:B------:R-:W-:Y:S01]  /*161d0*/  FFMA.FTZ R148, R9, UR30, -R8.reuse ;  /* 0x0000001e09947c23 */ /* 0x100fe20008010808 */
[--C-:B------:R-:W-:Y:S01]  /*161e0*/  FFMA.FTZ R9, R54, UR30, -R8.reuse ;  /* 0x0000001e36097c23 */ /* 0x100fe20008010808 */
[----:B------:R-:W-:Y:S01]  /*161f0*/  FSEL R54, R12, -INF , !P3 ;  /* 0xff8000000c367808 */ /* 0x000fe20005800000 */
[--C-:B------:R-:W-:Y:S01]  /*16200*/  FFMA.FTZ R144, R27, UR30, -R8.reuse ;  /* 0x0000001e1b907c23 */ /* 0x100fe20008010808 */
[--C-:B------:R-:W-:Y:S01]  /*16210*/  FFMA.FTZ R140, R35, UR30, -R8.reuse ;  /* 0x0000001e238c7c23 */ /* 0x100fe20008010808 */
[----:B------:R-:W-:Y:S01]  /*16220*/  ISETP.GT.AND P3, PT, R120, 0x78, P1 ;  /* 0x000000787800780c */ /* 0x000fe20000f64270 */
        /* <DEDUP_REMOVED lines=19> */
[----:B------:R-:W-:Y:S01]  /*16360*/  FSEL R84, R84, -INF , !P1 ;  /* 0xff80000054547808 */ /* 0x000fe20004800000 */
[--C-:B------:R-:W-:Y:S01]  /*16370*/  FFMA.FTZ R136, R43, UR30, -R8.reuse ;  /* 0x0000001e2b887c23 */ /* 0x100fe20008010808 */
[----:B------:R-:W-:Y:S01]  /*16380*/  FMNMX.FTZ R27, R30, R27, !PT ;  /* 0x0000001b1e1b7209 */ /* 0x000fe20007810000 */
[--C-:B------:R-:W-:Y:S01]  /*16390*/  FFMA.FTZ R29, R45, UR30, -R8.reuse ;  /* 0x0000001e2d1d7c23 */ /* 0x100fe20008010808 */
[--C-:B------:R-:W-:Y:S01]  /*163a0*/  FFMA.FTZ R132, R51, UR30, -R8.reuse ;  /* 0x0000001e33847c23 */ /* 0x100fe20008010808 */
        /* <DEDUP_REMOVED lines=37> */
[----:B------:R0:W-:Y:S02]  /*16600*/  MUFU.EX2 R27, R49 ;  /* 0x00000031001b7308 */ /* 0x0001e40000000800 */
        /* <DEDUP_REMOVED lines=12> */
[----:B------:R-:W-:-:S05]  /*166d0*/  FMNMX.FTZ R12, R84, R35, !PT ;  /* 0x00000023540c7209 */ /* 0x000fca0007810000 */
[----:B------:R-:W1:Y:S01]  /*166e0*/  SHFL.BFLY PT, R35, R12, 0x2, 0x1f ;  /* 0x0c401f000c237f89 */ /* 0x000e6200000e0000 */
[----:B------:R-:W-:Y:S08]  /*166f0*/  MUFU.EX2 R142, R142 ;  /* 0x0000008e008e7308 */ /* 0x000ff00000000800 */
[----:B------:R-:W-:Y:S08]  /*16700*/  MUFU.EX2 R31, R31 ;  /* 0x0000001f001f7308 */ /* 0x000ff00000000800 */
[----:B------:R-:W-:Y:S01]  /*16710*/  MUFU.EX2 R136, R136 ;  /* 0x0000008800887308 */ /* 0x000fe20000000800 */
[----:B-1----:R-:W-:Y:S01]  /*16720*/  FMNMX.FTZ R12, R12, R35, !PT ;  /* 0x000000230c0c7209 */ /* 0x002fe20007810000 */
[----:B------:R-:W-:-:S06]  /*16730*/  FFMA.FTZ R35, R79, UR30, -R8 ;  /* 0x0000001e4f237c23 */ /* 0x000fcc0008010808 */
[----:B------:R-:W-:Y:S01]  /*16740*/  MUFU.EX2 R29, R29 ;  /* 0x0000001d001d7308 */ /* 0x000fe20000000800 */
[----:B------:R-:W1:Y:S07]  /*16750*/  SHFL.BFLY PT, R47, R12, 0x1, 0x1f ;  /* 0x0c201f000c2f7f89 */ /* 0x000e6e00000e0000 */
[----:B------:R-:W-:Y:S08]  /*16760*/  MUFU.EX2 R138, R138 ;  /* 0x0000008a008a7308 */ /* 0x000ff00000000800 */
[----:B------:R-:W-:Y:S08]  /*16770*/  MUFU.EX2 R132, R132 ;  /* 0x0000008400847308 */ /* 0x000ff00000000800 */
[----:B------:R-:W-:Y:S01]  /*16780*/  MUFU.EX2 R24, R24 ;  /* 0x0000001800187308 */ /* 0x000fe20000000800 */
[----:B-1----:R-:W-:-:S02]  /*16790*/  FMNMX.FTZ R12, R12, R47, !PT ;  /* 0x0000002f0c0c7209 */ /* 0x002fc40007810000 */
[----:B------:R-:W-:Y:S02]  /*167a0*/  FSEL R47, R13, RZ, P2 ;  /* 0x000000ff0d2f7208 */ /* 0x000fe40001000000 */
[C---:B------:R-:W-:Y:S01]  /*167b0*/  FSETP.NEU.FTZ.AND P1, PT, R12.reuse, -INF , PT ;  /* 0xff8000000c00780b */ /* 0x040fe20003f3d000 */
[----:B0-----:R-:W-:Y:S02]  /*167c0*/  FMUL.FTZ R49, R12, UR30 ;  /* 0x0000001e0c317c20 */ /* 0x001fe40008410000 */
[----:B------:R-:W-:Y:S01]  /*167d0*/  MUFU.EX2 R134, R134 ;  /* 0x0000008600867308 */ /* 0x000fe20000000800 */
[----:B------:R-:W-:-:S04]  /*167e0*/  FADD.FTZ R47, -R47, R14 ;  /* 0x0000000e2f2f7221 */ /* 0x000fc80000010100 */
[----:B------:R-:W-:Y:S01]  /*167f0*/  FMUL.FTZ R8, R47, UR30 ;  /* 0x0000001e2f087c20 */ /* 0x000fe20008410000 */
[----:B------:R-:W-:Y:S02]  /*16800*/  FSEL R47, R49, RZ, P1 ;  /* 0x000000ff312f7208 */ /* 0x000fe40000800000 */
[----:B------:R-:W-:Y:S03]  /*16810*/  MUFU.EX2 R45, R45 ;  /* 0x0000002d002d7308 */ /* 0x000fe60000000800 */
[--C-:B------:R-:W-:Y:S01]  /*16820*/  FFMA.FTZ R147, R32, UR30, -R47.reuse ;  /* 0x0000001e20937c23 */ /* 0x100fe2000801082f */
[----:B------:R-:W-:Y:S01]  /*16830*/  FSEL R32, R12, RZ, P1 ;  /* 0x000000ff0c207208 */ /* 0x000fe20000800000 */
[--C-:B------:R-:W-:Y:S01]  /*16840*/  FFMA.FTZ R149, R54, UR30, -R47.reuse ;  /* 0x0000001e36957c23 */ /* 0x100fe2000801082f */
[--C-:B------:R-:W-:Y:S01]  /*16850*/  FFMA.FTZ R51, R20, UR30, -R47.reuse ;  /* 0x0000001e14337c23 */ /* 0x100fe2000801082f */
[----:B------:R-:W-:Y:S01]  /*16860*/  FFMA.FTZ R151, R25, UR30, -R47 ;  /* 0x0000001e19977c23 */ /* 0x000fe2000801082f */
[----:B------:R-:W0:Y:S01]  /*16870*/  MUFU.EX2 R8, R8 ;  /* 0x0000000800087308 */ /* 0x000e220000000800 */
[----:B------:R-:W-:Y:S01]  /*16880*/  FADD.FTZ R5, -R32, R5 ;  /* 0x0000000520057221 */ /* 0x000fe20000010100 */
[--C-:B------:R-:W-:Y:S01]  /*16890*/  FFMA.FTZ R49, R26, UR30, -R47.reuse ;  /* 0x0000001e1a317c23 */ /* 0x100fe2000801082f */
[--C-:B------:R-:W-:Y:S01]  /*168a0*/  FFMA.FTZ R145, R28, UR30, -R47.reuse ;  /* 0x0000001e1c917c23 */ /* 0x100fe2000801082f */
[--C-:B------:R-:W-:Y:S01]  /*168b0*/  FFMA.FTZ R30, R30, UR30, -R47.reuse ;  /* 0x0000001e1e1e7c23 */ /* 0x100fe2000801082f */
[----:B------:R-:W-:Y:S01]  /*168c0*/  FMUL.FTZ R5, R5, UR30 ;  /* 0x0000001e05057c20 */ /* 0x000fe20008410000 */
        /* <DEDUP_REMOVED lines=27> */
[----:B-1----:R-:W-:Y:S01]  /*16a80*/  FFMA.FTZ R48, R5, R3, R149 ;  /* 0x0000000305307223 */ /* 0x002fe20000010095 */
[----:B------:R-:W-:Y:S01]  /*16a90*/  FADD.FTZ R3, R9, R4 ;  /* 0x0000000409037221 */ /* 0x000fe20000010000 */
[--C-:B------:R-:W-:Y:S01]  /*16aa0*/  FFMA.FTZ R36, R80, UR30, -R47.reuse ;  /* 0x0000001e50247c23 */ /* 0x100fe2000801082f */
[--C-:B------:R-:W-:Y:S01]  /*16ab0*/  FFMA.FTZ R123, R82, UR30, -R47.reuse ;  /* 0x0000001e527b7c23 */ /* 0x100fe2000801082f */
[----:B------:R-:W-:Y:S01]  /*16ac0*/  FFMA.FTZ R34, R84, UR30, -R47 ;  /* 0x0000001e54227c23 */ /* 0x000fe2000801082f */
[----:B------:R-:W-:-:S02]  /*16ad0*/  FADD.FTZ R4, R150, R3 ;  /* 0x0000000396047221 */ /* 0x000fc40000010000 */
[----:B------:R-:W1:Y:S01]  /*16ae0*/  MUFU.EX2 R49, R49 ;  /* 0x0000003100317308 */ /* 0x000e620000000800 */
[----:B0-----:R-:W-:Y:S01]  /*16af0*/  FADD.FTZ R48, R51, R48 ;  /* 0x0000003033307221 */ /* 0x001fe20000010000 */
[----:B------:R-:W-:-:S04]  /*16b00*/  FADD.FTZ R3, R21, R4 ;  /* 0x0000000415037221 */ /* 0x000fc80000010000 */
[----:B------:R-:W-:Y:S02]  /*16b10*/  FADD.FTZ R4, R144, R3 ;  /* 0x0000000390047221 */ /* 0x000fe40000010000 */
[----:B------:R-:W0:Y:S01]  /*16b20*/  MUFU.EX2 R145, R145 ;  /* 0x0000009100917308 */ /* 0x000e220000000800 */
[----:B--2---:R-:W-:Y:S01]  /*16b30*/  FADD.FTZ R48, R151, R48 ;  /* 0x0000003097307221 */ /* 0x004fe20000010000 */
[----:B------:R-:W-:-:S06]  /*16b40*/  FADD.FTZ R53, R85, R4 ;  /* 0x0000000455357221 */ /* 0x000fcc0000010000 */
[----:B------:R-:W2:Y:S01]  /*16b50*/  MUFU.EX2 R30, R30 ;  /* 0x0000001e001e7308 */ /* 0x000ea20000000800 */
[----:B-1----:R-:W-:-:S07]  /*16b60*/  FADD.FTZ R48, R49, R48 ;  /* 0x0000003031307221 */ /* 0x002fce0000010000 */
        /* <DEDUP_REMOVED lines=9> */
[----:B-1----:R-:W-:Y:S01]  /*16c00*/  FADD.FTZ R3, R147, R4 ;  /* 0x0000000493037221 */ /* 0x002fe20000010000 */
[----:B------:R-:W-:-:S06]  /*16c10*/  FADD.FTZ R48, R142, R53 ;  /* 0x000000358e307221 */ /* 0x000fcc0000010000 */
[----:B------:R-:W1:Y:S01]  /*16c20*/  MUFU.EX2 R26, R26 ;  /* 0x0000001a001a7308 */ /* 0x000e620000000800 */
[----:B0-----:R-:W-:-:S07]  /*16c30*/  FADD.FTZ R4, R28, R3 ;  /* 0x000000031c047221 */ /* 0x001fce0000010000 */
[----:B------:R-:W0:Y:S01]  /*16c40*/  MUFU.EX2 R143, R143 ;  /* 0x0000008f008f7308 */ /* 0x000e220000000800 */
[----:B--2---:R-:W-:-:S07]  /*16c50*/  FADD.FTZ R3, R141, R4 ;  /* 0x000000048d037221 */ /* 0x004fce0000010000 */
[----:B------:R-:W2:Y:S01]  /*16c60*/  MUFU.EX2 R25, R25 ;  /* 0x0000001900197308 */ /* 0x000ea20000000800 */
[----:B-1----:R-:W-:Y:S01]  /*16c70*/  FADD.FTZ R4, R26, R3 ;  /* 0x000000031a047221 */ /* 0x002fe20000010000 */
[----:B------:R-:W-:-:S04]  /*16c80*/  FADD.FTZ R3, R31, R48 ;  /* 0x000000301f037221 */ /* 0x000fc80000010000 */
[----:B------:R-:W-:Y:S02]  /*16c90*/  FADD.FTZ R48, R136, R3 ;  /* 0x0000000388307221 */ /* 0x000fe40000010000 */
        /* <DEDUP_REMOVED lines=10> */
[----:B------:R-:W-:-:S04]  /*16d40*/  FADD.FTZ R53, R24, R53 ;  /* 0x0000003518357221 */ /* 0x000fc80000010000 */
[----:B------:R-:W-:Y:S02]  /*16d50*/  FADD.FTZ R48, R134, R53 ;  /* 0x0000003586307221 */ /* 0x000fe40000010000 */
        /* <DEDUP_REMOVED lines=10> */
[----:B------:R-:W-:-:S06]  /*16e00*/  FADD.FTZ R3, R45, R48 ;  /* 0x000000302d037221 */ /* 0x000fcc0000010000 */
        /* <DEDUP_REMOVED lines=48> */
[----:B-1----:R-:W-:-:S03]  /*17110*/  FADD.FTZ R4, R14, R53 ;  /* 0x000000350e047221 */ /* 0x002fc60000010000 */
[----:B0-----:R-:W-:Y:S01]  /*17120*/  FADD.FTZ R3, R34, R3 ;  /* 0x0000000322037221 */ /* 0x001fe20000010000 */
[----:B------:R-:W-:Y:S06]  /*17130*/  @!P0 BRA `(.L_x_1766) ;  /* 0x0000000000048947 */ /* 0x000fec0003800000 */
[----:B------:R-:W-:Y:S01]  /*17140*/  BPT.TRAP 0x1 ;  /* 0x000000040000795c */ /* 0x000fe20000300000 */
.L_x_1766:
[----:B------:R-:W2:Y:S01]  /*17150*/  LDL R50, [R1+0x3c] ;  /* 0x00003c0001327983 */ /* 0x000ea20000100800 */
[----:B------:R-:W-:Y:S01]  /*17160*/  IMAD R15, R15, 0x8, R2 ;  /* 0x000000080f0f7824 */ /* 0x000fe200078e0202 */
[----:B------:R-:W-:Y:S01]  /*17170*/  F2FP.BF16.F32.PACK_AB R122, R14, R122 ;  /* 0x0000007a0e7a723e */ /* 0x000fe200000010ff */
        /* <DEDUP_REMOVED lines=71> */
[C---:B--2---:R-:W-:Y:S01]  /*175f0*/  ISETP.GT.AND P1, PT, R0.reuse, R50, PT ;  /* 0x000000320000720c */ /* 0x044fe20003f24270 */
[----:B------:R-:W-:-:S12]  /*17600*/  VIADD R0, R0, 0xffffffff ;  /* 0xffffffff00007836 */ /* 0x000fd80000000000 */
[----:B------:R-:W-:Y:S05]  /*17610*/  @P1 BRA `(.L_x_1767) ;  /* 0xffffffc800001947 */ /* 0x000fea000383ffff */
.L_x_1747:
[----:B------:R-:W-:Y:S05]  /*17620*/  WARPSYNC.ALL ;  /* 0x0000000000007948 */ /* 0x000fea0003800000 */
[----:B------:R-:W-:Y:S06]  /*17630*/  BAR.ARV 0x8, 0x200 ;  /* 0x0208000000007b1d */ /* 0x000fec0000002000 */
[----:B------:R-:W-:Y:S05]  /*17640*/  @!P0 BRA `(.L_x_1768) ;  /* 0x0000000000048947 */ /* 0x000fea0003800000 */
[----:B------:R-:W-:Y:S01]  /*17650*/  BPT.TRAP 0x1 ;  /* 0x000000040000795c */ /* 0x000fe20000300000 */
.L_x_1768:
[----:B------:R-:W-:Y:S01]  /*17660*/  IMAD R11, R19, 0x8, R2 ;  /* 0x00000008130b7824 */ /* 0x000fe200078e0202 */
[----:B------:R-:W-:-:S04]  /*17670*/  SHF.L.U32 R0, R154, 0x1f, RZ ;  /* 0x0000001f9a007819 */ /* 0x000fc800000006ff */
[----:B------:R0:W1:Y:S01]  /*17680*/  SYNCS.PHASECHK.TRANS64.TRYWAIT P1, [R11+URZ+0x16850], R0 ;  /* 0x016850000b0075a7 */ /* 0x000062000802017f */
[----:B------:R-:W-:Y:S05]  /*17690*/  @!P0 BRA `(.L_x_1769) ;  /* 0x0000000000048947 */ /* 0x000fea0003800000 */
[----:B------:R-:W-:Y:S01]  /*176a0*/  BPT.TRAP 0x1 ;  /* 0x000000040000795c */ /* 0x000fe20000300000 */
.L_x_1769:
[----:B------:R-:W-:-:S05]  /*176b0*/  VIADD R2, R2, 0x400 ;  /* 0x0000040002027836 */ /* 0x000fca0000000000 */
[----:B------:R-:W-:-:S04]  /*176c0*/  SHF.R.U32.HI R2, RZ, 0x4, R2 ;  /* 0x00000004ff027819 */ /* 0x000fc80000011602 */
[----:B------:R-:W-:Y:S01]  /*176d0*/  LOP3.LUT R2, R2, 0x3fff, RZ, 0xc0, !PT ;  /* 0x00003fff02027812 */ /* 0x000fe200078ec0ff */
[----:B-1----:R-:W-:Y:S06]  /*176e0*/  @P1 BRA `(.L_x_1770) ;  /* 0x0000000000081947 */ /* 0x002fec0003800000 */
[----:B------:R-:W1:Y:S02]  /*176f0*/  SYNCS.PHASECHK.TRANS64.TRYWAIT P1, [R11+URZ+0x16850], R0 ;  /* 0x016850000b0075a7 */ /* 0x000e64000802017f */
[----:B-1----:R-:W-:Y:S05]  /*17700*/  @!P1 BRA `(.L_x_1771) ;  /* 0x000000c000549947 */ /* 0x002fea0003800000 */
.L_x_1770:
[----:B------:R-:W-:Y:S01]  /*17710*/  IMAD R6, R19, 0x400, R2 ;  /* 0x0000040013067824 */ /* 0x000fe200078e0202 */
[----:B------:R-:W-:Y:S05]  /*17720*/  WARPSYNC.ALL ;  /* 0x0000000000007948 */ /* 0x000fea0003800000 */
[----:B------:R-:W-:Y:S01]  /*17730*/  IMAD.MOV.U32 R7, RZ, RZ, 0x40000040 ;  /* 0x40000040ff077424 */ /* 0x000fe200078e00ff */
[C---:B------:R-:W-:Y:S01]  /*17740*/  R2UR UR6, R6.reuse ;  /* 0x00000000060672ca */ /* 0x040fe200000e0000 */
[----:B------:R-:W-:Y:S01]  /*17750*/  WARPGROUP.ARRIVE ;  /* 0x00000000000079c5 */ /* 0x000fe20000000000 */
[----:B------:R-:W-:Y:S01]  /*17760*/  VIADD R8, R6, 0x80 ;  /* 0x0000008006087836 */ /* 0x000fe20000000000 */
[----:B------:R-:W2:Y:S01]  /*17770*/  SHFL.BFLY PT, R5, R4, 0x2, 0x1f ;  /* 0x0c401f0004057f89 */ /* 0x000ea200000e0000 */
[----:B------:R-:W-:Y:S01]  /*17780*/  R2UR UR7, R7 ;  /* 0x00000000070772ca */ /* 0x000fe200000e0000 */
[----:B------:R-:W-:-:S02]  /*17790*/  IMAD.MOV.U32 R9, RZ, RZ, 0x40000040 ;  /* 0x40000040ff097424 */ /* 0x000fc400078e00ff */
[----:B01----:R-:W0:Y:S01]  /*177a0*/  SHFL.BFLY PT, R0, R3, 0x2, 0x1f ;  /* 0x0c401f0003007f89 */ /* 0x003e2200000e0000 */
[----:B------:R-:W-:Y:S02]  /*177b0*/  IMAD.MOV.U32 R7, RZ, RZ, 0x40000040 ;  /* 0x40000040ff077424 */ /* 0x000fe400078e00ff */
[----:B------:R-:W-:-:S07]  /*177c0*/  IMAD.U32 R20, RZ, RZ, UR30 ;  /* 0x0000001eff147e24 */ /* 0x000fce000f8e00ff */
[----:B------:R-:W-:Y:S01]  /*177d0*/  HGMMA.64x64x16.F32.BF16 R88, R148, gdesc[UR4].tnspB, R88, gsb0 ;  /* 0x40e0000494587df0 */ /* 0x000fe20008001858 */
[----:B------:R-:W-:Y:S01]  /*177e0*/  R2UR UR6, R8 ;  /* 0x00000000080672ca */ /* 0x000fe200000e0000 */
[----:B------:R-:W-:Y:S01]  /*177f0*/  VIADD R8, R6, 0x100 ;  /* 0x0000010006087836 */ /* 0x000fe20000000000 */
[----:B------:R-:W-:Y:S01]  /*17800*/  R2UR UR7, R9 ;  /* 0x00000000090772ca */ /* 0x000fe200000e0000 */
[----:B------:R-:W-:Y:S02]  /*17810*/  IMAD.MOV.U32 R9, RZ, RZ, 0x40000040 ;  /* 0x40000040ff097424 */ /* 0x000fe400078e00ff */
[----:B--2---:R-:W-:Y:S01]  /*17820*/  FADD.FTZ R5, R5, R4 ;  /* 0x0000000405057221 */ /* 0x004fe20000010000 */
[----:B------:R-:W-:Y:S02]  /*17830*/  IMAD.MOV.U32 R4, RZ, RZ, RZ ;  /* 0x000000ffff047224 */ /* 0x000fe400078e00ff */
[----:B0-----:R-:W-:Y:S01]  /*17840*/  FADD.FTZ R2, R0, R3 ;  /* 0x0000000300027221 */ /* 0x001fe20000010000 */
[----:B------:R-:W-:Y:S01]  /*17850*/  IMAD.MOV.U32 R3, RZ, RZ, -0x800000 ;  /* 0xff800000ff037424 */ /* 0x000fe200078e00ff */
[----:B------:R-:W0:Y:S02]  /*17860*/  SHFL.BFLY PT, R0, R5, 0x1, 0x1f ;  /* 0x0c201f0005007f89 */ /* 0x000e2400000e0000 */
[----:B0-----:R-:W-:Y:S01]  /*17870*/  FADD.FTZ R10, R5, R0 ;  /* 0x00000000050a7221 */ /* 0x001fe20000010000 */
[----:B------:R-:W-:-:S04]  /*17880*/  IMAD.MOV.U32 R0, RZ, RZ, -0x800000 ;  /* 0xff800000ff007424 */ /* 0x000fc800078e00ff */
[----:B------:R-:W-:-:S13]  /*17890*/  FSETP.NE.FTZ.AND P1, PT, R10, RZ, PT ;  /* 0x000000ff0a00720b */ /* 0x000fda0003f35000 */
[----:B------:R-:W-:Y:S01]  /*178a0*/  @P1 MUFU.RCP R4, R10 ;  /* 0x0000000a00041308 */ /* 0x000fe20000001000 */
        /* <DEDUP_REMOVED lines=37> */
[----:B------:R-:W-:Y:S02]  /*17b00*/  R2UR UR6, R6 ;  /* 0x00000000060672ca */ /* 0x000fe400000e0000 */
[----:B------:R-:W-:Y:S01]  /*17b10*/  R2UR UR7, R7 ;  /* 0x00000000070772ca */ /* 0x000fe200000e0000 */
[----:B------:R-:W0:Y:S01]  /*17b20*/  @P1 MUFU.LG2 R6, R10 ;  /* 0x0000000a00061308 */ /* 0x000e220000000c00 */
[----:B------:R-:W1:Y:S01]  /*17b30*/  SHFL.BFLY PT, R7, R2, 0x1, 0x1f ;  /* 0x0c201f0002077f89 */ /* 0x000e6200000e0000 */
[----:B0-----:R-:W-:Y:S01]  /*17b40*/  @P1 FMUL.FTZ R5, R6, 0.69314718246459960938 ;  /* 0x3f31721806051820 */ /* 0x001fe20000410000 */
[----:B-1----:R-:W-:Y:S01]  /*17b50*/  FADD.FTZ R14, R2, R7 ;  /* 0x00000007020e7221 */ /* 0x002fe20000010000 */
[----:B------:R-:W-:Y:S02]  /*17b60*/  IMAD.MOV.U32 R7, RZ, RZ, RZ ;  /* 0x000000ffff077224 */ /* 0x000fe400078e00ff */
[----:B------:R-:W-:-:S02]  /*17b70*/  IMAD.U32 R2, RZ, RZ, UR30 ;  /* 0x0000001eff027e24 */ /* 0x000fc4000f8e00ff */
[----:B------:R-:W-:Y:S02]  /*17b80*/  FSETP.NE.FTZ.AND P2, PT, R14, RZ, PT ;  /* 0x000000ff0e00720b */ /* 0x000fe40003f55000 */
[----:B------:R-:W-:-:S04]  /*17b90*/  @P1 FMUL.FTZ R2, R2, 0.69314718246459960938 ;  /* 0x3f31721802021820 */ /* 0x000fc80000410000 */
[----:B------:R-:W-:-:S07]  /*17ba0*/  @P1 FFMA.FTZ R3, R2, R13, R5 ;  /* 0x0000000d02031223 */ /* 0x000fce0000010005 */
[----:B------:R-:W0:Y:S01]  /*17bb0*/  @P2 MUFU.LG2 R8, R14 ;  /* 0x0000000e00082308 */ /* 0x000e220000000c00 */
[----:B------:R-:W-:-:S07]  /*17bc0*/  @P2 FMUL.FTZ R20, R20, 0.69314718246459960938 ;  /* 0x3f31721814142820 */ /* 0x000fce0000410000 */
[----:B------:R1:W2:Y:S01]  /*17bd0*/  @P2 MUFU.RCP R7, R14 ;  /* 0x0000000e00072308 */ /* 0x0002a20000001000 */
[----:B0-----:R-:W-:-:S04]  /*17be0*/  @P2 FMUL.FTZ R9, R8, 0.69314718246459960938 ;  /* 0x3f31721808092820 */ /* 0x001fc80000410000 */
[----:B------:R-:W-:Y:S01]  /*17bf0*/  @P2 FFMA.FTZ R0, R20, R12, R9 ;  /* 0x0000000c14002223 */ /* 0x000fe20000010009 */
[----:B------:R-:W-:Y:S02]  /*17c00*/  WARPGROUP.DEPBAR.LE gsb0, 0x0 ;  /* 0x00008000000079c5 */ /* 0x000fe40000010000 */
[----:B------:R-:W-:-:S06]  /*17c10*/  WARPGROUP.ARRIVE ;  /* 0x00000000000079c5 */ /* 0x000fcc0000000000 */
[----:B------:R-:W-:Y:S03]  /*17c20*/  HGMMA.64x64x16.F32.BF16 R88, R120, gdesc[UR4].tnspB, R88, gsb0 ;  /* 0x40e0000478587df0 */ /* 0x000fe60008001858 */
[----:B------:R-:W-:Y:S02]  /*17c30*/  WARPGROUP.DEPBAR.LE gsb0, 0x0 ;  /* 0x00008000000079c5 */ /* 0x000fe40000010000 */
[----:B-12---:R-:W-:Y:S05]  /*17c40*/  @!P0 BRA `(.L_x_1772) ;  /* 0x0000000000048947 */ /* 0x006fea0003800000 */
[----:B------:R-:W-:Y:S01]  /*17c50*/  BPT.TRAP 0x1 ;  /* 0x000000040000795c */ /* 0x000fe20000300000 */
.L_x_1772:
[----:B------:R-:W-:Y:S02]  /*17c60*/  VIADD R2, R11, 0x16860 ;  /* 0x000168600b027836 */ /* 0x000fe40000000000 */
[-C--:B------:R-:W-:Y:S01]  /*17c70*/  FMUL.FTZ R20, R88, R4.reuse ;  /* 0x0000000458147220 */ /* 0x080fe20000410000 */
[----:B------:R-:W-:Y:S02]  /*17c80*/  IMAD.U32 R5, RZ, RZ, UR38 ;  /* 0x00000026ff057e24 */ /* 0x000fe4000f8e00ff */
[-C--:B------:R-:W-:Y:S01]  /*17c90*/  FMUL.FTZ R21, R89, R4.reuse ;  /* 0x0000000459157220 */ /* 0x080fe20000410000 */
[----:B------:R-:W-:Y:S02]  /*17ca0*/  VIADD R19, R19, 0x1 ;  /* 0x0000000113137836 */ /* 0x000fe40000000000 */
[-C--:B------:R-:W-:Y:S01]  /*17cb0*/  FMUL.FTZ R92, R92, R4.reuse ;  /* 0x000000045c5c7220 */ /* 0x080fe20000410000 */
[-C--:B------:R-:W-:Y:S01]  /*17cc0*/  FMUL.FTZ R93, R93, R4.reuse ;  /* 0x000000045d5d7220 */ /* 0x080fe20000410000 */
[----:B------:R-:W-:Y:S01]  /*17cd0*/  PRMT R2, R5, 0x654, R2 ;  /* 0x0000065405027816 */ /* 0x000fe20000000002 */
[-C--:B------:R-:W-:Y:S01]  /*17ce0*/  FMUL.FTZ R96, R96, R4.reuse ;  /* 0x0000000460607220 */ /* 0x080fe20000410000 */
[----:B------:R-:W-:Y:S01]  /*17cf0*/  ISETP.NE.AND P1, PT, R19, 0x2, PT ;  /* 0x000000021300780c */ /* 0x000fe20003f25270 */
[-C--:B------:R-:W-:Y:S01]  /*17d00*/  FMUL.FTZ R97, R97, R4.reuse ;  /* 0x0000000461617220 */ /* 0x080fe20000410000 */
[----:B------:R0:W-:Y:S01]  /*17d10*/  SYNCS.ARRIVE.TRANS64.RED.A1T0 RZ, [R2+URZ], RZ ;  /* 0x000000ff02ff79a7 */ /* 0x0001e2000810043f */
[-C--:B------:R-:W-:Y:S01]  /*17d20*/  FMUL.FTZ R100, R100, R4.reuse ;  /* 0x0000000464647220 */ /* 0x080fe20000410000 */
[----:B------:R-:W-:Y:S01]  /*17d30*/  SEL R5, RZ, 0x1, P1 ;  /* 0x00000001ff057807 */ /* 0x000fe20000800000 */
        /* <DEDUP_REMOVED lines=26> */
[----:B------:R-:W-:Y:S01]  /*17ee0*/  LOP3.LUT R154, R154, R5, RZ, 0x3c, !PT ;  /* 0x000000059a9a7212 */ /* 0x000fe200078e3cff */
[----:B------:R-:W-:Y:S01]  /*17ef0*/  UIADD3 UR36, UR36, 0x1, URZ ;  /* 0x0000000124247890 */ /* 0x000fe2000fffe03f */
[----:B0-----:R-:W-:-:S11]  /*17f00*/  SEL R19, R19, RZ, P1 ;  /* 0x000000ff13137207 */ /* 0x001fd60000800000 */
.L_x_1657:
[----:B------:R-:W0:Y:S01]  /*17f10*/  S2R R2, SR_TID.X ;  /* 0x0000000000027919 */ /* 0x000e220000002100 */
[----:B------:R-:W-:Y:S05]  /*17f20*/  WARPSYNC.ALL ;  /* 0x0000000000007948 */ /* 0x000fea0003800000 */
[----:B0-----:R-:W-:-:S05]  /*17f30*/  VIADD R49, R2, 0xffffff80 ;  /* 0xffffff8002317836 */ /* 0x001fca0000000000 */
[--C-:B------:R-:W-:Y:S02]  /*17f40*/  SHF.R.S32.HI R48, RZ, 0x1f, R49.reuse ;  /* 0x0000001fff307819 */ /* 0x100fe40000011431 */
[----:B------:R-:W-:Y:S02]  /*17f50*/  SHF.R.S32.HI R2, RZ, 0x1f, R49 ;  /* 0x0000001fff027819 */ /* 0x000fe40000011431 */
[-C--:B------:R-:W-:Y:S02]  /*17f60*/  LEA.HI R48, R48, R49.reuse, RZ, 0x3 ;  /* 0x0000003130307211 */ /* 0x080fe400078f18ff */
[----:B------:R-:W-:Y:S02]  /*17f70*/  LEA.HI R2, R2, R49, RZ, 0x3 ;  /* 0x0000003102027211 */ /* 0x000fe400078f18ff */
[----:B------:R-:W-:Y:S02]  /*17f80*/  LOP3.LUT R48, R48, 0xfffffff8, RZ, 0xc0, !PT ;  /* 0xfffffff830307812 */ /* 0x000fe400078ec0ff */
[----:B------:R-:W-:-:S03]  /*17f90*/  SHF.R.S32.HI R42, RZ, 0x3, R2 ;  /* 0x00000003ff2a7819 */ /* 0x000fc60000011402 */
[----:B------:R-:W-:-:S04]  /*17fa0*/  IMAD.IADD R48, R49, 0x1, -R48 ;  /* 0x0000000131307824 */ /* 0x000fc800078e0a30 */
[----:B------:R-:W-:-:S05]  /*17fb0*/  IMAD.SHL.U32 R43, R48, 0x8, RZ ;  /* 0x00000008302b7824 */ /* 0x000fca00078e00ff */
[----:B------:R-:W-:Y:S01]  /*17fc0*/  SHF.R.S32.HI R44, RZ, 0x1f, R43 ;  /* 0x0000001fff2c7819 */ /* 0x000fe2000001142b */
[----:B------:R-:W0:Y:S08]  /*17fd0*/  S2UR UR38, SR_CgaCtaId ;  /* 0x00000000002679c3 */ /* 0x000e300000008800 */
[----:B------:R-:W-:Y:S06]  /*17fe0*/  BAR.SYNC.DEFER_BLOCKING 0x5, 0x200 ;  /* 0x0148000000007b1d */ /* 0x000fec0000010000 */
[----:B------:R-:W-:Y:S01]  /*17ff0*/  UMOV UR4, 0x400 ;  /* 0x0000040000047882 */ /* 0x000fe20000000000 */
[----:B------:R-:W-:Y:S01]  /*18000*/  BSSY B0, `(.L_x_1773) ;  /* 0x0000237000007945 */ /* 0x000fe20003800000 */
[----:B0-----:R-:W-:-:S06]  /*18010*/  ULEA UR4, UR38, UR4, 0x18 ;  /* 0x0000000426047291 */ /* 0x001fcc000f8ec03f */
[----:B------:R-:W-:-:S05]  /*18020*/  IMAD.U32 R2, RZ, RZ, UR4 ;  /* 0x00000004ff027e24 */ /* 0x000fca000f8e00ff */
[----:B------:R0:W1:Y:S01]  /*18030*/  LDS.128 R32, [R2+0x168d0] ;  /* 0x0168d00002207984 */ /* 0x0000620000000c00 */
[----:B------:R-:W-:Y:S06]  /*18040*/  BAR.ARV 0x4, 0x200 ;  /* 0x0108000000007b1d */ /* 0x000fec0000002000 */
[----:B------:R-:W-:Y:S05]  /*18050*/  @P0 BRA `(.L_x_1774) ;  /* 0x0000001800340947 */ /* 0x000fea0003800000 */
[----:B------:R-:W2:Y:S01]  /*18060*/  LDL R4, [R1+0x60] ;  /* 0x0000600001047983 */ /* 0x000ea20000100800 */
[----:B------:R-:W-:-:S03]  /*18070*/  ULDC UR4, c[0x0][0xad4] ;  /* 0x0002b50000047ab9 */ /* 0x000fc60000000800 */
[----:B------:R-:W3:Y:S04]  /*18080*/  LDL.LU R28, [R1+0x4c] ;  /* 0x00004c00011c7983 */ /* 0x000ee80000300800 */
[----:B-----5:R-:W4:Y:S01]  /*18090*/  LDL R38, [R1+0x50] ;  /* 0x0000500001267983 */ /* 0x020f220000100800 */
[----:B------:R-:W0:Y:S01]  /*180a0*/  S2R R5, SR_SWINHI ;  /* 0x0000000000057919 */ /* 0x000e220000002f00 */
[----:B------:R-:W-:Y:S02]  /*180b0*/  MOV R24, R2 ;  /* 0x0000000200187202 */ /* 0x000fe40000000f00 */
[----:B0-----:R-:W-:Y:S02]  /*180c0*/  MOV R25, R5 ;  /* 0x0000000500197202 */ /* 0x001fe40000000f00 */
[----:B------:R-:W-:Y:S01]  /*180d0*/  F2FP.BF16.F32.PACK_AB R14, R93, R92 ;  /* 0x0000005c5d0e723e */ /* 0x000fe200000010ff */
[----:B-1----:R-:W-:-:S02]  /*180e0*/  IMAD.MOV.U32 R32, RZ, RZ, RZ ;  /* 0x000000ffff207224 */ /* 0x002fc400078e00ff */
[----:B--2---:R-:W-:-:S03]  /*180f0*/  IMAD.WIDE R8, R4, 0x2, R24 ;  /* 0x0000000204087825 */ /* 0x004fc600078e0218 */
[----:B------:R-:W-:-:S05]  /*18100*/  IADD3 R27, P0, R8, 0x60, RZ ;  /* 0x00000060081b7810 */ /* 0x000fca0007f1e0ff */
[----:B------:R-:W-:Y:S01]  /*18110*/  IMAD.X R5, RZ, RZ, R9, P0 ;  /* 0x000000ffff057224 */ /* 0x000fe200000e0609 */
[----:B---3--:R-:W-:-:S04]  /*18120*/  ISETP.NE.AND P0, PT, R28, RZ, PT ;  /* 0x000000ff1c00720c */ /* 0x008fc80003f05270 */
        /* <DEDUP_REMOVED lines=11> */
[----:B------:R-:W-:Y:S02]  /*181e0*/  ISETP.NE.U32.AND P0, PT, RZ, UR6, PT ;  /* 0x00000006ff007c0c */ /* 0x000fe4000bf05070 */
[----:B------:R-:W-:Y:S02]  /*181f0*/  SHF.R.U64 R11, R11, 0x3, RZ ;  /* 0x000000030b0b7819 */ /* 0x000fe400000012ff */
[----:B------:R-:W-:Y:S02]  /*18200*/  SHF.R.U64 R4, R4, 0x3, RZ ;  /* 0x0000000304047819 */ /* 0x000fe400000012ff */
[----:B------:R-:W-:Y:S02]  /*18210*/  SHF.R.U64 R6, R6, 0x3, RZ ;  /* 0x0000000306067819 */ /* 0x000fe400000012ff */
[----:B------:R-:W-:-:S02]  /*18220*/  SHF.R.U64 R12, R12, 0x3, RZ ;  /* 0x000000030c0c7819 */ /* 0x000fc400000012ff */
[----:B------:R-:W-:Y:S02]  /*18230*/  ISETP.NE.AND.EX P0, PT, RZ, UR7, PT, P0 ;  /* 0x00000007ff007c0c */ /* 0x000fe4000bf05300 */
[----:B------:R-:W-:Y:S01]  /*18240*/  LOP3.LUT R8, R11, R8, RZ, 0x3c, !PT ;  /* 0x000000080b087212 */ /* 0x000fe200078e3cff */
[--C-:B------:R-:W-:Y:S01]  /*18250*/  IMAD.X R7, RZ, RZ, R9.reuse, P1 ;  /* 0x000000ffff077224 */ /* 0x100fe200008e0609 */
[----:B------:R-:W-:Y:S01]  /*18260*/  LOP3.LUT R10, R4, R13, RZ, 0x3c, !PT ;  /* 0x0000000d040a7212 */ /* 0x000fe200078e3cff */
[----:B------:R-:W-:Y:S01]  /*18270*/  IMAD.X R11, RZ, RZ, R9, P2 ;  /* 0x000000ffff0b7224 */ /* 0x000fe200010e0609 */
[----:B------:R-:W-:Y:S02]  /*18280*/  LOP3.LUT R6, R6, R15, RZ, 0x3c, !PT ;  /* 0x0000000f06067212 */ /* 0x000fe400078e3cff */
[----:B------:R-:W-:Y:S02]  /*18290*/  LOP3.LUT R4, R12, R27, RZ, 0x3c, !PT ;  /* 0x0000001b0c047212 */ /* 0x000fe400078e3cff */
[----:B------:R-:W-:Y:S01]  /*182a0*/  MOV R9, R8 ;  /* 0x0000000800097202 */ /* 0x000fe20000000f00 */
[----:B------:R-:W4:Y:S01]  /*182b0*/  LDC.64 R26, c[0x0][0xc00] ;  /* 0x00030000ff1a7b82 */ /* 0x000f220000000a00 */
[----:B------:R-:W-:-:S02]  /*182c0*/  F2FP.BF16.F32.PACK_AB R12, R21, R20 ;  /* 0x00000014150c723e */ /* 0x000fc400000010ff */
[----:B------:R-:W-:Y:S02]  /*182d0*/  F2FP.BF16.F32.PACK_AB R13, R91, R90 ;  /* 0x0000005a5b0d723e */ /* 0x000fe400000010ff */
[----:B------:R-:W-:Y:S02]  /*182e0*/  F2FP.BF16.F32.PACK_AB R15, R95, R94 ;  /* 0x0000005e5f0f723e */ /* 0x000fe400000010ff */
[----:B------:R-:W-:Y:S01]  /*182f0*/  MOV R31, R6 ;  /* 0x00000006001f7202 */ /* 0x000fe20000000f00 */
[----:B------:R-:W0:Y:S01]  /*18300*/  @P0 LDC.64 R28, c[0x0][0xc08] ;  /* 0x00030200ff1c0b82 */ /* 0x000e220000000a00 */
[----:B------:R-:W-:Y:S01]  /*18310*/  MOV R30, R4 ;  /* 0x00000004001e7202 */ /* 0x000fe20000000f00 */
[----:B------:R1:W-:Y:S01]  /*18320*/  STSM.16.M88.4 [R9], R12 ;  /* 0x0000000c09007844 */ /* 0x0003e20000000200 */
        /* <DEDUP_REMOVED lines=8> */
[----:B-1----:R-:W-:Y:S02]  /*183b0*/  F2FP.BF16.F32.PACK_AB R9, R107, R106 ;  /* 0x0000006a6b09723e */ /* 0x002fe400000010ff */
[----:B------:R-:W-:Y:S02]  /*183c0*/  F2FP.BF16.F32.PACK_AB R12, R113, R112 ;  /* 0x00000070710c723e */ /* 0x000fe400000010ff */
[----:B------:R-:W-:Y:S02]  /*183d0*/  F2FP.BF16.F32.PACK_AB R13, R115, R114 ;  /* 0x00000072730d723e */ /* 0x000fe400000010ff */
[----:B------:R-:W-:Y:S02]  /*183e0*/  F2FP.BF16.F32.PACK_AB R14, R117, R116 ;  /* 0x00000074750e723e */ /* 0x000fe400000010ff */
[----:B------:R-:W-:Y:S01]  /*183f0*/  F2FP.BF16.F32.PACK_AB R15, R119, R118 ;  /* 0x00000076770f723e */ /* 0x000fe200000010ff */
[----:B------:R-:W-:Y:S04]  /*18400*/  STSM.16.M88.4 [R36], R4 ;  /* 0x0000000424007844 */ /* 0x000fe80000000200 */
[----:B------:R1:W-:Y:S04]  /*18410*/  STSM.16.M88.4 [R31], R8 ;  /* 0x000000081f007844 */ /* 0x0003e80000000200 */
[----:B------:R2:W-:Y:S01]  /*18420*/  STSM.16.M88.4 [R30], R12 ;  /* 0x0000000c1e007844 */ /* 0x0005e20000000200 */
[----:B------:R-:W-:Y:S01]  /*18430*/  BAR.SYNC.DEFER_BLOCKING 0x1, 0x180 ;  /* 0x0046000000007b1d */ /* 0x000fe20000010000 */
[----:B------:R-:W-:-:S04]  /*18440*/  ISETP.NE.U32.AND P3, PT, RZ, UR4, PT ;  /* 0x00000004ff007c0c */ /* 0x000fc8000bf65070 */
[----:B------:R-:W-:Y:S01]  /*18450*/  ISETP.NE.AND.EX P3, PT, RZ, UR5, PT, P3 ;  /* 0x00000005ff007c0c */ /* 0x000fe2000bf65330 */
[----:B------:R-:W-:Y:S01]  /*18460*/  ULDC UR6, c[0x0][0xa88] ;  /* 0x0002a20000067ab9 */ /* 0x000fe20000000800 */
[C---:B----4-:R-:W-:Y:S01]  /*18470*/  IMAD.WIDE R26, R38.reuse, 0x4, R26 ;  /* 0x00000004261a7825 */ /* 0x050fe200078e021a */
[----:B------:R-:W-:Y:S01]  /*18480*/  ISETP.GT.AND P1, PT, R37, 0x1, PT ;  /* 0x000000012500780c */ /* 0x000fe20003f24270 */
[----:B-1----:R-:W1:Y:S02]  /*18490*/  LDC R8, c[0x0][0xbe8] ;  /* 0x0002fa00ff087b82 */ /* 0x002e640000000800 */
[----:B------:R-:W-:Y:S02]  /*184a0*/  IMAD.U32 R45, RZ, RZ, UR6 ;  /* 0x00000006ff2d7e24 */ /* 0x000fe4000f8e00ff */
[----:B0-----:R-:W-:-:S05]  /*184b0*/  @P0 IMAD.WIDE R4, R38, 0x4, R28 ;  /* 0x0000000426040825 */ /* 0x001fca00078e021c */
[----:B------:R0:W5:Y:S04]  /*184c0*/  @P3 LDG.E R32, desc[UR42][R26.64] ;  /* 0x0000002a1a203981 */ /* 0x000168000c1e1900 */
[----:B------:R0:W5:Y:S01]  /*184d0*/  @P0 LDG.E R45, desc[UR42][R4.64] ;  /* 0x0000002a042d0981 */ /* 0x000162000c1e1900 */
[----:B------:R-:W-:-:S05]  /*184e0*/  IMAD.MOV.U32 R6, RZ, RZ, 0x9b8 ;  /* 0x000009b8ff067424 */ /* 0x000fca00078e00ff */
[----:B------:R-:W-:-:S04]  /*184f0*/  SEL R6, R6, 0x978, P1 ;  /* 0x0000097806067807 */ /* 0x000fc80000800000 */
[----:B--2---:R0:W2:Y:S08]  /*18500*/  LDC.64 R12, c[0x0][R6+0x220] ;  /* 0x00008800060c7b82 */ /* 0x0040b00000000a00 */
[----:B------:R0:W3:Y:S08]  /*18510*/  LDC.64 R14, c[0x0][R6+0x218] ;  /* 0x00008600060e7b82 */ /* 0x0000f00000000a00 */
[----:B------:R0:W4:Y:S01]  /*18520*/  LDC.64 R10, c[0x0][R6+0x228] ;  /* 0x00008a00060a7b82 */ /* 0x0001220000000a00 */
[----:B-1----:R-:W-:Y:S01]  /*18530*/  ISETP.NE.AND P2, PT, R8, 0x1, PT ;  /* 0x000000010800780c */ /* 0x002fe20003f45270 */
[----:B0-----:R-:W-:-:S12]  /*18540*/  @P0 BRA `(.L_x_1775) ;  /* 0x0000000000100947 */ /* 0x001fd80003800000 */
[----:B------:R-:W-:Y:S05]  /*18550*/  @!P3 BRA `(.L_x_1775) ;  /* 0x00000000000cb947 */ /* 0x000fea0003800000 */
[----:B------:R-:W2:Y:S04]  /*18560*/  LDG.E R4, desc[UR42][R26.64] ;  /* 0x0000002a1a047981 */ /* 0x000ea8000c1e1900 */
[----:B-----5:R-:W2:Y:S02]  /*18570*/  LDG.E R45, desc[UR42][R26.64+0x4] ;  /* 0x0000042a1a2d7981 */ /* 0x020ea4000c1e1900 */
[----:B--2---:R-:W-:-:S07]  /*18580*/  IMAD.IADD R45, R45, 0x1, -R4 ;  /* 0x000000012d2d7824 */ /* 0x004fce00078e0a04 */
.L_x_1775:
[----:B------:R-:W3:Y:S04]  /*18590*/  LDL R50, [R1+0x4] ;  /* 0x0000040001327983 */ /* 0x000ee80000100800 */
[----:B------:R-:W4:Y:S04]  /*185a0*/  LDL R30, [R1+0x34] ;  /* 0x00003400011e7983 */ /* 0x000f280000100800 */
[----:B------:R-:W4:Y:S04]  /*185b0*/  LDL R51, [R1+0x28] ;  /* 0x0000280001337983 */ /* 0x000f280000100800 */
[----:B------:R-:W4:Y:S01]  /*185c0*/  LDL R49, [R1+0x54] ;  /* 0x0000540001317983 */ /* 0x000f220000100800 */
[----:B------:R-:W-:Y:S01]  /*185d0*/  ISETP.NE.U32.AND P0, PT, RZ, UR4, PT ;  /* 0x00000004ff007c0c */ /* 0x000fe2000bf05070 */
[----:B------:R-:W0:Y:S03]  /*185e0*/  LDC.64 R6, c[0x0][R6+0x210] ;  /* 0x0000840006067b82 */ /* 0x000e260000000a00 */
[----:B------:R-:W-:-:S02]  /*185f0*/  ISETP.NE.AND.EX P0, PT, RZ, UR5, PT, P0 ;  /* 0x00000005ff007c0c */ /* 0x000fc4000bf05300 */
[----:B------:R-:W-:Y:S02]  /*18600*/  SHF.R.S32.HI R26, RZ, 0x1f, R38 ;  /* 0x0000001fff1a7819 */ /* 0x000fe40000011426 */
[----:B------:R-:W-:Y:S01]  /*18610*/  SEL R9, R38, RZ, !P0 ;  /* 0x000000ff26097207 */ /* 0x000fe20004000000 */
[----:B------:R-:W1:Y:S01]  /*18620*/  @P2 LDC R28, c[0x0][0xbec] ;  /* 0x0002fb00ff1c2b82 */ /* 0x000e620000000800 */
[----:B------:R-:W4:Y:S07]  /*18630*/  LDL R38, [R1+0x5c] ;  /* 0x00005c0001267983 */ /* 0x000f2e0000100800 */
[----:B------:R-:W0:Y:S01]  /*18640*/  @P2 LDC R37, c[0x0][0xbf0] ;  /* 0x0002fc00ff252b82 */ /* 0x000e220000000800 */
[----:B------:R-:W-:-:S07]  /*18650*/  SEL R27, R26, RZ, !P0 ;  /* 0x000000ff1a1b7207 */ /* 0x000fce0004000000 */
[----:B------:R-:W1:Y:S01]  /*18660*/  LDC.64 R4, c[0x0][0xba8] ;  /* 0x0002ea00ff047b82 */ /* 0x000e620000000a00 */
[----:B--2---:R-:W-:Y:S01]  /*18670*/  IMAD R13, R13, R9, RZ ;  /* 0x000000090d0d7224 */ /* 0x004fe200078e02ff */
[----:B------:R-:W2:Y:S03]  /*18680*/  S2R R36, SR_TID.X ;  /* 0x0000000000247919 */ /* 0x000ea60000002100 */
[C---:B------:R-:W-:Y:S02]  /*18690*/  IMAD R31, R12.reuse, R27, R13 ;  /* 0x0000001b0c1f7224 */ /* 0x040fe400078e020d */
[----:B------:R-:W-:-:S04]  /*186a0*/  IMAD.WIDE.U32 R12, R12, R9, RZ ;  /* 0x000000090c0c7225 */ /* 0x000fc800078e00ff */
[----:B------:R-:W-:Y:S01]  /*186b0*/  IMAD.IADD R31, R13, 0x1, R31 ;  /* 0x000000010d1f7824 */ /* 0x000fe200078e021f */
[----:B-1----:R-:W1:Y:S08]  /*186c0*/  @!P1 LDC R4, c[0x0][0xb50] ;  /* 0x0002d400ff049b82 */ /* 0x002e700000000800 */
[----:B------:R-:W1:Y:S01]  /*186d0*/  @!P1 LDC R5, c[0x0][0xb54] ;  /* 0x0002d500ff059b82 */ /* 0x000e620000000800 */
[----:B--2---:R-:W-:-:S05]  /*186e0*/  VIADD R40, R36, 0xffffff80 ;  /* 0xffffff8024287836 */ /* 0x004fca0000000000 */
[----:B------:R-:W-:-:S04]  /*186f0*/  SHF.R.S32.HI R36, RZ, 0x1f, R40 ;  /* 0x0000001fff247819 */ /* 0x000fc80000011428 */
[----:B------:R-:W-:-:S04]  /*18700*/  LEA.HI R36, R36, R40, RZ, 0x7 ;  /* 0x0000002824247211 */ /* 0x000fc800078f38ff */
[----:B------:R-:W-:Y:S01]  /*18710*/  LOP3.LUT R36, R36, 0xffffff80, RZ, 0xc0, !PT ;  /* 0xffffff8024247812 */ /* 0x000fe200078ec0ff */
[----:B-----5:R-:W-:-:S04]  /*18720*/  IMAD R45, R45, R8, RZ ;  /* 0x000000082d2d7224 */ /* 0x020fc800078e02ff */
[----:B------:R-:W-:Y:S02]  /*18730*/  IMAD.IADD R36, R40, 0x1, -R36 ;  /* 0x0000000128247824 */ /* 0x000fe400078e0a24 */
[-C--:B---3--:R-:W-:Y:S02]  /*18740*/  IMAD R29, R15, R50.reuse, RZ ;  /* 0x000000320f1d7224 */ /* 0x088fe400078e02ff */
[----:B------:R-:W-:-:S04]  /*18750*/  IMAD.WIDE.U32 R14, R14, R50, RZ ;  /* 0x000000320e0e7225 */ /* 0x000fc800078e00ff */
[----:B----4-:R-:W-:Y:S01]  /*18760*/  IMAD.IADD R39, R30, 0x1, R51 ;  /* 0x000000011e277824 */ /* 0x010fe200078e0233 */
[----:B------:R-:W-:Y:S02]  /*18770*/  IADD3 R26, P0, P3, R12, R14, R32 ;  /* 0x0000000e0c1a7210 */ /* 0x000fe40007b1e020 */
[----:B------:R-:W-:Y:S01]  /*18780*/  SEL R27, R49, RZ, P1 ;  /* 0x000000ff311b7207 */ /* 0x000fe20000800000 */
[----:B------:R-:W-:-:S04]  /*18790*/  @P2 IMAD.HI.U32 R14, R39, R28, RZ ;  /* 0x0000001c270e2227 */ /* 0x000fc800078e00ff */
[----:B------:R-:W-:Y:S02]  /*187a0*/  IMAD.IADD R30, R15, 0x1, R29 ;  /* 0x000000010f1e7824 */ /* 0x000fe400078e021d */
[----:B------:R-:W-:Y:S01]  /*187b0*/  IMAD.MOV.U32 R15, RZ, RZ, R39 ;  /* 0x000000ffff0f7224 */ /* 0x000fe200078e0027 */
[----:B0-----:R-:W-:Y:S01]  /*187c0*/  @P2 SHF.R.U32.HI R15, RZ, R37, R14 ;  /* 0x00000025ff0f2219 */ /* 0x001fe2000001160e */
[-C--:B------:R-:W-:Y:S01]  /*187d0*/  IMAD R29, R11, R27.reuse, RZ ;  /* 0x0000001b0b1d7224 */ /* 0x080fe200078e02ff */
[----:B------:R-:W-:Y:S01]  /*187e0*/  SHF.R.S32.HI R11, RZ, 0x1f, R32 ;  /* 0x0000001fff0b7819 */ /* 0x000fe20000011420 */
[----:B------:R-:W-:-:S03]  /*187f0*/  IMAD.WIDE.U32 R12, R10, R27, RZ ;  /* 0x0000001b0a0c7225 */ /* 0x000fc600078e00ff */
[----:B------:R-:W-:Y:S01]  /*18800*/  IADD3.X R27, R31, R30, R11, P0, P3 ;  /* 0x0000001e1f1b7210 */ /* 0x000fe200007e640b */
[----:B------:R-:W-:Y:S01]  /*18810*/  IMAD.MOV R31, RZ, RZ, -R15 ;  /* 0x000000ffff1f7224 */ /* 0x000fe200078e0a0f */
[----:B------:R-:W-:Y:S01]  /*18820*/  IADD3 R12, P0, P3, R15, R26, R12 ;  /* 0x0000001a0f0c7210 */ /* 0x000fe20007b1e00c */
[----:B------:R-:W-:Y:S01]  /*18830*/  IMAD.IADD R29, R13, 0x1, R29 ;  /* 0x000000010d1d7824 */ /* 0x000fe200078e021d */
        /* <DEDUP_REMOVED lines=8> */
[----:B-1----:R-:W-:-:S04]  /*188c0*/  LEA R10, P0, R6, R4, 0x2 ;  /* 0x00000004060a7211 */ /* 0x002fc800078010ff */
[----:B------:R-:W-:Y:S01]  /*188d0*/  LEA.HI.X R7, R6, R5, R7, 0x2, P0 ;  /* 0x0000000506077211 */ /* 0x000fe200000f1407 */
[----:B------:R-:W-:Y:S01]  /*188e0*/  SHFL.IDX PT, R4, R10, RZ, 0x1c1f ;  /* 0x001c1fff0a047589 */ /* 0x000fe200000e0000 */
[----:B------:R-:W-:-:S03]  /*188f0*/  IMAD.IADD R26, R38, 0x1, R51 ;  /* 0x00000001261a7824 */ /* 0x000fc600078e0233 */
[----:B------:R-:W0:Y:S04]  /*18900*/  SHFL.IDX PT, R5, R7, RZ, 0x1c1f ;  /* 0x001c1fff07057589 */ /* 0x000e2800000e0000 */
[----:B------:R-:W-:Y:S04]  /*18910*/  SHFL.IDX PT, R12, R10, 0x1, 0x1c1f ;  /* 0x003c1f000a0c7f89 */ /* 0x000fe800000e0000 */
[----:B------:R-:W1:Y:S01]  /*18920*/  SHFL.IDX PT, R13, R7, 0x1, 0x1c1f ;  /* 0x003c1f00070d7f89 */ /* 0x000e6200000e0000 */
[----:B------:R-:W-:Y:S01]  /*18930*/  LOP3.LUT P0, RZ, R36, 0x3, RZ, 0xc0, !PT ;  /* 0x0000000324ff7812 */ /* 0x000fe2000780c0ff */
[----:B------:R-:W-:-:S03]  /*18940*/  VIADD R6, R26, 0x8 ;  /* 0x000000081a067836 */ /* 0x000fc60000000000 */
[-C--:B------:R-:W-:Y:S02]  /*18950*/  ISETP.GE.OR P3, PT, R26, R45.reuse, P0 ;  /* 0x0000002d1a00720c */ /* 0x080fe40000766670 */
[----:B------:R-:W-:-:S11]  /*18960*/  ISETP.GE.OR P0, PT, R6, R45, P0 ;  /* 0x0000002d0600720c */ /* 0x000fd60000706670 */
[----:B0-----:R0:W-:Y:S04]  /*18970*/  @!P3 ST.E desc[UR42][R4.64], R3 ;  /* 0x000000030400b985 */ /* 0x0011e8000c10192a */
[----:B-1----:R0:W-:Y:S01]  /*18980*/  @!P0 ST.E desc[UR42][R12.64], R0 ;  /* 0x000000000c008985 */ /* 0x0021e2000c10192a */
[----:B------:R-:W-:Y:S05]  /*18990*/  @P1 BRA `(.L_x_1776) ;  /* 0x0000000400b81947 */ /* 0x000fea0003800000 */
[----:B0-----:R-:W-:Y:S01]  /*189a0*/  IMAD R3, R42, 0x40, R43 ;  /* 0x000000402a037824 */ /* 0x001fe200078e022b */
[----:B------:R-:W0:Y:S01]  /*189b0*/  @P2 LDC R13, c[0x0][0xbec] ;  /* 0x0002fb00ff0d2b82 */ /* 0x000e220000000800 */
[----:B------:R-:W-:Y:S02]  /*189c0*/  ULDC.64 UR4, c[0x0][0xaa0] ;  /* 0x0002a80000047ab9 */ /* 0x000fe40000000a00 */
[----:B------:R-:W-:-:S03]  /*189d0*/  IMAD.WIDE R24, R3, 0x2, R24 ;  /* 0x0000000203187825 */ /* 0x000fc600078e0218 */
[C---:B------:R-:W-:Y:S02]  /*189e0*/  IADD3 R27, P0, R24.reuse, 0x1800, RZ ;  /* 0x00001800181b7810 */ /* 0x040fe40007f1e0ff */
[----:B------:R-:W1:Y:S01]  /*189f0*/  @P2 LDC R15, c[0x0][0xbf0] ;  /* 0x0002fc00ff0f2b82 */ /* 0x000e620000000800 */
        /* <DEDUP_REMOVED lines=29> */
[----:B------:R-:W-:-:S03]  /*18bd0*/  IMAD.IADD R14, R51, 0x1, R0 ;  /* 0x00000001330e7824 */ /* 0x000fc600078e0200 */
[----:B------:R-:W5:Y:S01]  /*18be0*/  LD.E.128 R36, desc[UR42][R36.64] ;  /* 0x0000002a24247980 */ /* 0x000f62000c101d00 */
[----:B------:R-:W-:Y:S01]  /*18bf0*/  @!PT LDS RZ, [RZ] ;  /* 0x00000000fffff984 */ /* 0x000fe20000000800 */
[----:B------:R-:W-:Y:S01]  /*18c00*/  @!PT LDS RZ, [RZ] ;  /* 0x00000000fffff984 */ /* 0x000fe20000000800 */
[----:B------:R-:W-:Y:S01]  /*18c10*/  @!PT LDS RZ, [RZ] ;  /* 0x00000000fffff984 */ /* 0x000fe20000000800 */
[----:B------:R-:W-:Y:S01]  /*18c20*/  @!PT LDS RZ, [RZ] ;  /* 0x00000000fffff984 */ /* 0x000fe20000000800 */
[----:B------:R2:W-:Y:S06]  /*18c30*/  MEMBAR.ALL.CTA ;  /* 0x0000000000007992 */ /* 0x0005ec0000008000 */
[----:B--2---:R-:W2:Y:S01]  /*18c40*/  FENCE.VIEW.ASYNC.S ;  /* 0x00000000000073c6 */ /* 0x004ea20000000000 */
[----:B------:R-:W-:Y:S01]  /*18c50*/  IMAD R11, R50, UR5, R11 ;  /* 0x00000005320b7c24 */ /* 0x000fe2000f8e020b */
[----:B------:R-:W-:Y:S01]  /*18c60*/  ULDC.64 UR4, c[0x0][0xaf0] ;  /* 0x0002bc0000047ab9 */ /* 0x000fe20000000a00 */
[----:B0-----:R-:W-:-:S04]  /*18c70*/  @P2 IMAD.HI.U32 R0, R14, R13, RZ ;  /* 0x0000000d0e002227 */ /* 0x001fc800078e00ff */
[----:B------:R-:W-:Y:S02]  /*18c80*/  IMAD R12, R12, UR4, RZ ;  /* 0x000000040c0c7c24 */ /* 0x000fe4000f8e02ff */
[----:B------:R-:W-:Y:S01]  /*18c90*/  IMAD.MOV.U32 R3, RZ, RZ, R14 ;  /* 0x000000ffff037224 */ /* 0x000fe200078e000e */
[----:B-1----:R-:W-:Y:S01]  /*18ca0*/  @P2 SHF.R.U32.HI R3, RZ, R15, R0 ;  /* 0x0000000fff032219 */ /* 0x002fe20000011600 */
[C---:B------:R-:W-:Y:S02]  /*18cb0*/  IMAD R13, R9.reuse, UR5, R12 ;  /* 0x00000005090d7c24 */ /* 0x040fe4000f8e020c */
[----:B------:R-:W-:Y:S01]  /*18cc0*/  IMAD.WIDE.U32 R10, R9, UR4, R10 ;  /* 0x00000004090a7c25 */ /* 0x000fe2000f8e000a */
[----:B------:R-:W-:Y:S01]  /*18cd0*/  SHF.R.S32.HI R9, RZ, 0x1f, R3 ;  /* 0x0000001fff097819 */ /* 0x000fe20000011403 */
[----:B------:R-:W-:Y:S02]  /*18ce0*/  ULDC.64 UR4, c[0x0][0xae0] ;  /* 0x0002b80000047ab9 */ /* 0x000fe40000000a00 */
[----:B------:R-:W-:-:S02]  /*18cf0*/  IMAD.IADD R11, R11, 0x1, R13 ;  /* 0x000000010b0b7824 */ /* 0x000fc400078e020d */
[----:B------:R-:W-:Y:S02]  /*18d00*/  VIADD R0, R2, 0x16820 ;  /* 0x0001682002007836 */ /* 0x000fe40000000000 */
        /* <DEDUP_REMOVED lines=21> */
[----:B------:R-:W-:Y:S01]  /*18e60*/  IMAD.IADD R42, R42, 0x1, R51 ;  /* 0x000000012a2a7824 */ /* 0x000fe200078e0233 */
        /* <DEDUP_REMOVED lines=18> */
[C---:B----4-:R-:W-:Y:S01]  /*18f90*/  @!P3 LEA.HI.X R21, R43.reuse, R8, R44, 0x1, P1 ;  /* 0x000000082b15b211 */ /* 0x050fe200008f0c2c */
[----:B------:R-:W-:Y:S01]  /*18fa0*/  @!P2 IMAD.MOV.U32 R8, RZ, RZ, R32 ;  /* 0x000000ffff08a224 */ /* 0x000fe200078e0020 */
[----:B------:R-:W-:-:S04]  /*18fb0*/  @!P4 LEA.HI.X R47, R43, R10, R44, 0x1, P5 ;  /* 0x0000000a2b2fc211 */ /* 0x000fc800028f0c2c */
[----:B-----5:R2:W-:Y:S04]  /*18fc0*/  @!P2 ST.E.128 desc[UR42][R8.64], R4 ;  /* 0x000000040800a985 */ /* 0x0205e8000c101d2a */
[----:B------:R3:W-:Y:S01]  /*18fd0*/  @!P3 ST.E.128 desc[UR42][R20.64], R24 ;  /* 0x000000181400b985 */ /* 0x0007e2000c101d2a */
[----:B--2---:R-:W-:Y:S02]  /*18fe0*/  @!P4 IMAD.MOV.U32 R4, RZ, RZ, R46 ;  /* 0x000000ffff04c224 */ /* 0x004fe400078e002e */
[----:B------:R-:W-:-:S05]  /*18ff0*/  @!P4 IMAD.MOV.U32 R5, RZ, RZ, R47 ;  /* 0x000000ffff05c224 */ /* 0x000fca00078e002f */
[----:B01----:R3:W-:Y:S02]  /*19000*/  @!P4 ST.E.128 desc[UR42][R4.64], R28 ;  /* 0x0000001c0400c985 */ /* 0x0037e4000c101d2a */
.L_x_1985:
[----:B------:R-:W-:-:S05]  /*19010*/  VIADD R42, R42, 0x90 ;  /* 0x000000902a2a7836 */ /* 0x000fca0000000000 */
[----:B------:R-:W-:-:S13]  /*19020*/  ISETP.GE.OR P0, PT, R42, R45, P0 ;  /* 0x0000002d2a00720c */ /* 0x000fda0000706670 */
[----:B------:R-:W-:Y:S05]  /*19030*/  @P0 BRA `(.L_x_1778) ;  /* 0x0000001000cc0947 */ /* 0x000fea0003800000 */
[----:B------:R-:W-:-:S04]  /*19040*/  LEA R14, P0, R43, R14, 0x1 ;  /* 0x0000000e2b0e7211 */ /* 0x000fc800078008ff */
[----:B------:R-:W-:-:S05]  /*19050*/  LEA.HI.X R15, R43, R0, R44, 0x1, P0 ;  /* 0x000000002b0f7211 */ /* 0x000fca00000f0c2c */
[----:B------:R0:W-:Y:S01]  /*19060*/  ST.E.128 desc[UR42][R14.64], R36 ;  /* 0x000000240e007985 */ /* 0x0001e2000c101d2a */
[----:B------:R-:W-:Y:S05]  /*19070*/  BRA `(.L_x_1778) ;  /* 0x0000001000bc7947 */ /* 0x000fea0003800000 */
.L_x_1776:
        /* <DEDUP_REMOVED lines=11> */
[----:B------:R-:W-:Y:S02]  /*19130*/  VIADD R29, R155, 0x10 ;  /* 0x000000109b1d7836 */ /* 0x000fe40000000000 */
[----:B------:R-:W-:-:S03]  /*19140*/  IMAD.WIDE.U32 R4, R50, UR4, R4 ;  /* 0x0000000432047c25 */ /* 0x000fc6000f8e0004 */
[----:B------:R-:W-:Y:S01]  /*19150*/  SHF.R.S32.HI R30, RZ, 0x1f, R29 ;  /* 0x0000001fff1e7819 */ /* 0x000fe2000001141d */
[----:B------:R-:W-:Y:S01]  /*19160*/  IMAD R5, R50, UR5, R5 ;  /* 0x0000000532057c24 */ /* 0x000fe2000f8e0205 */
[----:B------:R-:W-:Y:S01]  /*19170*/  ULDC.64 UR4, c[0x0][0xb40] ;  /* 0x0002d00000047ab9 */ /* 0x000fe20000000a00 */
[----:B------:R-:W-:Y:S02]  /*19180*/  VIADD R31, R155, 0x18 ;  /* 0x000000189b1f7836 */ /* 0x000fe40000000000 */
[----:B------:R-:W-:Y:S02]  /*19190*/  IMAD R0, R0, UR4, RZ ;  /* 0x0000000400007c24 */ /* 0x000fe4000f8e02ff */
[----:B-1----:R-:W-:Y:S01]  /*191a0*/  @P2 IMAD.HI.U32 R10, R39, R10, RZ ;  /* 0x0000000a270a2227 */ /* 0x002fe200078e00ff */
[----:B------:R-:W-:-:S03]  /*191b0*/  SHF.R.S32.HI R32, RZ, 0x1f, R31 ;  /* 0x0000001fff207819 */ /* 0x000fc6000001141f */
[C---:B------:R-:W-:Y:S01]  /*191c0*/  IMAD R7, R9.reuse, UR5, R0 ;  /* 0x0000000509077c24 */ /* 0x040fe2000f8e0200 */
[----:B0-----:R-:W-:Y:S01]  /*191d0*/  @P2 SHF.R.U32.HI R3, RZ, R13, R10 ;  /* 0x0000000dff032219 */ /* 0x001fe2000001160a */
[----:B------:R-:W-:Y:S01]  /*191e0*/  IMAD.WIDE.U32 R4, R9, UR4, R4 ;  /* 0x0000000409047c25 */ /* 0x000fe2000f8e0004 */
[----:B------:R-:W-:Y:S02]  /*191f0*/  ULDC.64 UR4, c[0x0][0xb48] ;  /* 0x0002d20000047ab9 */ /* 0x000fe40000000a00 */
[----:B------:R-:W-:Y:S01]  /*19200*/  SHF.R.S32.HI R0, RZ, 0x1f, R3 ;  /* 0x0000001fff007819 */ /* 0x000fe20000011403 */
        /* <DEDUP_REMOVED lines=12> */
[----:B------:R-:W-:Y:S02]  /*192d0*/  VIADD R8, R2, 0x16820 ;  /* 0x0001682002087836 */ /* 0x000fe40000000000 */
[C---:B------:R-:W-:Y:S02]  /*192e0*/  IMAD R3, R7.reuse, UR5, R0 ;  /* 0x0000000507037c24 */ /* 0x040fe4000f8e0200 */
[----:B------:R-:W-:Y:S01]  /*192f0*/  IMAD.WIDE.U32 R4, R7, UR4, R4 ;  /* 0x0000000407047c25 */ /* 0x000fe2000f8e0004 */
[----:B------:R-:W-:Y:S01]  /*19300*/  ULDC.64 UR4, c[0x0][0xb00] ;  /* 0x0002c00000047ab9 */ /* 0x000fe20000000a00 */
[----:B------:R-:W-:-:S02]  /*19310*/  PRMT R8, RZ, 0x654, R8 ;  /* 0x00000654ff087816 */ /* 0x000fc40000000008 */
[----:B------:R-:W-:Y:S01]  /*19320*/  IMAD.IADD R5, R5, 0x1, R3 ;  /* 0x0000000105057824 */ /* 0x000fe200078e0203 */
[C---:B------:R-:W-:Y:S01]  /*19330*/  LEA R3, P0, R4.reuse, UR4, 0x2 ;  /* 0x0000000404037c11 */ /* 0x040fe2000f8010ff */
[C---:B------:R-:W-:Y:S01]  /*19340*/  VIADD R7, R155.reuse, 0x8 ;  /* 0x000000089b077836 */ /* 0x040fe20000000000 */
[----:B------:R-:W-:Y:S01]  /*19350*/  UMOV UR4, 0xffffffff ;  /* 0xffffffff00047882 */ /* 0x000fe20000000000 */
[C---:B------:R-:W-:Y:S01]  /*19360*/  VIADD R37, R155.reuse, 0x20 ;  /* 0x000000209b257836 */ /* 0x040fe20000000000 */
[----:B------:R0:W-:Y:S01]  /*19370*/  SYNCS.ARRIVE.TRANS64.RED.A1T0 RZ, [R8+URZ], RZ ;  /* 0x000000ff08ff79a7 */ /* 0x0001e2000810043f */
[C---:B------:R-:W-:Y:S01]  /*19380*/  VIADD R39, R155.reuse, 0x28 ;  /* 0x000000289b277836 */ /* 0x040fe20000000000 */
[----:B------:R-:W-:Y:S01]  /*19390*/  LEA.HI.X R4, R4, UR5, R5, 0x2, P0 ;  /* 0x0000000504047c11 */ /* 0x000fe200080f1405 */
[C---:B------:R-:W-:Y:S01]  /*193a0*/  VIADD R41, R155.reuse, 0x30 ;  /* 0x000000309b297836 */ /* 0x040fe20000000000 */
[----:B------:R-:W-:Y:S01]  /*193b0*/  SHF.R.S32.HI R5, RZ, 0x1f, R155 ;  /* 0x0000001fff057819 */ /* 0x000fe2000001149b */
[----:B------:R-:W-:Y:S01]  /*193c0*/  VIADD R43, R155, 0x38 ;  /* 0x000000389b2b7836 */ /* 0x000fe20000000000 */
[----:B------:R-:W-:-:S02]  /*193d0*/  SHF.R.S32.HI R28, RZ, 0x1f, R7 ;  /* 0x0000001fff1c7819 */ /* 0x000fc40000011407 */
[----:B------:R-:W-:Y:S02]  /*193e0*/  SHF.R.S32.HI R36, RZ, 0x1f, R37 ;  /* 0x0000001fff247819 */ /* 0x000fe40000011425 */
[----:B------:R-:W-:Y:S02]  /*193f0*/  SHF.R.S32.HI R38, RZ, 0x1f, R39 ;  /* 0x0000001fff267819 */ /* 0x000fe40000011427 */
[----:B------:R-:W-:Y:S02]  /*19400*/  SHF.R.S32.HI R40, RZ, 0x1f, R41 ;  /* 0x0000001fff287819 */ /* 0x000fe40000011429 */
[----:B------:R-:W-:Y:S01]  /*19410*/  SHF.R.S32.HI R42, RZ, 0x1f, R43 ;  /* 0x0000001fff2a7819 */ /* 0x000fe2000001142b */
[----:B0-----:R-:W-:Y:S06]  /*19420*/  BRA.DIV UR4, `(.L_x_1779) ;  /* 0x000000aa04287947 */ /* 0x001fec000b800000 */
[----:B------:R0:W1:Y:S04]  /*19430*/  SHFL.IDX PT, R0, R4, RZ, 0x1c1f ;  /* 0x001c1fff04007589 */ /* 0x00006800000e0000 */
[----:B------:R0:W2:Y:S02]  /*19440*/  SHFL.IDX PT, R14, R3, RZ, 0x1c1f ;  /* 0x001c1fff030e7589 */ /* 0x0000a400000e0000 */
.L_x_1988:
        /* <DEDUP_REMOVED lines=8> */
[-C--:B--2---:R-:W-:Y:S02]  /*194d0*/  @!P1 LEA R8, P3, R155, R14.reuse, 0x2 ;  /* 0x0000000e9b089211 */ /* 0x084fe400078610ff */
[----:B------:R-:W-:Y:S02]  /*194e0*/  @!P2 LEA R10, P4, R7, R14, 0x2 ;  /* 0x0000000e070aa211 */ /* 0x000fe400078810ff */
[-C--:B-1----:R-:W-:Y:S02]  /*194f0*/  @!P1 LEA.HI.X R9, R155, R0.reuse, R5, 0x2, P3 ;  /* 0x000000009b099211 */ /* 0x082fe400018f1405 */
[----:B------:R-:W-:Y:S02]  /*19500*/  @!P2 LEA.HI.X R11, R7, R0, R28, 0x2, P4 ;  /* 0x00000000070ba211 */ /* 0x000fe400020f141c */
[----:B------:R-:W-:Y:S01]  /*19510*/  @!P5 LEA R12, P3, R29, R14, 0x2 ;  /* 0x0000000e1d0cd211 */ /* 0x000fe200078610ff */
[----:B------:R1:W-:Y:S01]  /*19520*/  @!P1 ST.E.64 desc[UR42][R8.64], R20 ;  /* 0x0000001408009985 */ /* 0x0003e2000c101b2a */
[----:B------:R-:W-:-:S02]  /*19530*/  ISETP.GE.AND P1, PT, R37, UR4, PT ;  /* 0x0000000425007c0c */ /* 0x000fc4000bf26270 */
[----:B------:R-:W-:Y:S01]  /*19540*/  @!P5 LEA.HI.X R13, R29, R0, R30, 0x2, P3 ;  /* 0x000000001d0dd211 */ /* 0x000fe200018f141e */
[----:B------:R2:W-:Y:S01]  /*19550*/  @!P2 ST.E.64 desc[UR42][R10.64], R92 ;  /* 0x0000005c0a00a985 */ /* 0x0005e2000c101b2a */
[----:B------:R-:W-:Y:S02]  /*19560*/  ISETP.GE.AND P2, PT, R39, UR4, PT ;  /* 0x0000000427007c0c */ /* 0x000fe4000bf46270 */
[----:B------:R-:W-:Y:S01]  /*19570*/  @!P0 LEA R24, P4, R31, R14, 0x2 ;  /* 0x0000000e1f188211 */ /* 0x000fe200078810ff */
[----:B------:R3:W-:Y:S01]  /*19580*/  @!P5 ST.E.64 desc[UR42][R12.64], R96 ;  /* 0x000000600c00d985 */ /* 0x0007e2000c101b2a */
[----:B------:R-:W-:Y:S02]  /*19590*/  ISETP.GE.AND P3, PT, R41, UR4, PT ;  /* 0x0000000429007c0c */ /* 0x000fe4000bf66270 */
[----:B------:R-:W-:Y:S02]  /*195a0*/  ISETP.GE.AND P5, PT, R43, UR4, PT ;  /* 0x000000042b007c0c */ /* 0x000fe4000bfa6270 */
[----:B------:R-:W-:-:S02]  /*195b0*/  @!P0 LEA.HI.X R25, R31, R0, R32, 0x2, P4 ;  /* 0x000000001f198211 */ /* 0x000fc400020f1420 */
[----:B------:R-:W-:-:S03]  /*195c0*/  @!P1 LEA R26, P4, R37, R14, 0x2 ;  /* 0x0000000e251a9211 */ /* 0x000fc600078810ff */
[----:B------:R3:W-:Y:S01]  /*195d0*/  @!P0 ST.E.64 desc[UR42][R24.64], R100 ;  /* 0x0000006418008985 */ /* 0x0007e2000c101b2a */
[----:B-1----:R-:W-:Y:S02]  /*195e0*/  @!P2 LEA R8, P0, R39, R14, 0x2 ;  /* 0x0000000e2708a211 */ /* 0x002fe400078010ff */
[----:B------:R-:W-:Y:S02]  /*195f0*/  @!P1 LEA.HI.X R27, R37, R0, R36, 0x2, P4 ;  /* 0x00000000251b9211 */ /* 0x000fe400020f1424 */
[----:B--2---:R-:W-:Y:S02]  /*19600*/  @!P3 LEA R10, P4, R41, R14, 0x2 ;  /* 0x0000000e290ab211 */ /* 0x004fe400078810ff */
[----:B------:R-:W-:Y:S01]  /*19610*/  @!P2 LEA.HI.X R9, R39, R0, R38, 0x2, P0 ;  /* 0x000000002709a211 */ /* 0x000fe200000f1426 */
[----:B------:R3:W-:Y:S01]  /*19620*/  @!P1 ST.E.64 desc[UR42][R26.64], R104 ;  /* 0x000000681a009985 */ /* 0x0007e2000c101b2a */
[----:B------:R-:W-:Y:S02]  /*19630*/  @!P5 LEA R14, P0, R43, R14, 0x2 ;  /* 0x0000000e2b0ed211 */ /* 0x000fe400078010ff */
[-C--:B------:R-:W-:Y:S01]  /*19640*/  @!P3 LEA.HI.X R11, R41, R0.reuse, R40, 0x2, P4 ;  /* 0x00000000290bb211 */ /* 0x080fe200020f1428 */
[----:B------:R3:W-:Y:S01]  /*19650*/  @!P2 ST.E.64 desc[UR42][R8.64], R108 ;  /* 0x0000006c0800a985 */ /* 0x0007e2000c101b2a */
[----:B------:R-:W-:-:S03]  /*19660*/  @!P5 LEA.HI.X R15, R43, R0, R42, 0x2, P0 ;  /* 0x000000002b0fd211 */ /* 0x000fc600000f142a */
[----:B------:R3:W-:Y:S04]  /*19670*/  @!P3 ST.E.64 desc[UR42][R10.64], R112 ;  /* 0x000000700a00b985 */ /* 0x0007e8000c101b2a */
[----:B------:R3:W-:Y:S02]  /*19680*/  @!P5 ST.E.64 desc[UR42][R14.64], R116 ;  /* 0x000000740e00d985 */ /* 0x0007e4000c101b2a */
.L_x_1781:
[----:B------:R-:W-:Y:S05]  /*19690*/  BSYNC B1 ;  /* 0x0000000000017941 */ /* 0x000fea0003800000 */
.L_x_1780:
[----:B------:R-:W-:-:S03]  /*196a0*/  UMOV UR4, 0xffffffff ;  /* 0xffffffff00047882 */ /* 0x000fc60000000000 */
[----:B------:R-:W-:Y:S05]  /*196b0*/  BRA.DIV UR4, `(.L_x_1782) ;  /* 0x000000a604b87947 */ /* 0x000fea000b800000 */
[----:B-1----:R1:W4:Y:S04]  /*196c0*/  SHFL.IDX PT, R0, R4, 0x1, 0x1c1f ;  /* 0x003c1f0004007f89 */ /* 0x00232800000e0000 */
[----:B--23--:R1:W2:Y:S02]  /*196d0*/  SHFL.IDX PT, R14, R3, 0x1, 0x1c1f ;  /* 0x003c1f00030e7f89 */ /* 0x00c2a400000e0000 */
.L_x_1992:
[----:B------:R-:W-:-:S13]  /*196e0*/  ISETP.GE.AND P0, PT, R6, R45, PT ;  /* 0x0000002d0600720c */ /* 0x000fda0003f06270 */
[----:B------:R-:W-:Y:S05]  /*196f0*/  @P0 BRA `(.L_x_1778) ;  /* 0x0000000c001c0947 */ /* 0x000fea0003800000 */
[----:B------:R-:W-:Y:S02]  /*19700*/  ULDC UR4, c[0x0][0xac8] ;  /* 0x0002b20000047ab9 */ /* 0x000fe40000000800 */
[----:B------:R-:W-:Y:S02]  /*19710*/  ISETP.GE.AND P0, PT, R155, UR4, PT ;  /* 0x000000049b007c0c */ /* 0x000fe4000bf06270 */
[----:B------:R-:W-:Y:S02]  /*19720*/  ISETP.GE.AND P5, PT, R7, UR4, PT ;  /* 0x0000000407007c0c */ /* 0x000fe4000bfa6270 */
[----:B------:R-:W-:Y:S02]  /*19730*/  ISETP.GE.AND P3, PT, R29, UR4, PT ;  /* 0x000000041d007c0c */ /* 0x000fe4000bf66270 */
[----:B------:R-:W-:-:S07]  /*19740*/  ISETP.GE.AND P2, PT, R31, UR4, PT ;  /* 0x000000041f007c0c */ /* 0x000fce000bf46270 */
[-C--:B012---:R-:W-:Y:S02]  /*19750*/  @!P0 LEA R4, P1, R155, R14.reuse, 0x2 ;  /* 0x0000000e9b048211 */ /* 0x087fe400078210ff */
[----:B------:R-:W-:Y:S02]  /*19760*/  @!P5 LEA R6, P4, R7, R14, 0x2 ;  /* 0x0000000e0706d211 */ /* 0x000fe400078810ff */
[-C--:B----4-:R-:W-:Y:S02]  /*19770*/  @!P0 LEA.HI.X R5, R155, R0.reuse, R5, 0x2, P1 ;  /* 0x000000009b058211 */ /* 0x090fe400008f1405 */
[----:B------:R-:W-:Y:S02]  /*19780*/  ISETP.GE.AND P1, PT, R37, UR4, PT ;  /* 0x0000000425007c0c */ /* 0x000fe4000bf26270 */
[----:B------:R-:W-:Y:S01]  /*19790*/  @!P5 LEA.HI.X R7, R7, R0, R28, 0x2, P4 ;  /* 0x000000000707d211 */ /* 0x000fe200020f141c */
[----:B------:R0:W-:Y:S01]  /*197a0*/  @!P0 ST.E.64 desc[UR42][R4.64], R90 ;  /* 0x0000005a04008985 */ /* 0x0001e2000c101b2a */
[----:B------:R-:W-:-:S02]  /*197b0*/  ISETP.GE.AND P0, PT, R39, UR4, PT ;  /* 0x0000000427007c0c */ /* 0x000fc4000bf06270 */
[-C--:B------:R-:W-:Y:S01]  /*197c0*/  @!P3 LEA R8, P4, R29, R14.reuse, 0x2 ;  /* 0x0000000e1d08b211 */ /* 0x080fe200078810ff */
[----:B------:R3:W-:Y:S01]  /*197d0*/  @!P5 ST.E.64 desc[UR42][R6.64], R94 ;  /* 0x0000005e0600d985 */ /* 0x0007e2000c101b2a */
[----:B------:R-:W-:Y:S02]  /*197e0*/  @!P2 LEA R10, P5, R31, R14, 0x2 ;  /* 0x0000000e1f0aa211 */ /* 0x000fe400078a10ff */
[-C--:B------:R-:W-:Y:S02]  /*197f0*/  @!P3 LEA.HI.X R9, R29, R0.reuse, R30, 0x2, P4 ;  /* 0x000000001d09b211 */ /* 0x080fe400020f141e */
[----:B------:R-:W-:Y:S02]  /*19800*/  ISETP.GE.AND P4, PT, R41, UR4, PT ;  /* 0x0000000429007c0c */ /* 0x000fe4000bf86270 */
[----:B------:R-:W-:Y:S01]  /*19810*/  @!P2 LEA.HI.X R11, R31, R0, R32, 0x2, P5 ;  /* 0x000000001f0ba211 */ /* 0x000fe200028f1420 */
[----:B------:R3:W-:Y:S01]  /*19820*/  @!P3 ST.E.64 desc[UR42][R8.64], R98 ;  /* 0x000000620800b985 */ /* 0x0007e2000c101b2a */
[----:B------:R-:W-:-:S03]  /*19830*/  @!P1 LEA R12, P5, R37, R14, 0x2 ;  /* 0x0000000e250c9211 */ /* 0x000fc600078a10ff */
[----:B------:R3:W-:Y:S01]  /*19840*/  @!P2 ST.E.64 desc[UR42][R10.64], R102 ;  /* 0x000000660a00a985 */ /* 0x0007e2000c101b2a */
[----:B------:R-:W-:Y:S02]  /*19850*/  @!P1 LEA.HI.X R13, R37, R0, R36, 0x2, P5 ;  /* 0x00000000250d9211 */ /* 0x000fe400028f1424 */
[----:B------:R-:W-:-:S03]  /*19860*/  @!P0 LEA R20, P5, R39, R14, 0x2 ;  /* 0x0000000e27148211 */ /* 0x000fc600078a10ff */
[----:B------:R3:W-:Y:S01]  /*19870*/  @!P1 ST.E.64 desc[UR42][R12.64], R106 ;  /* 0x0000006a0c009985 */ /* 0x0007e2000c101b2a */
[----:B------:R-:W-:Y:S02]  /*19880*/  @!P0 LEA.HI.X R21, R39, R0, R38, 0x2, P5 ;  /* 0x0000000027158211 */ /* 0x000fe400028f1426 */
[----:B0-----:R-:W-:-:S03]  /*19890*/  @!P4 LEA R4, P5, R41, R14, 0x2 ;  /* 0x0000000e2904c211 */ /* 0x001fc600078a10ff */
[----:B------:R3:W-:Y:S01]  /*198a0*/  @!P0 ST.E.64 desc[UR42][R20.64], R110 ;  /* 0x0000006e14008985 */ /* 0x0007e2000c101b2a */
[----:B------:R-:W-:Y:S02]  /*198b0*/  @!P4 LEA.HI.X R5, R41, R0, R40, 0x2, P5 ;  /* 0x000000002905c211 */ /* 0x000fe400028f1428 */
[----:B------:R-:W-:-:S03]  /*198c0*/  ISETP.GE.AND P0, PT, R43, UR4, PT ;  /* 0x000000042b007c0c */ /* 0x000fc6000bf06270 */
[----:B------:R3:W-:Y:S10]  /*198d0*/  @!P4 ST.E.64 desc[UR42][R4.64], R114 ;  /* 0x000000720400c985 */ /* 0x0007f4000c101b2a */
[----:B------:R-:W-:Y:S05]  /*198e0*/  @P0 BRA `(.L_x_1778) ;  /* 0x0000000800a00947 */ /* 0x000fea0003800000 */
[----:B------:R-:W-:-:S04]  /*198f0*/  LEA R14, P0, R43, R14, 0x2 ;  /* 0x0000000e2b0e7211 */ /* 0x000fc800078010ff */
[----:B------:R-:W-:-:S05]  /*19900*/  LEA.HI.X R15, R43, R0, R42, 0x2, P0 ;  /* 0x000000002b0f7211 */ /* 0x000fca00000f142a */
[----:B------:R0:W-:Y:S01]  /*19910*/  ST.E.64 desc[UR42][R14.64], R118 ;  /* 0x000000760e007985 */ /* 0x0001e2000c101b2a */
[----:B------:R-:W-:Y:S05]  /*19920*/  BRA `(.L_x_1778) ;  /* 0x0000000800907947 */ /* 0x000fea0003800000 */
.L_x_1774:
[----:B------:R-:W2:Y:S01]  /*19930*/  LDL R0, [R1+0x50] ;  /* 0x0000500001007983 */ /* 0x000ea20000100800 */
[----:B------:R-:W-:Y:S01]  /*19940*/  ULDC.64 UR4, c[0x0][0xc08] ;  /* 0x0003020000047ab9 */ /* 0x000fe20000000a00 */
[----:B------:R-:W2:Y:S01]  /*19950*/  LDC.64 R4, c[0x0][0xc00] ;  /* 0x00030000ff047b82 */ /* 0x000ea20000000a00 */
[----:B------:R-:W-:Y:S01]  /*19960*/  ISETP.NE.U32.AND P0, PT, RZ, UR4, PT ;  /* 0x00000004ff007c0c */ /* 0x000fe2000bf05070 */
[----:B------:R-:W3:Y:S01]  /*19970*/  LDL R8, [R1+0x4c] ;  /* 0x00004c0001087983 */ /* 0x000ee20000100800 */
[----:B------:R-:W-:Y:S02]  /*19980*/  IMAD.MOV.U32 R3, RZ, RZ, RZ ;  /* 0x000000ffff037224 */ /* 0x000fe400078e00ff */
[----:B------:R-:W-:Y:S01]  /*19990*/  ISETP.NE.AND.EX P1, PT, RZ, UR5, PT, P0 ;  /* 0x00000005ff007c0c */ /* 0x000fe2000bf25300 */
[----:B------:R-:W-:Y:S02]  /*199a0*/  ULDC.64 UR4, c[0x0][0xc00] ;  /* 0x0003000000047ab9 */ /* 0x000fe40000000a00 */
[----:B------:R-:W-:-:S04]  /*199b0*/  ISETP.NE.U32.AND P0, PT, RZ, UR4, PT ;  /* 0x00000004ff007c0c */ /* 0x000fc8000bf05070 */
[----:B------:R-:W-:-:S06]  /*199c0*/  ISETP.NE.AND.EX P0, PT, RZ, UR5, PT, P0 ;  /* 0x00000005ff007c0c */ /* 0x000fcc000bf05300 */
[----:B------:R-:W4:Y:S01]  /*199d0*/  @P1 LDC.64 R6, c[0x0][0xc08] ;  /* 0x00030200ff061b82 */ /* 0x000f220000000a00 */
[----:B------:R-:W-:Y:S02]  /*199e0*/  ULDC UR4, c[0x0][0xa88] ;  /* 0x0002a20000047ab9 */ /* 0x000fe40000000800 */
[----:B-----5:R-:W-:Y:S02]  /*199f0*/  IMAD.U32 R24, RZ, RZ, UR4 ;  /* 0x00000004ff187e24 */ /* 0x020fe4000f8e00ff */
[----:B--2---:R-:W-:-:S04]  /*19a00*/  IMAD.WIDE R4, R0, 0x4, R4 ;  /* 0x0000000400047825 */ /* 0x004fc800078e0204 */
[----:B----4-:R-:W-:Y:S01]  /*19a10*/  @P1 IMAD.WIDE R6, R0, 0x4, R6 ;  /* 0x0000000400061825 */ /* 0x010fe200078e0206 */
[----:B------:R2:W5:Y:S04]  /*19a20*/  @P0 LDG.E R3, desc[UR42][R4.64] ;  /* 0x0000002a04030981 */ /* 0x000568000c1e1900 */
[----:B------:R2:W5:Y:S01]  /*19a30*/  @P1 LDG.E R24, desc[UR42][R6.64] ;  /* 0x0000002a06181981 */ /* 0x000562000c1e1900 */
[----:B---3--:R-:W-:Y:S02]  /*19a40*/  ISETP.NE.AND P2, PT, R8, RZ, PT ;  /* 0x000000ff0800720c */ /* 0x008fe40003f45270 */
[----:B------:R-:W-:Y:S02]  /*19a50*/  ISETP.GT.AND P3, PT, R49, 0xbf, PT ;  /* 0x000000bf3100780c */ /* 0x000fe40003f64270 */
[----:B------:R-:W-:-:S09]  /*19a60*/  SHF.R.S32.HI R26, RZ, 0x1f, R0 ;  /* 0x0000001fff1a7819 */ /* 0x000fd20000011400 */
[----:B------:R-:W3:Y:S02]  /*19a70*/  @!P2 LDC R8, c[0x0][0xad4] ;  /* 0x0002b500ff08ab82 */ /* 0x000ee40000000800 */
[----:B---3--:R2:W-:Y:S01]  /*19a80*/  @!P2 STL [R1+0x4c], R8 ;  /* 0x00004c080100a387 */ /* 0x0085e20000100800 */
[----:B------:R-:W-:Y:S01]  /*19a90*/  ISETP.GT.AND P2, PT, R8, 0x1, PT ;  /* 0x000000010800780c */ /* 0x000fe20003f44270 */
[----:B------:R-:W-:-:S12]  /*19aa0*/  @P1 BRA `(.L_x_1783) ;  /* 0x0000000000101947 */ /* 0x000fd80003800000 */
[----:B------:R-:W-:Y:S05]  /*19ab0*/  @!P0 BRA `(.L_x_1783) ;  /* 0x00000000000c8947 */ /* 0x000fea0003800000 */
[----:B--2---:R-:W2:Y:S04]  /*19ac0*/  LDG.E R7, desc[UR42][R4.64] ;  /* 0x0000002a04077981 */ /* 0x004ea8000c1e1900 */
[----:B-----5:R-:W2:Y:S02]  /*19ad0*/  LDG.E R24, desc[UR42][R4.64+0x4] ;  /* 0x0000042a04187981 */ /* 0x020ea4000c1e1900 */
[----:B--2---:R-:W-:-:S07]  /*19ae0*/  IMAD.IADD R24, R24, 0x1, -R7 ;  /* 0x0000000118187824 */ /* 0x004fce00078e0a07 */
.L_x_1783:
[----:B------:R-:W-:Y:S01]  /*19af0*/  BSSY B1, `(.L_x_1784) ;  /* 0x000003a000017945 */ /* 0x000fe20003800000 */
[----:B------:R-:W-:Y:S02]  /*19b00*/  SEL R27, R0, RZ, !P0 ;  /* 0x000000ff001b7207 */ /* 0x000fe40004000000 */
[----:B------:R-:W-:Y:S02]  /*19b10*/  SEL R26, R26, RZ, !P0 ;  /* 0x000000ff1a1a7207 */ /* 0x000fe40004000000 */
[----:B-----5:R-:W-:Y:S01]  /*19b20*/  SHF.R.S32.HI R20, RZ, 0x1f, R3 ;  /* 0x0000001fff147819 */ /* 0x020fe20000011403 */
[----:B------:R-:W-:Y:S06]  /*19b30*/  @P3 BRA `(.L_x_1785) ;  /* 0x0000000000d43947 */ /* 0x000fec0003800000 */
[----:B------:R-:W3:Y:S01]  /*19b40*/  LDL R0, [R1+0x28] ;  /* 0x0000280001007983 */ /* 0x000ee20000100800 */
[----:B------:R-:W4:Y:S01]  /*19b50*/  LDC R37, c[0x0][0xbe8] ;  /* 0x0002fa00ff257b82 */ /* 0x000f220000000800 */
[----:B--2---:R-:W2:Y:S01]  /*19b60*/  S2R R5, SR_TID.X ;  /* 0x0000000000057919 */ /* 0x004ea20000002100 */
[----:B---3--:R-:W-:Y:S02]  /*19b70*/  IMAD.MOV.U32 R4, RZ, RZ, R0 ;  /* 0x000000ffff047224 */ /* 0x008fe400078e0000 */
[----:B----4-:R-:W-:-:S03]  /*19b80*/  IMAD R0, R24, R37, RZ ;  /* 0x0000002518007224 */ /* 0x010fc600078e02ff */
[----:B--2---:R-:W-:-:S04]  /*19b90*/  IADD3 R29, R4, -0x80, R5 ;  /* 0xffffff80041d7810 */ /* 0x004fc80007ffe005 */
[----:B------:R-:W-:-:S13]  /*19ba0*/  ISETP.GE.AND P0, PT, R29, R0, PT ;  /* 0x000000001d00720c */ /* 0x000fda0003f06270 */
[----:B------:R-:W-:Y:S05]  /*19bb0*/  @P0 BRA `(.L_x_1785) ;  /* 0x0000000000b40947 */ /* 0x000fea0003800000 */
[----:B------:R-:W2:Y:S01]  /*19bc0*/  LDL R12, [R1+0x4] ;  /* 0x00000400010c7983 */ /* 0x000ea20000100800 */
[----:B------:R-:W-:Y:S01]  /*19bd0*/  IMAD.MOV.U32 R14, RZ, RZ, 0x9b8 ;  /* 0x000009b8ff0e7424 */ /* 0x000fe200078e00ff */
[----:B------:R-:W-:Y:S01]  /*19be0*/  ISETP.GT.AND P0, PT, R8, 0x1, PT ;  /* 0x000000010800780c */ /* 0x000fe20003f04270 */
[----:B------:R-:W3:Y:S01]  /*19bf0*/  LDC.64 R30, c[0x0][0xba8] ;  /* 0x0002ea00ff1e7b82 */ /* 0x000ee20000000a00 */
[----:B------:R-:W4:Y:S01]  /*19c00*/  LDL.LU R28, [R1+0x54] ;  /* 0x00005400011c7983 */ /* 0x000f220000300800 */
[----:B------:R-:W-:Y:S01]  /*19c10*/  ISETP.NE.AND P1, PT, R37, 0x1, PT ;  /* 0x000000012500780c */ /* 0x000fe20003f25270 */
[----:B------:R-:W-:Y:S01]  /*19c20*/  IMAD.MOV.U32 R15, RZ, RZ, R29 ;  /* 0x000000ffff0f7224 */ /* 0x000fe200078e001d */
[----:B------:R-:W-:-:S04]  /*19c30*/  SEL R14, R14, 0x978, P0 ;  /* 0x000009780e0e7807 */ /* 0x000fc80000000000 */
[----:B------:R-:W5:Y:S08]  /*19c40*/  LDC.64 R6, c[0x0][R14+0x220] ;  /* 0x000088000e067b82 */ /* 0x000f700000000a00 */
[----:B------:R-:W2:Y:S08]  /*19c50*/  LDC.64 R4, c[0x0][R14+0x218] ;  /* 0x000086000e047b82 */ /* 0x000eb00000000a00 */
[----:B------:R-:W0:Y:S08]  /*19c60*/  LDC.64 R8, c[0x0][R14+0x228] ;  /* 0x00008a000e087b82 */ /* 0x000e300000000a00 */
[----:B------:R-:W1:Y:S08]  /*19c70*/  @P1 LDC R0, c[0x0][0xbec] ;  /* 0x0002fb00ff001b82 */ /* 0x000e700000000800 */
[----:B------:R-:W0:Y:S08]  /*19c80*/  LDC.64 R10, c[0x0][R14+0x210] ;  /* 0x000084000e0a7b82 */ /* 0x000e300000000a00 */
[----:B------:R-:W0:Y:S01]  /*19c90*/  @P1 LDC R25, c[0x0][0xbf0] ;  /* 0x0002fc00ff191b82 */ /* 0x000e220000000800 */
[----:B-1----:R-:W-:-:S07]  /*19ca0*/  @P1 IMAD.HI.U32 R0, R29, R0, RZ ;  /* 0x000000001d001227 */ /* 0x002fce00078e00ff */
[----:B---3--:R-:W1:Y:S01]  /*19cb0*/  @!P0 LDC R30, c[0x0][0xb50] ;  /* 0x0002d400ff1e8b82 */ /* 0x008e620000000800 */
[----:B-----5:R-:W-:-:S07]  /*19cc0*/  IMAD R7, R7, R27, RZ ;  /* 0x0000001b07077224 */ /* 0x020fce00078e02ff */
[----:B------:R-:W3:Y:S01]  /*19cd0*/  @!P0 LDC R31, c[0x0][0xb54] ;  /* 0x0002d500ff1f8b82 */ /* 0x000ee20000000800 */
[----:B0-----:R-:W-:Y:S01]  /*19ce0*/  @P1 SHF.R.U32.HI R15, RZ, R25, R0 ;  /* 0x00000019ff0f1219 */ /* 0x001fe20000011600 */
[----:B------:R-:W-:Y:S02]  /*19cf0*/  IMAD R25, R6, R26, R7 ;  /* 0x0000001a06197224 */ /* 0x000fe400078e0207 */
[-C--:B--2---:R-:W-:Y:S02]  /*19d00*/  IMAD R21, R5, R12.reuse, RZ ;  /* 0x0000000c05157224 */ /* 0x084fe400078e02ff */
[----:B------:R-:W-:Y:S01]  /*19d10*/  IMAD.WIDE.U32 R4, R4, R12, RZ ;  /* 0x0000000c04047225 */ /* 0x000fe200078e00ff */
[----:B----4-:R-:W-:-:S03]  /*19d20*/  SEL R7, R28, RZ, P0 ;  /* 0x000000ff1c077207 */ /* 0x010fc60000000000 */
[----:B------:R-:W-:-:S04]  /*19d30*/  IMAD.WIDE.U32 R12, R6, R27, RZ ;  /* 0x0000001b060c7225 */ /* 0x000fc800078e00ff */
[----:B------:R-:W-:Y:S01]  /*19d40*/  IMAD.IADD R21, R5, 0x1, R21 ;  /* 0x0000000105157824 */ /* 0x000fe200078e0215 */
[----:B------:R-:W-:Y:S01]  /*19d50*/  IADD3 R0, P1, P3, R12, R4, R3 ;  /* 0x000000040c007210 */ /* 0x000fe20007b3e003 */
[----:B------:R-:W-:Y:S02]  /*19d60*/  IMAD.MOV R6, RZ, RZ, -R15 ;  /* 0x000000ffff067224 */ /* 0x000fe400078e0a0f */
[----:B------:R-:W-:Y:S02]  /*19d70*/  IMAD.IADD R25, R13, 0x1, R25 ;  /* 0x000000010d197824 */ /* 0x000fe400078e0219 */
        /* <DEDUP_REMOVED lines=12> */
[----:B-1----:R-:W-:-:S03]  /*19e40*/  LEA R6, P0, R4, R30, 0x2 ;  /* 0x0000001e04067211 */ /* 0x002fc600078010ff */
[----:B------:R-:W-:Y:S02]  /*19e50*/  IMAD.IADD R0, R5, 0x1, R9 ;  /* 0x0000000105007824 */ /* 0x000fe400078e0209 */
[----:B------:R-:W-:-:S03]  /*19e60*/  IMAD.MOV.U32 R5, RZ, RZ, -0x800000 ;  /* 0xff800000ff057424 */ /* 0x000fc600078e00ff */
[----:B---3--:R-:W-:-:S05]  /*19e70*/  LEA.HI.X R7, R4, R31, R0, 0x2, P0 ;  /* 0x0000001f04077211 */ /* 0x008fca00000f1400 */
[----:B------:R3:W-:Y:S02]  /*19e80*/  STG.E desc[UR42][R6.64], R5 ;  /* 0x0000000506007986 */ /* 0x0007e4000c10192a */
.L_x_1785:
[----:B------:R-:W-:Y:S05]  /*19e90*/  BSYNC B1 ;  /* 0x0000000000017941 */ /* 0x000fea0003800000 */
.L_x_1784:
[----:B------:R-:W-:Y:S05]  /*19ea0*/  @P2 BRA `(.L_x_1778) ;  /* 0x0000000400302947 */ /* 0x000fea0003800000 */
[----:B--2---:R-:W2:Y:S01]  /*19eb0*/  LDL.LU R8, [R1+0x4] ;  /* 0x0000040001087983 */ /* 0x004ea20000300800 */
[----:B------:R-:W4:Y:S01]  /*19ec0*/  LDC R25, c[0x0][0xbe8] ;  /* 0x0002fa00ff197b82 */ /* 0x000f220000000800 */
[----:B------:R-:W-:Y:S01]  /*19ed0*/  ULDC.64 UR4, c[0x0][0xaa0] ;  /* 0x0002a80000047ab9 */ /* 0x000fe20000000a00 */
[----:B------:R-:W-:Y:S01]  /*19ee0*/  ULDC.64 UR6, c[0x0][0xaf0] ;  /* 0x0002bc0000067ab9 */ /* 0x000fe20000000a00 */
[----:B------:R-:W5:Y:S01]  /*19ef0*/  LDL R28, [R1+0x28] ;  /* 0x00002800011c7983 */ /* 0x000f620000100800 */
[----:B------:R-:W-:Y:S02]  /*19f00*/  IMAD R0, R20, UR4, RZ ;  /* 0x0000000414007c24 */ /* 0x000fe4000f8e02ff */
[----:B---3--:R-:W-:-:S04]  /*19f10*/  IMAD.WIDE.U32 R4, R3, UR4, RZ ;  /* 0x0000000403047c25 */ /* 0x008fc8000f8e00ff */
[----:B------:R-:W-:Y:S01]  /*19f20*/  IMAD R7, R3, UR5, R0 ;  /* 0x0000000503077c24 */ /* 0x000fe2000f8e0200 */
[----:B------:R-:W-:Y:S01]  /*19f30*/  ULDC.64 UR4, c[0x0][0xae8] ;  /* 0x0002ba0000047ab9 */ /* 0x000fe20000000a00 */
[----:B------:R-:W-:Y:S02]  /*19f40*/  IMAD R0, R48, 0x30, R42 ;  /* 0x0000003030007824 */ /* 0x000fe400078e022a */
[----:B------:R-:W-:Y:S01]  /*19f50*/  IMAD.IADD R5, R5, 0x1, R7 ;  /* 0x0000000105057824 */ /* 0x000fe200078e0207 */
[----:B----4-:R-:W-:-:S13]  /*19f60*/  ISETP.NE.AND P0, PT, R25, 0x1, PT ;  /* 0x000000011900780c */ /* 0x010fda0003f05270 */
[----:B------:R-:W3:Y:S08]  /*19f70*/  @P0 LDC R6, c[0x0][0xbec] ;  /* 0x0002fb00ff060b82 */ /* 0x000ef00000000800 */
[----:B------:R-:W4:Y:S01]  /*19f80*/  @P0 LDC R11, c[0x0][0xbf0] ;  /* 0x0002fc00ff0b0b82 */ /* 0x000f220000000800 */
[----:B--2---:R-:W-:-:S04]  /*19f90*/  IMAD.WIDE.U32 R4, R8, UR4, R4 ;  /* 0x0000000408047c25 */ /* 0x004fc8000f8e0004 */
[----:B-----5:R-:W-:Y:S02]  /*19fa0*/  IMAD.IADD R9, R28, 0x1, R0 ;  /* 0x000000011c097824 */ /* 0x020fe400078e0200 */
[----:B------:R-:W-:Y:S01]  /*19fb0*/  IMAD R5, R8, UR5, R5 ;  /* 0x0000000508057c24 */ /* 0x000fe2000f8e0205 */
[----:B------:R-:W-:Y:S01]  /*19fc0*/  ULDC.64 UR4, c[0x0][0xae0] ;  /* 0x0002b80000047ab9 */ /* 0x000fe20000000a00 */
[----:B---3--:R-:W-:-:S04]  /*19fd0*/  @P0 IMAD.HI.U32 R0, R9, R6, RZ ;  /* 0x0000000609000227 */ /* 0x008fc800078e00ff */
[----:B------:R-:W-:Y:S01]  /*19fe0*/  IMAD.MOV.U32 R3, RZ, RZ, R9 ;  /* 0x000000ffff037224 */ /* 0x000fe200078e0009 */
[----:B----4-:R-:W-:Y:S01]  /*19ff0*/  @P0 SHF.R.U32.HI R3, RZ, R11, R0 ;  /* 0x0000000bff030219 */ /* 0x010fe20000011600 */
[----:B------:R-:W-:Y:S02]  /*1a000*/  IMAD R6, R26, UR6, RZ ;  /* 0x000000061a067c24 */ /* 0x000fe4000f8e02ff */
[----:B------:R-:W-:Y:S01]  /*1a010*/  IMAD.WIDE.U32 R4, R27, UR6, R4 ;  /* 0x000000061b047c25 */ /* 0x000fe2000f8e0004 */
[----:B------:R-:W-:-:S03]  /*1a020*/  SHF.R.S32.HI R0, RZ, 0x1f, R3 ;  /* 0x0000001fff007819 */ /* 0x000fc60000011403 */
[----:B------:R-:W-:Y:S01]  /*1a030*/  IMAD R7, R27, UR7, R6 ;  /* 0x000000071b077c24 */ /* 0x000fe2000f8e0206 */
[----:B------:R-:W-:Y:S01]  /*1a040*/  ULDC.64 UR6, c[0x0][0xa80] ;  /* 0x0002a00000067ab9 */ /* 0x000fe20000000a00 */
[----:B------:R-:W-:Y:S02]  /*1a050*/  IMAD.MOV R6, RZ, RZ, -R3 ;  /* 0x000000ffff067224 */ /* 0x000fe400078e0a03 */
        /* <DEDUP_REMOVED lines=18> */
[----:B------:R-:W2:Y:S01]  /*1a180*/  SHFL.IDX PT, R3, R7, RZ, 0x181f ;  /* 0x00181fff07037589 */ /* 0x000ea200000e0000 */
[----:B------:R-:W-:Y:S02]  /*1a190*/  IMAD R21, R24, R25, RZ ;  /* 0x0000001918157224 */ /* 0x000fe400078e02ff */
[----:B------:R-:W-:Y:S01]  /*1a1a0*/  IMAD.IADD R24, R42, 0x1, R28 ;  /* 0x000000012a187824 */ /* 0x000fe200078e021c */
[----:B------:R-:W3:Y:S03]  /*1a1b0*/  SHFL.IDX PT, R0, R20, RZ, 0x181f ;  /* 0x00181fff14007589 */ /* 0x000ee600000e0000 */
[C---:B------:R-:W-:Y:S01]  /*1a1c0*/  VIADD R8, R24.reuse, 0x30 ;  /* 0x0000003018087836 */ /* 0x040fe20000000000 */
[----:B------:R-:W4:Y:S01]  /*1a1d0*/  SHFL.IDX PT, R5, R7, 0x1, 0x181f ;  /* 0x00381f0007057f89 */ /* 0x000f2200000e0000 */
[C---:B------:R-:W-:Y:S01]  /*1a1e0*/  ISETP.GE.OR P2, PT, R24.reuse, R21, P0 ;  /* 0x000000151800720c */ /* 0x040fe20000746670 */
[----:B------:R-:W-:-:S02]  /*1a1f0*/  VIADD R10, R24, 0x60 ;  /* 0x00000060180a7836 */ /* 0x000fc40000000000 */
[----:B------:R-:W5:Y:S01]  /*1a200*/  SHFL.IDX PT, R14, R7, 0x2, 0x181f ;  /* 0x00581f00070e7f89 */ /* 0x000f6200000e0000 */
[-C--:B------:R-:W-:Y:S02]  /*1a210*/  ISETP.GE.OR P3, PT, R8, R21.reuse, P0 ;  /* 0x000000150800720c */ /* 0x080fe40000766670 */
[----:B------:R-:W-:Y:S01]  /*1a220*/  ISETP.GE.OR P4, PT, R10, R21, P0 ;  /* 0x000000150a00720c */ /* 0x000fe20000786670 */
[----:B------:R-:W0:Y:S04]  /*1a230*/  SHFL.IDX PT, R4, R20, 0x1, 0x181f ;  /* 0x00381f0014047f89 */ /* 0x000e2800000e0000 */
[----:B------:R-:W1:Y:S02]  /*1a240*/  SHFL.IDX PT, R6, R20, 0x2, 0x181f ;  /* 0x00581f0014067f89 */ /* 0x000e6400000e0000 */
[----:B--2---:R-:W-:-:S04]  /*1a250*/  @!P2 LEA R10, P5, R43, R3, 0x1 ;  /* 0x000000032b0aa211 */ /* 0x004fc800078a08ff */
[C---:B---3--:R-:W-:Y:S02]  /*1a260*/  @!P2 LEA.HI.X R3, R43.reuse, R0, R44, 0x1, P5 ;  /* 0x000000002b03a211 */ /* 0x048fe400028f0c2c */
[----:B------:R2:W3:Y:S01]  /*1a270*/  SHFL.IDX PT, R0, R20, 0x3, 0x181f ;  /* 0x00781f0014007f89 */ /* 0x0004e200000e0000 */
[C---:B----4-:R-:W-:Y:S02]  /*1a280*/  @!P3 LEA R8, P1, R43.reuse, R5, 0x1 ;  /* 0x000000052b08b211 */ /* 0x050fe400078208ff */
[----:B------:R-:W-:Y:S01]  /*1a290*/  @!P2 IMAD.MOV.U32 R11, RZ, RZ, R3 ;  /* 0x000000ffff0ba224 */ /* 0x000fe200078e0003 */
[----:B-----5:R-:W-:-:S04]  /*1a2a0*/  @!P4 LEA R25, P5, R43, R14, 0x1 ;  /* 0x0000000e2b19c211 */ /* 0x020fc800078a08ff */
[----:B------:R2:W-:Y:S01]  /*1a2b0*/  @!P2 ST.E.128 desc[UR42][R10.64], RZ ;  /* 0x000000ff0a00a985 */ /* 0x0005e2000c101d2a */
[C-C-:B0-----:R-:W-:Y:S01]  /*1a2c0*/  @!P3 LEA.HI.X R9, R43.reuse, R4, R44.reuse, 0x1, P1 ;  /* 0x000000042b09b211 */ /* 0x141fe200008f0c2c */
[----:B------:R-:W-:Y:S02]  /*1a2d0*/  @!P4 IMAD.MOV.U32 R4, RZ, RZ, R25 ;  /* 0x000000ffff04c224 */ /* 0x000fe400078e0019 */
[----:B------:R2:W0:Y:S01]  /*1a2e0*/  SHFL.IDX PT, R14, R7, 0x3, 0x181f ;  /* 0x00781f00070e7f89 */ /* 0x00042200000e0000 */
[----:B-1----:R-:W-:-:S03]  /*1a2f0*/  @!P4 LEA.HI.X R5, R43, R6, R44, 0x1, P5 ;  /* 0x000000062b05c211 */ /* 0x002fc600028f0c2c */
[----:B------:R2:W-:Y:S04]  /*1a300*/  @!P3 ST.E.128 desc[UR42][R8.64], RZ ;  /* 0x000000ff0800b985 */ /* 0x0005e8000c101d2a */
[----:B------:R2:W-:Y:S02]  /*1a310*/  @!P4 ST.E.128 desc[UR42][R4.64], RZ ;  /* 0x000000ff0400c985 */ /* 0x0005e4000c101d2a */
.L_x_2001:
[----:B------:R-:W-:-:S05]  /*1a320*/  VIADD R24, R24, 0x90 ;  /* 0x0000009018187836 */ /* 0x000fca0000000000 */
[----:B------:R-:W-:-:S13]  /*1a330*/  ISETP.GE.OR P0, PT, R24, R21, P0 ;  /* 0x000000151800720c */ /* 0x000fda0000706670 */
[----:B0-----:R-:W-:-:S04]  /*1a340*/  @!P0 LEA R14, P1, R43, R14, 0x1 ;  /* 0x0000000e2b0e8211 */ /* 0x001fc800078208ff */
[----:B---3--:R-:W-:-:S05]  /*1a350*/  @!P0 LEA.HI.X R15, R43, R0, R44, 0x1, P1 ;  /* 0x000000002b0f8211 */ /* 0x008fca00008f0c2c */
[----:B------:R0:W-:Y:S04]  /*1a360*/  @!P0 ST.E.128 desc[UR42][R14.64], RZ ;  /* 0x000000ff0e008985 */ /* 0x0001e8000c101d2a */
.L_x_1778:
[----:B------:R-:W-:Y:S05]  /*1a370*/  BSYNC B0 ;  /* 0x0000000000007941 */ /* 0x000fea0003800000 */
.L_x_1773:
[----:B------:R-:W-:Y:S02]  /*1a380*/  ULDC UR4, c[0x0][0xc3c] ;  /* 0x00030f0000047ab9 */ /* 0x000fe40000000800 */
[----:B-1----:R-:W-:-:S13]  /*1a390*/  ISETP.GE.AND P0, PT, R35, UR4, PT ;  /* 0x0000000423007c0c */ /* 0x002fda000bf06270 */
[----:B------:R-:W-:Y:S05]  /*1a3a0*/  @!P0 BRA `(.L_x_1787) ;  /* 0xfffffe6c00188947 */ /* 0x000fea000383ffff */
[----:B------:R-:W-:Y:S05]  /*1a3b0*/  BRA `(.L_x_1571) ;  /* 0x0000007c00c87947 */ /* 0x000fea0003800000 */
.L_x_1569:
        /* <DEDUP_REMOVED lines=13> */
[----:B------:R-:W0:Y:S01]  /*1a490*/  LDS.128 R24, [UR4+0x168d0] ;  /* 0x0168d004ff187984 */ /* 0x000e220008000c00 */
[----:B------:R-:W-:Y:S06]  /*1a4a0*/  BAR.ARV 0x4, 0x200 ;  /* 0x0108000000007b1d */ /* 0x000fec0000002000 */
[----:B------:R-:W-:Y:S05]  /*1a4b0*/  BRA `(.L_x_1789) ;  /* 0x0000000c00987947 */ /* 0x000fea0003800000 */
.L_x_1788:
        /* <DEDUP_REMOVED lines=44> */
.L_x_1792:
[----:B------:R-:W0:Y:S01]  /*1a780*/  LDC R2, c[0x0][0xc3c] ;  /* 0x00030f00ff027b82 */ /* 0x000e220000000800 */
[----:B------:R-:W-:Y:S01]  /*1a790*/  UIADD3 UR4, UR4, 0x1f, URZ ;  /* 0x0000001f04047890 */ /* 0x000fe2000fffe03f */
[----:B------:R-:W-:Y:S02]  /*1a7a0*/  ULDC UR7, c[0x0][0xc3c] ;  /* 0x00030f0000077ab9 */ /* 0x000fe40000000800 */
[----:B------:R-:W-:-:S03]  /*1a7b0*/  IMAD.U32 R27, RZ, RZ, UR7 ;  /* 0x00000007ff1b7e24 */ /* 0x000fc6000f8e00ff */
[----:B0-----:R-:W-:-:S13]  /*1a7c0*/  ISETP.LE.AND P6, PT, R2, UR4, PT ;  /* 0x0000000402007c0c */ /* 0x001fda000bfc3270 */
[----:B------:R-:W-:Y:S05]  /*1a7d0*/  @P6 BRA `(.L_x_1791) ;  /* 0x0000000800ac6947 */ /* 0x000fea0003800000 */
[----:B------:R-:W-:Y:S02]  /*1a7e0*/  VIADD R9, R0, UR4 ;  /* 0x0000000400097c36 */ /* 0x000fe40008000000 */
[----:B------:R-:W-:Y:S02]  /*1a7f0*/  IMAD.MOV.U32 R25, RZ, RZ, RZ ;  /* 0x000000ffff197224 */ /* 0x000fe400078e00ff */
[----:B------:R-:W-:Y:S01]  /*1a800*/  IMAD.MOV.U32 R6, RZ, RZ, RZ ;  /* 0x000000ffff067224 */ /* 0x000fe200078e00ff */
[----:B------:R-:W-:-:S13]  /*1a810*/  ISETP.GE.OR P6, PT, R9, R2, !P0 ;  /* 0x000000020900720c */ /* 0x000fda00047c6670 */
[----:B------:R-:W0:Y:S08]  /*1a820*/  @!P6 LDC.64 R4, c[0x0][0xc80] ;  /* 0x00032000ff04eb82 */ /* 0x000e300000000a00 */
[----:B------:R-:W1:Y:S01]  /*1a830*/  @!P6 LDC.64 R2, c[0x0][0xc78] ;  /* 0x00031e00ff02eb82 */ /* 0x000e620000000a00 */
[----:B0-----:R-:W-:-:S05]  /*1a840*/  @!P6 IMAD.WIDE R4, R9, 0x4, R4 ;  /* 0x000000040904e825 */ /* 0x001fca00078e0204 */
[----:B------:R-:W2:Y:S01]  /*1a850*/  @!P6 LDG.E R25, desc[UR42][R4.64] ;  /* 0x0000002a0419e981 */ /* 0x000ea2000c1e1900 */
[----:B-1----:R-:W-:-:S05]  /*1a860*/  @!P6 IMAD.WIDE R2, R9, 0x4, R2 ;  /* 0x000000040902e825 */ /* 0x002fca00078e0202 */
        /* <DEDUP_REMOVED lines=22> */
.L_x_1790:
        /* <DEDUP_REMOVED lines=11> */
[----:B------:R-:W-:-:S05]  /*1aa80*/  VIADD R3, R27, 0xffffffff ;  /* 0xffffffff1b037836 */ /* 0x000fca0000000000 */
[----:B------:R0:W1:Y:S02]  /*1aa90*/  SHFL.IDX PT, R24, R2, R3, 0x1f ;  /* 0x00001f0302187589 */ /* 0x00006400000e0000 */
.L_x_1793:
[----:B-1----:R-:W-:Y:S02]  /*1aaa0*/  IMAD R24, R24, UR5, R5 ;  /* 0x0000000518187c24 */ /* 0x002fe4000f8e0205 */
[----:B------:R-:W-:-:S03]  /*1aab0*/  VIADD R27, R27, UR4 ;  /* 0x000000041b1b7c36 */ /* 0x000fc60008000000 */
[----:B------:R-:W-:Y:S01]  /*1aac0*/  IADD3 R4, -R24, UR6, RZ ;  /* 0x0000000618047c10 */ /* 0x000fe2000fffe1ff */
[----:B------:R-:W-:Y:S06]  /*1aad0*/  @!P1 BRA `(.L_x_1794) ;  /* 0x0000000000e89947 */ /* 0x000fec0003800000 */
[----:B--2---:R-:W-:Y:S02]  /*1aae0*/  IABS R7, R25 ;  /* 0x0000001900077213 */ /* 0x004fe40000000000 */
[----:B------:R-:W-:Y:S02]  /*1aaf0*/  IABS R5, R6 ;  /* 0x0000000600057213 */ /* 0x000fe40000000000 */
[----:B------:R-:W1:Y:S08]  /*1ab00*/  I2F.RP R8, R7 ;  /* 0x0000000700087306 */ /* 0x000e700000209400 */
[----:B-1----:R-:W0:Y:S02]  /*1ab10*/  MUFU.RCP R8, R8 ;  /* 0x0000000800087308 */ /* 0x002e240000001000 */
[----:B0-----:R-:W-:Y:S01]  /*1ab20*/  VIADD R2, R8, 0xffffffe ;  /* 0x0ffffffe08027836 */ /* 0x001fe20000000000 */
[----:B------:R-:W-:-:S05]  /*1ab30*/  IABS R8, R4 ;  /* 0x0000000400087213 */ /* 0x000fca0000000000 */
[----:B------:R0:W1:Y:S02]  /*1ab40*/  F2I.FTZ.U32.TRUNC.NTZ R3, R2 ;  /* 0x0000000200037305 */ /* 0x000064000021f000 */
[----:B0-----:R-:W-:Y:S01]  /*1ab50*/  IMAD.MOV.U32 R2, RZ, RZ, RZ ;  /* 0x000000ffff027224 */ /* 0x001fe200078e00ff */
[----:B-1----:R-:W-:-:S05]  /*1ab60*/  IADD3 R10, RZ, -R3, RZ ;  /* 0x80000003ff0a7210 */ /* 0x002fca0007ffe0ff */
[----:B------:R-:W-:Y:S01]  /*1ab70*/  IMAD R9, R10, R7, RZ ;  /* 0x000000070a097224 */ /* 0x000fe200078e02ff */
[----:B------:R-:W-:-:S03]  /*1ab80*/  IABS R10, R25 ;  /* 0x00000019000a7213 */ /* 0x000fc60000000000 */
[----:B------:R-:W-:Y:S02]  /*1ab90*/  IMAD.HI.U32 R3, R3, R9, R2 ;  /* 0x0000000903037227 */ /* 0x000fe400078e0002 */
[----:B------:R-:W0:Y:S02]  /*1aba0*/  I2F.RP R9, R5 ;  /* 0x0000000500097306 */ /* 0x000e240000209400 */
[----:B------:R-:W-:Y:S01]  /*1abb0*/  IMAD.MOV R11, RZ, RZ, -R10 ;  /* 0x000000ffff0b7224 */ /* 0x000fe200078e0a0a */
[----:B------:R-:W-:Y:S01]  /*1abc0*/  IABS R10, R6 ;  /* 0x00000006000a7213 */ /* 0x000fe20000000000 */
[----:B------:R-:W-:-:S04]  /*1abd0*/  IMAD.HI.U32 R2, R3, R8, RZ ;  /* 0x0000000803027227 */ /* 0x000fc800078e00ff */
[----:B------:R-:W-:Y:S02]  /*1abe0*/  IMAD R8, R2, R11, R8 ;  /* 0x0000000b02087224 */ /* 0x000fe400078e0208 */
[----:B------:R-:W-:-:S03]  /*1abf0*/  IMAD.MOV R10, RZ, RZ, -R10 ;  /* 0x000000ffff0a7224 */ /* 0x000fc600078e0a0a */
[----:B------:R-:W-:Y:S01]  /*1ac00*/  ISETP.GT.U32.AND P1, PT, R7, R8, PT ;  /* 0x000000080700720c */ /* 0x000fe20003f24070 */
[----:B0-----:R-:W0:-:S12]  /*1ac10*/  MUFU.RCP R9, R9 ;  /* 0x0000000900097308 */ /* 0x001e180000001000 */
[----:B------:R-:W-:Y:S02]  /*1ac20*/  @!P1 IMAD.IADD R8, R8, 0x1, -R7 ;  /* 0x0000000108089824 */ /* 0x000fe400078e0a07 */
[----:B------:R-:W-:Y:S01]  /*1ac30*/  @!P1 VIADD R2, R2, 0x1 ;  /* 0x0000000102029836 */ /* 0x000fe20000000000 */
[----:B------:R-:W-:Y:S02]  /*1ac40*/  ISETP.NE.AND P1, PT, R25, RZ, PT ;  /* 0x000000ff1900720c */ /* 0x000fe40003f25270 */
[----:B------:R-:W-:Y:S01]  /*1ac50*/  ISETP.GE.U32.AND P0, PT, R8, R7, PT ;  /* 0x000000070800720c */ /* 0x000fe20003f06070 */
[----:B0-----:R-:W-:Y:S01]  /*1ac60*/  VIADD R3, R9, 0xffffffe ;  /* 0x0ffffffe09037836 */ /* 0x001fe20000000000 */
[----:B------:R-:W-:-:S04]  /*1ac70*/  LOP3.LUT R7, R4, R25, RZ, 0x3c, !PT ;  /* 0x0000001904077212 */ /* 0x000fc800078e3cff */
[----:B------:R-:W-:Y:S01]  /*1ac80*/  ISETP.GE.AND P2, PT, R7, RZ, PT ;  /* 0x000000ff0700720c */ /* 0x000fe20003f46270 */
[----:B------:R-:W0:Y:S06]  /*1ac90*/  F2I.FTZ.U32.TRUNC.NTZ R3, R3 ;  /* 0x0000000300037305 */ /* 0x000e2c000021f000 */
[----:B------:R-:W-:-:S04]  /*1aca0*/  @P0 VIADD R2, R2, 0x1 ;  /* 0x0000000102020836 */ /* 0x000fc80000000000 */
[----:B------:R-:W-:-:S04]  /*1acb0*/  IMAD.MOV.U32 R9, RZ, RZ, R2 ;  /* 0x000000ffff097224 */ /* 0x000fc800078e0002 */
[----:B------:R-:W-:Y:S01]  /*1acc0*/  @!P2 IMAD.MOV R9, RZ, RZ, -R9 ;  /* 0x000000ffff09a224 */ /* 0x000fe200078e0a09 */
[----:B------:R-:W-:Y:S01]  /*1acd0*/  @!P1 LOP3.LUT R9, RZ, R25, RZ, 0x33, !PT ;  /* 0x00000019ff099212 */ /* 0x000fe200078e33ff */
[----:B0-----:R-:W-:-:S03]  /*1ace0*/  IMAD.MOV R2, RZ, RZ, -R3 ;  /* 0x000000ffff027224 */ /* 0x001fc600078e0a03 */
[----:B------:R-:W-:Y:S01]  /*1acf0*/  IABS R8, R9 ;  /* 0x0000000900087213 */ /* 0x000fe20000000000 */
[----:B------:R-:W-:Y:S02]  /*1ad00*/  IMAD R7, R2, R5, RZ ;  /* 0x0000000502077224 */ /* 0x000fe400078e02ff */
[----:B------:R-:W-:-:S04]  /*1ad10*/  IMAD.MOV.U32 R2, RZ, RZ, RZ ;  /* 0x000000ffff027224 */ /* 0x000fc800078e00ff */
[----:B------:R-:W-:-:S04]  /*1ad20*/  IMAD.HI.U32 R2, R3, R7, R2 ;  /* 0x0000000703027227 */ /* 0x000fc800078e0002 */
[----:B------:R-:W-:Y:S02]  /*1ad30*/  IMAD.MOV.U32 R3, RZ, RZ, R8 ;  /* 0x000000ffff037224 */ /* 0x000fe400078e0008 */
[----:B------:R-:W-:Y:S02]  /*1ad40*/  IMAD.MOV.U32 R8, RZ, RZ, R10 ;  /* 0x000000ffff087224 */ /* 0x000fe400078e000a */
        /* <DEDUP_REMOVED lines=9> */
[----:B------:R-:W-:-:S12]  /*1ade0*/  IMAD.MOV R5, RZ, RZ, -R9 ;  /* 0x000000ffff057224 */ /* 0x000fd800078e0a09 */
[----:B------:R-:W-:-:S04]  /*1adf0*/  @P0 VIADD R2, R2, 0x1 ;  /* 0x0000000102020836 */ /* 0x000fc80000000000 */
        /* <DEDUP_REMOVED lines=8> */
.L_x_1794:
[----:B0-----:R-:W0:Y:S02]  /*1ae80*/  LDC.64 R2, c[0x0][0xc90] ;  /* 0x00032400ff027b82 */ /* 0x001e240000000a00 */
        /* <DEDUP_REMOVED lines=14> */
[----:B------:R-:W-:Y:S02]  /*1af70*/  IMAD.MOV.U32 R9, RZ, RZ, R11 ;  /* 0x000000ffff097224 */ /* 0x000fe400078e000b */
        /* <DEDUP_REMOVED lines=16> */
[----:B------:R-:W-:Y:S02]  /*1b080*/  IMAD R4, R5, R2, R4 ;  /* 0x0000000205047224 */ /* 0x000fe400078e0204 */
[----:B------:R-:W-:Y:S01]  /*1b090*/  IMAD.MOV.U32 R2, RZ, RZ, RZ ;  /* 0x000000ffff027224 */ /* 0x000fe200078e00ff */
[----:B------:R-:W-:Y:S02]  /*1b0a0*/  VIADDMNMX R6, R3, UR5, R6, PT ;  /* 0x0000000503067c46 */ /* 0x000fe4000b800106 */
[----:B------:R-:W-:-:S02]  /*1b0b0*/  IABS R10, R4 ;  /* 0x00000004000a7213 */ /* 0x000fc40000000000 */
[----:B------:R-:W-:Y:S01]  /*1b0c0*/  IABS R8, R6 ;  /* 0x0000000600087213 */ /* 0x000fe20000000000 */
[----:B------:R-:W-:Y:S01]  /*1b0d0*/  IMAD.MOV R26, RZ, RZ, -R6 ;  /* 0x000000ffff1a7224 */ /* 0x000fe200078e0a06 */
[----:B------:R-:W-:Y:S02]  /*1b0e0*/  IADD3 R7, R7, 0x1000000, R4 ;  /* 0x0100000007077810 */ /* 0x000fe40007ffe004 */
[----:B------:R-:W0:Y:S08]  /*1b0f0*/  I2F.RP R9, R8 ;  /* 0x0000000800097306 */ /* 0x000e300000209400 */
[----:B0-----:R-:W0:Y:S02]  /*1b100*/  MUFU.RCP R9, R9 ;  /* 0x0000000900097308 */ /* 0x001e240000001000 */
[----:B0-----:R-:W-:-:S06]  /*1b110*/  VIADD R3, R9, 0xffffffe ;  /* 0x0ffffffe09037836 */ /* 0x001fcc0000000000 */
[----:B------:R-:W0:Y:S02]  /*1b120*/  F2I.FTZ.U32.TRUNC.NTZ R3, R3 ;  /* 0x0000000300037305 */ /* 0x000e24000021f000 */
[----:B0-----:R-:W-:-:S04]  /*1b130*/  IMAD.MOV R11, RZ, RZ, -R3 ;  /* 0x000000ffff0b7224 */ /* 0x001fc800078e0a03 */
[----:B------:R-:W-:Y:S01]  /*1b140*/  IMAD R5, R11, R8, RZ ;  /* 0x000000080b057224 */ /* 0x000fe200078e02ff */
[----:B------:R-:W-:-:S03]  /*1b150*/  IABS R11, R6 ;  /* 0x00000006000b7213 */ /* 0x000fc60000000000 */
        /* <DEDUP_REMOVED lines=15> */
[----:B------:R-:W-:-:S07]  /*1b250*/  IMAD R26, R2, R26, R7 ;  /* 0x0000001a021a7224 */ /* 0x000fce00078e0207 */
.L_x_1795:
[----:B------:R-:W-:-:S05]  /*1b260*/  LOP3.LUT R2, RZ, R2, RZ, 0x33, !PT ;  /* 0x00000002ff027212 */ /* 0x000fca00078e33ff */
[----:B------:R-:W-:Y:S01]  /*1b270*/  IMAD.IADD R25, R25, 0x1, R2 ;  /* 0x0000000119197824 */ /* 0x000fe200078e0202 */
[----:B------:R-:W-:Y:S06]  /*1b280*/  BRA `(.L_x_1796) ;  /* 0x00000000000c7947 */ /* 0x000fec0003800000 */
.L_x_1791:
[----:B------:R-:W-:Y:S02]  /*1b290*/  IMAD.MOV.U32 R25, RZ, RZ, RZ ;  /* 0x000000ffff197224 */ /* 0x000fe400078e00ff */
[----:B------:R-:W-:Y:S02]  /*1b2a0*/  IMAD.U32 R24, RZ, RZ, UR6 ;  /* 0x00000006ff187e24 */ /* 0x000fe4000f8e00ff */
[----:B------:R-:W-:-:S07]  /*1b2b0*/  IMAD.MOV.U32 R26, RZ, RZ, RZ ;  /* 0x000000ffff1a7224 */ /* 0x000fce00078e00ff */
.L_x_1796:
[----:B------:R-:W-:-:S13]  /*1b2c0*/  ISETP.NE.AND P0, PT, R0, RZ, PT ;  /* 0x000000ff0000720c */ /* 0x000fda0003f05270 */
[----:B------:R-:W0:Y:S01]  /*1b2d0*/  @!P0 S2R R3, SR_CgaCtaId ;  /* 0x0000000000038919 */ /* 0x000e220000008800 */
[----:B------:R-:W-:-:S04]  /*1b2e0*/  @!P0 MOV R0, 0x400 ;  /* 0x0000040000008802 */ /* 0x000fc80000000f00 */
[----:B0-----:R-:W-:-:S05]  /*1b2f0*/  @!P0 LEA R0, R3, R0, 0x18 ;  /* 0x0000000003008211 */ /* 0x001fca00078ec0ff */
[----:B------:R1:W-:Y:S01]  /*1b300*/  @!P0 STS.128 [R0+0x168d0], R24 ;  /* 0x0168d01800008388 */ /* 0x0003e20000000c00 */
[----:B------:R-:W-:Y:S06]  /*1b310*/  BAR.ARV 0x5, 0x200 ;  /* 0x0148000000007b1d */ /* 0x000fec0000002000 */
.L_x_1789:
[----:B-1----:R-:W-:Y:S01]  /*1b320*/  IMAD.MOV.U32 R0, RZ, RZ, 0x1 ;  /* 0x00000001ff007424 */ /* 0x002fe200078e00ff */
[----:B------:R-:W-:Y:S01]  /*1b330*/  ULDC UR4, c[0x0][0xc3c] ;  /* 0x00030f0000047ab9 */ /* 0x000fe20000000800 */
[----:B------:R-:W-:Y:S01]  /*1b340*/  IMAD.MOV.U32 R28, RZ, RZ, RZ ;  /* 0x000000ffff1c7224 */ /* 0x000fe200078e00ff */
[----:B0-----:R-:W-:Y:S02]  /*1b350*/  ISETP.GE.AND P0, PT, R27, UR4, PT ;  /* 0x000000041b007c0c */ /* 0x001fe4000bf06270 */
[----:B------:R0:W-:Y:S04]  /*1b360*/  STL [R1], R0 ;  /* 0x0000000001007387 */ /* 0x0001e80000100800 */
[----:B------:R0:W-:Y:S07]  /*1b370*/  STL [R1+0x40], RZ ;  /* 0x000040ff01007387 */ /* 0x0001ee0000100800 */
[----:B------:R-:W-:Y:S05]  /*1b380*/  @P0 BRA `(.L_x_1797) ;  /* 0x0000006800f00947 */ /* 0x000fea0003800000 */
[----:B------:R-:W1:Y:S01]  /*1b390*/  S2R R6, SR_TID.X ;  /* 0x0000000000067919 */ /* 0x000e620000002100 */
[----:B------:R-:W2:Y:S01]  /*1b3a0*/  S2UR UR5, SR_CgaCtaId ;  /* 0x00000000000579c3 */ /* 0x000ea20000008800 */
[----:B------:R-:W-:Y:S01]  /*1b3b0*/  UMOV UR4, 0x400 ;  /* 0x0000040000047882 */ /* 0x000fe20000000000 */
[----:B------:R-:W-:Y:S01]  /*1b3c0*/  BSSY B8, `(.L_x_1797) ;  /* 0x00006b8000087945 */ /* 0x000fe20003800000 */
[----:B------:R-:W-:Y:S01]  /*1b3d0*/  STL [R1+0x40], RZ ;  /* 0x000040ff01007387 */ /* 0x000fe20000100800 */
[----:B------:R-:W-:Y:S01]  /*1b3e0*/  CS2R R28, SRZ ;  /* 0x00000000001c7805 */ /* 0x000fe2000001ff00 */
[----:B------:R-:W-:Y:S01]  /*1b3f0*/  ULDC.64 UR40, c[0x0][0x198] ;  /* 0x0000660000287ab9 */ /* 0x000fe20000000a00 */
[----:B------:R-:W-:Y:S01]  /*1b400*/  ULOP3.LUT UR38, UR37, 0x2, URZ, 0xfc, !UPT ;  /* 0x0000000225267892 */ /* 0x000fe2000f8efc3f */
[----:B------:R-:W-:Y:S01]  /*1b410*/  ULDC UR36, c[0x0][0xc] ;  /* 0x0000030000247ab9 */ /* 0x000fe20000000800 */
[----:B--2---:R-:W-:-:S06]  /*1b420*/  ULEA UR4, UR5, UR4, 0x18 ;  /* 0x0000000405047291 */ /* 0x004fcc000f8ec03f */
[----:B------:R-:W-:Y:S01]  /*1b430*/  IMAD.U32 R16, RZ, RZ, UR4 ;  /* 0x00000004ff107e24 */ /* 0x000fe2000f8e00ff */
[C---:B-1----:R-:W-:Y:S01]  /*1b440*/  LOP3.LUT R5, R6.reuse, 0x7f, RZ, 0xc0, !PT ;  /* 0x0000007f06057812 */ /* 0x042fe200078ec0ff */
[----:B0-----:R-:W-:-:S04]  /*1b450*/  IMAD.SHL.U32 R0, R6, 0x8, RZ ;  /* 0x0000000806007824 */ /* 0x001fc800078e00ff */
[----:B------:R-:W-:Y:S01]  /*1b460*/  IMAD.SHL.U32 R3, R5, 0x8, RZ ;  /* 0x0000000805037824 */ /* 0x000fe200078e00ff */
[----:B------:R-:W-:Y:S01]  /*1b470*/  LOP3.LUT R2, R0, 0x1f8, RZ, 0xc0, !PT ;  /* 0x000001f800027812 */ /* 0x000fe200078ec0ff */
[----:B------:R-:W-:-:S03]  /*1b480*/  IMAD.MOV.U32 R0, RZ, RZ, 0x1 ;  /* 0x00000001ff007424 */ /* 0x000fc600078e00ff */
[----:B------:R-:W-:Y:S02]  /*1b490*/  LOP3.LUT R2, R2, 0x38, R6, 0x78, !PT ;  /* 0x0000003802027812 */ /* 0x000fe400078e7806 */
[----:B------:R0:W-:Y:S02]  /*1b4a0*/  STL [R1+0x4], R0 ;  /* 0x0000040001007387 */ /* 0x0001e40000100800 */
[----:B------:R-:W-:Y:S01]  /*1b4b0*/  LOP3.LUT R4, R2, 0x200, R3, 0xf8, !PT ;  /* 0x0000020002047812 */ /* 0x000fe200078ef803 */
[----:B------:R-:W-:Y:S01]  /*1b4c0*/  IMAD.SHL.U32 R2, R6, 0x10, RZ ;  /* 0x0000001006027824 */ /* 0x000fe200078e00ff */
[----:B------:R-:W-:Y:S01]  /*1b4d0*/  SHF.R.U32.HI R3, RZ, 0x3, R5 ;  /* 0x00000003ff037819 */ /* 0x000fe20000011605 */
[----:B------:R-:W-:-:S03]  /*1b4e0*/  IMAD.MOV.U32 R5, RZ, RZ, 0x1 ;  /* 0x00000001ff057424 */ /* 0x000fc600078e00ff */
[----:B------:R-:W-:Y:S01]  /*1b4f0*/  LOP3.LUT R2, R2, 0x70, RZ, 0xc0, !PT ;  /* 0x0000007002027812 */ /* 0x000fe200078ec0ff */
[----:B0-----:R-:W-:Y:S01]  /*1b500*/  IMAD R0, R4, 0x2, R16 ;  /* 0x0000000204007824 */ /* 0x001fe200078e0210 */
[----:B------:R0:W-:Y:S02]  /*1b510*/  STL [R1], R5 ;  /* 0x0000000501007387 */ /* 0x0001e40000100800 */
[----:B------:R-:W-:Y:S02]  /*1b520*/  LOP3.LUT R2, R3, R2, RZ, 0xfc, !PT ;  /* 0x0000000203027212 */ /* 0x000fe400078efcff */
[----:B------:R0:W-:Y:S05]  /*1b530*/  STL [R1+0x24], R0 ;  /* 0x0000240001007387 */ /* 0x0001ea0000100800 */
.L_x_1910:
[----:B------:R-:W-:Y:S05]  /*1b540*/  YIELD ;  /* 0x0000000000007946 */ /* 0x000fea0003800000 */
[----:B------:R-:W-:Y:S01]  /*1b550*/  ULDC.64 UR4, c[0x0][0xa28] ;  /* 0x00028a0000047ab9 */ /* 0x000fe20000000a00 */
[----:B------:R-:W-:Y:S01]  /*1b560*/  IMAD.MOV.U32 R10, RZ, RZ, RZ ;  /* 0x000000ffff0a7224 */ /* 0x000fe200078e00ff */
[----:B------:R-:W-:Y:S01]  /*1b570*/  ISETP.NE.U32.AND P0, PT, RZ, UR4, PT ;  /* 0x00000004ff007c0c */ /* 0x000fe2000bf05070 */
[----:B0-----:R-:W0:Y:S01]  /*1b580*/  LDC.64 R4, c[0x0][0xa00] ;  /* 0x00028000ff047b82 */ /* 0x001e220000000a00 */
[----:B------:R-:W-:Y:S01]  /*1b590*/  IMAD.MOV.U32 R0, RZ, RZ, RZ ;  /* 0x000000ffff007224 */ /* 0x000fe200078e00ff */
[----:B------:R-:W-:Y:S01]  /*1b5a0*/  ULDC.64 UR6, c[0x0][0xa10] ;  /* 0x0002840000067ab9 */ /* 0x000fe20000000a00 */
[----:B------:R-:W-:Y:S01]  /*1b5b0*/  ISETP.NE.AND.EX P0, PT, RZ, UR5, PT, P0 ;  /* 0x00000005ff007c0c */ /* 0x000fe2000bf05300 */
[----:B------:R-:W-:-:S12]  /*1b5c0*/  ULDC.64 UR4, c[0x0][0xa18] ;  /* 0x0002860000047ab9 */ /* 0x000fd80000000a00 */
[----:B-1----:R-:W1:Y:S02]  /*1b5d0*/  @P0 LDC.64 R2, c[0x0][0xa28] ;  /* 0x00028a00ff020b82 */ /* 0x002e640000000a00 */
[----:B-1----:R-:W-:-:S05]  /*1b5e0*/  @P0 IMAD.WIDE R2, R27, 0x4, R2 ;  /* 0x000000041b020825 */ /* 0x002fca00078e0202 */
[----:B--2---:R1:W2:Y:S01]  /*1b5f0*/  @P0 LDG.E R10, desc[UR42][R2.64] ;  /* 0x0000002a020a0981 */ /* 0x0042a2000c1e1900 */
[----:B------:R-:W-:Y:S01]  /*1b600*/  ISETP.NE.U32.AND P0, PT, RZ, UR4, PT ;  /* 0x00000004ff007c0c */ /* 0x000fe2000bf05070 */
[----:B0-----:R-:W-:Y:S01]  /*1b610*/  IMAD.WIDE R4, R27, 0x4, R4 ;  /* 0x000000041b047825 */ /* 0x001fe200078e0204 */
[----:B------:R-:W-:Y:S02]  /*1b620*/  ISETP.NE.U32.AND P1, PT, RZ, UR6, PT ;  /* 0x00000006ff007c0c */ /* 0x000fe4000bf25070 */
[----:B------:R-:W-:Y:S01]  /*1b630*/  ISETP.NE.AND.EX P2, PT, RZ, UR5, PT, P0 ;  /* 0x00000005ff007c0c */ /* 0x000fe2000bf45300 */
[----:B------:R-:W-:Y:S01]  /*1b640*/  ULDC.64 UR4, c[0x0][0xa00] ;  /* 0x0002800000047ab9 */ /* 0x000fe20000000a00 */
[----:B------:R-:W-:Y:S01]  /*1b650*/  ISETP.NE.AND.EX P1, PT, RZ, UR7, PT, P1 ;  /* 0x00000007ff007c0c */ /* 0x000fe2000bf25310 */
[----:B------:R-:W-:Y:S01]  /*1b660*/  IMAD.MOV.U32 R6, RZ, RZ, RZ ;  /* 0x000000ffff067224 */ /* 0x000fe200078e00ff */
[----:B------:R-:W-:Y:S01]  /*1b670*/  ISETP.NE.U32.AND P0, PT, RZ, UR4, PT ;  /* 0x00000004ff007c0c */ /* 0x000fe2000bf05070 */
[----:B-1----:R-:W0:Y:S03]  /*1b680*/  LDC.64 R2, c[0x0][0xa10] ;  /* 0x00028400ff027b82 */ /* 0x002e260000000a00 */
[----:B------:R-:W-:-:S05]  /*1b690*/  ISETP.NE.AND.EX P0, PT, RZ, UR5, PT, P0 ;  /* 0x00000005ff007c0c */ /* 0x000fca000bf05300 */
[----:B------:R-:W1:Y:S08]  /*1b6a0*/  @P2 LDC.64 R8, c[0x0][0xa18] ;  /* 0x00028600ff082b82 */ /* 0x000e700000000a00 */
[----:B---3--:R-:W3:Y:S01]  /*1b6b0*/  @P0 LDG.E R0, desc[UR42][R4.64] ;  /* 0x0000002a04000981 */ /* 0x008ee2000c1e1900 */
[----:B------:R-:W-:Y:S01]  /*1b6c0*/  ULDC UR4, c[0x0][0x288] ;  /* 0x0000a20000047ab9 */ /* 0x000fe20000000800 */
[----:B0-----:R-:W-:-:S05]  /*1b6d0*/  IMAD.WIDE R2, R27, 0x4, R2 ;  /* 0x000000041b027825 */ /* 0x001fca00078e0202 */
[----:B-----5:R-:W5:Y:S01]  /*1b6e0*/  @P1 LDG.E R6, desc[UR42][R2.64] ;  /* 0x0000002a02061981 */ /* 0x020f62000c1e1900 */
[----:B-1----:R-:W-:-:S03]  /*1b6f0*/  @P2 IMAD.WIDE R8, R27, 0x4, R8 ;  /* 0x000000041b082825 */ /* 0x002fc600078e0208 */
[----:B---3--:R0:W-:Y:S02]  /*1b700*/  STL [R1+0x2c], R0 ;  /* 0x00002c0001007387 */ /* 0x0081e40000100800 */
[----:B0-----:R-:W-:Y:S01]  /*1b710*/  IMAD.U32 R0, RZ, RZ, UR4 ;  /* 0x00000004ff007e24 */ /* 0x001fe2000f8e00ff */
[----:B------:R-:W-:-:S05]  /*1b720*/  ULDC.64 UR4, c[0x0][0x418] ;  /* 0x0001060000047ab9 */ /* 0x000fca0000000a00 */
[----:B------:R0:W3:Y:S01]  /*1b730*/  @P2 LDG.E R0, desc[UR42][R8.64] ;  /* 0x0000002a08002981 */ /* 0x0000e2000c1e1900 */
[----:B------:R-:W-:-:S03]  /*1b740*/  UISETP.NE.U32.AND UP0, UPT, UR4, URZ, UPT ;  /* 0x0000003f0400728c */ /* 0x000fc6000bf05070 */
[----:B------:R-:W-:Y:S01]  /*1b750*/  ULDC UR4, c[0x0][0x424] ;  /* 0x0001090000047ab9 */ /* 0x000fe20000000800 */
[----:B------:R-:W-:-:S03]  /*1b760*/  UISETP.NE.AND.EX UP0, UPT, UR5, URZ, UPT, UP0 ;  /* 0x0000003f0500728c */ /* 0x000fc6000bf05300 */
[----:B------:R-:W-:Y:S01]  /*1b770*/  ULDC UR5, c[0x0][0x2f0] ;  /* 0x0000bc0000057ab9 */ /* 0x000fe20000000800 */
[----:B------:R-:W-:-:S04]  /*1b780*/  USEL UR4, UR4, 0x1, UP0 ;  /* 0x0000000104047887 */ /* 0x000fc80008000000 */
[----:B------:R-:W-:-:S03]  /*1b790*/  UIMAD UR4, UR4, UR5, URZ ;  /* 0x00000005040472a4 */ /* 0x000fc6000f8e023f */
[----:B------:R-:W-:Y:S02]  /*1b7a0*/  ULDC UR5, c[0x0][0x348] ;  /* 0x0000d20000057ab9 */ /* 0x000fe40000000800 */
[----:B0-----:R-:W-:Y:S02]  /*1b7b0*/  IMAD.U32 R8, RZ, RZ, UR5 ;  /* 0x00000005ff087e24 */ /* 0x001fe4000f8e00ff */
[----:B------:R-:W-:Y:S01]  /*1b7c0*/  IMAD.U32 R7, RZ, RZ, UR4 ;  /* 0x00000004ff077e24 */ /* 0x000fe2000f8e00ff */
[----:B---3--:R0:W-:Y:S04]  /*1b7d0*/  STL [R1+0x28], R0 ;  /* 0x0000280001007387 */ /* 0x0081e80000100800 */
[----:B--2---:R0:W-:Y:S01]  /*1b7e0*/  STL [R1+0x1c], R10 ;  /* 0x00001c0a01007387 */ /* 0x0041e20000100800 */
[----:B------:R-:W-:Y:S01]  /*1b7f0*/  IMAD.MOV.U32 R13, RZ, RZ, R0 ;  /* 0x000000ffff0d7224 */ /* 0x000fe200078e0000 */
[----:B------:R-:W-:Y:S06]  /*1b800*/  @P2 BRA `(.L_x_1798) ;  /* 0x0000000000142947 */ /* 0x000fec0003800000 */
[----:B------:R-:W-:Y:S05]  /*1b810*/  @!P0 BRA `(.L_x_1798) ;  /* 0x0000000000108947 */ /* 0x000fea0003800000 */
[----:B0-----:R-:W2:Y:S04]  /*1b820*/  LDG.E R0, desc[UR42][R4.64] ;  /* 0x0000002a04007981 */ /* 0x001ea8000c1e1900 */
[----:B------:R-:W2:Y:S02]  /*1b830*/  LDG.E R9, desc[UR42][R4.64+0x4] ;  /* 0x0000042a04097981 */ /* 0x000ea4000c1e1900 */
[----:B--2---:R-:W-:-:S05]  /*1b840*/  IMAD.IADD R13, R9, 0x1, -R0 ;  /* 0x00000001090d7824 */ /* 0x004fca00078e0a00 */
[----:B------:R1:W-:Y:S02]  /*1b850*/  STL [R1+0x28], R13 ;  /* 0x0000280d01007387 */ /* 0x0003e40000100800 */
.L_x_1798:
[----:B------:R-:W-:Y:S01]  /*1b860*/  ULDC.64 UR4, c[0x0][0xa20] ;  /* 0x0002880000047ab9 */ /* 0x000fe20000000a00 */
[C---:B0-----:R-:W-:Y:S02]  /*1b870*/  LOP3.LUT R0, R26.reuse, 0xff000000, RZ, 0xc0, !PT ;  /* 0xff0000001a007812 */ /* 0x041fe400078ec0ff */
[----:B------:R-:W-:Y:S02]  /*1b880*/  ISETP.NE.U32.AND P0, PT, RZ, UR4, PT ;  /* 0x00000004ff007c0c */ /* 0x000fe4000bf05070 */
[----:B------:R-:W-:Y:S02]  /*1b890*/  SHF.R.U32.HI R0, RZ, 0x8, R0 ;  /* 0x00000008ff007819 */ /* 0x000fe40000011600 */
[----:B------:R-:W-:Y:S02]  /*1b8a0*/  ISETP.NE.AND.EX P0, PT, RZ, UR5, PT, P0 ;  /* 0x00000005ff007c0c */ /* 0x000fe4000bf05300 */
[C---:B------:R-:W-:Y:S02]  /*1b8b0*/  LOP3.LUT R4, R26.reuse, 0xff0000, RZ, 0xc0, !PT ;  /* 0x00ff00001a047812 */ /* 0x040fe400078ec0ff */
[----:B------:R-:W-:-:S02]  /*1b8c0*/  LOP3.LUT R17, R26, 0xffff, RZ, 0xc0, !PT ;  /* 0x0000ffff1a117812 */ /* 0x000fc400078ec0ff */
[----:B------:R-:W-:-:S07]  /*1b8d0*/  LEA.HI R0, R4, R0, RZ, 0x10 ;  /* 0x0000000004007211 */ /* 0x000fce00078f80ff */
[----:B------:R-:W-:Y:S05]  /*1b8e0*/  @!P0 BRA `(.L_x_1799) ;  /* 0x0000000000108947 */ /* 0x000fea0003800000 */
[----:B------:R-:W0:Y:S02]  /*1b8f0*/  LDC.64 R4, c[0x0][0xa20] ;  /* 0x00028800ff047b82 */ /* 0x000e240000000a00 */
[----:B0-----:R-:W-:-:S05]  /*1b900*/  IMAD.WIDE R4, R27, 0x4, R4 ;  /* 0x000000041b047825 */ /* 0x001fca00078e0204 */
[----:B------:R0:W5:Y:S01]  /*1b910*/  LDG.E R7, desc[UR42][R4.64] ;  /* 0x0000002a04077981 */ /* 0x000162000c1e1900 */
[----:B------:R-:W-:Y:S05]  /*1b920*/  BRA `(.L_x_1800) ;  /* 0x0000000000247947 */ /* 0x000fea0003800000 */
.L_x_1799:
        /* <DEDUP_REMOVED lines=9> */
.L_x_1800:
[----:B0-----:R-:W2:Y:S04]  /*1b9c0*/  @P1 LDG.E R4, desc[UR42][R2.64] ;  /* 0x0000002a02041981 */ /* 0x001ea8000c1e1900 */
[----:B------:R0:W2:Y:S01]  /*1b9d0*/  @P1 LDG.E R5, desc[UR42][R2.64+0x4] ;  /* 0x0000042a02051981 */ /* 0x0000a2000c1e1900 */
[----:B------:R-:W-:Y:S02]  /*1b9e0*/  IMAD R25, R25, 0xc0, RZ ;  /* 0x000000c019197824 */ /* 0x000fe400078e02ff */
[----:B-----5:R-:W-:Y:S02]  /*1b9f0*/  IMAD.IADD R7, R7, 0x1, -R10 ;  /* 0x0000000107077824 */ /* 0x020fe400078e0a0a */
[----:B------:R-:W-:Y:S01]  /*1ba00*/  VIADD R9, R25, 0xbf ;  /* 0x000000bf19097836 */ /* 0x000fe20000000000 */
[----:B0-----:R-:W0:Y:S02]  /*1ba10*/  LDC R2, c[0x0][0x448] ;  /* 0x00011200ff027b82 */ /* 0x001e240000000800 */
[----:B0-----:R-:W-:-:S13]  /*1ba20*/  ISETP.NE.AND P2, PT, R2, 0x1, PT ;  /* 0x000000010200780c */ /* 0x001fda0003f45270 */
[----:B------:R-:W0:Y:S08]  /*1ba30*/  @P2 LDC R3, c[0x0][0x44c] ;  /* 0x00011300ff032b82 */ /* 0x000e300000000800 */
[----:B------:R-:W3:Y:S01]  /*1ba40*/  @P2 LDC R2, c[0x0][0x450] ;  /* 0x00011400ff022b82 */ /* 0x000ee20000000800 */
[----:B0-----:R-:W-:-:S05]  /*1ba50*/  @P2 IMAD.HI.U32 R3, R9, R3, RZ ;  /* 0x0000000309032227 */ /* 0x001fca00078e00ff */
[----:B---3--:R-:W-:Y:S01]  /*1ba60*/  @P2 SHF.R.U32.HI R9, RZ, R2, R3 ;  /* 0x00000002ff092219 */ /* 0x008fe20000011603 */
[----:B--2---:R-:W-:-:S04]  /*1ba70*/  @P1 IMAD.IADD R8, R5, 0x1, -R4 ;  /* 0x0000000105081824 */ /* 0x004fc800078e0a04 */
[----:B------:R-:W-:-:S04]  /*1ba80*/  IMAD.IADD R12, R7, 0x1, R8 ;  /* 0x00000001070c7824 */ /* 0x000fc800078e0208 */
[C---:B------:R-:W-:Y:S01]  /*1ba90*/  VIADD R20, R12.reuse, 0x7f ;  /* 0x0000007f0c147836 */ /* 0x040fe20000000000 */
[----:B------:R0:W-:Y:S01]  /*1baa0*/  STL [R1+0x14], R12 ;  /* 0x0000140c01007387 */ /* 0x0001e20000100800 */
[----:B------:R-:W-:-:S03]  /*1bab0*/  IADD3 R10, R12, 0x1, -R13 ;  /* 0x000000010c0a7810 */ /* 0x000fc60007ffe80d */
[----:B------:R-:W-:Y:S02]  /*1bac0*/  SHF.R.S32.HI R2, RZ, 0x1f, R20 ;  /* 0x0000001fff027819 */ /* 0x000fe40000011414 */
[----:B------:R-:W-:Y:S02]  /*1bad0*/  IMAD.IADD R9, R10, 0x1, R9 ;  /* 0x000000010a097824 */ /* 0x000fe400078e0209 */
[----:B------:R-:W-:Y:S02]  /*1bae0*/  LEA.HI R20, R2, R20, RZ, 0x7 ;  /* 0x0000001402147211 */ /* 0x000fe400078f38ff */
[----:B------:R-:W2:Y:S02]  /*1baf0*/  LDC.64 R2, c[0x0][0x9e0] ;  /* 0x00027800ff027b82 */ /* 0x000ea40000000a00 */
[----:B------:R-:W-:Y:S02]  /*1bb00*/  SHF.R.S32.HI R20, RZ, 0x7, R20 ;  /* 0x00000007ff147819 */ /* 0x000fe40000011414 */
[----:B--2---:R-:W-:Y:S01]  /*1bb10*/  ISETP.GE.AND P3, PT, R3, 0x1, PT ;  /* 0x000000010300780c */ /* 0x004fe20003f66270 */
[----:B------:R-:W-:-:S12]  /*1bb20*/  IMAD.IADD R2, R9, 0x1, R2 ;  /* 0x0000000109027824 */ /* 0x000fd800078e0202 */
[----:B0-----:R-:W-:Y:S05]  /*1bb30*/  @!P3 BRA `(.L_x_1801) ;  /* 0x000000000048b947 */ /* 0x001fea0003800000 */
        /* <DEDUP_REMOVED lines=11> */
.L_x_1803:
[----:B------:R-:W-:-:S13]  /*1bbf0*/  ISETP.NE.AND P0, PT, R3, 0x1, PT ;  /* 0x000000010300780c */ /* 0x000fda0003f05270 */
[----:B------:R-:W0:Y:S02]  /*1bc00*/  @P0 LDC.64 R4, c[0x0][0x9e8] ;  /* 0x00027a00ff040b82 */ /* 0x000e240000000a00 */
[----:B0-----:R-:W-:-:S05]  /*1bc10*/  @P0 IMAD.HI.U32 R4, R11, R4, RZ ;  /* 0x000000040b040227 */ /* 0x001fca00078e00ff */
[----:B------:R-:W-:-:S07]  /*1bc20*/  @P0 SHF.R.U32.HI R11, RZ, R5, R4 ;  /* 0x00000005ff0b0219 */ /* 0x000fce0000011604 */
.L_x_1804:
[----:B------:R-:W-:Y:S05]  /*1bc30*/  BSYNC B0 ;  /* 0x0000000000007941 */ /* 0x000fea0003800000 */
.L_x_1802:
[----:B------:R-:W-:-:S05]  /*1bc40*/  IMAD R11, R11, R3, R3 ;  /* 0x000000030b0b7224 */ /* 0x000fca00078e0203 */
[----:B------:R-:W-:-:S07]  /*1bc50*/  VIMNMX R2, R2, R11, PT ;  /* 0x0000000b02027248 */ /* 0x000fce0003fe0100 */
.L_x_1801:
[----:B------:R-:W0:Y:S01]  /*1bc60*/  @P2 LDC R9, c[0x0][0x44c] ;  /* 0x00011300ff092b82 */ /* 0x000e220000000800 */
[----:B------:R-:W-:Y:S01]  /*1bc70*/  VIADD R2, R2, 0x7f ;  /* 0x0000007f02027836 */ /* 0x000fe20000000000 */
[----:B------:R-:W-:Y:S01]  /*1bc80*/  ULDC UR4, c[0x0][0x9dc] ;  /* 0x0002770000047ab9 */ /* 0x000fe20000000800 */
[----:B------:R-:W-:Y:S02]  /*1bc90*/  IMAD.MOV.U32 R4, RZ, RZ, R25 ;  /* 0x000000ffff047224 */ /* 0x000fe400078e0019 */
[----:B------:R-:W-:-:S03]  /*1bca0*/  IMAD.IADD R19, R12, 0x1, -R13 ;  /* 0x000000010c137824 */ /* 0x000fc600078e0a0d */
[----:B------:R-:W2:Y:S01]  /*1bcb0*/  @P2 LDC R5, c[0x0][0x450] ;  /* 0x00011400ff052b82 */ /* 0x000ea20000000800 */
[----:B0-----:R-:W-:-:S05]  /*1bcc0*/  @P2 IMAD.HI.U32 R9, R25, R9, RZ ;  /* 0x0000000919092227 */ /* 0x001fca00078e00ff */
[----:B--2---:R-:W-:Y:S02]  /*1bcd0*/  @P2 SHF.R.U32.HI R4, RZ, R5, R9 ;  /* 0x00000005ff042219 */ /* 0x004fe40000011609 */
[----:B------:R-:W-:-:S03]  /*1bce0*/  SHF.R.S32.HI R5, RZ, 0x1f, R2 ;  /* 0x0000001fff057819 */ /* 0x000fc60000011402 */
[----:B------:R-:W-:Y:S01]  /*1bcf0*/  IMAD.IADD R11, R19, 0x1, R4 ;  /* 0x00000001130b7824 */ /* 0x000fe200078e0204 */
[----:B------:R-:W-:-:S03]  /*1bd00*/  LEA.HI R5, R5, R2, RZ, 0x7 ;  /* 0x0000000205057211 */ /* 0x000fc600078f38ff */
[----:B------:R-:W-:Y:S01]  /*1bd10*/  VIADD R2, R11, -UR4 ;  /* 0x800000040b027c36 */ /* 0x000fe20008000000 */
        /* <DEDUP_REMOVED lines=13> */
.L_x_1807:
[----:B------:R-:W-:-:S13]  /*1bdf0*/  ISETP.NE.AND P0, PT, R3, 0x1, PT ;  /* 0x000000010300780c */ /* 0x000fda0003f05270 */
[----:B------:R-:W0:Y:S02]  /*1be00*/  @P0 LDC.64 R4, c[0x0][0x9e8] ;  /* 0x00027a00ff040b82 */ /* 0x000e240000000a00 */
[----:B0-----:R-:W-:-:S05]  /*1be10*/  @P0 IMAD.HI.U32 R4, R11, R4, RZ ;  /* 0x000000040b040227 */ /* 0x001fca00078e00ff */
[----:B------:R-:W-:-:S07]  /*1be20*/  @P0 SHF.R.U32.HI R11, RZ, R5, R4 ;  /* 0x00000005ff0b0219 */ /* 0x000fce0000011604 */
.L_x_1808:
[----:B------:R-:W-:Y:S05]  /*1be30*/  BSYNC B0 ;  /* 0x0000000000007941 */ /* 0x000fea0003800000 */
.L_x_1806:
[----:B------:R-:W-:-:S05]  /*1be40*/  IMAD R3, R11, R3, RZ ;  /* 0x000000030b037224 */ /* 0x000fca00078e02ff */
[----:B------:R-:W-:-:S07]  /*1be50*/  VIMNMX R2, R2, R3, !PT ;  /* 0x0000000302027248 */ /* 0x000fce0007fe0100 */
.L_x_1805:
[----:B------:R-:W-:Y:S01]  /*1be60*/  SHF.R.S32.HI R3, RZ, 0x1f, R2 ;  /* 0x0000001fff037819 */ /* 0x000fe20000011402 */
[----:B------:R-:W-:Y:S01]  /*1be70*/  BSSY B0, `(.L_x_1809) ;  /* 0x0000027000007945 */ /* 0x000fe20003800000 */
[----:B------:R-:W-:Y:S02]  /*1be80*/  LOP3.LUT R18, R0, 0xff, RZ, 0xc0, !PT ;  /* 0x000000ff00127812 */ /* 0x000fe400078ec0ff */
[----:B------:R-:W-:Y:S01]  /*1be90*/  LEA.HI R3, R3, R2, RZ, 0x7 ;  /* 0x0000000203037211 */ /* 0x000fe200078f38ff */
[----:B------:R-:W-:Y:S01]  /*1bea0*/  IMAD.MOV.U32 R2, RZ, RZ, RZ ;  /* 0x000000ffff027224 */ /* 0x000fe200078e00ff */
[----:B------:R-:W-:Y:S02]  /*1beb0*/  SHF.R.U32.HI R0, RZ, 0x10, R0 ;  /* 0x00000010ff007819 */ /* 0x000fe40000011600 */
[----:B------:R-:W-:-:S04]  /*1bec0*/  SHF.R.S32.HI R3, RZ, 0x7, R3 ;  /* 0x00000007ff037819 */ /* 0x000fc80000011403 */
[----:B------:R-:W-:-:S04]  /*1bed0*/  VIMNMX R4, RZ, R3, !PT ;  /* 0x00000003ff047248 */ /* 0x000fc80007fe0100 */
[----:B------:R-:W-:-:S13]  /*1bee0*/  ISETP.GT.AND P0, PT, R9, R4, PT ;  /* 0x000000040900720c */ /* 0x000fda0003f04270 */
[----:B------:R-:W-:Y:S05]  /*1bef0*/  @!P0 BRA `(.L_x_1810) ;  /* 0x0000000000788947 */ /* 0x000fea0003800000 */
[----:B------:R-:W-:Y:S01]  /*1bf00*/  ISETP.NE.AND P0, PT, R0, RZ, PT ;  /* 0x000000ff0000720c */ /* 0x000fe20003f05270 */
[----:B------:R-:W-:-:S03]  /*1bf10*/  ULDC UR4, c[0x0][0x9f0] ;  /* 0x00027c0000047ab9 */ /* 0x000fc60000000800 */
[----:B------:R-:W-:-:S04]  /*1bf20*/  SEL R5, R0, UR4, P0 ;  /* 0x0000000400057c07 */ /* 0x000fc80008000000 */
[----:B------:R-:W-:Y:S02]  /*1bf30*/  IABS R11, R5 ;  /* 0x00000005000b7213 */ /* 0x000fe40000000000 */
[----:B------:R-:W-:Y:S02]  /*1bf40*/  IADD3 R12, R5, -0x1, R9 ;  /* 0xffffffff050c7810 */ /* 0x000fe40007ffe009 */
[----:B------:R-:W0:Y:S03]  /*1bf50*/  I2F.RP R2, R11 ;  /* 0x0000000b00027306 */ /* 0x000e260000209400 */
[----:B------:R-:W-:-:S05]  /*1bf60*/  IMAD.IADD R12, R12, 0x1, -R4 ;  /* 0x000000010c0c7824 */ /* 0x000fca00078e0a04 */
[----:B0-----:R-:W0:Y:S02]  /*1bf70*/  MUFU.RCP R2, R2 ;  /* 0x0000000200027308 */ /* 0x001e240000001000 */
[----:B0-----:R-:W-:-:S06]  /*1bf80*/  VIADD R2, R2, 0xffffffe ;  /* 0x0ffffffe02027836 */ /* 0x001fcc0000000000 */
[----:B------:R0:W2:Y:S02]  /*1bf90*/  F2I.FTZ.U32.TRUNC.NTZ R3, R2 ;  /* 0x0000000200037305 */ /* 0x0000a4000021f000 */
[----:B0-----:R-:W-:-:S04]  /*1bfa0*/  LOP3.LUT R2, R12, R5, RZ, 0x3c, !PT ;  /* 0x000000050c027212 */ /* 0x001fc800078e3cff */
[----:B------:R-:W-:Y:S01]  /*1bfb0*/  ISETP.GE.AND P3, PT, R2, RZ, PT ;  /* 0x000000ff0200720c */ /* 0x000fe20003f66270 */
[----:B--2---:R-:W-:-:S04]  /*1bfc0*/  IMAD.MOV R2, RZ, RZ, -R3 ;  /* 0x000000ffff027224 */ /* 0x004fc800078e0a03 */
[----:B-1----:R-:W-:Y:S02]  /*1bfd0*/  IMAD R13, R2, R11, RZ ;  /* 0x0000000b020d7224 */ /* 0x002fe400078e02ff */
        /* <DEDUP_REMOVED lines=16> */
.L_x_1810:
[----:B------:R-:W-:Y:S05]  /*1c0e0*/  BSYNC B0 ;  /* 0x0000000000007941 */ /* 0x000fea0003800000 */
.L_x_1809:
[-C--:B------:R-:W-:Y:S01]  /*1c0f0*/  IMAD R4, R18, R2.reuse, R4 ;  /* 0x0000000212047224 */ /* 0x080fe200078e0204 */
[----:B------:R-:W-:Y:S04]  /*1c100*/  BSSY B0, `(.L_x_1811) ;  /* 0x00000dc000007945 */ /* 0x000fe80003800000 */
[C---:B------:R-:W-:Y:S01]  /*1c110*/  VIADDMNMX R2, R4.reuse, R2, R9, PT ;  /* 0x0000000204027246 */ /* 0x040fe20003800109 */
[----:B------:R-:W-:-:S04]  /*1c120*/  IMAD R4, R4, 0x80, -R7 ;  /* 0x0000008004047824 */ /* 0x000fc800078e0a07 */
[----:B------:R-:W-:Y:S01]  /*1c130*/  IMAD R2, R2, 0x80, -R7 ;  /* 0x0000008002027824 */ /* 0x000fe200078e0a07 */
[----:B------:R-:W-:-:S04]  /*1c140*/  VIMNMX R4, RZ, R4, !PT ;  /* 0x00000004ff047248 */ /* 0x000fc80007fe0100 */
[----:B------:R-:W-:Y:S02]  /*1c150*/  VIMNMX R2, R2, R8, PT ;  /* 0x0000000802027248 */ /* 0x000fe40003fe0100 */
[----:B------:R-:W-:Y:S02]  /*1c160*/  SHF.R.U32.HI R3, RZ, 0x7, R4 ;  /* 0x00000007ff037819 */ /* 0x000fe40000011604 */
[----:B------:R-:W-:-:S13]  /*1c170*/  ISETP.GT.AND P0, PT, R2, R4, PT ;  /* 0x000000040200720c */ /* 0x000fda0003f04270 */
[----:B------:R-:W-:-:S05]  /*1c180*/  @P0 VIADD R2, R2, 0x7f ;  /* 0x0000007f02020836 */ /* 0x000fca0000000000 */
        /* <DEDUP_REMOVED lines=13> */
[----:B------:R0:W2:Y:S02]  /*1c260*/  SHFL.IDX PT, R14, R5, RZ, 0x1f ;  /* 0x00001fff050e7589 */ /* 0x0000a400000e0000 */
.L_x_2004:
[----:B--2---:R-:W-:Y:S02]  /*1c270*/  ISETP.NE.AND P0, PT, R14, RZ, PT ;  /* 0x000000ff0e00720c */ /* 0x004fe40003f05270 */
[----:B------:R-:W-:-:S11]  /*1c280*/  PLOP3.LUT P6, PT, PT, PT, PT, 0x8, 0x0 ;  /* 0x000000000000781c */ /* 0x000fd60003fce170 */
[----:B------:R-:W-:Y:S05]  /*1c290*/  @P0 BRA `(.L_x_1814) ;  /* 0x00000000000c0947 */ /* 0x000fea0003800000 */
[----:B------:R-:W-:-:S03]  /*1c2a0*/  UMOV UR4, 0xffffffff ;  /* 0xffffffff00047882 */ /* 0x000fc60000000000 */
[----:B------:R-:W-:Y:S05]  /*1c2b0*/  BRA.DIV UR4, `(.L_x_1815) ;  /* 0x0000008204347947 */ /* 0x000fea000b800000 */
[----:B------:R-:W-:-:S13]  /*1c2c0*/  ELECT P6, URZ, PT ;  /* 0x00000000003f782f */ /* 0x000fda00038c0000 */
.L_x_1814:
        /* <DEDUP_REMOVED lines=9> */
.L_x_2007:
[----:B------:R-:W-:Y:S05]  /*1c360*/  BSYNC B1 ;  /* 0x0000000000017941 */ /* 0x000fea0003800000 */
.L_x_1816:
        /* <DEDUP_REMOVED lines=11> */
.L_x_2008:
[----:B------:R-:W-:Y:S05]  /*1c420*/  BSYNC B2 ;  /* 0x0000000000027941 */ /* 0x000fea0003800000 */
.L_x_1820:
[----:B------:R-:W-:Y:S04]  /*1c430*/  BSSY B2, `(.L_x_1822) ;  /* 0x0000009000027945 */ /* 0x000fe80003800000 */
[----:B------:R-:W-:Y:S05]  /*1c440*/  @P1 BRA `(.L_x_1823) ;  /* 0x00000000001c1947 */ /* 0x000fea0003800000 */
[----:B------:R-:W2:Y:S02]  /*1c450*/  S2R R8, SR_TID.X ;  /* 0x0000000000087919 */ /* 0x000ea40000002100 */
[----:B--2---:R-:W-:Y:S01]  /*1c460*/  LOP3.LUT R9, R8, 0x1f, RZ, 0xc0, !PT ;  /* 0x0000001f08097812 */ /* 0x004fe200078ec0ff */
[----:B------:R-:W-:-:S03]  /*1c470*/  IMAD.MOV.U32 R8, RZ, RZ, 0x4000 ;  /* 0x00004000ff087424 */ /* 0x000fc600078e00ff */
[----:B------:R-:W-:Y:S01]  /*1c480*/  ISETP.NE.AND P0, PT, R9, RZ, PT ;  /* 0x000000ff0900720c */ /* 0x000fe20003f05270 */
[----:B------:R2:W-:-:S12]  /*1c490*/  SYNCS.ARRIVE.TRANS64 RZ, [R5+URZ+0x16890], R8 ;  /* 0x0168900805ff79a7 */ /* 0x0005d8000800003f */
[----:B--2---:R-:W-:Y:S05]  /*1c4a0*/  @!P0 BRA `(.L_x_1823) ;  /* 0x0000000000048947 */ /* 0x004fea0003800000 */
[----:B------:R-:W-:Y:S01]  /*1c4b0*/  BPT.TRAP 0x1 ;  /* 0x000000040000795c */ /* 0x000fe20000300000 */
.L_x_1823:
[----:B------:R-:W-:Y:S05]  /*1c4c0*/  BSYNC B2 ;  /* 0x0000000000027941 */ /* 0x000fea0003800000 */
.L_x_1822:
[----:B-1----:R-:W-:Y:S01]  /*1c4d0*/  IMAD.MOV.U32 R13, RZ, RZ, RZ ;  /* 0x000000ffff0d7224 */ /* 0x002fe200078e00ff */
[----:B------:R-:W-:Y:S01]  /*1c4e0*/  UIADD3 UR4, UP0, UR40, 0x570, URZ ;  /* 0x0000057028047890 */ /* 0x000fe2000ff1e03f */
[----:B------:R-:W-:Y:S01]  /*1c4f0*/  IMAD R8, R4, 0x80, R6 ;  /* 0x0000008004087824 */ /* 0x000fe200078e0206 */
[----:B------:R-:W-:Y:S01]  /*1c500*/  PLOP3.LUT P0, PT, PT, PT, PT, 0x80, 0x0 ;  /* 0x000000000000781c */ /* 0x000fe20003f0f070 */
[----:B------:R-:W-:Y:S01]  /*1c510*/  IMAD R9, R29, 0x4000, R16 ;  /* 0x000040001d097824 */ /* 0x000fe200078e0210 */
[----:B------:R-:W-:Y:S01]  /*1c520*/  R2UR UR10, R13 ;  /* 0x000000000d0a72ca */ /* 0x000fe200000e0000 */
[----:B------:R-:W-:Y:S01]  /*1c530*/  VIADD R8, R8, 0xffffff80 ;  /* 0xffffff8008087836 */ /* 0x000fe20000000000 */
[----:B------:R-:W-:Y:S01]  /*1c540*/  UIADD3.X UR5, URZ, UR41, URZ, UP0, !UPT ;  /* 0x000000293f057290 */ /* 0x000fe200087fe43f */
[----:B------:R-:W-:Y:S01]  /*1c550*/  VIADD R9, R9, 0xe400 ;  /* 0x0000e40009097836 */ /* 0x000fe20000000000 */
[----:B------:R-:W-:Y:S01]  /*1c560*/  UMOV UR6, 0x0 ;  /* 0x0000000000067882 */ /* 0x000fe20000000000 */
[----:B------:R-:W-:Y:S01]  /*1c570*/  IMAD.SHL.U32 R12, R29, 0x2000, RZ ;  /* 0x000020001d0c7824 */ /* 0x000fe200078e00ff */
[----:B------:R-:W-:Y:S01]  /*1c580*/  UMOV UR7, 0x12f00000 ;  /* 0x12f0000000077882 */ /* 0x000fe20000000000 */
[----:B------:R-:W-:-:S08]  /*1c590*/  VIADD R11, R5, 0x16890 ;  /* 0x00016890050b7836 */ /* 0x000fd00000000000 */
.L_x_1824:
        /* <DEDUP_REMOVED lines=13> */
.L_x_2009:
[----:B------:R-:W-:Y:S05]  /*1c670*/  BSYNC B2 ;  /* 0x0000000000027941 */ /* 0x000fea0003800000 */
.L_x_1825:
[----:B------:R-:W-:Y:S01]  /*1c680*/  BSSY B2, `(.L_x_1827) ;  /* 0x000000b000027945 */ /* 0x000fe20003800000 */
[----:B------:R-:W-:Y:S02]  /*1c690*/  IMAD.MOV.U32 R14, RZ, RZ, 0x0 ;  /* 0x00000000ff0e7424 */ /* 0x000fe400078e00ff */
[----:B------:R-:W-:Y:S01]  /*1c6a0*/  IMAD.MOV.U32 R15, RZ, RZ, 0x12f00000 ;  /* 0x12f00000ff0f7424 */ /* 0x000fe200078e00ff */
[----:B------:R-:W-:Y:S06]  /*1c6b0*/  @P1 BRA `(.L_x_1828) ;  /* 0x00000000001c1947 */ /* 0x000fec0003800000 */
[----:B------:R-:W2:Y:S01]  /*1c6c0*/  S2R R9, SR_TID.X ;  /* 0x0000000000097919 */ /* 0x000ea20000002100 */
[----:B01----:R-:W-:-:S04]  /*1c6d0*/  IMAD.MOV.U32 R7, RZ, RZ, 0x4000 ;  /* 0x00004000ff077424 */ /* 0x003fc800078e00ff */
[----:B------:R3:W-:Y:S01]  /*1c6e0*/  SYNCS.ARRIVE.TRANS64 RZ, [R5+URZ+0x168b0], R7 ;  /* 0x0168b00705ff79a7 */ /* 0x0007e2000800003f */
[----:B--2---:R-:W-:-:S04]  /*1c6f0*/  LOP3.LUT R9, R9, 0x1f, RZ, 0xc0, !PT ;  /* 0x0000001f09097812 */ /* 0x004fc800078ec0ff */
[----:B------:R-:W-:-:S13]  /*1c700*/  ISETP.NE.AND P0, PT, R9, RZ, PT ;  /* 0x000000ff0900720c */ /* 0x000fda0003f05270 */
[----:B---3--:R-:W-:Y:S05]  /*1c710*/  @!P0 BRA `(.L_x_1828) ;  /* 0x0000000000048947 */ /* 0x008fea0003800000 */
[----:B------:R-:W-:Y:S01]  /*1c720*/  BPT.TRAP 0x1 ;  /* 0x000000040000795c */ /* 0x000fe20000300000 */
.L_x_1828:
[----:B------:R-:W-:Y:S05]  /*1c730*/  BSYNC B2 ;  /* 0x0000000000027941 */ /* 0x000fea0003800000 */
.L_x_1827:
[----:B------:R-:W-:Y:S01]  /*1c740*/  R2UR UR10, R13 ;  /* 0x000000000d0a72ca */ /* 0x000fe200000e0000 */
[----:B------:R-:W-:Y:S01]  /*1c750*/  IMAD R12, R12, 0x2, R16 ;  /* 0x000000020c0c7824 */ /* 0x000fe200078e0210 */
[----:B------:R-:W-:Y:S01]  /*1c760*/  R2UR UR6, R14 ;  /* 0x000000000e0672ca */ /* 0x000fe200000e0000 */
[----:B------:R-:W-:Y:S01]  /*1c770*/  UIADD3 UR4, UP0, UR40, 0x670, URZ ;  /* 0x0000067028047890 */ /* 0x000fe2000ff1e03f */
[----:B------:R-:W-:Y:S01]  /*1c780*/  R2UR UR7, R15 ;  /* 0x000000000f0772ca */ /* 0x000fe200000e0000 */
[----:B01----:R-:W-:Y:S01]  /*1c790*/  VIADD R5, R5, 0x168b0 ;  /* 0x000168b005057836 */ /* 0x003fe20000000000 */
[----:B------:R-:W-:Y:S01]  /*1c7a0*/  PLOP3.LUT P0, PT, PT, PT, PT, 0x80, 0x0 ;  /* 0x000000000000781c */ /* 0x000fe20003f0f070 */
[----:B------:R-:W-:Y:S01]  /*1c7b0*/  VIADD R12, R12, 0x400 ;  /* 0x000004000c0c7836 */ /* 0x000fe20000000000 */
[----:B------:R-:W-:-:S12]  /*1c7c0*/  UIADD3.X UR5, URZ, UR41, URZ, UP0, !UPT ;  /* 0x000000293f057290 */ /* 0x000fd800087fe43f */
.L_x_1829:
        /* <DEDUP_REMOVED lines=9> */
[----:B--2---:R-:W-:Y:S05]  /*1c860*/  @P0 BRA.U.ANY `(.L_x_1829) ;  /* 0xfffffffd00d80947 */ /* 0x004fea000393ffff */
.L_x_1819:
[----:B------:R-:W-:Y:S05]  /*1c870*/  BSYNC B1 ;  /* 0x0000000000017941 */ /* 0x000fea0003800000 */
.L_x_1818:
        /* <DEDUP_REMOVED lines=11> */
.L_x_1842:
[----:B------:R-:W-:Y:S05]  /*1c930*/  YIELD ;  /* 0x0000000000007946 */ /* 0x000fea0003800000 */
[----:B------:R-:W-:Y:S04]  /*1c940*/  BSSY B1, `(.L_x_1830) ;  /* 0x000004d000017945 */ /* 0x000fe80003800000 */
[----:B--2---:R-:W-:Y:S05]  /*1c950*/  @!P6 BRA `(.L_x_1831) ;  /* 0x00000004002ce947 */ /* 0x004fea0003800000 */
[----:B0-----:R-:W2:Y:S01]  /*1c960*/  LDL R7, [R1+0x4] ;  /* 0x0000040001077983 */ /* 0x001ea20000100800 */
[----:B------:R-:W0:Y:S02]  /*1c970*/  S2R R5, SR_TID.X ;  /* 0x0000000000057919 */ /* 0x000e240000002100 */
[----:B0-----:R-:W-:Y:S01]  /*1c980*/  LOP3.LUT R8, R5, 0x7f, RZ, 0xc0, !PT ;  /* 0x0000007f05087812 */ /* 0x001fe200078ec0ff */
[----:B------:R-:W-:Y:S01]  /*1c990*/  IMAD R5, R29, 0x8, R16 ;  /* 0x000000081d057824 */ /* 0x000fe200078e0210 */
[----:B------:R-:W-:Y:S02]  /*1c9a0*/  BSSY B2, `(.L_x_1832) ;  /* 0x0000005000027945 */ /* 0x000fe40003800000 */
[----:B------:R-:W-:Y:S02]  /*1c9b0*/  ISETP.NE.AND P2, PT, R8, RZ, PT ;  /* 0x000000ff0800720c */ /* 0x000fe40003f45270 */
[----:B--2---:R-:W-:-:S04]  /*1c9c0*/  SHF.L.U32 R7, R7, 0x1f, RZ ;  /* 0x0000001f07077819 */ /* 0x004fc800000006ff */
[----:B------:R-:W0:Y:S02]  /*1c9d0*/  SYNCS.PHASECHK.TRANS64.TRYWAIT P1, [R5+URZ+0x168a0], R7 ;  /* 0x0168a007050075a7 */ /* 0x000e24000802017f */
[----:B0-----:R-:W-:Y:S05]  /*1c9e0*/  @!P1 BRA `(.L_x_1833) ;  /* 0x0000007800c49947 */ /* 0x001fea0003800000 */
.L_x_2010:
[----:B------:R-:W-:Y:S05]  /*1c9f0*/  BSYNC B2 ;  /* 0x0000000000027941 */ /* 0x000fea0003800000 */
.L_x_1832:
        /* <DEDUP_REMOVED lines=9> */
.L_x_1835:
[----:B------:R-:W-:Y:S05]  /*1ca90*/  BSYNC B2 ;  /* 0x0000000000027941 */ /* 0x000fea0003800000 */
.L_x_1834:
        /* <DEDUP_REMOVED lines=10> */
[----:B------:R-:W-:-:S10]  /*1cb40*/  UMOV UR7, 0x12f00000 ;  /* 0x12f0000000077882 */ /* 0x000fd40000000000 */
.L_x_1836:
        /* <DEDUP_REMOVED lines=13> */
.L_x_2011:
[----:B------:R-:W-:Y:S05]  /*1cc20*/  BSYNC B2 ;  /* 0x0000000000027941 */ /* 0x000fea0003800000 */
.L_x_1837:
        /* <DEDUP_REMOVED lines=11> */
.L_x_1840:
[----:B------:R-:W-:Y:S05]  /*1cce0*/  BSYNC B2 ;  /* 0x0000000000027941 */ /* 0x000fea0003800000 */
.L_x_1839:
        /* <DEDUP_REMOVED lines=8> */
.L_x_1841:
        /* <DEDUP_REMOVED lines=10> */
.L_x_1831:
[----:B------:R-:W-:Y:S05]  /*1ce10*/  BSYNC B1 ;  /* 0x0000000000017941 */ /* 0x000fea0003800000 */
.L_x_1830:
[----:B0-----:R-:W2:Y:S01]  /*1ce20*/  LDL.LU R7, [R1+0x4] ;  /* 0x0000040001077983 */ /* 0x001ea20000300800 */
        /* <DEDUP_REMOVED lines=9> */
.L_x_1812:
[----:B------:R-:W-:Y:S05]  /*1cec0*/  BSYNC B0 ;  /* 0x0000000000007941 */ /* 0x000fea0003800000 */
.L_x_1811:
[----:B------:R-:W3:Y:S01]  /*1ced0*/  LDC R2, c[0x0][0x448] ;  /* 0x00011200ff027b82 */ /* 0x000ee20000000800 */
[----:B------:R-:W-:Y:S01]  /*1cee0*/  VIADD R3, R25, 0xbf ;  /* 0x000000bf19037836 */ /* 0x000fe20000000000 */
[----:B------:R-:W-:Y:S06]  /*1cef0*/  @!P0 WARPSYNC.ALL ;  /* 0x0000000000008948 */ /* 0x000fec0003800000 */
[----:B------:R-:W-:Y:S01]  /*1cf00*/  @!P0 BAR.SYNC.DEFER_BLOCKING 0xc, 0x200 ;  /* 0x0308000000008b1d */ /* 0x000fe20000010000 */
[----:B---3--:R-:W-:-:S13]  /*1cf10*/  ISETP.NE.AND P1, PT, R2, 0x1, PT ;  /* 0x000000010200780c */ /* 0x008fda0003f25270 */
[----:B------:R-:W3:Y:S08]  /*1cf20*/  @P1 LDC R4, c[0x0][0x44c] ;  /* 0x00011300ff041b82 */ /* 0x000ef00000000800 */
[----:B------:R-:W4:Y:S01]  /*1cf30*/  @P1 LDC R2, c[0x0][0x450] ;  /* 0x00011400ff021b82 */ /* 0x000f220000000800 */
[----:B---3--:R-:W-:-:S05]  /*1cf40*/  @P1 IMAD.HI.U32 R4, R3, R4, RZ ;  /* 0x0000000403041227 */ /* 0x008fca00078e00ff */
[----:B----4-:R-:W-:-:S05]  /*1cf50*/  @P1 SHF.R.U32.HI R3, RZ, R2, R4 ;  /* 0x00000002ff031219 */ /* 0x010fca0000011604 */
[----:B------:R-:W-:Y:S02]  /*1cf60*/  IMAD.IADD R10, R10, 0x1, R3 ;  /* 0x000000010a0a7824 */ /* 0x000fe400078e0203 */
[----:B------:R-:W3:Y:S02]  /*1cf70*/  LDC.64 R2, c[0x0][0x9e0] ;  /* 0x00027800ff027b82 */ /* 0x000ee40000000a00 */
[----:B---3--:R-:W-:Y:S01]  /*1cf80*/  ISETP.GE.AND P2, PT, R3, 0x1, PT ;  /* 0x000000010300780c */ /* 0x008fe20003f46270 */
[----:B------:R-:W-:-:S12]  /*1cf90*/  IMAD.IADD R2, R10, 0x1, R2 ;  /* 0x000000010a027824 */ /* 0x000fd800078e0202 */
[----:B------:R-:W-:Y:S05]  /*1cfa0*/  @!P2 BRA `(.L_x_1843) ;  /* 0x000000000048a947 */ /* 0x000fea0003800000 */
[C---:B------:R-:W-:Y:S01]  /*1cfb0*/  ISETP.GT.AND P0, PT, R10.reuse, RZ, PT ;  /* 0x000000ff0a00720c */ /* 0x040fe20003f04270 */
[----:B------:R-:W-:Y:S01]  /*1cfc0*/  BSSY B0, `(.L_x_1844) ;  /* 0x000000e000007945 */ /* 0x000fe20003800000 */
[----:B------:R-:W-:-:S11]  /*1cfd0*/  VIADD R6, R10, 0xffffffff ;  /* 0xffffffff0a067836 */ /* 0x000fd60000000000 */
[----:B------:R-:W-:Y:S05]  /*1cfe0*/  @P0 BRA `(.L_x_1845) ;  /* 0x00000000001c0947 */ /* 0x000fea0003800000 */
[----:B------:R-:W-:Y:S01]  /*1cff0*/  ISETP.NE.AND P0, PT, R3, 0x1, PT ;  /* 0x000000010300780c */ /* 0x000fe20003f05270 */
[----:B------:R-:W-:-:S12]  /*1d000*/  IMAD.MOV R6, RZ, RZ, -R10 ;  /* 0x000000ffff067224 */ /* 0x000fd800078e0a0a */
[----:B------:R-:W3:Y:S02]  /*1d010*/  @P0 LDC.64 R4, c[0x0][0x9e8] ;  /* 0x00027a00ff040b82 */ /* 0x000ee40000000a00 */
[----:B---3--:R-:W-:-:S05]  /*1d020*/  @P0 IMAD.HI.U32 R4, R6, R4, RZ ;  /* 0x0000000406040227 */ /* 0x008fca00078e00ff */
[----:B------:R-:W-:-:S04]  /*1d030*/  @P0 SHF.R.U32.HI R6, RZ, R5, R4 ;  /* 0x00000005ff060219 */ /* 0x000fc80000011604 */
[----:B------:R-:W-:Y:S01]  /*1d040*/  LOP3.LUT R6, RZ, R6, RZ, 0x33, !PT ;  /* 0x00000006ff067212 */ /* 0x000fe200078e33ff */
[----:B------:R-:W-:Y:S06]  /*1d050*/  BRA `(.L_x_1846) ;  /* 0x0000000000107947 */ /* 0x000fec0003800000 */
.L_x_1845:
[----:B------:R-:W-:-:S13]  /*1d060*/  ISETP.NE.AND P0, PT, R3, 0x1, PT ;  /* 0x000000010300780c */ /* 0x000fda0003f05270 */
[----:B------:R-:W3:Y:S02]  /*1d070*/  @P0 LDC.64 R4, c[0x0][0x9e8] ;  /* 0x00027a00ff040b82 */ /* 0x000ee40000000a00 */
[----:B---3--:R-:W-:-:S05]  /*1d080*/  @P0 IMAD.HI.U32 R4, R6, R4, RZ ;  /* 0x0000000406040227 */ /* 0x008fca00078e00ff */
[----:B------:R-:W-:-:S07]  /*1d090*/  @P0 SHF.R.U32.HI R6, RZ, R5, R4 ;  /* 0x00000005ff060219 */ /* 0x000fce0000011604 */
.L_x_1846:
[----:B------:R-:W-:Y:S05]  /*1d0a0*/  BSYNC B0 ;  /* 0x0000000000007941 */ /* 0x000fea0003800000 */
.L_x_1844:
[----:B------:R-:W-:-:S05]  /*1d0b0*/  IMAD R6, R6, R3, R3 ;  /* 0x0000000306067224 */ /* 0x000fca00078e0203 */
[----:B------:R-:W-:-:S07]  /*1d0c0*/  VIMNMX R2, R2, R6, PT ;  /* 0x0000000602027248 */ /* 0x000fce0003fe0100 */
.L_x_1843:
[----:B------:R-:W-:Y:S01]  /*1d0d0*/  VIADD R2, R2, 0x7f ;  /* 0x0000007f02027836 */ /* 0x000fe20000000000 */
[----:B------:R-:W-:Y:S01]  /*1d0e0*/  ULDC UR4, c[0x0][0x9dc] ;  /* 0x0002770000047ab9 */ /* 0x000fe20000000800 */
[----:B------:R-:W-:-:S03]  /*1d0f0*/  IMAD.MOV.U32 R5, RZ, RZ, R25 ;  /* 0x000000ffff057224 */ /* 0x000fc600078e0019 */
[----:B------:R-:W-:-:S04]  /*1d100*/  SHF.R.S32.HI R4, RZ, 0x1f, R2 ;  /* 0x0000001fff047819 */ /* 0x000fc80000011402 */
[----:B------:R-:W-:Y:S02]  /*1d110*/  LEA.HI R4, R4, R2, RZ, 0x7 ;  /* 0x0000000204047211 */ /* 0x000fe400078f38ff */
[----:B------:R-:W3:Y:S02]  /*1d120*/  @P1 LDC R2, c[0x0][0x450] ;  /* 0x00011400ff021b82 */ /* 0x000ee40000000800 */
[----:B------:R-:W-:-:S04]  /*1d130*/  SHF.R.S32.HI R4, RZ, 0x7, R4 ;  /* 0x00000007ff047819 */ /* 0x000fc80000011404 */
[----:B------:R-:W-:Y:S02]  /*1d140*/  VIMNMX R20, R20, R4, PT ;  /* 0x0000000414147248 */ /* 0x000fe40003fe0100 */
[----:B------:R-:W4:Y:S02]  /*1d150*/  @P1 LDC R4, c[0x0][0x44c] ;  /* 0x00011300ff041b82 */ /* 0x000f240000000800 */
[----:B----4-:R-:W-:-:S05]  /*1d160*/  @P1 IMAD.HI.U32 R4, R25, R4, RZ ;  /* 0x0000000419041227 */ /* 0x010fca00078e00ff */
[----:B---3--:R-:W-:-:S05]  /*1d170*/  @P1 SHF.R.U32.HI R5, RZ, R2, R4 ;  /* 0x00000002ff051219 */ /* 0x008fca0000011604 */
        /* <DEDUP_REMOVED lines=8> */
[----:B------:R-:W3:Y:S02]  /*1d200*/  @P0 LDC.64 R4, c[0x0][0x9e8] ;  /* 0x00027a00ff040b82 */ /* 0x000ee40000000a00 */
[----:B---3--:R-:W-:-:S05]  /*1d210*/  @P0 IMAD.HI.U32 R4, R6, R4, RZ ;  /* 0x0000000406040227 */ /* 0x008fca00078e00ff */
[----:B------:R-:W-:-:S04]  /*1d220*/  @P0 SHF.R.U32.HI R6, RZ, R5, R4 ;  /* 0x00000005ff060219 */ /* 0x000fc80000011604 */
[----:B------:R-:W-:Y:S01]  /*1d230*/  LOP3.LUT R6, RZ, R6, RZ, 0x33, !PT ;  /* 0x00000006ff067212 */ /* 0x000fe200078e33ff */
[----:B------:R-:W-:Y:S06]  /*1d240*/  BRA `(.L_x_1850) ;  /* 0x0000000000107947 */ /* 0x000fec0003800000 */
.L_x_1849:
[----:B------:R-:W-:-:S13]  /*1d250*/  ISETP.NE.AND P0, PT, R3, 0x1, PT ;  /* 0x000000010300780c */ /* 0x000fda0003f05270 */
[----:B------:R-:W3:Y:S02]  /*1d260*/  @P0 LDC.64 R4, c[0x0][0x9e8] ;  /* 0x00027a00ff040b82 */ /* 0x000ee40000000a00 */
[----:B---3--:R-:W-:-:S05]  /*1d270*/  @P0 IMAD.HI.U32 R4, R6, R4, RZ ;  /* 0x0000000406040227 */ /* 0x008fca00078e00ff */
[----:B------:R-:W-:-:S07]  /*1d280*/  @P0 SHF.R.U32.HI R6, RZ, R5, R4 ;  /* 0x00000005ff060219 */ /* 0x000fce0000011604 */
.L_x_1850:
[----:B------:R-:W-:Y:S05]  /*1d290*/  BSYNC B0 ;  /* 0x0000000000007941 */ /* 0x000fea0003800000 */
.L_x_1848:
[----:B------:R-:W-:-:S05]  /*1d2a0*/  IMAD R3, R6, R3, RZ ;  /* 0x0000000306037224 */ /* 0x000fca00078e02ff */
[----:B------:R-:W-:-:S07]  /*1d2b0*/  VIMNMX R2, R2, R3, !PT ;  /* 0x0000000302027248 */ /* 0x000fce0007fe0100 */
.L_x_1847:
[----:B------:R-:W-:Y:S01]  /*1d2c0*/  ISETP.NE.AND P1, PT, R0, RZ, PT ;  /* 0x000000ff0000720c */ /* 0x000fe20003f25270 */
[----:B------:R-:W-:Y:S01]  /*1d2d0*/  BSSY B0, `(.L_x_1851) ;  /* 0x0000024000007945 */ /* 0x000fe20003800000 */
[----:B------:R-:W-:-:S04]  /*1d2e0*/  SHF.R.S32.HI R3, RZ, 0x1f, R2 ;  /* 0x0000001fff037819 */ /* 0x000fc80000011402 */
[----:B------:R-:W-:Y:S01]  /*1d2f0*/  LEA.HI R3, R3, R2, RZ, 0x7 ;  /* 0x0000000203037211 */ /* 0x000fe200078f38ff */
[----:B------:R-:W-:-:S03]  /*1d300*/  IMAD.MOV.U32 R2, RZ, RZ, RZ ;  /* 0x000000ffff027224 */ /* 0x000fc600078e00ff */
[----:B------:R-:W-:-:S03]  /*1d310*/  SHF.R.S32.HI R3, RZ, 0x7, R3 ;  /* 0x00000007ff037819 */ /* 0x000fc60000011403 */
[----:B------:R-:W3:Y:S01]  /*1d320*/  @!P1 LDC R0, c[0x0][0x9f0] ;  /* 0x00027c00ff009b82 */ /* 0x000ee20000000800 */
[----:B------:R-:W-:-:S04]  /*1d330*/  VIMNMX R4, RZ, R3, !PT ;  /* 0x00000003ff047248 */ /* 0x000fc80007fe0100 */
[----:B------:R-:W-:-:S13]  /*1d340*/  ISETP.GT.AND P0, PT, R20, R4, PT ;  /* 0x000000041400720c */ /* 0x000fda0003f04270 */
[----:B------:R-:W-:Y:S05]  /*1d350*/  @!P0 BRA `(.L_x_1852) ;  /* 0x00000000006c8947 */ /* 0x000fea0003800000 */
[-C--:B---3--:R-:W-:Y:S02]  /*1d360*/  IABS R5, R0.reuse ;  /* 0x0000000000057213 */ /* 0x088fe40000000000 */
[----:B0-2---:R-:W-:Y:S02]  /*1d370*/  IABS R7, R0 ;  /* 0x0000000000077213 */ /* 0x005fe40000000000 */
[----:B------:R-:W0:Y:S03]  /*1d380*/  I2F.RP R2, R5 ;  /* 0x0000000500027306 */ /* 0x000e260000209400 */
[----:B------:R-:W-:-:S05]  /*1d390*/  IMAD.MOV R7, RZ, RZ, -R7 ;  /* 0x000000ffff077224 */ /* 0x000fca00078e0a07 */
[----:B0-----:R-:W0:Y:S02]  /*1d3a0*/  MUFU.RCP R2, R2 ;  /* 0x0000000200027308 */ /* 0x001e240000001000 */
[----:B0-----:R-:W-:-:S06]  /*1d3b0*/  VIADD R2, R2, 0xffffffe ;  /* 0x0ffffffe02027836 */ /* 0x001fcc0000000000 */
[----:B------:R-:W0:Y:S02]  /*1d3c0*/  F2I.FTZ.U32.TRUNC.NTZ R3, R2 ;  /* 0x0000000200037305 */ /* 0x000e24000021f000 */
[----:B0-----:R-:W-:-:S04]  /*1d3d0*/  IMAD.MOV R2, RZ, RZ, -R3 ;  /* 0x000000ffff027224 */ /* 0x001fc800078e0a03 */
[----:B------:R-:W-:Y:S02]  /*1d3e0*/  IMAD R6, R2, R5, RZ ;  /* 0x0000000502067224 */ /* 0x000fe400078e02ff */
[----:B------:R-:W-:-:S04]  /*1d3f0*/  IMAD.MOV.U32 R2, RZ, RZ, RZ ;  /* 0x000000ffff027224 */ /* 0x000fc800078e00ff */
[----:B------:R-:W-:Y:S01]  /*1d400*/  IMAD.HI.U32 R6, R3, R6, R2 ;  /* 0x0000000603067227 */ /* 0x000fe200078e0002 */
[----:B------:R-:W-:-:S05]  /*1d410*/  IADD3 R3, R0, -0x1, R20 ;  /* 0xffffffff00037810 */ /* 0x000fca0007ffe014 */
[----:B------:R-:W-:-:S05]  /*1d420*/  IMAD.IADD R3, R3, 0x1, -R4 ;  /* 0x0000000103037824 */ /* 0x000fca00078e0a04 */
        /* <DEDUP_REMOVED lines=14> */
.L_x_1852:
[----:B------:R-:W-:Y:S05]  /*1d510*/  BSYNC B0 ;  /* 0x0000000000007941 */ /* 0x000fea0003800000 */
.L_x_1851:
[-C--:B---3--:R-:W-:Y:S01]  /*1d520*/  IMAD R0, R18, R2.reuse, R4 ;  /* 0x0000000212007224 */ /* 0x088fe200078e0204 */
[----:B------:R-:W-:Y:S04]  /*1d530*/  BSSY B7, `(.L_x_1853) ;  /* 0x000039c000077945 */ /* 0x000fe80003800000 */
[----:B------:R-:W-:Y:S01]  /*1d540*/  VIADDMNMX R23, R0, R2, R20, PT ;  /* 0x0000000200177246 */ /* 0x000fe20003800114 */
[----:B------:R3:W-:Y:S03]  /*1d550*/  STL [R1+0x18], R0 ;  /* 0x0000180001007387 */ /* 0x0007e60000100800 */
[----:B------:R-:W-:Y:S01]  /*1d560*/  ISETP.GT.AND P0, PT, R23, R0, PT ;  /* 0x000000001700720c */ /* 0x000fe20003f04270 */
[----:B------:R3:W-:-:S12]  /*1d570*/  STL [R1+0x38], R23 ;  /* 0x0000381701007387 */ /* 0x0007d80000100800 */
[----:B---3--:R-:W-:Y:S05]  /*1d580*/  @P0 BRA `(.L_x_1854) ;  /* 0x0000000000440947 */ /* 0x008fea0003800000 */
[----:B------:R-:W3:Y:S02]  /*1d590*/  S2R R0, SR_TID.X ;  /* 0x0000000000007919 */ /* 0x000ee40000002100 */
[----:B---3--:R-:W-:-:S04]  /*1d5a0*/  LOP3.LUT R0, R0, 0x7f, RZ, 0xc0, !PT ;  /* 0x0000007f00007812 */ /* 0x008fc800078ec0ff */
[----:B------:R-:W-:-:S13]  /*1d5b0*/  ISETP.NE.AND P0, PT, R0, RZ, PT ;  /* 0x000000ff0000720c */ /* 0x000fda0003f05270 */
[----:B------:R-:W-:Y:S05]  /*1d5c0*/  @P0 BRA `(.L_x_1855) ;  /* 0x0000003800480947 */ /* 0x000fea0003800000 */
[----:B------:R-:W3:Y:S01]  /*1d5d0*/  S2R R5, SR_LANEID ;  /* 0x0000000000057919 */ /* 0x000ee20000000000 */
[----:B------:R-:W-:Y:S01]  /*1d5e0*/  VOTEU.ANY UR4, UPT, PT ;  /* 0x0000000000047886 */ /* 0x000fe200038e0100 */
[----:B------:R-:W4:Y:S01]  /*1d5f0*/  LDC.64 R2, c[0x0][0xc60] ;  /* 0x00031800ff027b82 */ /* 0x000f220000000a00 */
[----:B------:R-:W3:Y:S02]  /*1d600*/  FLO.U32 R0, UR4 ;  /* 0x0000000400007d00 */ /* 0x000ee400080e0000 */
[----:B---3--:R-:W-:-:S06]  /*1d610*/  ISETP.EQ.U32.AND P0, PT, R0, R5, PT ;  /* 0x000000050000720c */ /* 0x008fcc0003f02070 */
[----:B------:R-:W4:Y:S07]  /*1d620*/  POPC R5, UR4 ;  /* 0x0000000400057d09 */ /* 0x000f2e0008000000 */
[----:B----4-:R-:W3:Y:S01]  /*1d630*/  @P0 ATOMG.E.ADD.STRONG.GPU PT, R3, desc[UR42][R2.64], R5 ;  /* 0x00000005020309a8 */ /* 0x010ee200081ee1ea */
[----:B------:R-:W4:Y:S02]  /*1d640*/  S2R R4, SR_LTMASK ;  /* 0x0000000000047919 */ /* 0x000f240000003900 */
[----:B----4-:R-:W-:-:S04]  /*1d650*/  LOP3.LUT R4, R4, UR4, RZ, 0xc0, !PT ;  /* 0x0000000404047c12 */ /* 0x010fc8000f8ec0ff */
[----:B0-2---:R-:W0:Y:S01]  /*1d660*/  POPC R7, R4 ;  /* 0x0000000400077309 */ /* 0x005e220000000000 */
[----:B---3--:R-:W0:Y:S02]  /*1d670*/  SHFL.IDX PT, R0, R3, R0, 0x1f ;  /* 0x00001f0003007589 */ /* 0x008e2400000e0000 */
[----:B0-----:R-:W-:Y:S01]  /*1d680*/  IADD3 R24, R0, UR36, R7 ;  /* 0x0000002400187c10 */ /* 0x001fe2000fffe007 */
[----:B------:R-:W-:Y:S06]  /*1d690*/  BRA `(.L_x_1855) ;  /* 0x0000003800147947 */ /* 0x000fec0003800000 */
.L_x_1854:
        /* <DEDUP_REMOVED lines=9> */
[----:B------:R-:W3:Y:S01]  /*1d730*/  LDC.64 R2, c[0x4][R2] ;  /* 0x0100000002027b82 */ /* 0x000ee20000000a00 */
[----:B------:R-:W-:Y:S02]  /*1d740*/  IMAD.U32 R5, RZ, RZ, UR7 ;  /* 0x00000007ff057e24 */ /* 0x000fe4000f8e00ff */
[----:B------:R-:W-:Y:S02]  /*1d750*/  IMAD.U32 R6, RZ, RZ, UR8 ;  /* 0x00000008ff067e24 */ /* 0x000fe4000f8e00ff */
[----:B0-2---:R-:W-:-:S02]  /*1d760*/  IMAD.U32 R7, RZ, RZ, UR9 ;  /* 0x00000009ff077e24 */ /* 0x005fc4000f8e00ff */
[----:B------:R-:W-:Y:S02]  /*1d770*/  IMAD.U32 R10, RZ, RZ, UR4 ;  /* 0x00000004ff0a7e24 */ /* 0x000fe4000f8e00ff */
[----:B------:R-:W-:Y:S02]  /*1d780*/  IMAD.U32 R11, RZ, RZ, UR5 ;  /* 0x00000005ff0b7e24 */ /* 0x000fe4000f8e00ff */
[----:B------:R-:W-:Y:S02]  /*1d790*/  IMAD.MOV.U32 R8, RZ, RZ, 0x70 ;  /* 0x00000070ff087424 */ /* 0x000fe400078e00ff */
[----:B------:R-:W-:Y:S02]  /*1d7a0*/  IMAD.MOV.U32 R12, RZ, RZ, 0x1 ;  /* 0x00000001ff0c7424 */ /* 0x000fe400078e00ff */
[----:B-1----:R-:W-:-:S07]  /*1d7b0*/  IMAD.MOV.U32 R13, RZ, RZ, RZ ;  /* 0x000000ffff0d7224 */ /* 0x002fce00078e00ff */
[----:B------:R-:W-:-:S07]  /*1d7c0*/  LEPC R20, `(.L_x_1857) ;  /* 0x000000001014794e */ /* 0x000fce0000000000 */
[----:B---3--:R-:W-:Y:S05]  /*1d7d0*/  CALL.ABS.NOINC R2 ;  /* 0x0000000002007343 */ /* 0x008fea0003c00000 */
.L_x_1857:
[----:B------:R-:W-:Y:S05]  /*1d7e0*/  BSYNC B6 ;  /* 0x0000000000067941 */ /* 0x000fea0003800000 */
.L_x_1856:
        /* <DEDUP_REMOVED lines=8> */
[----:B------:R3:W4:Y:S01]  /*1d870*/  LDC.64 R2, c[0x4][R18] ;  /* 0x0100000012027b82 */ /* 0x0007220000000a00 */
[----:B------:R-:W-:Y:S02]  /*1d880*/  IMAD.U32 R4, RZ, RZ, UR6 ;  /* 0x00000006ff047e24 */ /* 0x000fe4000f8e00ff */
[----:B------:R-:W-:Y:S02]  /*1d890*/  IMAD.U32 R5, RZ, RZ, UR7 ;  /* 0x00000007ff057e24 */ /* 0x000fe4000f8e00ff */
[----:B------:R-:W-:Y:S02]  /*1d8a0*/  IMAD.U32 R6, RZ, RZ, UR8 ;  /* 0x00000008ff067e24 */ /* 0x000fe4000f8e00ff */
[----:B0-2---:R-:W-:-:S02]  /*1d8b0*/  IMAD.U32 R7, RZ, RZ, UR9 ;  /* 0x00000009ff077e24 */ /* 0x005fc4000f8e00ff */
[----:B------:R-:W-:Y:S02]  /*1d8c0*/  IMAD.U32 R10, RZ, RZ, UR4 ;  /* 0x00000004ff0a7e24 */ /* 0x000fe4000f8e00ff */
[----:B------:R-:W-:Y:S02]  /*1d8d0*/  IMAD.U32 R11, RZ, RZ, UR5 ;  /* 0x00000005ff0b7e24 */ /* 0x000fe4000f8e00ff */
[----:B------:R-:W-:Y:S02]  /*1d8e0*/  IMAD.MOV.U32 R8, RZ, RZ, 0x70 ;  /* 0x00000070ff087424 */ /* 0x000fe400078e00ff */
[----:B------:R-:W-:Y:S02]  /*1d8f0*/  IMAD.MOV.U32 R12, RZ, RZ, 0x1 ;  /* 0x00000001ff0c7424 */ /* 0x000fe400078e00ff */
[----:B-1-3--:R-:W-:-:S07]  /*1d900*/  IMAD.MOV.U32 R13, RZ, RZ, RZ ;  /* 0x000000ffff0d7224 */ /* 0x00afce00078e00ff */
[----:B------:R-:W-:-:S07]  /*1d910*/  LEPC R20, `(.L_x_1860) ;  /* 0x000000001014794e */ /* 0x000fce0000000000 */
[----:B----4-:R-:W-:Y:S05]  /*1d920*/  CALL.ABS.NOINC R2 ;  /* 0x0000000002007343 */ /* 0x010fea0003c00000 */
.L_x_1860:
        /* <DEDUP_REMOVED lines=15> */
.L_x_1859:
[----:B------:R-:W-:Y:S05]  /*1da20*/  BSYNC B6 ;  /* 0x0000000000067941 */ /* 0x000fea0003800000 */
.L_x_1858:
[----:B------:R-:W-:Y:S01]  /*1da30*/  ULDC.64 UR4, c[0x0][0x9f8] ;  /* 0x00027e0000047ab9 */ /* 0x000fe20000000a00 */
[----:B------:R-:W3:Y:S01]  /*1da40*/  LDL R19, [R1+0x14] ;  /* 0x0000140001137983 */ /* 0x000ee20000100800 */
[----:B------:R-:W-:-:S03]  /*1da50*/  ISETP.NE.U32.AND P0, PT, RZ, UR4, PT ;  /* 0x00000004ff007c0c */ /* 0x000fc6000bf05070 */
[----:B------:R-:W4:Y:S01]  /*1da60*/  LDL R18, [R1+0x1c] ;  /* 0x00001c0001127983 */ /* 0x000f220000100800 */
[----:B------:R-:W-:Y:S01]  /*1da70*/  ISETP.NE.AND.EX P0, PT, RZ, UR5, PT, P0 ;  /* 0x00000005ff007c0c */ /* 0x000fe2000bf05300 */
[----:B0-2---:R-:W-:Y:S01]  /*1da80*/  IMAD.MOV.U32 R7, RZ, RZ, R27 ;  /* 0x000000ffff077224 */ /* 0x005fe200078e001b */
[----:B------:R-:W0:Y:S01]  /*1da90*/  LDC R6, c[0x0][0x430] ;  /* 0x00010c00ff067b82 */ /* 0x000e220000000800 */
[----:B------:R-:W2:Y:S10]  /*1daa0*/  S2R R20, SR_TID.X ;  /* 0x0000000000147919 */ /* 0x000eb40000002100 */
[----:B------:R-:W1:Y:S02]  /*1dab0*/  @P0 LDC.64 R2, c[0x0][0x9f8] ;  /* 0x00027e00ff020b82 */ /* 0x000e640000000a00 */
[----:B-1----:R-:W-:-:S05]  /*1dac0*/  @P0 IMAD.WIDE R2, R27, 0x4, R2 ;  /* 0x000000041b020825 */ /* 0x002fca00078e0202 */
[----:B------:R1:W4:Y:S01]  /*1dad0*/  @P0 LDG.E R7, desc[UR42][R2.64] ;  /* 0x0000002a02070981 */ /* 0x000322000c1e1900 */
[----:B0-----:R-:W-:Y:S01]  /*1dae0*/  ISETP.NE.AND P1, PT, R6, 0x1, PT ;  /* 0x000000010600780c */ /* 0x001fe20003f25270 */
[----:B------:R-:W-:Y:S01]  /*1daf0*/  VIADD R23, R23, 0xffffffff ;  /* 0xffffffff17177836 */ /* 0x000fe20000000000 */
[----:B--2---:R-:W-:Y:S01]  /*1db00*/  LOP3.LUT R20, R20, 0x7f, RZ, 0xc0, !PT ;  /* 0x0000007f14147812 */ /* 0x004fe200078ec0ff */
[----:B------:R-:W0:Y:S02]  /*1db10*/  S2R R21, SR_TID.X ;  /* 0x0000000000157919 */ /* 0x000e240000002100 */
[----:B------:R-:W-:Y:S01]  /*1db20*/  IMAD.SHL.U32 R8, R23, 0x80, RZ ;  /* 0x0000008017087824 */ /* 0x000fe200078e00ff */
[----:B------:R-:W-:-:S07]  /*1db30*/  SHF.R.U32.HI R20, RZ, 0x3, R20 ;  /* 0x00000003ff147819 */ /* 0x000fce0000011614 */
[----:B-1----:R-:W1:Y:S08]  /*1db40*/  @P1 LDC R3, c[0x0][0x434] ;  /* 0x00010d00ff031b82 */ /* 0x002e700000000800 */
[----:B------:R-:W2:Y:S01]  /*1db50*/  @P1 LDC R2, c[0x0][0x438] ;  /* 0x00010e00ff021b82 */ /* 0x000ea20000000800 */
[----:B0-----:R-:W-:-:S05]  /*1db60*/  IMAD.SHL.U32 R21, R21, 0x10, RZ ;  /* 0x0000001015157824 */ /* 0x001fca00078e00ff */
[----:B------:R-:W-:-:S04]  /*1db70*/  LOP3.LUT R21, R21, 0x70, RZ, 0xc0, !PT ;  /* 0x0000007015157812 */ /* 0x000fc800078ec0ff */
[----:B------:R-:W-:-:S04]  /*1db80*/  LOP3.LUT R0, R8, R20, R21, 0xfe, !PT ;  /* 0x0000001408007212 */ /* 0x000fc800078efe15 */
[C---:B---3--:R-:W-:Y:S01]  /*1db90*/  ISETP.GE.AND P0, PT, R0.reuse, R19, PT ;  /* 0x000000130000720c */ /* 0x048fe20003f06270 */
[----:B----4-:R-:W-:-:S04]  /*1dba0*/  IMAD.IADD R0, R0, 0x1, R18 ;  /* 0x0000000100007824 */ /* 0x010fc800078e0212 */
[----:B-1----:R-:W-:-:S04]  /*1dbb0*/  @P1 IMAD.HI.U32 R3, R0, R3, RZ ;  /* 0x0000000300031227 */ /* 0x002fc800078e00ff */
[----:B------:R-:W-:Y:S01]  /*1dbc0*/  IMAD.MOV.U32 R4, RZ, RZ, R0 ;  /* 0x000000ffff047224 */ /* 0x000fe200078e0000 */
[----:B--2---:R-:W-:-:S03]  /*1dbd0*/  @P1 SHF.R.U32.HI R4, RZ, R2, R3 ;  /* 0x00000002ff041219 */ /* 0x004fc60000011603 */
[----:B------:R-:W0:Y:S02]  /*1dbe0*/  @!P0 LDC.64 R2, c[0x0][0x428] ;  /* 0x00010a00ff028b82 */ /* 0x000e240000000a00 */
[----:B------:R-:W-:-:S04]  /*1dbf0*/  IMAD.MOV R5, RZ, RZ, -R4 ;  /* 0x000000ffff057224 */ /* 0x000fc800078e0a04 */
[----:B------:R-:W-:Y:S01]  /*1dc00*/  IMAD R0, R6, R5, R0 ;  /* 0x0000000506007224 */ /* 0x000fe200078e0200 */
[--C-:B------:R-:W-:Y:S02]  /*1dc10*/  @!P0 SHF.R.S32.HI R5, RZ, 0x1f, R4.reuse ;  /* 0x0000001fff058819 */ /* 0x100fe40000011404 */
[----:B------:R-:W-:Y:S01]  /*1dc20*/  SHF.R.S32.HI R9, RZ, 0x1f, R7 ;  /* 0x0000001fff097819 */ /* 0x000fe20000011407 */
[-C--:B0-----:R-:W-:Y:S01]  /*1dc30*/  @!P0 IMAD.WIDE.U32 R4, R7, R2.reuse, R4 ;  /* 0x0000000207048225 */ /* 0x081fe200078e0004 */
[----:B------:R0:W-:Y:S03]  /*1dc40*/  STL [R1+0xc], R7 ;  /* 0x00000c0701007387 */ /* 0x0001e60000100800 */
[----:B------:R-:W-:Y:S01]  /*1dc50*/  @!P0 IMAD R6, R9, R2, RZ ;  /* 0x0000000209068224 */ /* 0x000fe200078e02ff */
[----:B------:R1:W-:Y:S03]  /*1dc60*/  STL [R1+0x20], R9 ;  /* 0x0000200901007387 */ /* 0x0003e60000100800 */
[----:B------:R-:W-:-:S02]  /*1dc70*/  @!P0 IMAD R6, R7, R3, R6 ;  /* 0x0000000307068224 */ /* 0x000fc400078e0206 */
[----:B------:R-:W2:Y:S02]  /*1dc80*/  @!P0 LDC.64 R2, c[0x0][0x418] ;  /* 0x00010600ff028b82 */ /* 0x000ea40000000a00 */
[----:B------:R-:W-:Y:S01]  /*1dc90*/  @!P0 IMAD.IADD R5, R5, 0x1, R6 ;  /* 0x0000000105058824 */ /* 0x000fe200078e0206 */
[----:B--2---:R-:W-:Y:S01]  /*1dca0*/  @!P0 LEA R6, P1, R4, R2, 0x2 ;  /* 0x0000000204068211 */ /* 0x004fe200078210ff */
[----:B------:R-:W-:-:S03]  /*1dcb0*/  IMAD.MOV.U32 R2, RZ, RZ, RZ ;  /* 0x000000ffff027224 */ /* 0x000fc600078e00ff */
[----:B0-----:R-:W-:-:S05]  /*1dcc0*/  @!P0 LEA.HI.X R7, R4, R3, R5, 0x2, P1 ;  /* 0x0000000304078211 */ /* 0x001fca00008f1405 */
[----:B------:R0:W5:Y:S01]  /*1dcd0*/  @!P0 LDG.E R2, desc[UR42][R6.64] ;  /* 0x0000002a06028981 */ /* 0x000162000c1e1900 */
[----:B-1----:R-:W-:Y:S01]  /*1dce0*/  IMAD.U32 R9, RZ, RZ, UR38 ;  /* 0x00000026ff097e24 */ /* 0x002fe2000f8e00ff */
[----:B------:R-:W-:Y:S01]  /*1dcf0*/  UMOV UR4, 0xffffffff ;  /* 0xffffffff00047882 */ /* 0x000fe20000000000 */
[----:B------:R-:W-:-:S03]  /*1dd00*/  LOP3.LUT R22, R22, 0xfffffffd, RZ, 0xc0, !PT ;  /* 0xfffffffd16167812 */ /* 0x000fc600078ec0ff */
[----:B------:R-:W-:-:S13]  /*1dd10*/  ISETP.NE.AND P2, PT, R9, 0x3, PT ;  /* 0x000000030900780c */ /* 0x000fda0003f45270 */
[----:B------:R-:W-:Y:S01]  /*1dd20*/  @P2 LOP3.LUT R22, R22, 0x2, RZ, 0xfc, !PT ;  /* 0x0000000216162812 */ /* 0x000fe200078efcff */
[----:B0-----:R-:W-:Y:S06]  /*1dd30*/  BRA.DIV UR4, `(.L_x_1861) ;  /* 0x0000006a04187947 */ /* 0x001fec000b800000 */
.L_x_2014:
[----:B------:R-:W-:Y:S05]  /*1dd40*/  @!P2 BRA `(.L_x_1862) ;  /* 0x000000000004a947 */ /* 0x000fea0003800000 */
[----:B------:R-:W-:Y:S01]  /*1dd50*/  BPT.TRAP 0x1 ;  /* 0x000000040000795c */ /* 0x000fe20000300000 */
.L_x_1862:
[----:B------:R-:W2:Y:S01]  /*1dd60*/  LDL R9, [R1] ;  /* 0x0000000001097983 */ /* 0x000ea20000100800 */
        /* <DEDUP_REMOVED lines=20> */
[----:B--2---:R-:W-:-:S06]  /*1deb0*/  SHF.L.U32 R4, R9, 0x1f, RZ ;  /* 0x0000001f09047819 */ /* 0x004fcc00000006ff */
[----:B------:R-:W0:Y:S02]  /*1dec0*/  SYNCS.PHASECHK.TRANS64.TRYWAIT P0, [R3+URZ+0x16840], R4 ;  /* 0x01684004030075a7 */ /* 0x000e24000800017f */
[----:B0-----:R-:W-:Y:S05]  /*1ded0*/  @!P0 BRA `(.L_x_1864) ;  /* 0x0000006400e48947 */ /* 0x001fea0003800000 */
.L_x_2015:
[----:B------:R-:W-:Y:S05]  /*1dee0*/  BSYNC B0 ;  /* 0x0000000000007941 */ /* 0x000fea0003800000 */
.L_x_1863:
[----:B------:R-:W2:Y:S01]  /*1def0*/  LDL R13, [R1+0x14] ;  /* 0x00001400010d7983 */ /* 0x000ea20000100800 */
[----:B------:R-:W-:Y:S01]  /*1df00*/  ULDC.64 UR4, c[0x0][0x300] ;  /* 0x0000c00000047ab9 */ /* 0x000fe20000000a00 */
[----:B------:R-:W-:Y:S01]  /*1df10*/  ULDC.64 UR6, c[0x0][0x2e8] ;  /* 0x0000ba0000067ab9 */ /* 0x000fe20000000a00 */
[----:B------:R-:W-:Y:S01]  /*1df20*/  IMAD R6, R6, UR4, RZ ;  /* 0x0000000406067c24 */ /* 0x000fe2000f8e02ff */
[----:B------:R-:W1:Y:S01]  /*1df30*/  S2R R9, SR_TID.X ;  /* 0x0000000000097919 */ /* 0x000e620000002100 */
[----:B0-----:R-:W-:Y:S01]  /*1df40*/  IMAD.WIDE.U32 R4, R0, UR4, RZ ;  /* 0x0000000400047c25 */ /* 0x001fe2000f8e00ff */
        /* <DEDUP_REMOVED lines=10> */
[----:B------:R-:W-:Y:S01]  /*1dff0*/  IMAD.WIDE.U32 R4, R17, UR4, R4 ;  /* 0x0000000411047c25 */ /* 0x000fe2000f8e0004 */
[----:B------:R-:W-:-:S03]  /*1e000*/  ULDC UR4, c[0x0][0x2f4] ;  /* 0x0000bd0000047ab9 */ /* 0x000fc60000000800 */
[----:B------:R-:W-:Y:S01]  /*1e010*/  IMAD R2, R17, UR5, R5 ;  /* 0x0000000511027c24 */ /* 0x000fe2000f8e0205 */
[----:B------:R-:W-:-:S04]  /*1e020*/  LEA R0, P0, R4, UR6, 0x1 ;  /* 0x0000000604007c11 */ /* 0x000fc8000f8008ff */
[----:B------:R-:W-:Y:S02]  /*1e030*/  LEA.HI.X R2, R4, UR7, R2, 0x1, P0 ;  /* 0x0000000704027c11 */ /* 0x000fe400080f0c02 */
[----:B-1----:R-:W-:Y:S01]  /*1e040*/  LOP3.LUT R10, R9, 0x7f, RZ, 0xc0, !PT ;  /* 0x0000007f090a7812 */ /* 0x002fe200078ec0ff */
[----:B0-----:R-:W-:-:S03]  /*1e050*/  IMAD.SHL.U32 R9, R12, 0x8, RZ ;  /* 0x000000080c097824 */ /* 0x001fc600078e00ff */
[----:B------:R-:W-:Y:S02]  /*1e060*/  SHF.R.U32.HI R11, RZ, 0x3, R10 ;  /* 0x00000003ff0b7819 */ /* 0x000fe4000001160a */
[----:B------:R-:W-:-:S04]  /*1e070*/  LOP3.LUT R9, R9, 0x38, RZ, 0xc0, !PT ;  /* 0x0000003809097812 */ /* 0x000fc800078ec0ff */
[----:B------:R-:W-:Y:S01]  /*1e080*/  ISETP.GE.AND P2, PT, R9, UR4, PT ;  /* 0x0000000409007c0c */ /* 0x000fe2000bf46270 */
[----:B------:R-:W-:-:S12]  /*1e090*/  UMOV UR4, 0xffffffff ;  /* 0xffffffff00047882 */ /* 0x000fd80000000000 */
[----:B------:R-:W-:Y:S02]  /*1e0a0*/  @P2 LOP3.LUT R22, R22, 0x1, RZ, 0xfc, !PT ;  /* 0x0000000116162812 */ /* 0x000fe400078efcff */
[----:B--2---:R-:W-:Y:S01]  /*1e0b0*/  IADD3 R4, -R11, R13, -R8 ;  /* 0x0000000d0b047210 */ /* 0x004fe20007ffe908 */
[----:B------:R-:W-:Y:S02]  /*1e0c0*/  IMAD.SHL.U32 R11, R10, 0x8, RZ ;  /* 0x000000080a0b7824 */ /* 0x000fe400078e00ff */
[----:B------:R-:W-:Y:S01]  /*1e0d0*/  IMAD.SHL.U32 R10, R12, 0x8, RZ ;  /* 0x000000080c0a7824 */ /* 0x000fe200078e00ff */
[----:B------:R-:W-:-:S04]  /*1e0e0*/  ISETP.GE.AND P0, PT, R4, 0x1, PT ;  /* 0x000000010400780c */ /* 0x000fc80003f06270 */
        /* <DEDUP_REMOVED lines=9> */
[----:B-1----:R-:W-:-:S05]  /*1e180*/  @P0 IMAD.X R6, RZ, RZ, R6, P1 ;  /* 0x000000ffff060224 */ /* 0x002fca00008e0606 */
[----:B------:R-:W-:-:S04]  /*1e190*/  @P0 LOP3.LUT R7, R7, R6, RZ, 0x3c, !PT ;  /* 0x0000000607070212 */ /* 0x000fc800078e3cff */
[----:B------:R-:W-:-:S04]  /*1e1a0*/  @P0 LOP3.LUT R6, R7, R6, RZ, 0x3c, !PT ;  /* 0x0000000607060212 */ /* 0x000fc800078e3cff */
[----:B------:R-:W-:-:S05]  /*1e1b0*/  @P0 LOP3.LUT R7, R7, R6, RZ, 0x3c, !PT ;  /* 0x0000000607070212 */ /* 0x000fca00078e3cff */
[----:B------:R-:W-:Y:S01]  /*1e1c0*/  @!PT LDS RZ, [RZ] ;  /* 0x00000000fffff984 */ /* 0x000fe20000000800 */
        /* <DEDUP_REMOVED lines=13> */
[----:B------:R-:W-:Y:S01]  /*1e2a0*/  @P0 LEA R8, R5, R16, 0x1 ;  /* 0x0000001005080211 */ /* 0x000fe200078e08ff */
        /* <DEDUP_REMOVED lines=49> */
.L_x_2033:
        /* <DEDUP_REMOVED lines=10> */
.L_x_1866:
        /* <DEDUP_REMOVED lines=11> */
.L_x_1867:
[----:B------:R1:W5:Y:S01]  /*1e710*/  LDL.LU R4, [R1+0x2c] ;  /* 0x00002c0001047983 */ /* 0x0003620000300800 */
[----:B------:R1:W-:Y:S02]  /*1e720*/  SYNCS.ARRIVE.TRANS64.A1T0 RZ, [R3+URZ+0x16830], RZ ;  /* 0x016830ff03ff79a7 */ /* 0x0003e4000810003f */
[----:B------:R-:W-:Y:S05]  /*1e730*/  WARPSYNC.ALL ;  /* 0x0000000000007948 */ /* 0x000fea0003800000 */
[----:B------:R-:W-:Y:S01]  /*1e740*/  ULDC.64 UR4, c[0x0][0x298] ;  /* 0x0000a60000047ab9 */ /* 0x000fe20000000a00 */
[----:B------:R-:W-:Y:S01]  /*1e750*/  VIADD R0, R16, 0x8400 ;  /* 0x0000840010007836 */ /* 0x000fe20000000000 */
[----:B------:R-:W-:Y:S01]  /*1e760*/  ULDC.64 UR6, c[0x0][0xa00] ;  /* 0x0002800000067ab9 */ /* 0x000fe20000000a00 */
[----:B------:R-:W-:Y:S01]  /*1e770*/  BSSY B6, `(.L_x_1868) ;  /* 0x0000021000067945 */ /* 0x000fe20003800000 */
[----:B------:R-:W-:Y:S01]  /*1e780*/  BAR.SYNC.DEFER_BLOCKING 0x8, 0x200 ;  /* 0x0208000000007b1d */ /* 0x000fe20000010000 */
[----:B------:R-:W-:-:S02]  /*1e790*/  ISETP.NE.U32.AND P0, PT, RZ, UR6, PT ;  /* 0x00000006ff007c0c */ /* 0x000fc4000bf05070 */
[----:B------:R-:W-:Y:S02]  /*1e7a0*/  LOP3.LUT P1, RZ, R0, 0x3ff, RZ, 0xc0, !PT ;  /* 0x000003ff00ff7812 */ /* 0x000fe4000782c0ff */
[----:B------:R-:W-:-:S04]  /*1e7b0*/  ISETP.NE.AND.EX P0, PT, RZ, UR7, PT, P0 ;  /* 0x00000007ff007c0c */ /* 0x000fc8000bf05300 */
[----:B------:R-:W-:Y:S02]  /*1e7c0*/  SEL R26, R27, RZ, !P0 ;  /* 0x000000ff1b1a7207 */ /* 0x000fe40004000000 */
[----:B-----5:R-:W-:-:S05]  /*1e7d0*/  SHF.R.S32.HI R2, RZ, 0x1f, R4 ;  /* 0x0000001fff027819 */ /* 0x020fca0000011404 */
[----:B------:R-:W-:-:S04]  /*1e7e0*/  IMAD R2, R2, UR4, RZ ;  /* 0x0000000402027c24 */ /* 0x000fc8000f8e02ff */
[C---:B------:R-:W-:Y:S01]  /*1e7f0*/  IMAD R0, R4.reuse, UR5, R2 ;  /* 0x0000000504007c24 */ /* 0x040fe2000f8e0202 */
[----:B------:R-:W-:Y:S01]  /*1e800*/  SHF.R.S32.HI R2, RZ, 0x1f, R27 ;  /* 0x0000001fff027819 */ /* 0x000fe2000001141b */
[----:B0-----:R-:W-:-:S04]  /*1e810*/  IMAD.WIDE.U32 R4, R4, UR4, RZ ;  /* 0x0000000404047c25 */ /* 0x001fc8000f8e00ff */
[----:B-1----:R-:W-:Y:S01]  /*1e820*/  IMAD.IADD R3, R5, 0x1, R0 ;  /* 0x0000000105037824 */ /* 0x002fe200078e0200 */
[----:B------:R-:W-:Y:S01]  /*1e830*/  SEL R0, R2, RZ, !P0 ;  /* 0x000000ff02007207 */ /* 0x000fe20004000000 */
[----:B------:R0:W-:Y:S04]  /*1e840*/  STL.64 [R1+0x30], R4 ;  /* 0x0000300401007387 */ /* 0x0001e80000100a00 */
[----:B------:R0:W-:Y:S04]  /*1e850*/  STL [R1+0x2c], R3 ;  /* 0x00002c0301007387 */ /* 0x0001e80000100800 */
[----:B------:R0:W-:Y:S01]  /*1e860*/  STL [R1+0x3c], R0 ;  /* 0x00003c0001007387 */ /* 0x0001e20000100800 */
[----:B------:R-:W-:Y:S05]  /*1e870*/  @!P1 BRA `(.L_x_1869) ;  /* 0x0000000000409947 */ /* 0x000fea0003800000 */
[----:B------:R-:W-:Y:S01]  /*1e880*/  MOV R2, 0x0 ;  /* 0x0000000000027802 */ /* 0x000fe20000000f00 */
[----:B------:R-:W-:Y:S01]  /*1e890*/  ULDC.64 UR4, c[0x4][0x88] ;  /* 0x0100220000047ab9 */ /* 0x000fe20000000a00 */
[----:B------:R-:W-:Y:S01]  /*1e8a0*/  ULDC.64 UR6, c[0x4][0x90] ;  /* 0x0100240000067ab9 */ /* 0x000fe20000000a00 */
[----:B------:R-:W-:Y:S01]  /*1e8b0*/  ULDC.64 UR8, c[0x4][0x20] ;  /* 0x0100080000087ab9 */ /* 0x000fe20000000a00 */
[----:B0-----:R-:W-:Y:S02]  /*1e8c0*/  IMAD.U32 R4, RZ, RZ, UR4 ;  /* 0x00000004ff047e24 */ /* 0x001fe4000f8e00ff */
        /* <DEDUP_REMOVED lines=11> */
.L_x_1869:
[----:B------:R-:W-:Y:S05]  /*1e980*/  BSYNC B6 ;  /* 0x0000000000067941 */ /* 0x000fea0003800000 */
.L_x_1868:
[----:B------:R-:W2:Y:S01]  /*1e990*/  LDL.LU R2, [R1+0x2c] ;  /* 0x00002c0001027983 */ /* 0x000ea20000300800 */
[----:B------:R-:W-:Y:S01]  /*1e9a0*/  ULDC.64 UR4, c[0x0][0x2d8] ;  /* 0x0000b60000047ab9 */ /* 0x000fe20000000a00 */
[----:B------:R-:W-:Y:S01]  /*1e9b0*/  ULDC.64 UR6, c[0x0][0x2e0] ;  /* 0x0000b80000067ab9 */ /* 0x000fe20000000a00 */
[----:B------:R-:W1:Y:S01]  /*1e9c0*/  LDC R9, c[0x0][0x448] ;  /* 0x00011200ff097b82 */ /* 0x000e620000000800 */
[----:B------:R-:W3:Y:S01]  /*1e9d0*/  LDL.LU.64 R20, [R1+0x30] ;  /* 0x0000300001147983 */ /* 0x000ee20000300a00 */
[----:B------:R-:W-:-:S03]  /*1e9e0*/  ULDC.64 UR8, c[0x0][0x280] ;  /* 0x0000a00000087ab9 */ /* 0x000fc60000000a00 */
[----:B0-----:R-:W4:Y:S04]  /*1e9f0*/  LDL.LU R0, [R1+0x3c] ;  /* 0x00003c0001007983 */ /* 0x001f280000300800 */
[----:B------:R0:W5:Y:S01]  /*1ea00*/  LDL R10, [R1+0x24] ;  /* 0x00002400010a7983 */ /* 0x0001620000100800 */
[----:B-1----:R-:W-:-:S13]  /*1ea10*/  ISETP.NE.AND P1, PT, R9, 0x1, PT ;  /* 0x000000010900780c */ /* 0x002fda0003f25270 */
[----:B------:R-:W1:Y:S08]  /*1ea20*/  @P1 LDC R4, c[0x0][0x44c] ;  /* 0x00011300ff041b82 */ /* 0x000e700000000800 */
[----:B------:R-:W0:Y:S08]  /*1ea30*/  @P1 LDC R5, c[0x0][0x450] ;  /* 0x00011400ff051b82 */ /* 0x000e300000000800 */
[----:B------:R-:W0:Y:S01]  /*1ea40*/  @P1 LDC R8, c[0x0][0x450] ;  /* 0x00011400ff081b82 */ /* 0x000e220000000800 */
        /* <DEDUP_REMOVED lines=10> */
[----:B------:R-:W-:Y:S01]  /*1eaf0*/  ULDC.64 UR6, c[0x0][0x2c8] ;  /* 0x0000b20000067ab9 */ /* 0x000fe20000000a00 */
[----:B------:R4:W5:Y:S02]  /*1eb00*/  LDL R26, [R1+0x28] ;  /* 0x00002800011a7983 */ /* 0x0009640000100800 */
[----:B------:R-:W-:Y:S02]  /*1eb10*/  IMAD.IADD R3, R3, 0x1, R0 ;  /* 0x0000000103037824 */ /* 0x000fe400078e0200 */
[----:B--2---:R-:W-:Y:S01]  /*1eb20*/  IMAD.SHL.U32 R21, R21, 0x10, RZ ;  /* 0x0000001015157824 */ /* 0x004fe200078e00ff */
[----:B---3--:R-:W-:-:S04]  /*1eb30*/  LOP3.LUT R20, R20, 0x7f, RZ, 0xc0, !PT ;  /* 0x0000007f14147812 */ /* 0x008fc800078ec0ff */
[----:B------:R-:W-:Y:S02]  /*1eb40*/  LOP3.LUT R21, R21, 0x70, RZ, 0xc0, !PT ;  /* 0x0000007015157812 */ /* 0x000fe400078ec0ff */
[----:B------:R-:W-:-:S04]  /*1eb50*/  SHF.R.U32.HI R20, RZ, 0x3, R20 ;  /* 0x00000003ff147819 */ /* 0x000fc80000011614 */
[----:B------:R-:W-:-:S05]  /*1eb60*/  LOP3.LUT R20, R20, R21, RZ, 0xfc, !PT ;  /* 0x0000001514147212 */ /* 0x000fca00078efcff */
[----:B------:R-:W-:-:S04]  /*1eb70*/  IMAD.IADD R6, R20, 0x1, R25 ;  /* 0x0000000114067824 */ /* 0x000fc800078e0219 */
[----:B-1----:R-:W-:-:S04]  /*1eb80*/  @P1 IMAD.HI.U32 R0, R6, R4, RZ ;  /* 0x0000000406001227 */ /* 0x002fc800078e00ff */
[----:B------:R-:W-:Y:S01]  /*1eb90*/  IMAD.MOV.U32 R4, RZ, RZ, R6 ;  /* 0x000000ffff047224 */ /* 0x000fe200078e0006 */
[----:B0-----:R-:W-:-:S04]  /*1eba0*/  @P1 SHF.R.U32.HI R4, RZ, R5, R0 ;  /* 0x00000005ff041219 */ /* 0x001fc80000011600 */
        /* <DEDUP_REMOVED lines=14> */
[----:B------:R-:W-:Y:S01]  /*1ec90*/  LEA.HI.X R4, R4, UR9, R5, 0x1, P0 ;  /* 0x0000000904047c11 */ /* 0x000fe200080f0c05 */
[----:B------:R-:W-:Y:S01]  /*1eca0*/  VIADD R5, R6, 0x80 ;  /* 0x0000008006057836 */ /* 0x000fe20000000000 */
[----:B------:R-:W1:Y:S03]  /*1ecb0*/  S2R R11, SR_TID.X ;  /* 0x00000000000b7919 */ /* 0x000e660000002100 */
[----:B------:R-:W-:Y:S02]  /*1ecc0*/  IMAD.MOV.U32 R6, RZ, RZ, R5 ;  /* 0x000000ffff067224 */ /* 0x000fe400078e0005 */
        /* <DEDUP_REMOVED lines=9> */
[----:B------:R-:W-:Y:S01]  /*1ed60*/  SHF.R.S32.HI R6, RZ, 0x1f, R5 ;  /* 0x0000001fff067819 */ /* 0x000fe20000011405 */
[----:B-1----:R-:W-:Y:S02]  /*1ed70*/  IMAD.SHL.U32 R20, R11, 0x8, RZ ;  /* 0x000000080b147824 */ /* 0x002fe400078e00ff */
[----:B------:R-:W-:Y:S02]  /*1ed80*/  IMAD.IADD R3, R3, 0x1, R7 ;  /* 0x0000000103037824 */ /* 0x000fe400078e0207 */
[----:B------:R-:W-:Y:S02]  /*1ed90*/  IMAD R6, R6, UR6, RZ ;  /* 0x0000000606067c24 */ /* 0x000fe4000f8e02ff */
[----:B------:R-:W-:Y:S01]  /*1eda0*/  IMAD.WIDE.U32 R2, R5, UR6, R2 ;  /* 0x0000000605027c25 */ /* 0x000fe2000f8e0002 */
[----:B------:R-:W-:-:S03]  /*1edb0*/  LOP3.LUT R20, R20, 0x38, RZ, 0xc0, !PT ;  /* 0x0000003814147812 */ /* 0x000fc600078ec0ff */
[----:B------:R-:W-:Y:S01]  /*1edc0*/  IMAD R6, R5, UR7, R6 ;  /* 0x0000000705067c24 */ /* 0x000fe2000f8e0206 */
[----:B------:R-:W-:-:S03]  /*1edd0*/  LEA R5, P1, R2, UR8, 0x1 ;  /* 0x0000000802057c11 */ /* 0x000fc6000f8208ff */
[----:B------:R-:W-:Y:S01]  /*1ede0*/  IMAD.IADD R3, R3, 0x1, R6 ;  /* 0x0000000103037824 */ /* 0x000fe200078e0206 */
[----:B------:R-:W-:Y:S01]  /*1edf0*/  ISETP.GE.AND P0, PT, R20, UR4, PT ;  /* 0x0000000414007c0c */ /* 0x000fe2000bf06270 */
[----:B------:R-:W-:Y:S01]  /*1ee00*/  UMOV UR4, 0xffffffff ;  /* 0xffffffff00047882 */ /* 0x000fe20000000000 */
[----:B------:R-:W-:Y:S02]  /*1ee10*/  LOP3.LUT R21, R11, 0x7f, RZ, 0xc0, !PT ;  /* 0x0000007f0b157812 */ /* 0x000fe400078ec0ff */
[----:B------:R-:W-:Y:S02]  /*1ee20*/  LEA.HI.X R3, R2, UR9, R3, 0x1, P1 ;  /* 0x0000000902037c11 */ /* 0x000fe400088f0c03 */
[----:B------:R-:W-:Y:S01]  /*1ee30*/  SHF.R.U32.HI R21, RZ, 0x3, R21 ;  /* 0x00000003ff157819 */ /* 0x000fe20000011615 */
[----:B----4-:R-:W-:Y:S06]  /*1ee40*/  BRA.DIV UR4, `(.L_x_1870) ;  /* 0x0000006204cc7947 */ /* 0x010fec000b800000 */
[----:B------:R-:W0:Y:S01]  /*1ee50*/  SHFL.IDX PT, R7, R0, RZ, 0x181f ;  /* 0x00181fff00077589 */ /* 0x000e2200000e0000 */
[----:B-----5:R-:W-:Y:S02]  /*1ee60*/  IMAD R2, R26, R9, RZ ;  /* 0x000000091a027224 */ /* 0x020fe400078e02ff */
[----:B------:R-:W-:Y:S01]  /*1ee70*/  IMAD.IADD R25, R21, 0x1, R25 ;  /* 0x0000000115197824 */ /* 0x000fe200078e0219 */
        /* <DEDUP_REMOVED lines=78> */
[----:B------:R-:W-:-:S05]  /*1f360*/  @!P3 IMAD.MOV.U32 R7, RZ, RZ, R4 ;  /* 0x000000ffff07b224 */ /* 0x000fca00078e0004 */
[----:B------:R1:W-:Y:S02]  /*1f370*/  @!P3 LDGSTS.E.BYPASS.LTC128B.128 [R10+0xbc00], desc[UR42][R6.64], !P0 ;  /* 0x0bc00000060abfae */ /* 0x0003e4000c101d6a */
[----:B-1----:R-:W-:-:S05]  /*1f380*/  @!P1 LEA R6, P2, R20, R8, 0x1 ;  /* 0x0000000814069211 */ /* 0x002fca00078408ff */
[----:B0-----:R-:W-:-:S04]  /*1f390*/  @!P1 IMAD.X R0, RZ, RZ, R0, P2 ;  /* 0x000000ffff009224 */ /* 0x001fc800010e0600 */
        /* <DEDUP_REMOVED lines=14> */
[----:B0-----:R-:W0:Y:S04]  /*1f480*/  SHFL.IDX PT, R6, R5, 0x2, 0x181f ;  /* 0x00581f0005067f89 */ /* 0x001e2800000e0000 */
[----:B------:R-:W1:Y:S01]  /*1f490*/  SHFL.IDX PT, R5, R5, 0x3, 0x181f ;  /* 0x00781f0005057f89 */ /* 0x000e6200000e0000 */
[----:B0-----:R-:W-:-:S05]  /*1f4a0*/  @!P1 LEA R6, P2, R20, R6, 0x1 ;  /* 0x0000000614069211 */ /* 0x001fca00078408ff */
[----:B------:R-:W-:-:S04]  /*1f4b0*/  @!P1 IMAD.X R0, RZ, RZ, R0, P2 ;  /* 0x000000ffff009224 */ /* 0x000fc800010e0600 */
[----:B------:R-:W-:-:S05]  /*1f4c0*/  @!P1 IMAD.MOV.U32 R7, RZ, RZ, R0 ;  /* 0x000000ffff079224 */ /* 0x000fca00078e0000 */
[----:B-1----:R0:W-:Y:S02]  /*1f4d0*/  @!P1 LDGSTS.E.BYPASS.LTC128B.128 [R10+0xd400], desc[UR42][R6.64], !P0 ;  /* 0x0d400000060a9fae */ /* 0x0021e4000c101d6a */
.L_x_2058:
[----:B------:R-:W-:-:S05]  /*1f4e0*/  VIADD R25, R25, 0xb0 ;  /* 0x000000b019197836 */ /* 0x000fca0000000000 */
        /* <DEDUP_REMOVED lines=9> */
.L_x_1871:
        /* <DEDUP_REMOVED lines=18> */
.L_x_2059:
[----:B------:R-:W-:Y:S05]  /*1f6a0*/  BSYNC B0 ;  /* 0x0000000000007941 */ /* 0x000fea0003800000 */
.L_x_1872:
[----:B------:R-:W0:Y:S04]  /*1f6b0*/  LDL.LU R3, [R1+0x38] ;  /* 0x0000380001037983 */ /* 0x000e280000300800 */
[----:B------:R-:W2:Y:S01]  /*1f6c0*/  LDL R2, [R1+0x18] ;  /* 0x0000180001027983 */ /* 0x000ea20000100800 */
[----:B------:R-:W-:Y:S01]  /*1f6d0*/  BSSY B0, `(.L_x_1874) ;  /* 0x0000108000007945 */ /* 0x000fe20003800000 */
[----:B0-----:R-:W-:-:S05]  /*1f6e0*/  VIADD R7, R3, 0xfffffffe ;  /* 0xfffffffe03077836 */ /* 0x001fca0000000000 */
[----:B--2---:R-:W-:-:S13]  /*1f6f0*/  ISETP.GE.AND P0, PT, R7, R2, PT ;  /* 0x000000020700720c */ /* 0x004fda0003f06270 */
[----:B------:R-:W-:Y:S05]  /*1f700*/  @!P0 BRA `(.L_x_1875) ;  /* 0x0000001000108947 */ /* 0x000fea0003800000 */
[----:B------:R0:W5:Y:S01]  /*1f710*/  LDL.LU R20, [R1] ;  /* 0x0000000001147983 */ /* 0x0001620000300800 */
[----:B------:R-:W-:Y:S01]  /*1f720*/  ULDC UR4, c[0x0][0x2f4] ;  /* 0x0000bd0000047ab9 */ /* 0x000fe20000000800 */
[----:B------:R-:W-:Y:S01]  /*1f730*/  IMAD.MOV.U32 R6, RZ, RZ, R28 ;  /* 0x000000ffff067224 */ /* 0x000fe200078e001c */
[----:B------:R-:W2:Y:S01]  /*1f740*/  S2R R2, SR_TID.X ;  /* 0x0000000000027919 */ /* 0x000ea20000002100 */
[----:B------:R-:W-:Y:S02]  /*1f750*/  IMAD.MOV.U32 R26, RZ, RZ, R23 ;  /* 0x000000ffff1a7224 */ /* 0x000fe400078e0017 */
[----:B--2---:R-:W-:-:S05]  /*1f760*/  IMAD.SHL.U32 R2, R2, 0x8, RZ ;  /* 0x0000000802027824 */ /* 0x004fca00078e00ff */
[----:B------:R-:W-:-:S04]  /*1f770*/  LOP3.LUT R2, R2, 0x38, RZ, 0xc0, !PT ;  /* 0x0000003802027812 */ /* 0x000fc800078ec0ff */
[----:B0-----:R-:W-:-:S13]  /*1f780*/  ISETP.GE.AND P1, PT, R2, UR4, PT ;  /* 0x0000000402007c0c */ /* 0x001fda000bf26270 */
.L_x_1888:
        /* <DEDUP_REMOVED lines=30> */
[----:B------:R-:W-:-:S05]  /*1f970*/  VIADD R28, R6, 0x1 ;  /* 0x00000001061c7836 */ /* 0x000fca0000000000 */
[----:B------:R-:W-:-:S04]  /*1f980*/  ISETP.NE.AND P0, PT, R28, 0x2, PT ;  /* 0x000000021c00780c */ /* 0x000fc80003f05270 */
[----:B------:R-:W-:-:S04]  /*1f990*/  SEL R2, RZ, 0x1, P0 ;  /* 0x00000001ff027807 */ /* 0x000fc80000000000 */
[----:B-----5:R-:W-:Y:S01]  /*1f9a0*/  LOP3.LUT R2, R20, R2, RZ, 0x3c, !PT ;  /* 0x0000000214027212 */ /* 0x020fe200078e3cff */
[----:B------:R-:W-:-:S04]  /*1f9b0*/  IMAD.U32 R8, RZ, RZ, UR38 ;  /* 0x00000026ff087e24 */ /* 0x000fc8000f8e00ff */
[----:B------:R0:W-:Y:S01]  /*1f9c0*/  STL [R1], R2 ;  /* 0x0000000201007387 */ /* 0x0001e20000100800 */
[----:B------:R-:W-:Y:S01]  /*1f9d0*/  ISETP.NE.AND P2, PT, R8, 0x3, PT ;  /* 0x000000030800780c */ /* 0x000fe20003f45270 */
[----:B------:R-:W-:Y:S01]  /*1f9e0*/  IMAD.MOV.U32 R23, RZ, RZ, R7 ;  /* 0x000000ffff177224 */ /* 0x000fe200078e0007 */
[----:B------:R-:W-:Y:S02]  /*1f9f0*/  SEL R28, R28, RZ, P0 ;  /* 0x000000ff1c1c7207 */ /* 0x000fe40000000000 */
[----:B--2---:R-:W-:-:S09]  /*1fa00*/  SHF.R.S32.HI R25, RZ, 0x1f, R4 ;  /* 0x0000001fff197819 */ /* 0x004fd20000011404 */
[----:B0-----:R-:W-:Y:S05]  /*1fa10*/  @!P2 BRA `(.L_x_1876) ;  /* 0x000000000004a947 */ /* 0x001fea0003800000 */
[----:B------:R-:W-:Y:S01]  /*1fa20*/  BPT.TRAP 0x1 ;  /* 0x000000040000795c */ /* 0x000fe20000300000 */
.L_x_1876:
[----:B------:R-:W-:Y:S01]  /*1fa30*/  IMAD R5, R28, 0x8, R16 ;  /* 0x000000081c057824 */ /* 0x000fe200078e0210 */
[----:B------:R-:W-:Y:S01]  /*1fa40*/  SHF.L.U32 R2, R2, 0x1f, RZ ;  /* 0x0000001f02027819 */ /* 0x000fe200000006ff */
[----:B------:R-:W-:Y:S03]  /*1fa50*/  BSSY B1, `(.L_x_1877) ;  /* 0x0000003000017945 */ /* 0x000fe60003800000 */
[----:B------:R-:W0:Y:S02]  /*1fa60*/  SYNCS.PHASECHK.TRANS64.TRYWAIT P0, [R5+URZ+0x16840], R2 ;  /* 0x01684002050075a7 */ /* 0x000e24000800017f */
[----:B0-----:R-:W-:Y:S05]  /*1fa70*/  @!P0 BRA `(.L_x_1878) ;  /* 0x0000006400b88947 */ /* 0x001fea0003800000 */
.L_x_2060:
[----:B------:R-:W-:Y:S05]  /*1fa80*/  BSYNC B1 ;  /* 0x0000000000017941 */ /* 0x000fea0003800000 */
.L_x_1877:
        /* <DEDUP_REMOVED lines=14> */
[----:B------:R-:W-:Y:S01]  /*1fb70*/  IMAD.IADD R3, R3, 0x1, R7 ;  /* 0x0000000103037824 */ /* 0x000fe200078e0207 */
[----:B-1----:R-:W-:Y:S01]  /*1fb80*/  LOP3.LUT R9, R8, 0x7f, RZ, 0xc0, !PT ;  /* 0x0000007f08097812 */ /* 0x002fe200078ec0ff */
[----:B------:R-:W-:Y:S01]  /*1fb90*/  IMAD.WIDE.U32 R2, R17, UR4, R2 ;  /* 0x0000000411027c25 */ /* 0x000fe2000f8e0002 */
[----:B------:R-:W-:-:S03]  /*1fba0*/  UMOV UR4, 0xffffffff ;  /* 0xffffffff00047882 */ /* 0x000fc60000000000 */
[----:B------:R-:W-:Y:S02]  /*1fbb0*/  IMAD.SHL.U32 R11, R9, 0x8, RZ ;  /* 0x00000008090b7824 */ /* 0x000fe400078e00ff */
[----:B------:R-:W-:Y:S02]  /*1fbc0*/  IMAD.SHL.U32 R9, R8, 0x8, RZ ;  /* 0x0000000808097824 */ /* 0x000fe400078e00ff */
[----:B------:R-:W-:-:S03]  /*1fbd0*/  IMAD R10, R17, UR5, R3 ;  /* 0x00000005110a7c24 */ /* 0x000fc6000f8e0203 */
[----:B------:R-:W-:-:S04]  /*1fbe0*/  LOP3.LUT R9, R9, 0x1f8, RZ, 0xc0, !PT ;  /* 0x000001f809097812 */ /* 0x000fc800078ec0ff */
[----:B------:R-:W-:Y:S02]  /*1fbf0*/  LOP3.LUT R9, R9, 0x38, R8, 0x78, !PT ;  /* 0x0000003809097812 */ /* 0x000fe400078e7808 */
[C---:B------:R-:W-:Y:S02]  /*1fc00*/  LEA R8, P0, R2.reuse, UR6, 0x1 ;  /* 0x0000000602087c11 */ /* 0x040fe4000f8008ff */
[----:B------:R-:W-:Y:S02]  /*1fc10*/  LOP3.LUT R9, R9, 0x200, R11, 0xf8, !PT ;  /* 0x0000020009097812 */ /* 0x000fe400078ef80b */
[----:B------:R-:W-:-:S03]  /*1fc20*/  LEA.HI.X R10, R2, UR7, R10, 0x1, P0 ;  /* 0x00000007020a7c11 */ /* 0x000fc600080f0c0a */
[----:B------:R-:W-:Y:S01]  /*1fc30*/  IMAD R9, R28, 0x2000, R9 ;  /* 0x000020001c097824 */ /* 0x000fe200078e0209 */
[----:B------:R-:W-:Y:S06]  /*1fc40*/  BRA.DIV UR4, `(.L_x_1879) ;  /* 0x0000006604587947 */ /* 0x000fec000b800000 */
        /* <DEDUP_REMOVED lines=43> */
.L_x_2078:
        /* <DEDUP_REMOVED lines=8> */
.L_x_1880:
        /* <DEDUP_REMOVED lines=11> */
.L_x_1881:
[----:B------:R1:W-:Y:S01]  /*20030*/  SYNCS.ARRIVE.TRANS64.A1T0 RZ, [R5+URZ+0x16830], RZ ;  /* 0x016830ff05ff79a7 */ /* 0x0003e2000810003f */
[----:B------:R-:W-:Y:S05]  /*20040*/  @!P3 BRA `(.L_x_1882) ;  /* 0x000000000004b947 */ /* 0x000fea0003800000 */
[----:B------:R-:W-:Y:S01]  /*20050*/  BPT.TRAP 0x1 ;  /* 0x000000040000795c */ /* 0x000fe20000300000 */
.L_x_1882:
[----:B------:R-:W-:Y:S01]  /*20060*/  SHF.L.U32 R2, R20, 0x1f, RZ ;  /* 0x0000001f14027819 */ /* 0x000fe200000006ff */
[----:B-1----:R-:W-:Y:S01]  /*20070*/  IMAD R5, R6, 0x8, R16 ;  /* 0x0000000806057824 */ /* 0x002fe200078e0210 */
[----:B------:R-:W-:Y:S03]  /*20080*/  BSSY B1, `(.L_x_1883) ;  /* 0x0000003000017945 */ /* 0x000fe60003800000 */
[----:B------:R-:W1:Y:S02]  /*20090*/  SYNCS.PHASECHK.TRANS64.TRYWAIT P0, [R5+URZ+0x16860], R2 ;  /* 0x01686002050075a7 */ /* 0x000e64000800017f */
[----:B-1----:R-:W-:Y:S05]  /*200a0*/  @!P0 BRA `(.L_x_1884) ;  /* 0x00000068007c8947 */ /* 0x002fea0003800000 */
.L_x_2079:
[----:B------:R-:W-:Y:S05]  /*200b0*/  BSYNC B1 ;  /* 0x0000000000017941 */ /* 0x000fea0003800000 */
.L_x_1883:
[----:B0-----:R-:W2:Y:S01]  /*200c0*/  LDL R8, [R1+0x14] ;  /* 0x0000140001087983 */ /* 0x001ea20000100800 */
        /* <DEDUP_REMOVED lines=59> */
.L_x_2097:
        /* <DEDUP_REMOVED lines=25> */
.L_x_1886:
        /* <DEDUP_REMOVED lines=12> */
.L_x_1887:
[----:B------:R-:W2:Y:S01]  /*206d0*/  LDL R0, [R1+0x18] ;  /* 0x0000180001007983 */ /* 0x000ea20000100800 */
[----:B------:R0:W-:Y:S01]  /*206e0*/  SYNCS.ARRIVE.TRANS64.A1T0 RZ, [R5+URZ+0x16850], RZ ;  /* 0x016850ff05ff79a7 */ /* 0x0001e2000810003f */
[C---:B------:R-:W-:Y:S02]  /*206f0*/  VIADD R7, R23.reuse, 0xffffffff ;  /* 0xffffffff17077836 */ /* 0x040fe40000000000 */
[----:B------:R0:W5:Y:S01]  /*20700*/  LDL R20, [R1] ;  /* 0x0000000001147983 */ /* 0x0001620000100800 */
[----:B------:R-:W-:Y:S02]  /*20710*/  IMAD.MOV.U32 R6, RZ, RZ, R28 ;  /* 0x000000ffff067224 */ /* 0x000fe400078e001c */
[----:B------:R-:W-:Y:S01]  /*20720*/  IMAD.MOV.U32 R26, RZ, RZ, R23 ;  /* 0x000000ffff1a7224 */ /* 0x000fe200078e0017 */
[----:B--2---:R-:W-:-:S13]  /*20730*/  ISETP.GT.AND P0, PT, R23, R0, PT ;  /* 0x000000001700720c */ /* 0x004fda0003f04270 */
[----:B0-----:R-:W-:Y:S05]  /*20740*/  @P0 BRA `(.L_x_1888) ;  /* 0xfffffff000100947 */ /* 0x001fea000383ffff */
.L_x_1875:
[----:B------:R-:W-:Y:S05]  /*20750*/  BSYNC B0 ;  /* 0x0000000000007941 */ /* 0x000fea0003800000 */
.L_x_1874:
        /* <DEDUP_REMOVED lines=17> */
.L_x_1890:
[----:B------:R-:W-:Y:S05]  /*20870*/  BSYNC B0 ;  /* 0x0000000000007941 */ /* 0x000fea0003800000 */
.L_x_1889:
[----:B------:R-:W-:-:S05]  /*20880*/  IMAD.U32 R0, RZ, RZ, UR38 ;  /* 0x00000026ff007e24 */ /* 0x000fca000f8e00ff */
[----:B------:R-:W-:-:S13]  /*20890*/  ISETP.NE.AND P0, PT, R0, 0x3, PT ;  /* 0x000000030000780c */ /* 0x000fda0003f05270 */
[----:B------:R-:W-:Y:S05]  /*208a0*/  @!P0 BRA `(.L_x_1891) ;  /* 0x0000000000048947 */ /* 0x000fea0003800000 */
[----:B------:R-:W-:Y:S01]  /*208b0*/  BPT.TRAP 0x1 ;  /* 0x000000040000795c */ /* 0x000fe20000300000 */
.L_x_1891:
[----:B------:R-:W2:Y:S04]  /*208c0*/  LDL R3, [R1] ;  /* 0x0000000001037983 */ /* 0x000ea80000100800 */
[----:B------:R-:W3:Y:S01]  /*208d0*/  LDL.LU R2, [R1+0x14] ;  /* 0x0000140001027983 */ /* 0x000ee20000300800 */
[----:B------:R-:W-:Y:S01]  /*208e0*/  IMAD R0, R28, 0x8, R16 ;  /* 0x000000081c007824 */ /* 0x000fe200078e0210 */
[----:B------:R-:W-:Y:S01]  /*208f0*/  BSSY B0, `(.L_x_1892) ;  /* 0x0000005000007945 */ /* 0x000fe20003800000 */
[----:B--2---:R-:W-:-:S04]  /*20900*/  SHF.L.U32 R3, R3, 0x1f, RZ ;  /* 0x0000001f03037819 */ /* 0x004fc800000006ff */
[----:B------:R-:W0:Y:S01]  /*20910*/  SYNCS.PHASECHK.TRANS64.TRYWAIT P0, [R0+URZ+0x16860], R3 ;  /* 0x01686003000075a7 */ /* 0x000e22000800017f */
[----:B---3--:R-:W-:Y:S01]  /*20920*/  IMAD R6, R23, -0x80, R2 ;  /* 0xffffff8017067824 */ /* 0x008fe200078e0202 */
[----:B0-----:R-:W-:Y:S06]  /*20930*/  @!P0 BRA `(.L_x_1893) ;  /* 0x0000006800b48947 */ /* 0x001fec0003800000 */
.L_x_2098:
[----:B------:R-:W-:Y:S05]  /*20940*/  BSYNC B0 ;  /* 0x0000000000007941 */ /* 0x000fea0003800000 */
.L_x_1892:
        /* <DEDUP_REMOVED lines=13> */
[----:B------:R-:W-:Y:S02]  /*20a20*/  IMAD.IADD R6, R6, 0x1, -R5 ;  /* 0x0000000106067824 */ /* 0x000fe400078e0a05 */
        /* <DEDUP_REMOVED lines=48> */
.L_x_2116:
        /* <DEDUP_REMOVED lines=9> */
.L_x_1895:
        /* <DEDUP_REMOVED lines=11> */
.L_x_1896:
[----:B------:R-:W2:Y:S01]  /*20e70*/  LDL.LU R2, [R1] ;  /* 0x0000000001027983 */ /* 0x000ea20000300800 */
[----:B------:R-:W-:Y:S01]  /*20e80*/  VIADD R28, R28, 0x1 ;  /* 0x000000011c1c7836 */ /* 0x000fe20000000000 */
[----:B------:R0:W-:Y:S04]  /*20e90*/  SYNCS.ARRIVE.TRANS64.A1T0 RZ, [R0+URZ+0x16850], RZ ;  /* 0x016850ff00ff79a7 */ /* 0x0001e8000810003f */
[----:B------:R-:W-:-:S04]  /*20ea0*/  ISETP.NE.AND P0, PT, R28, 0x2, PT ;  /* 0x000000021c00780c */ /* 0x000fc80003f05270 */
[----:B0-----:R-:W-:Y:S02]  /*20eb0*/  SEL R0, RZ, 0x1, P0 ;  /* 0x00000001ff007807 */ /* 0x001fe40000000000 */
[----:B------:R-:W-:Y:S02]  /*20ec0*/  SEL R28, R28, RZ, P0 ;  /* 0x000000ff1c1c7207 */ /* 0x000fe40000000000 */
[----:B--2---:R-:W-:-:S05]  /*20ed0*/  LOP3.LUT R2, R2, R0, RZ, 0x3c, !PT ;  /* 0x0000000002027212 */ /* 0x004fca00078e3cff */
[----:B------:R0:W-:Y:S02]  /*20ee0*/  STL [R1], R2 ;  /* 0x0000000201007387 */ /* 0x0001e40000100800 */
.L_x_1855:
[----:B------:R-:W-:Y:S05]  /*20ef0*/  BSYNC B7 ;  /* 0x0000000000077941 */ /* 0x000fea0003800000 */
.L_x_1853:
[----:B------:R-:W-:-:S13]  /*20f00*/  LOP3.LUT P0, RZ, R22, 0x4, RZ, 0xc0, !PT ;  /* 0x0000000416ff7812 */ /* 0x000fda000780c0ff */
[----:B------:R-:W-:Y:S05]  /*20f10*/  @!P0 BRA `(.L_x_1897) ;  /* 0x0000000000248947 */ /* 0x000fea0003800000 */
[----:B------:R-:W-:Y:S05]  /*20f20*/  WARPSYNC.ALL ;  /* 0x0000000000007948 */ /* 0x000fea0003800000 */
[----:B------:R-:W3:Y:S08]  /*20f30*/  S2UR UR5, SR_CgaCtaId ;  /* 0x00000000000579c3 */ /* 0x000ef00000008800 */
[----:B------:R-:W-:Y:S06]  /*20f40*/  BAR.SYNC.DEFER_BLOCKING 0x5, 0x200 ;  /* 0x0148000000007b1d */ /* 0x000fec0000010000 */
[----:B------:R-:W-:-:S02]  /*20f50*/  UMOV UR4, 0x400 ;  /* 0x0000040000047882 */ /* 0x000fc40000000000 */
[----:B---3--:R-:W-:-:S06]  /*20f60*/  ULEA UR4, UR5, UR4, 0x18 ;  /* 0x0000000405047291 */ /* 0x008fcc000f8ec03f */
[----:B------:R-:W-:-:S05]  /*20f70*/  IMAD.U32 R16, RZ, RZ, UR4 ;  /* 0x00000004ff107e24 */ /* 0x000fca000f8e00ff */
[----:B------:R3:W4:Y:S01]  /*20f80*/  LDS.128 R24, [R16+0x168d0] ;  /* 0x0168d00010187984 */ /* 0x0007220000000c00 */
[----:B------:R-:W-:Y:S06]  /*20f90*/  BAR.ARV 0x4, 0x200 ;  /* 0x0108000000007b1d */ /* 0x000fec0000002000 */
[----:B------:R-:W-:Y:S05]  /*20fa0*/  BRA `(.L_x_1898) ;  /* 0x0000000c00d87947 */ /* 0x000fea0003800000 */
.L_x_1897:
[----:B------:R-:W3:Y:S01]  /*20fb0*/  S2R R0, SR_TID.X ;  /* 0x0000000000007919 */ /* 0x000ee20000002100 */
[----:B------:R-:W-:Y:S01]  /*20fc0*/  UMOV UR4, 0xffffffff ;  /* 0xffffffff00047882 */ /* 0x000fe20000000000 */
[----:B---3--:R-:W-:-:S04]  /*20fd0*/  LOP3.LUT R8, R0, 0x1f, RZ, 0xc0, !PT ;  /* 0x0000001f00087812 */ /* 0x008fc800078ec0ff */
[----:B------:R-:W-:Y:S01]  /*20fe0*/  ISETP.NE.AND P0, PT, R8, 0x1f, PT ;  /* 0x0000001f0800780c */ /* 0x000fe20003f05270 */
[----:B------:R-:W-:-:S12]  /*20ff0*/  BRA.DIV UR4, `(.L_x_1899) ;  /* 0x0000006e04447947 */ /* 0x000fd8000b800000 */
[----:B------:R-:W-:Y:S01]  /*21000*/  IMAD.IADD R9, R27, 0x1, R8 ;  /* 0x000000011b097824 */ /* 0x000fe200078e0208 */
[----:B------:R-:W-:-:S04]  /*21010*/  ULDC UR4, c[0x0][0xc3c] ;  /* 0x00030f0000047ab9 */ /* 0x000fc80000000800 */
[----:B------:R-:W-:-:S13]  /*21020*/  ISETP.GE.OR P1, PT, R9, UR4, !P0 ;  /* 0x0000000409007c0c */ /* 0x000fda000c726670 */
[----:B0-----:R-:W0:Y:S08]  /*21030*/  @!P1 LDC.64 R2, c[0x0][0xc80] ;  /* 0x00032000ff029b82 */ /* 0x001e300000000a00 */
[----:B------:R-:W3:Y:S01]  /*21040*/  @!P1 LDC.64 R4, c[0x0][0xc78] ;  /* 0x00031e00ff049b82 */ /* 0x000ee20000000a00 */
[----:B0-----:R-:W-:-:S05]  /*21050*/  @!P1 IMAD.WIDE R2, R9, 0x4, R2 ;  /* 0x0000000409029825 */ /* 0x001fca00078e0202 */
[----:B--2---:R3:W2:Y:S02]  /*21060*/  @!P1 LDG.E R7, desc[UR42][R2.64] ;  /* 0x0000002a02079981 */ /* 0x0046a4000c1e1900 */
[----:B---3--:R-:W-:-:S05]  /*21070*/  @!P1 IMAD.WIDE R2, R9, 0x4, R4 ;  /* 0x0000000409029825 */ /* 0x008fca00078e0204 */
        /* <DEDUP_REMOVED lines=13> */
[----:B-1----:R-:W-:-:S05]  /*21150*/  IMAD R13, R5, R25, RZ ;  /* 0x00000019050d7224 */ /* 0x002fca00078e02ff */
        /* <DEDUP_REMOVED lines=16> */
.L_x_2126:
[----:B------:R-:W-:Y:S02]  /*21260*/  ULDC UR4, c[0x0][0xc38] ;  /* 0x00030e0000047ab9 */ /* 0x000fe40000000800 */
[----:B------:R-:W-:-:S04]  /*21270*/  IMAD.U32 R4, RZ, RZ, UR4 ;  /* 0x00000004ff047e24 */ /* 0x000fc8000f8e00ff */
[----:B-1----:R-:W-:-:S04]  /*21280*/  IMAD R3, R14, R4, RZ ;  /* 0x000000040e037224 */ /* 0x002fc800078e02ff */
[----:B------:R-:W-:-:S05]  /*21290*/  IMAD.IADD R6, R6, 0x1, R3 ;  /* 0x0000000106067824 */ /* 0x000fca00078e0203 */
[----:B------:R-:W-:-:S13]  /*212a0*/  ISETP.GT.AND P6, PT, R6, R0, PT ;  /* 0x000000000600720c */ /* 0x000fda0003fc4270 */
[----:B------:R-:W-:Y:S05]  /*212b0*/  @P6 BRA `(.L_x_1900) ;  /* 0x0000000000a46947 */ /* 0x000fea0003800000 */
.L_x_1903:
        /* <DEDUP_REMOVED lines=35> */
.L_x_2134:
[----:B------:R-:W-:Y:S02]  /*214f0*/  ULDC UR4, c[0x0][0xc38] ;  /* 0x00030e0000047ab9 */ /* 0x000fe40000000800 */
[----:B------:R-:W-:-:S04]  /*21500*/  IMAD.U32 R4, RZ, RZ, UR4 ;  /* 0x00000004ff047e24 */ /* 0x000fc8000f8e00ff */
[----:B-1----:R-:W-:-:S04]  /*21510*/  IMAD R3, R14, R4, RZ ;  /* 0x000000040e037224 */ /* 0x002fc800078e02ff */
[----:B------:R-:W-:-:S05]  /*21520*/  IMAD.IADD R6, R3, 0x1, R6 ;  /* 0x0000000103067824 */ /* 0x000fca00078e0206 */
[----:B------:R-:W-:-:S13]  /*21530*/  ISETP.GT.AND P6, PT, R6, R0, PT ;  /* 0x000000000600720c */ /* 0x000fda0003fc4270 */
[----:B------:R-:W-:Y:S05]  /*21540*/  @!P6 BRA `(.L_x_1903) ;  /* 0xfffffffc005ce947 */ /* 0x000fea000383ffff */
.L_x_1900:
        /* <DEDUP_REMOVED lines=10> */
.L_x_2139:
[----:B------:R-:W-:-:S13]  /*215f0*/  ISETP.NE.AND P0, PT, R3, RZ, PT ;  /* 0x000000ff0300720c */ /* 0x000fda0003f05270 */
[----:B------:R-:W-:Y:S05]  /*21600*/  @!P0 BRA `(.L_x_1905) ;  /* 0x0000000000108947 */ /* 0x000fea0003800000 */
[----:B------:R-:W-:Y:S01]  /*21610*/  UMOV UR4, 0xffffffff ;  /* 0xffffffff00047882 */ /* 0x000fe20000000000 */
[----:B------:R-:W-:Y:S02]  /*21620*/  VIADD R12, R7, 0xffffffff ;  /* 0xffffffff070c7836 */ /* 0x000fe40000000000 */
[----:B------:R-:W-:Y:S05]  /*21630*/  BRA.DIV UR4, `(.L_x_1906) ;  /* 0x0000007204047947 */ /* 0x000fea000b800000 */
[----:B------:R4:W0:Y:S02]  /*21640*/  SHFL.IDX PT, R24, R2, R12, 0x1f ;  /* 0x00001f0c02187589 */ /* 0x00082400000e0000 */
.L_x_1905:
        /* <DEDUP_REMOVED lines=10> */
[----:B0-----:R-:W-:Y:S01]  /*216f0*/  VIADD R8, R7, 0xffffffe ;  /* 0x0ffffffe07087836 */ /* 0x001fe20000000000 */
[----:B------:R-:W-:-:S05]  /*21700*/  IABS R7, R25 ;  /* 0x0000001900077213 */ /* 0x000fca0000000000 */
[----:B------:R0:W1:Y:S02]  /*21710*/  F2I.FTZ.U32.TRUNC.NTZ R3, R8 ;  /* 0x0000000800037305 */ /* 0x000064000021f000 */
[----:B0-----:R-:W-:Y:S01]  /*21720*/  IABS R8, R0 ;  /* 0x0000000000087213 */ /* 0x001fe20000000000 */
[----:B-1----:R-:W-:-:S04]  /*21730*/  IMAD.MOV R9, RZ, RZ, -R3 ;  /* 0x000000ffff097224 */ /* 0x002fc800078e0a03 */
[----:B------:R-:W-:-:S04]  /*21740*/  IMAD R9, R9, R4, RZ ;  /* 0x0000000409097224 */ /* 0x000fc800078e02ff */
[----:B------:R-:W-:Y:S02]  /*21750*/  IMAD.HI.U32 R3, R3, R9, R2 ;  /* 0x0000000903037227 */ /* 0x000fe400078e0002 */
[----:B------:R-:W0:Y:S02]  /*21760*/  MUFU.RCP R2, R10 ;  /* 0x0000000a00027308 */ /* 0x000e240000001000 */
[----:B------:R-:W-:Y:S02]  /*21770*/  IMAD.MOV R9, RZ, RZ, -R7 ;  /* 0x000000ffff097224 */ /* 0x000fe400078e0a07 */
[----:B------:R-:W-:-:S04]  /*21780*/  IMAD.HI.U32 R7, R3, R8, RZ ;  /* 0x0000000803077227 */ /* 0x000fc800078e00ff */
[----:B------:R-:W-:-:S05]  /*21790*/  IMAD R9, R7, R9, R8 ;  /* 0x0000000907097224 */ /* 0x000fca00078e0208 */
[----:B------:R-:W-:Y:S01]  /*217a0*/  ISETP.GT.U32.AND P1, PT, R4, R9, PT ;  /* 0x000000090400720c */ /* 0x000fe20003f24070 */
[----:B0-----:R-:W-:Y:S02]  /*217b0*/  VIADD R8, R2, 0xffffffe ;  /* 0x0ffffffe02087836 */ /* 0x001fe40000000000 */
[----:B------:R-:W-:Y:S02]  /*217c0*/  IMAD.MOV.U32 R2, RZ, RZ, RZ ;  /* 0x000000ffff027224 */ /* 0x000fe400078e00ff */
[----:B------:R-:W0:Y:S08]  /*217d0*/  F2I.FTZ.U32.TRUNC.NTZ R3, R8 ;  /* 0x0000000800037305 */ /* 0x000e30000021f000 */
[----:B------:R-:W-:-:S02]  /*217e0*/  @!P1 IMAD.IADD R9, R9, 0x1, -R4 ;  /* 0x0000000109099824 */ /* 0x000fc400078e0a04 */
[----:B------:R-:W-:Y:S01]  /*217f0*/  @!P1 VIADD R7, R7, 0x1 ;  /* 0x0000000107079836 */ /* 0x000fe20000000000 */
[----:B------:R-:W-:Y:S02]  /*21800*/  ISETP.NE.AND P1, PT, R25, RZ, PT ;  /* 0x000000ff1900720c */ /* 0x000fe40003f25270 */
[----:B------:R-:W-:Y:S02]  /*21810*/  ISETP.GE.U32.AND P0, PT, R9, R4, PT ;  /* 0x000000040900720c */ /* 0x000fe40003f06070 */
[----:B------:R-:W-:Y:S01]  /*21820*/  IABS R4, R5 ;  /* 0x0000000500047213 */ /* 0x000fe20000000000 */
[----:B0-----:R-:W-:-:S04]  /*21830*/  IMAD.MOV R9, RZ, RZ, -R3 ;  /* 0x000000ffff097224 */ /* 0x001fc800078e0a03 */
[----:B------:R-:W-:Y:S02]  /*21840*/  IMAD.MOV R4, RZ, RZ, -R4 ;  /* 0x000000ffff047224 */ /* 0x000fe400078e0a04 */
[----:B------:R-:W-:-:S04]  /*21850*/  IMAD R9, R9, R6, RZ ;  /* 0x0000000609097224 */ /* 0x000fc800078e02ff */
[----:B------:R-:W-:Y:S01]  /*21860*/  IMAD.HI.U32 R2, R3, R9, R2 ;  /* 0x0000000903027227 */ /* 0x000fe200078e0002 */
[----:B------:R-:W-:-:S03]  /*21870*/  LOP3.LUT R3, R0, R25, RZ, 0x3c, !PT ;  /* 0x0000001900037212 */ /* 0x000fc600078e3cff */
[----:B------:R-:W-:Y:S01]  /*21880*/  @P0 VIADD R7, R7, 0x1 ;  /* 0x0000000107070836 */ /* 0x000fe20000000000 */
[----:B------:R-:W-:-:S13]  /*21890*/  ISETP.GE.AND P2, PT, R3, RZ, PT ;  /* 0x000000ff0300720c */ /* 0x000fda0003f46270 */
[----:B------:R-:W-:Y:S01]  /*218a0*/  @!P2 IMAD.MOV R7, RZ, RZ, -R7 ;  /* 0x000000ffff07a224 */ /* 0x000fe200078e0a07 */
[----:B------:R-:W-:-:S04]  /*218b0*/  @!P1 LOP3.LUT R7, RZ, R25, RZ, 0x33, !PT ;  /* 0x00000019ff079212 */ /* 0x000fc800078e33ff */
[----:B------:R-:W-:-:S05]  /*218c0*/  IABS R3, R7 ;  /* 0x0000000700037213 */ /* 0x000fca0000000000 */
        /* <DEDUP_REMOVED lines=14> */
[--C-:B------:R-:W-:Y:S02]  /*219b0*/  IMAD R5, R5, R4, R7.reuse ;  /* 0x0000000405057224 */ /* 0x100fe400078e0207 */
[----:B------:R-:W-:Y:S02]  /*219c0*/  IMAD.MOV R2, RZ, RZ, -R7 ;  /* 0x000000ffff027224 */ /* 0x000fe400078e0a07 */
[----:B------:R-:W-:Y:S02]  /*219d0*/  IMAD R26, R5, 0x10000, R26 ;  /* 0x00010000051a7824 */ /* 0x000fe400078e021a */
[----:B------:R-:W-:Y:S01]  /*219e0*/  IMAD R2, R25, R2, R0 ;  /* 0x0000000219027224 */ /* 0x000fe200078e0200 */
[----:B------:R-:W-:Y:S06]  /*219f0*/  BRA `(.L_x_1908) ;  /* 0x0000000000f47947 */ /* 0x000fec0003800000 */
.L_x_1907:
[----:B----4-:R-:W0:Y:S02]  /*21a00*/  LDC.64 R2, c[0x0][0xc90] ;  /* 0x00032400ff027b82 */ /* 0x010e240000000a00 */
[----:B0-----:R-:W-:-:S05]  /*21a10*/  IMAD.WIDE R2, R27, 0x4, R2 ;  /* 0x000000041b027825 */ /* 0x001fca00078e0202 */
[----:B-1----:R0:W2:Y:S02]  /*21a20*/  LDG.E R7, desc[UR42][R2.64] ;  /* 0x0000002a02077981 */ /* 0x0020a4000c1e1900 */
[----:B0-----:R-:W-:Y:S02]  /*21a30*/  IMAD.MOV.U32 R2, RZ, RZ, RZ ;  /* 0x000000ffff027224 */ /* 0x001fe400078e00ff */
[----:B--2---:R-:W-:-:S05]  /*21a40*/  IMAD R5, R25, R7, RZ ;  /* 0x0000000719057224 */ /* 0x004fca00078e02ff */
[-C--:B------:R-:W-:Y:S02]  /*21a50*/  IABS R6, R5.reuse ;  /* 0x0000000500067213 */ /* 0x080fe40000000000 */
[----:B------:R-:W-:Y:S02]  /*21a60*/  IABS R10, R5 ;  /* 0x00000005000a7213 */ /* 0x000fe40000000000 */
[----:B------:R-:W0:Y:S08]  /*21a70*/  I2F.RP R8, R6 ;  /* 0x0000000600087306 */ /* 0x000e300000209400 */
[----:B0-----:R-:W0:Y:S02]  /*21a80*/  MUFU.RCP R8, R8 ;  /* 0x0000000800087308 */ /* 0x001e240000001000 */
[----:B0-----:R-:W-:-:S02]  /*21a90*/  VIADD R9, R8, 0xffffffe ;  /* 0x0ffffffe08097836 */ /* 0x001fc40000000000 */
[----:B------:R-:W-:-:S04]  /*21aa0*/  IMAD.MOV R8, RZ, RZ, -R10 ;  /* 0x000000ffff087224 */ /* 0x000fc800078e0a0a */
[----:B------:R-:W0:Y:S02]  /*21ab0*/  F2I.FTZ.U32.TRUNC.NTZ R3, R9 ;  /* 0x0000000900037305 */ /* 0x000e24000021f000 */
[----:B0-----:R-:W-:-:S04]  /*21ac0*/  IMAD.MOV R11, RZ, RZ, -R3 ;  /* 0x000000ffff0b7224 */ /* 0x001fc800078e0a03 */
[----:B------:R-:W-:-:S04]  /*21ad0*/  IMAD R11, R11, R6, RZ ;  /* 0x000000060b0b7224 */ /* 0x000fc800078e02ff */
[----:B------:R-:W-:Y:S01]  /*21ae0*/  IMAD.HI.U32 R3, R3, R11, R2 ;  /* 0x0000000b03037227 */ /* 0x000fe200078e0002 */
        /* <DEDUP_REMOVED lines=9> */
[----:B------:R-:W-:-:S13]  /*21b80*/  ISETP.GE.U32.AND P0, PT, R9, R6, PT ;  /* 0x000000060900720c */ /* 0x000fda0003f06070 */
[----:B------:R-:W-:-:S04]  /*21b90*/  @P0 VIADD R3, R3, 0x1 ;  /* 0x0000000103030836 */ /* 0x000fc80000000000 */
[----:B------:R-:W-:-:S04]  /*21ba0*/  IMAD.MOV.U32 R2, RZ, RZ, R3 ;  /* 0x000000ffff027224 */ /* 0x000fc800078e0003 */
[----:B------:R-:W-:Y:S01]  /*21bb0*/  @!P2 IMAD.MOV R2, RZ, RZ, -R2 ;  /* 0x000000ffff02a224 */ /* 0x000fe200078e0a02 */
[----:B------:R-:W-:-:S05]  /*21bc0*/  @!P1 LOP3.LUT R2, RZ, R5, RZ, 0x33, !PT ;  /* 0x00000005ff029212 */ /* 0x000fca00078e33ff */
[----:B------:R-:W-:Y:S02]  /*21bd0*/  IMAD R6, R7, R2, RZ ;  /* 0x0000000207067224 */ /* 0x000fe400078e02ff */
[----:B------:R-:W-:Y:S02]  /*21be0*/  IMAD.MOV R2, RZ, RZ, -R2 ;  /* 0x000000ffff027224 */ /* 0x000fe400078e0a02 */
[----:B------:R-:W-:Y:S02]  /*21bf0*/  IMAD.MOV R3, RZ, RZ, -R6 ;  /* 0x000000ffff037224 */ /* 0x000fe400078e0a06 */
[----:B------:R-:W-:Y:S01]  /*21c00*/  IMAD R5, R5, R2, R0 ;  /* 0x0000000205057224 */ /* 0x000fe200078e0200 */
[----:B------:R-:W-:Y:S02]  /*21c10*/  MOV R2, RZ ;  /* 0x000000ff00027202 */ /* 0x000fe40000000f00 */
[----:B------:R-:W-:-:S04]  /*21c20*/  VIADDMNMX R4, R3, R4, R7, PT ;  /* 0x0000000403047246 */ /* 0x000fc80003800107 */
[----:B------:R-:W-:-:S04]  /*21c30*/  IABS R7, R4 ;  /* 0x0000000400077213 */ /* 0x000fc80000000000 */
        /* <DEDUP_REMOVED lines=17> */
[----:B------:R-:W-:Y:S02]  /*21d50*/  LOP3.LUT R0, R5, R4, RZ, 0x3c, !PT ;  /* 0x0000000405007212 */ /* 0x000fe400078e3cff */
[----:B------:R-:W-:Y:S02]  /*21d60*/  IADD3 R5, R6, 0x1000000, R5 ;  /* 0x0100000006057810 */ /* 0x000fe40007ffe005 */
[----:B------:R-:W-:-:S07]  /*21d70*/  ISETP.GE.AND P2, PT, R0, RZ, PT ;  /* 0x000000ff0000720c */ /* 0x000fce0003f46270 */
[----:B------:R-:W-:-:S06]  /*21d80*/  @P0 VIADD R2, R2, 0x1 ;  /* 0x0000000102020836 */ /* 0x000fcc0000000000 */
[----:B------:R-:W-:Y:S01]  /*21d90*/  @!P2 IMAD.MOV R2, RZ, RZ, -R2 ;  /* 0x000000ffff02a224 */ /* 0x000fe200078e0a02 */
[----:B------:R-:W-:Y:S01]  /*21da0*/  @!P1 LOP3.LUT R2, RZ, R4, RZ, 0x33, !PT ;  /* 0x00000004ff029212 */ /* 0x000fe200078e33ff */
[----:B------:R-:W-:-:S04]  /*21db0*/  IMAD.MOV R4, RZ, RZ, -R4 ;  /* 0x000000ffff047224 */ /* 0x000fc800078e0a04 */
[----:B------:R-:W-:-:S07]  /*21dc0*/  IMAD R26, R2, R4, R5 ;  /* 0x00000004021a7224 */ /* 0x000fce00078e0205 */
.L_x_1908:
[----:B------:R-:W-:-:S05]  /*21dd0*/  LOP3.LUT R2, RZ, R2, RZ, 0x33, !PT ;  /* 0x00000002ff027212 */ /* 0x000fca00078e33ff */
[----:B------:R-:W-:Y:S01]  /*21de0*/  IMAD.IADD R25, R25, 0x1, R2 ;  /* 0x0000000119197824 */ /* 0x000fe200078e0202 */
[----:B------:R-:W-:Y:S06]  /*21df0*/  BRA `(.L_x_1909) ;  /* 0x00000000001c7947 */ /* 0x000fec0003800000 */
.L_x_1901:
[----:B------:R-:W-:Y:S01]  /*21e00*/  UMOV UR4, URZ ;  /* 0x0000003f00047c82 */ /* 0x000fe20008000000 */
[----:B------:R-:W-:Y:S01]  /*21e10*/  UMOV UR5, URZ ;  /* 0x0000003f00057c82 */ /* 0x000fe20008000000 */
[----:B------:R-:W-:Y:S01]  /*21e20*/  ULDC UR6, c[0x0][0xc3c] ;  /* 0x00030f0000067ab9 */ /* 0x000fe20000000800 */
[----:B------:R-:W-:Y:S02]  /*21e30*/  IMAD.MOV.U32 R24, RZ, RZ, R0 ;  /* 0x000000ffff187224 */ /* 0x000fe400078e0000 */
[----:B------:R-:W-:Y:S02]  /*21e40*/  IMAD.U32 R25, RZ, RZ, UR4 ;  /* 0x00000004ff197e24 */ /* 0x000fe4000f8e00ff */
[----:B------:R-:W-:Y:S02]  /*21e50*/  IMAD.U32 R26, RZ, RZ, UR5 ;  /* 0x00000005ff1a7e24 */ /* 0x000fe4000f8e00ff */
[----:B------:R-:W-:-:S07]  /*21e60*/  IMAD.U32 R27, RZ, RZ, UR6 ;  /* 0x00000006ff1b7e24 */ /* 0x000fce000f8e00ff */
.L_x_1909:
        /* <DEDUP_REMOVED lines=10> */
.L_x_1898:
[----:B------:R-:W-:Y:S02]  /*21f10*/  ULDC UR4, c[0x0][0xc3c] ;  /* 0x00030f0000047ab9 */ /* 0x000fe40000000800 */
[----:B----4-:R-:W-:-:S13]  /*21f20*/  ISETP.GE.AND P0, PT, R27, UR4, PT ;  /* 0x000000041b007c0c */ /* 0x010fda000bf06270 */
[----:B------:R-:W-:Y:S05]  /*21f30*/  @!P0 BRA `(.L_x_1910) ;  /* 0xffffff9400808947 */ /* 0x000fea000383ffff */
[----:B------:R-:W-:Y:S05]  /*21f40*/  BSYNC B8 ;  /* 0x0000000000087941 */ /* 0x000fea0003800000 */
.L_x_1797:
[----:B0-----:R-:W4:Y:S01]  /*21f50*/  LDL.LU R0, [R1+0x40] ;  /* 0x0000400001007983 */ /* 0x001f220000300800 */
[----:B------:R-:W-:Y:S01]  /*21f60*/  BSSY B0, `(.L_x_1911) ;  /* 0x000000b000007945 */ /* 0x000fe20003800000 */
[----:B------:R-:W0:Y:S01]  /*21f70*/  S2R R5, SR_CgaCtaId ;  /* 0x0000000000057919 */ /* 0x000e220000008800 */
[----:B----4-:R-:W-:-:S05]  /*21f80*/  VIADD R0, R0, 0x1 ;  /* 0x0000000100007836 */ /* 0x010fca0000000000 */
        /* <DEDUP_REMOVED lines=8> */
.L_x_2142:
[----:B------:R-:W-:Y:S05]  /*22010*/  BSYNC B0 ;  /* 0x0000000000007941 */ /* 0x000fea0003800000 */
.L_x_1911:
[----:B------:R-:W-:-:S03]  /*22020*/  UMOV UR4, 0xffffffff ;  /* 0xffffffff00047882 */ /* 0x000fc60000000000 */
[----:B------:R-:W-:Y:S05]  /*22030*/  BRA.DIV UR4, `(.L_x_1913) ;  /* 0x0000006604c07947 */ /* 0x000fea000b800000 */
[----:B0-----:R-:W0:Y:S02]  /*22040*/  S2R R0, SR_TID.X ;  /* 0x0000000000007919 */ /* 0x001e240000002100 */
[----:B0-----:R-:W-:-:S04]  /*22050*/  SHF.R.U32.HI R0, RZ, 0x5, R0 ;  /* 0x00000005ff007819 */ /* 0x001fc80000011600 */
[----:B------:R-:W-:-:S05]  /*22060*/  LOP3.LUT R0, R0, 0x3, RZ, 0xc0, !PT ;  /* 0x0000000300007812 */ /* 0x000fca00078ec0ff */
[----:B------:R0:W4:Y:S02]  /*22070*/  SHFL.IDX PT, R14, R0, RZ, 0x1f ;  /* 0x00001fff000e7589 */ /* 0x00012400000e0000 */
.L_x_2145:
[----:B----4-:R-:W-:-:S13]  /*22080*/  ISETP.NE.AND P0, PT, R14, RZ, PT ;  /* 0x000000ff0e00720c */ /* 0x010fda0003f05270 */
[----:B------:R-:W-:Y:S05]  /*22090*/  @P0 BRA `(.L_x_1571) ;  /* 0x0000000000900947 */ /* 0x000fea0003800000 */
[----:B------:R-:W-:-:S03]  /*220a0*/  UMOV UR4, 0xffffffff ;  /* 0xffffffff00047882 */ /* 0x000fc60000000000 */
[----:B------:R-:W-:Y:S05]  /*220b0*/  BRA.DIV UR4, `(.L_x_1914) ;  /* 0x0000006604d47947 */ /* 0x000fea000b800000 */
[----:B------:R-:W-:-:S13]  /*220c0*/  ELECT P6, URZ, PT ;  /* 0x00000000003f782f */ /* 0x000fda00038c0000 */
.L_x_2148:
[----:B------:R-:W-:Y:S05]  /*220d0*/  @!P6 BRA `(.L_x_1571) ;  /* 0x000000000080e947 */ /* 0x000fea0003800000 */
[----:B------:R-:W-:-:S06]  /*220e0*/  ULOP3.LUT UR4, UR37, 0x2, URZ, 0xfc, !UPT ;  /* 0x0000000225047892 */ /* 0x000fcc000f8efc3f */
[----:B0-----:R-:W-:-:S05]  /*220f0*/  IMAD.U32 R0, RZ, RZ, UR4 ;  /* 0x00000004ff007e24 */ /* 0x001fca000f8e00ff */
[----:B------:R-:W-:-:S13]  /*22100*/  ISETP.NE.AND P0, PT, R0, 0x3, PT ;  /* 0x000000030000780c */ /* 0x000fda0003f05270 */
[----:B------:R-:W-:Y:S05]  /*22110*/  @!P0 BRA `(.L_x_1915) ;  /* 0x0000000000048947 */ /* 0x000fea0003800000 */
[----:B------:R-:W-:Y:S01]  /*22120*/  BPT.TRAP 0x1 ;  /* 0x000000040000795c */ /* 0x000fe20000300000 */
.L_x_1915:
[----:B------:R-:W4:Y:S01]  /*22130*/  LDL R0, [R1] ;  /* 0x0000000001007983 */ /* 0x000f220000100800 */
[C---:B------:R-:W-:Y:S02]  /*22140*/  IMAD R3, R28.reuse, 0x8, R5 ;  /* 0x000000081c037824 */ /* 0x040fe400078e0205 */
[----:B------:R-:W-:-:S05]  /*22150*/  VIADD R28, R28, 0x1 ;  /* 0x000000011c1c7836 */ /* 0x000fca0000000000 */
[----:B------:R-:W-:Y:S02]  /*22160*/  ISETP.NE.AND P2, PT, R28, 0x2, PT ;  /* 0x000000021c00780c */ /* 0x000fe40003f45270 */
[----:B----4-:R-:W-:Y:S02]  /*22170*/  SHF.L.U32 R2, R0, 0x1f, RZ ;  /* 0x0000001f00027819 */ /* 0x010fe400000006ff */
[----:B------:R-:W-:Y:S02]  /*22180*/  SEL R0, RZ, 0x1, P2 ;  /* 0x00000001ff007807 */ /* 0x000fe40001000000 */
[----:B------:R-:W0:Y:S02]  /*22190*/  SYNCS.PHASECHK.TRANS64.TRYWAIT P1, [R3+URZ+0x16840], R2 ;  /* 0x01684002030075a7 */ /* 0x000e24000802017f */
[----:B0-----:R-:W-:Y:S05]  /*221a0*/  @!P1 BRA `(.L_x_1916) ;  /* 0x0000006400b89947 */ /* 0x001fea0003800000 */
.L_x_2149:
[----:B------:R-:W4:Y:S01]  /*221b0*/  LDL.LU R4, [R1] ;  /* 0x0000000001047983 */ /* 0x000f220000300800 */
[----:B------:R-:W-:Y:S02]  /*221c0*/  SEL R28, R28, RZ, P2 ;  /* 0x000000ff1c1c7207 */ /* 0x000fe40001000000 */
[----:B----4-:R-:W-:Y:S01]  /*221d0*/  LOP3.LUT R0, R4, R0, RZ, 0x3c, !PT ;  /* 0x0000000004007212 */ /* 0x010fe200078e3cff */
[----:B------:R-:W-:Y:S06]  /*221e0*/  @!P0 BRA `(.L_x_1917) ;  /* 0x0000000000048947 */ /* 0x000fec0003800000 */
[----:B------:R-:W-:Y:S01]  /*221f0*/  BPT.TRAP 0x1 ;  /* 0x000000040000795c */ /* 0x000fe20000300000 */
.L_x_1917:
[----:B------:R-:W-:Y:S01]  /*22200*/  IMAD R5, R28, 0x8, R5 ;  /* 0x000000081c057824 */ /* 0x000fe200078e0205 */
[----:B------:R-:W-:-:S04]  /*22210*/  SHF.L.U32 R0, R0, 0x1f, RZ ;  /* 0x0000001f00007819 */ /* 0x000fc800000006ff */
[----:B------:R-:W4:Y:S02]  /*22220*/  SYNCS.PHASECHK.TRANS64.TRYWAIT P1, [R5+URZ+0x16840], R0 ;  /* 0x01684000050075a7 */ /* 0x000f24000802017f */
[----:B----4-:R-:W-:Y:S05]  /*22230*/  @!P1 BRA `(.L_x_1918) ;  /* 0x0000006400a89947 */ /* 0x010fea0003800000 */
.L_x_2150:
[----:B------:R-:W-:Y:S05]  /*22240*/  @!P0 BRA `(.L_x_1919) ;  /* 0x0000000000048947 */ /* 0x000fea0003800000 */
[----:B------:R-:W-:Y:S01]  /*22250*/  BPT.TRAP 0x1 ;  /* 0x000000040000795c */ /* 0x000fe20000300000 */
.L_x_1919:
[----:B------:R-:W0:Y:S02]  /*22260*/  SYNCS.PHASECHK.TRANS64.TRYWAIT P1, [R3+URZ+0x16860], R2 ;  /* 0x01686002030075a7 */ /* 0x000e24000802017f */
[----:B0-----:R-:W-:Y:S05]  /*22270*/  @!P1 BRA `(.L_x_1920) ;  /* 0x0000006400ac9947 */ /* 0x001fea0003800000 */
.L_x_2151:
[----:B------:R-:W-:Y:S05]  /*22280*/  @!P0 BRA `(.L_x_1921) ;  /* 0x0000000000048947 */ /* 0x000fea0003800000 */
[----:B------:R-:W-:Y:S01]  /*22290*/  BPT.TRAP 0x1 ;  /* 0x000000040000795c */ /* 0x000fe20000300000 */
.L_x_1921:
[----:B------:R0:W0:Y:S02]  /*222a0*/  SYNCS.PHASECHK.TRANS64.TRYWAIT P0, [R5+URZ+0x16860], R0 ;  /* 0x01686000050075a7 */ /* 0x000024000800017f */
[----:B0-----:R-:W-:Y:S05]  /*222b0*/  @!P0 NANOSLEEP.SYNCS 0x989680 ;  /* 0x009896800000895d */ /* 0x001fea0003900000 */
[----:B------:R-:W0:Y:S02]  /*222c0*/  @!P0 SYNCS.PHASECHK.TRANS64 P0, [R5+URZ+0x16860], R0 ;  /* 0x01686000050085a7 */ /* 0x000e24000800007f */
[----:B0-----:R-:W-:Y:S05]  /*222d0*/  @!P0 BRA `(.L_x_1921) ;  /* 0xfffffffc00f08947 */ /* 0x001fea000383ffff */
.L_x_1571:
[----:B------:R-:W-:Y:S05]  /*222e0*/  BSYNC B9 ;  /* 0x0000000000097941 */ /* 0x000fea0003800000 */
.L_x_1568:
[----:B------:R-:W-:Y:S05]  /*222f0*/  EXIT ;  /* 0x000000000000794d */ /* 0x000fea0003800000 */
.L_x_1599:
[----:B0-----:R0:W1:Y:S02]  /*22300*/  SYNCS.PHASECHK.TRANS64.TRYWAIT P6, [R69+URZ+0x16890], R77 ;  /* 0x0168904d450075a7 */ /* 0x00106400080c017f */
[----:B-1----:R-:W-:Y:S05]  /*22310*/  @!P6 NANOSLEEP.SYNCS 0x989680 ;  /* 0x009896800000e95d */ /* 0x002fea0003900000 */
[----:B------:R-:W1:Y:S02]  /*22320*/  @!P6 SYNCS.PHASECHK.TRANS64 P6, [R69+URZ+0x16890], R77 ;  /* 0x0168904d4500e5a7 */ /* 0x000e6400080c007f */
[----:B-1----:R-:W-:Y:S05]  /*22330*/  @!P6 BRA `(.L_x_1599) ;  /* 0xfffffffc00f0e947 */ /* 0x002fea000383ffff */
[----:B------:R-:W-:Y:S05]  /*22340*/  BRA `(.L_x_1922) ;  /* 0xfffffe0c009c7947 */ /* 0x000fea000383ffff */
.L_x_1600:
        /* <DEDUP_REMOVED lines=8> */
.L_x_1924:
[----:B------:R-:W-:Y:S05]  /*223d0*/  BSYNC B1 ;  /* 0x0000000000017941 */ /* 0x000fea0003800000 */
.L_x_1923:
        /* <DEDUP_REMOVED lines=8> */
.L_x_1925:
[----:B------:R-:W-:Y:S05]  /*22460*/  BRA `(.L_x_1926) ;  /* 0xfffffe0c00687947 */ /* 0x000fea000383ffff */
.L_x_1609:
[----:B------:R-:W-:Y:S01]  /*22470*/  BSSY B1, `(.L_x_1927) ;  /* 0x0000008000017945 */ /* 0x000fe20003800000 */
[----:B--2-4-:R-:W-:Y:S02]  /*22480*/  IMAD.MOV.U32 R13, RZ, RZ, R83 ;  /* 0x000000ffff0d7224 */ /* 0x014fe400078e0053 */
[----:B------:R-:W-:Y:S02]  /*22490*/  IMAD.MOV.U32 R12, RZ, RZ, 0x1 ;  /* 0x00000001ff0c7424 */ /* 0x000fe400078e00ff */
[----:B------:R-:W-:Y:S02]  /*224a0*/  IMAD.MOV.U32 R11, RZ, RZ, 0x1c1f ;  /* 0x00001c1fff0b7424 */ /* 0x000fe400078e00ff */
[----:B------:R-:W-:-:S07]  /*224b0*/  IMAD.MOV.U32 R15, RZ, RZ, -0x1 ;  /* 0xffffffffff0f7424 */ /* 0x000fce00078e00ff */
[----:B01-3--:R-:W-:Y:S05]  /*224c0*/  WARPSYNC.COLLECTIVE R15, `(.L_x_1928) ;  /* 0x000000000f087348 */ /* 0x00bfea0003c00000 */
[----:B---3--:R2:W3:Y:S02]  /*224d0*/  SHFL.IDX P6, R14, R13, R12, R11 ;  /* 0x0000000c0d0e7389 */ /* 0x0084e400000c000b */
[----:B0123--:R-:W-:Y:S01]  /*224e0*/  ENDCOLLECTIVE ;  /* 0x000000000000791b */ /* 0x00ffe20003800000 */
.L_x_1928:
[----:B------:R-:W-:Y:S05]  /*224f0*/  BSYNC B1 ;  /* 0x0000000000017941 */ /* 0x000fea0003800000 */
.L_x_1927:
        /* <DEDUP_REMOVED lines=8> */
.L_x_1929:
[----:B------:R-:W-:Y:S05]  /*22580*/  BRA `(.L_x_1930) ;  /* 0xfffffe1400007947 */ /* 0x000fea000383ffff */
.L_x_1621:
[----:B-1----:R1:W2:Y:S02]  /*22590*/  SYNCS.PHASECHK.TRANS64.TRYWAIT P4, [R69+URZ+0x16890], R77 ;  /* 0x0168904d450075a7 */ /* 0x0022a4000808017f */
[----:B--2---:R-:W-:Y:S05]  /*225a0*/  @!P4 NANOSLEEP.SYNCS 0x989680 ;  /* 0x009896800000c95d */ /* 0x004fea0003900000 */
[----:B------:R-:W2:Y:S02]  /*225b0*/  @!P4 SYNCS.PHASECHK.TRANS64 P4, [R69+URZ+0x16890], R77 ;  /* 0x0168904d4500c5a7 */ /* 0x000ea4000808007f */
[----:B--2---:R-:W-:Y:S05]  /*225c0*/  @!P4 BRA `(.L_x_1621) ;  /* 0xfffffffc00f0c947 */ /* 0x004fea000383ffff */
[----:B------:R-:W-:Y:S05]  /*225d0*/  BRA `(.L_x_1931) ;  /* 0xfffffe2000547947 */ /* 0x000fea000383ffff */
.L_x_1622:
[----:B------:R-:W-:Y:S01]  /*225e0*/  BSSY B1, `(.L_x_1932) ;  /* 0x0000008000017945 */ /* 0x000fe20003800000 */
[----:B0-----:R-:W-:Y:S02]  /*225f0*/  IMAD.MOV.U32 R13, RZ, RZ, R83 ;  /* 0x000000ffff0d7224 */ /* 0x001fe400078e0053 */
[----:B------:R-:W-:Y:S02]  /*22600*/  IMAD.MOV.U32 R12, RZ, RZ, RZ ;  /* 0x000000ffff0c7224 */ /* 0x000fe400078e00ff */
[----:B------:R-:W-:Y:S02]  /*22610*/  IMAD.MOV.U32 R11, RZ, RZ, 0x1c1f ;  /* 0x00001c1fff0b7424 */ /* 0x000fe400078e00ff */
[----:B------:R-:W-:-:S07]  /*22620*/  IMAD.MOV.U32 R15, RZ, RZ, -0x1 ;  /* 0xffffffffff0f7424 */ /* 0x000fce00078e00ff */
[----:B-1----:R-:W-:Y:S05]  /*22630*/  WARPSYNC.COLLECTIVE R15, `(.L_x_1933) ;  /* 0x000000000f087348 */ /* 0x002fea0003c00000 */
[----:B------:R0:W2:Y:S02]  /*22640*/  SHFL.IDX P6, R14, R13, R12, R11 ;  /* 0x0000000c0d0e7389 */ /* 0x0000a400000c000b */
[----:B012---:R-:W-:Y:S01]  /*22650*/  ENDCOLLECTIVE ;  /* 0x000000000000791b */ /* 0x007fe20003800000 */
.L_x_1933:
[----:B------:R-:W-:Y:S05]  /*22660*/  BSYNC B1 ;  /* 0x0000000000017941 */ /* 0x000fea0003800000 */
.L_x_1932:
        /* <DEDUP_REMOVED lines=8> */
.L_x_1934:
[----:B------:R-:W-:Y:S01]  /*226f0*/  IMAD.MOV.U32 R80, RZ, RZ, R14 ;  /* 0x000000ffff507224 */ /* 0x000fe200078e000e */
[----:B------:R-:W-:Y:S06]  /*22700*/  BRA `(.L_x_1935) ;  /* 0xfffffe2000207947 */ /* 0x000fec000383ffff */
.L_x_1627:
[----:B------:R-:W-:Y:S01]  /*22710*/  BSSY B1, `(.L_x_1936) ;  /* 0x0000008000017945 */ /* 0x000fe20003800000 */
[----:B0-----:R-:W-:Y:S02]  /*22720*/  IMAD.MOV.U32 R13, RZ, RZ, R83 ;  /* 0x000000ffff0d7224 */ /* 0x001fe400078e0053 */
[----:B------:R-:W-:Y:S02]  /*22730*/  IMAD.MOV.U32 R12, RZ, RZ, 0x1 ;  /* 0x00000001ff0c7424 */ /* 0x000fe400078e00ff */
[----:B------:R-:W-:Y:S02]  /*22740*/  IMAD.MOV.U32 R11, RZ, RZ, 0x1c1f ;  /* 0x00001c1fff0b7424 */ /* 0x000fe400078e00ff */
[----:B------:R-:W-:-:S07]  /*22750*/  IMAD.MOV.U32 R15, RZ, RZ, -0x1 ;  /* 0xffffffffff0f7424 */ /* 0x000fce00078e00ff */
[----:B-1234-:R-:W-:Y:S05]  /*22760*/  WARPSYNC.COLLECTIVE R15, `(.L_x_1937) ;  /* 0x000000000f087348 */ /* 0x01efea0003c00000 */
[----:B------:R0:W0:Y:S02]  /*22770*/  SHFL.IDX P6, R14, R13, R12, R11 ;  /* 0x0000000c0d0e7389 */ /* 0x00002400000c000b */
[----:B01234-:R-:W-:Y:S01]  /*22780*/  ENDCOLLECTIVE ;  /* 0x000000000000791b */ /* 0x01ffe20003800000 */
.L_x_1937:
[----:B------:R-:W-:Y:S05]  /*22790*/  BSYNC B1 ;  /* 0x0000000000017941 */ /* 0x000fea0003800000 */
.L_x_1936:
        /* <DEDUP_REMOVED lines=8> */
.L_x_1938:
[----:B------:R-:W-:Y:S01]  /*22820*/  IMAD.MOV.U32 R82, RZ, RZ, R14 ;  /* 0x000000ffff527224 */ /* 0x000fe200078e000e */
[----:B------:R-:W-:Y:S06]  /*22830*/  BRA `(.L_x_1939) ;  /* 0xfffffe2400e07947 */ /* 0x000fec000383ffff */
.L_x_1632:
[----:B0-----:R0:W1:Y:S02]  /*22840*/  SYNCS.PHASECHK.TRANS64.TRYWAIT P3, [R69+URZ+0x16890], R77 ;  /* 0x0168904d450075a7 */ /* 0x001064000806017f */
[----:B-1----:R-:W-:Y:S05]  /*22850*/  @!P3 NANOSLEEP.SYNCS 0x989680 ;  /* 0x009896800000b95d */ /* 0x002fea0003900000 */
[----:B------:R-:W1:Y:S02]  /*22860*/  @!P3 SYNCS.PHASECHK.TRANS64 P3, [R69+URZ+0x16890], R77 ;  /* 0x0168904d4500b5a7 */ /* 0x000e64000806007f */
[----:B-1----:R-:W-:Y:S05]  /*22870*/  @!P3 BRA `(.L_x_1632) ;  /* 0xfffffffc00f0b947 */ /* 0x002fea000383ffff */
[----:B------:R-:W-:Y:S05]  /*22880*/  BRA `(.L_x_1940) ;  /* 0xfffffe2c00f87947 */ /* 0x000fea000383ffff */
.L_x_1633:
        /* <DEDUP_REMOVED lines=8> */
.L_x_1942:
[----:B------:R-:W-:Y:S05]  /*22910*/  BSYNC B1 ;  /* 0x0000000000017941 */ /* 0x000fea0003800000 */
.L_x_1941:
        /* <DEDUP_REMOVED lines=8> */
.L_x_1943:
[----:B------:R-:W-:Y:S01]  /*229a0*/  IMAD.MOV.U32 R37, RZ, RZ, R14 ;  /* 0x000000ffff257224 */ /* 0x000fe200078e000e */
[----:B------:R-:W-:Y:S06]  /*229b0*/  BRA `(.L_x_1944) ;  /* 0xfffffe30002c7947 */ /* 0x000fec000383ffff */
.L_x_1636:
        /* <DEDUP_REMOVED lines=8> */
.L_x_1946:
[----:B------:R-:W-:Y:S05]  /*22a40*/  BSYNC B1 ;  /* 0x0000000000017941 */ /* 0x000fea0003800000 */
.L_x_1945:
        /* <DEDUP_REMOVED lines=8> */
.L_x_1947:
[----:B------:R-:W-:Y:S01]  /*22ad0*/  IMAD.MOV.U32 R37, RZ, RZ, R14 ;  /* 0x000000ffff257224 */ /* 0x000fe200078e000e */
[----:B------:R-:W-:Y:S06]  /*22ae0*/  BRA `(.L_x_1948) ;  /* 0xfffffe30002c7947 */ /* 0x000fec000383ffff */
.L_x_1640:
[----:B0-----:R0:W3:Y:S02]  /*22af0*/  SYNCS.PHASECHK.TRANS64.TRYWAIT P4, [R69+URZ+0x168b0], R77 ;  /* 0x0168b04d450075a7 */ /* 0x0010e4000808017f */
[----:B---3--:R-:W-:Y:S05]  /*22b00*/  @!P4 NANOSLEEP.SYNCS 0x989680 ;  /* 0x009896800000c95d */ /* 0x008fea0003900000 */
[----:B------:R-:W3:Y:S02]  /*22b10*/  @!P4 SYNCS.PHASECHK.TRANS64 P4, [R69+URZ+0x168b0], R77 ;  /* 0x0168b04d4500c5a7 */ /* 0x000ee4000808007f */
[----:B---3--:R-:W-:Y:S05]  /*22b20*/  @!P4 BRA `(.L_x_1640) ;  /* 0xfffffffc00f0c947 */ /* 0x008fea000383ffff */
[----:B------:R-:W-:Y:S05]  /*22b30*/  BRA `(.L_x_1949) ;  /* 0xfffffe3000a87947 */ /* 0x000fea000383ffff */
.L_x_1658:
[----:B------:R-:W0:Y:S01]  /*22b40*/  S2R R4, SR_TID.X ;  /* 0x0000000000047919 */ /* 0x000e220000002100 */
[----:B------:R-:W-:Y:S01]  /*22b50*/  BSSY B0, `(.L_x_1950) ;  /* 0x000000c000007945 */ /* 0x000fe20003800000 */
[----:B------:R-:W-:Y:S02]  /*22b60*/  IMAD.MOV.U32 R12, RZ, RZ, RZ ;  /* 0x000000ffff0c7224 */ /* 0x000fe400078e00ff */
[----:B------:R-:W-:Y:S02]  /*22b70*/  IMAD.MOV.U32 R11, RZ, RZ, 0x1f ;  /* 0x0000001fff0b7424 */ /* 0x000fe400078e00ff */
[----:B------:R-:W-:Y:S02]  /*22b80*/  IMAD.MOV.U32 R15, RZ, RZ, -0x1 ;  /* 0xffffffffff0f7424 */ /* 0x000fe400078e00ff */
[----:B0-----:R-:W-:-:S05]  /*22b90*/  VIADD R5, R4, 0xffffff80 ;  /* 0xffffff8004057836 */ /* 0x001fca0000000000 */
[----:B------:R-:W-:-:S04]  /*22ba0*/  SHF.R.S32.HI R4, RZ, 0x1f, R5 ;  /* 0x0000001fff047819 */ /* 0x000fc80000011405 */
[----:B------:R-:W-:-:S04]  /*22bb0*/  LEA.HI R4, R4, R5, RZ, 0x7 ;  /* 0x0000000504047211 */ /* 0x000fc800078f38ff */
[----:B------:R-:W-:-:S05]  /*22bc0*/  SHF.R.S32.HI R4, RZ, 0x7, R4 ;  /* 0x00000007ff047819 */ /* 0x000fca0000011404 */
[----:B------:R-:W-:-:S07]  /*22bd0*/  IMAD.MOV.U32 R13, RZ, RZ, R4 ;  /* 0x000000ffff0d7224 */ /* 0x000fce00078e0004 */
[----:B-----5:R-:W-:Y:S05]  /*22be0*/  WARPSYNC.COLLECTIVE R15, `(.L_x_1951) ;  /* 0x000000000f087348 */ /* 0x020fea0003c00000 */
[----:B------:R0:W1:Y:S02]  /*22bf0*/  SHFL.IDX P6, R14, R13, R12, R11 ;  /* 0x0000000c0d0e7389 */ /* 0x00006400000c000b */
[----:B01---5:R-:W-:Y:S01]  /*22c00*/  ENDCOLLECTIVE ;  /* 0x000000000000791b */ /* 0x023fe20003800000 */
.L_x_1951:
[----:B------:R-:W-:Y:S05]  /*22c10*/  BSYNC B0 ;  /* 0x0000000000007941 */ /* 0x000fea0003800000 */
.L_x_1950:
[----:B------:R0:W-:Y:S01]  /*22c20*/  STL [R1+0x2c], R14 ;  /* 0x00002c0e01007387 */ /* 0x0001e20000100800 */
[----:B------:R-:W-:Y:S05]  /*22c30*/  BRA `(.L_x_1952) ;  /* 0xfffffe3c00ec7947 */ /* 0x000fea000383ffff */
.L_x_1670:
[----:B------:R-:W-:Y:S01]  /*22c40*/  BSSY B1, `(.L_x_1953) ;  /* 0x0000008000017945 */ /* 0x000fe20003800000 */
[----:B------:R-:W-:Y:S02]  /*22c50*/  IMAD.MOV.U32 R13, RZ, RZ, R6 ;  /* 0x000000ffff0d7224 */ /* 0x000fe400078e0006 */
[----:B------:R-:W-:Y:S02]  /*22c60*/  IMAD.MOV.U32 R12, RZ, RZ, RZ ;  /* 0x000000ffff0c7224 */ /* 0x000fe400078e00ff */
[----:B------:R-:W-:Y:S02]  /*22c70*/  IMAD.MOV.U32 R11, RZ, RZ, 0x1c1f ;  /* 0x00001c1fff0b7424 */ /* 0x000fe400078e00ff */
[----:B------:R-:W-:-:S07]  /*22c80*/  IMAD.MOV.U32 R15, RZ, RZ, -0x1 ;  /* 0xffffffffff0f7424 */ /* 0x000fce00078e00ff */
[----:B0-----:R-:W-:Y:S05]  /*22c90*/  WARPSYNC.COLLECTIVE R15, `(.L_x_1954) ;  /* 0x000000000f087348 */ /* 0x001fea0003c00000 */
[----:B0-----:R0:W1:Y:S02]  /*22ca0*/  SHFL.IDX P6, R14, R13, R12, R11 ;  /* 0x0000000c0d0e7389 */ /* 0x00106400000c000b */
[----:B01----:R-:W-:Y:S01]  /*22cb0*/  ENDCOLLECTIVE ;  /* 0x000000000000791b */ /* 0x003fe20003800000 */
.L_x_1954:
[----:B------:R-:W-:Y:S05]  /*22cc0*/  BSYNC B1 ;  /* 0x0000000000017941 */ /* 0x000fea0003800000 */
.L_x_1953:
        /* <DEDUP_REMOVED lines=8> */
.L_x_1955:
[----:B------:R-:W-:Y:S02]  /*22d50*/  IMAD.MOV.U32 R13, RZ, RZ, R8 ;  /* 0x000000ffff0d7224 */ /* 0x000fe400078e0008 */
[----:B------:R-:W-:-:S07]  /*22d60*/  IMAD.MOV.U32 R0, RZ, RZ, R14 ;  /* 0x000000ffff007224 */ /* 0x000fce00078e000e */
[----:B------:R-:W-:Y:S05]  /*22d70*/  WARPSYNC.COLLECTIVE R15, `(.L_x_1956) ;  /* 0x000000000f087348 */ /* 0x000fea0003c00000 */
[----:B------:R0:W1:Y:S02]  /*22d80*/  SHFL.IDX P6, R14, R13, R12, R11 ;  /* 0x0000000c0d0e7389 */ /* 0x00006400000c000b */
[----:B01----:R-:W-:Y:S01]  /*22d90*/  ENDCOLLECTIVE ;  /* 0x000000000000791b */ /* 0x003fe20003800000 */
.L_x_1956:
[----:B------:R-:W-:Y:S02]  /*22da0*/  IMAD.MOV.U32 R13, RZ, RZ, R7 ;  /* 0x000000ffff0d7224 */ /* 0x000fe400078e0007 */
[----:B------:R-:W-:-:S07]  /*22db0*/  IMAD.MOV.U32 R5, RZ, RZ, R14 ;  /* 0x000000ffff057224 */ /* 0x000fce00078e000e */
[----:B------:R-:W-:Y:S05]  /*22dc0*/  WARPSYNC.COLLECTIVE R15, `(.L_x_1957) ;  /* 0x000000000f087348 */ /* 0x000fea0003c00000 */
[----:B------:R0:W1:Y:S02]  /*22dd0*/  SHFL.IDX P6, R14, R13, R12, R11 ;  /* 0x0000000c0d0e7389 */ /* 0x00006400000c000b */
[----:B01----:R-:W-:Y:S01]  /*22de0*/  ENDCOLLECTIVE ;  /* 0x000000000000791b */ /* 0x003fe20003800000 */
.L_x_1957:
[----:B------:R-:W-:Y:S05]  /*22df0*/  BRA `(.L_x_1958) ;  /* 0xfffffe4400887947 */ /* 0x000fea000383ffff */
.L_x_1673:
[----:B------:R-:W-:Y:S01]  /*22e00*/  BSSY B1, `(.L_x_1959) ;  /* 0x0000008000017945 */ /* 0x000fe20003800000 */
[----:B------:R-:W-:Y:S02]  /*22e10*/  IMAD.MOV.U32 R13, RZ, RZ, R6 ;  /* 0x000000ffff0d7224 */ /* 0x000fe400078e0006 */
[----:B------:R-:W-:Y:S02]  /*22e20*/  IMAD.MOV.U32 R12, RZ, RZ, 0x1 ;  /* 0x00000001ff0c7424 */ /* 0x000fe400078e00ff */
[----:B------:R-:W-:Y:S02]  /*22e30*/  IMAD.MOV.U32 R11, RZ, RZ, 0x1c1f ;  /* 0x00001c1fff0b7424 */ /* 0x000fe400078e00ff */
[----:B------:R-:W-:-:S07]  /*22e40*/  IMAD.MOV.U32 R15, RZ, RZ, -0x1 ;  /* 0xffffffffff0f7424 */ /* 0x000fce00078e00ff */
[----:B-1----:R-:W-:Y:S05]  /*22e50*/  WARPSYNC.COLLECTIVE R15, `(.L_x_1960) ;  /* 0x000000000f087348 */ /* 0x002fea0003c00000 */
[----:B------:R0:W2:Y:S02]  /*22e60*/  SHFL.IDX P6, R14, R13, R12, R11 ;  /* 0x0000000c0d0e7389 */ /* 0x0000a400000c000b */
[----:B012---:R-:W-:Y:S01]  /*22e70*/  ENDCOLLECTIVE ;  /* 0x000000000000791b */ /* 0x007fe20003800000 */
.L_x_1960:
[----:B------:R-:W-:Y:S05]  /*22e80*/  BSYNC B1 ;  /* 0x0000000000017941 */ /* 0x000fea0003800000 */
.L_x_1959:
        /* <DEDUP_REMOVED lines=8> */
.L_x_1961:
[----:B------:R-:W-:Y:S02]  /*22f10*/  IMAD.MOV.U32 R13, RZ, RZ, R8 ;  /* 0x000000ffff0d7224 */ /* 0x000fe400078e0008 */
[----:B------:R-:W-:-:S07]  /*22f20*/  IMAD.MOV.U32 R0, RZ, RZ, R14 ;  /* 0x000000ffff007224 */ /* 0x000fce00078e000e */
[----:B------:R-:W-:Y:S05]  /*22f30*/  WARPSYNC.COLLECTIVE R15, `(.L_x_1962) ;  /* 0x000000000f087348 */ /* 0x000fea0003c00000 */
[----:B------:R0:W1:Y:S02]  /*22f40*/  SHFL.IDX P6, R14, R13, R12, R11 ;  /* 0x0000000c0d0e7389 */ /* 0x00006400000c000b */
[----:B01----:R-:W-:Y:S01]  /*22f50*/  ENDCOLLECTIVE ;  /* 0x000000000000791b */ /* 0x003fe20003800000 */
.L_x_1962:
[----:B------:R-:W-:Y:S02]  /*22f60*/  IMAD.MOV.U32 R13, RZ, RZ, R7 ;  /* 0x000000ffff0d7224 */ /* 0x000fe400078e0007 */
[----:B------:R-:W-:-:S07]  /*22f70*/  IMAD.MOV.U32 R5, RZ, RZ, R14 ;  /* 0x000000ffff057224 */ /* 0x000fce00078e000e */
[----:B------:R-:W-:Y:S05]  /*22f80*/  WARPSYNC.COLLECTIVE R15, `(.L_x_1963) ;  /* 0x000000000f087348 */ /* 0x000fea0003c00000 */
[----:B------:R0:W1:Y:S02]  /*22f90*/  SHFL.IDX P6, R14, R13, R12, R11 ;  /* 0x0000000c0d0e7389 */ /* 0x00006400000c000b */
[----:B01----:R-:W-:Y:S01]  /*22fa0*/  ENDCOLLECTIVE ;  /* 0x000000000000791b */ /* 0x003fe20003800000 */
.L_x_1963:
[----:B------:R-:W-:Y:S05]  /*22fb0*/  BRA `(.L_x_1964) ;  /* 0xfffffe4400f47947 */ /* 0x000fea000383ffff */
.L_x_1677:
[----:B0-----:R0:W1:Y:S02]  /*22fc0*/  SYNCS.PHASECHK.TRANS64.TRYWAIT P0, [R2+URZ+0x16800], R5 ;  /* 0x01680005020075a7 */ /* 0x001064000800017f */
[----:B-1----:R-:W-:Y:S05]  /*22fd0*/  @!P0 NANOSLEEP.SYNCS 0x989680 ;  /* 0x009896800000895d */ /* 0x002fea0003900000 */
[----:B------:R-:W1:Y:S02]  /*22fe0*/  @!P0 SYNCS.PHASECHK.TRANS64 P0, [R2+URZ+0x16800], R5 ;  /* 0x01680005020085a7 */ /* 0x000e64000800007f */
[----:B-1----:R-:W-:Y:S05]  /*22ff0*/  @!P0 BRA `(.L_x_1677) ;  /* 0xfffffffc00f08947 */ /* 0x002fea000383ffff */
[----:B------:R-:W-:Y:S05]  /*23000*/  BRA `(.L_x_1965) ;  /* 0xfffffe4800f87947 */ /* 0x000fea000383ffff */
.L_x_1685:
[----:B------:R-:W1:Y:S01]  /*23010*/  LDC R35, c[0x0][0x3f4] ;  /* 0x0000fd00ff237b82 */ /* 0x000e620000000800 */
[----:B------:R-:W-:Y:S01]  /*23020*/  BSSY B1, `(.L_x_1966) ;  /* 0x0000008000017945 */ /* 0x000fe20003800000 */
[----:B------:R-:W-:Y:S02]  /*23030*/  IMAD.MOV.U32 R13, RZ, RZ, R26 ;  /* 0x000000ffff0d7224 */ /* 0x000fe400078e001a */
[----:B------:R-:W-:Y:S02]  /*23040*/  IMAD.MOV.U32 R12, RZ, RZ, RZ ;  /* 0x000000ffff0c7224 */ /* 0x000fe400078e00ff */
[----:B------:R-:W-:Y:S02]  /*23050*/  IMAD.MOV.U32 R11, RZ, RZ, 0x1c1f ;  /* 0x00001c1fff0b7424 */ /* 0x000fe400078e00ff */
[----:B------:R-:W-:-:S07]  /*23060*/  IMAD.MOV.U32 R15, RZ, RZ, -0x1 ;  /* 0xffffffffff0f7424 */ /* 0x000fce00078e00ff */
[----:B01----:R-:W-:Y:S05]  /*23070*/  WARPSYNC.COLLECTIVE R15, `(.L_x_1967) ;  /* 0x000000000f087348 */ /* 0x003fea0003c00000 */
[----:B0-----:R0:W2:Y:S02]  /*23080*/  SHFL.IDX P6, R14, R13, R12, R11 ;  /* 0x0000000c0d0e7389 */ /* 0x0010a400000c000b */
[----:B012---:R-:W-:Y:S01]  /*23090*/  ENDCOLLECTIVE ;  /* 0x000000000000791b */ /* 0x007fe20003800000 */
.L_x_1967:
[----:B------:R-:W-:Y:S05]  /*230a0*/  BSYNC B1 ;  /* 0x0000000000017941 */ /* 0x000fea0003800000 */
.L_x_1966:
[----:B------:R0:W5:Y:S01]  /*230b0*/  LDL R10, [R1] ;  /* 0x00000000010a7983 */ /* 0x0001620000100800 */
[----:B------:R-:W-:Y:S01]  /*230c0*/  IMAD.MOV.U32 R13, RZ, RZ, R25 ;  /* 0x000000ffff0d7224 */ /* 0x000fe200078e0019 */
[----:B------:R-:W-:Y:S01]  /*230d0*/  ISETP.GE.AND P0, PT, R16, R35, PT ;  /* 0x000000231000720c */ /* 0x000fe20003f06270 */
[----:B------:R-:W-:Y:S02]  /*230e0*/  IMAD.MOV.U32 R12, RZ, RZ, RZ ;  /* 0x000000ffff0c7224 */ /* 0x000fe400078e00ff */
[----:B------:R-:W-:Y:S02]  /*230f0*/  IMAD.MOV.U32 R11, RZ, RZ, 0x1c1f ;  /* 0x00001c1fff0b7424 */ /* 0x000fe400078e00ff */
[----:B------:R-:W-:Y:S02]  /*23100*/  IMAD.MOV.U32 R15, RZ, RZ, -0x1 ;  /* 0xffffffffff0f7424 */ /* 0x000fe400078e00ff */
[----:B0-----:R-:W-:-:S07]  /*23110*/  IMAD.MOV.U32 R0, RZ, RZ, R14 ;  /* 0x000000ffff007224 */ /* 0x001fce00078e000e */
[----:B-----5:R-:W-:Y:S05]  /*23120*/  WARPSYNC.COLLECTIVE R15, `(.L_x_1968) ;  /* 0x000000000f087348 */ /* 0x020fea0003c00000 */
[----:B------:R0:W1:Y:S02]  /*23130*/  SHFL.IDX P6, R14, R13, R12, R11 ;  /* 0x0000000c0d0e7389 */ /* 0x00006400000c000b */
[----:B01---5:R-:W-:Y:S01]  /*23140*/  ENDCOLLECTIVE ;  /* 0x000000000000791b */ /* 0x023fe20003800000 */
.L_x_1968:
[----:B------:R-:W-:Y:S02]  /*23150*/  IMAD.MOV.U32 R13, RZ, RZ, R24 ;  /* 0x000000ffff0d7224 */ /* 0x000fe400078e0018 */
[----:B------:R-:W-:-:S07]  /*23160*/  IMAD.MOV.U32 R3, RZ, RZ, R14 ;  /* 0x000000ffff037224 */ /* 0x000fce00078e000e */
[----:B------:R-:W-:Y:S05]  /*23170*/  WARPSYNC.COLLECTIVE R15, `(.L_x_1969) ;  /* 0x000000000f087348 */ /* 0x000fea0003c00000 */
[----:B------:R0:W1:Y:S02]  /*23180*/  SHFL.IDX P6, R14, R13, R12, R11 ;  /* 0x0000000c0d0e7389 */ /* 0x00006400000c000b */
[----:B01----:R-:W-:Y:S01]  /*23190*/  ENDCOLLECTIVE ;  /* 0x000000000000791b */ /* 0x003fe20003800000 */
.L_x_1969:
[----:B------:R-:W-:Y:S02]  /*231a0*/  IMAD.MOV.U32 R13, RZ, RZ, R27 ;  /* 0x000000ffff0d7224 */ /* 0x000fe400078e001b */
[----:B------:R-:W-:-:S07]  /*231b0*/  IMAD.MOV.U32 R4, RZ, RZ, R14 ;  /* 0x000000ffff047224 */ /* 0x000fce00078e000e */
[----:B------:R-:W-:Y:S05]  /*231c0*/  WARPSYNC.COLLECTIVE R15, `(.L_x_1970) ;  /* 0x000000000f087348 */ /* 0x000fea0003c00000 */
[----:B------:R0:W1:Y:S02]  /*231d0*/  SHFL.IDX P6, R14, R13, R12, R11 ;  /* 0x0000000c0d0e7389 */ /* 0x00006400000c000b */
[----:B01----:R-:W-:Y:S01]  /*231e0*/  ENDCOLLECTIVE ;  /* 0x000000000000791b */ /* 0x003fe20003800000 */
.L_x_1970:
[----:B------:R-:W-:-:S05]  /*231f0*/  IMAD R32, R10, R32, RZ ;  /* 0x000000200a207224 */ /* 0x000fca00078e02ff */
[----:B------:R-:W-:-:S13]  /*23200*/  ISETP.GE.OR P1, PT, R41, R32, P0 ;  /* 0x000000202900720c */ /* 0x000fda0000726670 */
[C---:B------:R-:W-:Y:S01]  /*23210*/  @!P1 IMAD.SHL.U32 R5, R16.reuse, 0x2, RZ ;  /* 0x0000000210059824 */ /* 0x040fe200078e00ff */
[----:B------:R-:W-:-:S04]  /*23220*/  @!P1 SHF.L.U64.HI R21, R16, 0x1, R17 ;  /* 0x0000000110159819 */ /* 0x000fc80000010211 */
[----:B------:R-:W-:-:S05]  /*23230*/  @!P1 IADD3 R6, P2, R3, R5, RZ ;  /* 0x0000000503069210 */ /* 0x000fca0007f5e0ff */
[----:B------:R-:W-:-:S05]  /*23240*/  @!P1 IMAD.X R7, R0, 0x1, R21, P2 ;  /* 0x0000000100079824 */ /* 0x000fca00010e0615 */
[----:B------:R-:W2:Y:S01]  /*23250*/  @!P1 LD.E.128 R8, desc[UR42][R6.64] ;  /* 0x0000002a06089980 */ /* 0x000ea2000c101d00 */
[----:B------:R-:W-:-:S05]  /*23260*/  @!P1 IADD3 R14, P2, R14, R5, RZ ;  /* 0x000000050e0e9210 */ /* 0x000fca0007f5e0ff */
[----:B------:R-:W-:-:S04]  /*23270*/  @!P1 IMAD.X R3, R4, 0x1, R21, P2 ;  /* 0x0000000104039824 */ /* 0x000fc800010e0615 */
[----:B------:R-:W-:-:S05]  /*23280*/  @!P1 IMAD.MOV.U32 R15, RZ, RZ, R3 ;  /* 0x000000ffff0f9224 */ /* 0x000fca00078e0003 */
[----:B------:R0:W5:Y:S01]  /*23290*/  @!P1 LD.E.128 R4, desc[UR42][R14.64] ;  /* 0x0000002a0e049980 */ /* 0x000162000c101d00 */
[----:B------:R-:W-:Y:S01]  /*232a0*/  CS2R R38, SRZ ;  /* 0x0000000000267805 */ /* 0x000fe2000001ff00 */
[----:B------:R-:W-:Y:S01]  /*232b0*/  IMAD.MOV.U32 R13, RZ, RZ, R26 ;  /* 0x000000ffff0d7224 */ /* 0x000fe200078e001a */
[----:B------:R-:W-:Y:S01]  /*232c0*/  CS2R R36, SRZ ;  /* 0x0000000000247805 */ /* 0x000fe2000001ff00 */
[----:B------:R-:W-:Y:S01]  /*232d0*/  IMAD.MOV.U32 R12, RZ, RZ, 0x1 ;  /* 0x00000001ff0c7424 */ /* 0x000fe200078e00ff */
[----:B------:R-:W-:Y:S02]  /*232e0*/  CS2R R28, SRZ ;  /* 0x00000000001c7805 */ /* 0x000fe4000001ff00 */
[----:B------:R-:W-:Y:S01]  /*232f0*/  CS2R R20, SRZ ;  /* 0x0000000000147805 */ /* 0x000fe2000001ff00 */
[----:B0-----:R-:W-:Y:S02]  /*23300*/  IMAD.MOV.U32 R15, RZ, RZ, -0x1 ;  /* 0xffffffffff0f7424 */ /* 0x001fe400078e00ff */
[----:B--2---:R-:W-:-:S02]  /*23310*/  @!P1 IMAD.MOV.U32 R39, RZ, RZ, R11 ;  /* 0x000000ffff279224 */ /* 0x004fc400078e000b */
[----:B------:R-:W-:Y:S02]  /*23320*/  IMAD.MOV.U32 R11, RZ, RZ, 0x1c1f ;  /* 0x00001c1fff0b7424 */ /* 0x000fe400078e00ff */
[----:B------:R-:W-:Y:S02]  /*23330*/  @!P1 IMAD.MOV.U32 R36, RZ, RZ, R8 ;  /* 0x000000ffff249224 */ /* 0x000fe400078e0008 */
[----:B------:R-:W-:-:S07]  /*23340*/  @!P1 IMAD.MOV.U32 R37, RZ, RZ, R9 ;  /* 0x000000ffff259224 */ /* 0x000fce00078e0009 */
[----:B-----5:R-:W-:Y:S05]  /*23350*/  WARPSYNC.COLLECTIVE R15, `(.L_x_1971) ;  /* 0x000000000f087348 */ /* 0x020fea0003c00000 */
[----:B------:R0:W1:Y:S02]  /*23360*/  SHFL.IDX P6, R14, R13, R12, R11 ;  /* 0x0000000c0d0e7389 */ /* 0x00006400000c000b */
[----:B01---5:R-:W-:Y:S01]  /*23370*/  ENDCOLLECTIVE ;  /* 0x000000000000791b */ /* 0x023fe20003800000 */
.L_x_1971:
[----:B------:R-:W-:Y:S02]  /*23380*/  IMAD.MOV.U32 R0, RZ, RZ, R36 ;  /* 0x000000ffff007224 */ /* 0x000fe400078e0024 */
[----:B------:R-:W-:Y:S02]  /*23390*/  IMAD.MOV.U32 R3, RZ, RZ, R37 ;  /* 0x000000ffff037224 */ /* 0x000fe400078e0025 */
[----:B------:R-:W-:Y:S01]  /*233a0*/  @!P1 IMAD.MOV.U32 R38, RZ, RZ, R10 ;  /* 0x000000ffff269224 */ /* 0x000fe200078e000a */
[----:B------:R-:W-:Y:S01]  /*233b0*/  PRMT R48, R0, 0x7610, R48 ;  /* 0x0000761000307816 */ /* 0x000fe20000000030 */
[----:B------:R-:W-:Y:S01]  /*233c0*/  IMAD.MOV.U32 R9, RZ, RZ, R39 ;  /* 0x000000ffff097224 */ /* 0x000fe200078e0027 */
[----:B------:R-:W-:Y:S01]  /*233d0*/  PRMT R34, R34, 0x5410, R3 ;  /* 0x0000541022227816 */ /* 0x000fe20000000003 */
[----:B------:R-:W-:Y:S02]  /*233e0*/  @!P1 IMAD.MOV.U32 R28, RZ, RZ, R4 ;  /* 0x000000ffff1c9224 */ /* 0x000fe400078e0004 */
[----:B------:R-:W-:Y:S01]  /*233f0*/  @!P1 IMAD.MOV.U32 R29, RZ, RZ, R5 ;  /* 0x000000ffff1d9224 */ /* 0x000fe200078e0005 */
[----:B------:R-:W-:Y:S01]  /*23400*/  PRMT R34, R9, 0x7610, R34 ;  /* 0x0000761009227816 */ /* 0x000fe20000000022 */
[----:B------:R-:W-:-:S02]  /*23410*/  IMAD.MOV.U32 R8, RZ, RZ, R38 ;  /* 0x000000ffff087224 */ /* 0x000fc400078e0026 */
[----:B------:R-:W-:Y:S02]  /*23420*/  IMAD.MOV.U32 R13, RZ, RZ, R25 ;  /* 0x000000ffff0d7224 */ /* 0x000fe400078e0019 */
[----:B------:R-:W-:Y:S01]  /*23430*/  @!P1 IMAD.MOV.U32 R20, RZ, RZ, R6 ;  /* 0x000000ffff149224 */ /* 0x000fe200078e0006 */
[----:B------:R-:W-:Y:S01]  /*23440*/  PRMT R31, R8, 0x7610, R31 ;  /* 0x00007610081f7816 */ /* 0x000fe2000000001f */
[----:B------:R-:W-:Y:S02]  /*23450*/  @!P1 IMAD.MOV.U32 R21, RZ, RZ, R7 ;  /* 0x000000ffff159224 */ /* 0x000fe400078e0007 */
[----:B------:R-:W-:Y:S02]  /*23460*/  IMAD.MOV.U32 R4, RZ, RZ, R28 ;  /* 0x000000ffff047224 */ /* 0x000fe400078e001c */
[----:B------:R-:W-:Y:S02]  /*23470*/  IMAD.MOV.U32 R5, RZ, RZ, R29 ;  /* 0x000000ffff057224 */ /* 0x000fe400078e001d */
[----:B------:R-:W-:Y:S01]  /*23480*/  IMAD.MOV.U32 R0, RZ, RZ, R14 ;  /* 0x000000ffff007224 */ /* 0x000fe200078e000e */
[----:B------:R-:W-:-:S07]  /*23490*/  PRMT R50, R4, 0x7610, R50 ;  /* 0x0000761004327816 */ /* 0x000fce0000000032 */
[----:B------:R-:W-:Y:S05]  /*234a0*/  WARPSYNC.COLLECTIVE R15, `(.L_x_1972) ;  /* 0x000000000f087348 */ /* 0x000fea0003c00000 */
[----:B------:R0:W1:Y:S02]  /*234b0*/  SHFL.IDX P6, R14, R13, R12, R11 ;  /* 0x0000000c0d0e7389 */ /* 0x00006400000c000b */
[----:B01----:R-:W-:Y:S01]  /*234c0*/  ENDCOLLECTIVE ;  /* 0x000000000000791b */ /* 0x003fe20003800000 */
.L_x_1972:
[----:B------:R-:W-:Y:S01]  /*234d0*/  IMAD.MOV.U32 R6, RZ, RZ, R20 ;  /* 0x000000ffff067224 */ /* 0x000fe200078e0014 */
[----:B------:R-:W-:Y:S01]  /*234e0*/  PRMT R54, R5, 0x7610, R54 ;  /* 0x0000761005367816 */ /* 0x000fe20000000036 */
[----:B------:R-:W-:Y:S01]  /*234f0*/  IMAD.MOV.U32 R7, RZ, RZ, R21 ;  /* 0x000000ffff077224 */ /* 0x000fe200078e0015 */
[----:B------:R-:W-:Y:S02]  /*23500*/  CS2R R4, SRZ ;  /* 0x0000000000047805 */ /* 0x000fe4000001ff00 */
[----:B------:R-:W-:Y:S02]  /*23510*/  PRMT R31, R31, 0x5410, R6 ;  /* 0x000054101f1f7816 */ /* 0x000fe40000000006 */
[----:B------:R-:W-:Y:S01]  /*23520*/  PRMT R55, R7, 0x7610, R55 ;  /* 0x0000761007377816 */ /* 0x000fe20000000037 */
[----:B------:R-:W-:Y:S02]  /*23530*/  IMAD.MOV.U32 R13, RZ, RZ, R24 ;  /* 0x000000ffff0d7224 */ /* 0x000fe400078e0018 */
[----:B------:R-:W-:-:S07]  /*23540*/  IMAD.MOV.U32 R3, RZ, RZ, R14 ;  /* 0x000000ffff037224 */ /* 0x000fce00078e000e */
[----:B------:R-:W-:Y:S05]  /*23550*/  WARPSYNC.COLLECTIVE R15, `(.L_x_1973) ;  /* 0x000000000f087348 */ /* 0x000fea0003c00000 */
[----:B------:R0:W1:Y:S02]  /*23560*/  SHFL.IDX P6, R14, R13, R12, R11 ;  /* 0x0000000c0d0e7389 */ /* 0x00006400000c000b */
[----:B01----:R-:W-:Y:S01]  /*23570*/  ENDCOLLECTIVE ;  /* 0x000000000000791b */ /* 0x003fe20003800000 */
.L_x_1973:
[----:B------:R-:W-:Y:S02]  /*23580*/  IMAD.MOV.U32 R13, RZ, RZ, R27 ;  /* 0x000000ffff0d7224 */ /* 0x000fe400078e001b */
[----:B------:R-:W-:-:S07]  /*23590*/  IMAD.MOV.U32 R24, RZ, RZ, R14 ;  /* 0x000000ffff187224 */ /* 0x000fce00078e000e */
[----:B------:R-:W-:Y:S05]  /*235a0*/  WARPSYNC.COLLECTIVE R15, `(.L_x_1974) ;  /* 0x000000000f087348 */ /* 0x000fea0003c00000 */
[----:B------:R0:W1:Y:S02]  /*235b0*/  SHFL.IDX P6, R14, R13, R12, R11 ;  /* 0x0000000c0d0e7389 */ /* 0x00006400000c000b */
[----:B01----:R-:W-:Y:S01]  /*235c0*/  ENDCOLLECTIVE ;  /* 0x000000000000791b */ /* 0x003fe20003800000 */
.L_x_1974:
[----:B------:R-:W-:Y:S05]  /*235d0*/  BRA `(.L_x_1975) ;  /* 0xfffffe58003c7947 */ /* 0x000fea000383ffff */
.L_x_1689:
[----:B0-----:R0:W1:Y:S02]  /*235e0*/  SYNCS.PHASECHK.TRANS64.TRYWAIT P1, [R2+URZ+0x16800], R13 ;  /* 0x0168000d020075a7 */ /* 0x001064000802017f */
[----:B-1----:R-:W-:Y:S05]  /*235f0*/  @!P1 NANOSLEEP.SYNCS 0x989680 ;  /* 0x009896800000995d */ /* 0x002fea0003900000 */
[----:B------:R-:W1:Y:S02]  /*23600*/  @!P1 SYNCS.PHASECHK.TRANS64 P1, [R2+URZ+0x16800], R13 ;  /* 0x0168000d020095a7 */ /* 0x000e64000802007f */
[----:B-1----:R-:W-:Y:S05]  /*23610*/  @!P1 BRA `(.L_x_1689) ;  /* 0xfffffffc00f09947 */ /* 0x002fea000383ffff */
[----:B------:R-:W-:Y:S05]  /*23620*/  BRA `(.L_x_1976) ;  /* 0xfffffe5c00047947 */ /* 0x000fea000383ffff */
.L_x_1695:
[----:B-1----:R1:W3:Y:S02]  /*23630*/  SYNCS.PHASECHK.TRANS64.TRYWAIT P1, [R0+URZ+0x16830], R5 ;  /* 0x01683005000075a7 */ /* 0x0022e4000802017f */
[----:B---3--:R-:W-:Y:S05]  /*23640*/  @!P1 NANOSLEEP.SYNCS 0x989680 ;  /* 0x009896800000995d */ /* 0x008fea0003900000 */
[----:B------:R-:W3:Y:S02]  /*23650*/  @!P1 SYNCS.PHASECHK.TRANS64 P1, [R0+URZ+0x16830], R5 ;  /* 0x01683005000095a7 */ /* 0x000ee4000802007f */
[----:B---3--:R-:W-:Y:S05]  /*23660*/  @!P1 BRA `(.L_x_1695) ;  /* 0xfffffffc00f09947 */ /* 0x008fea000383ffff */
[----:B------:R-:W-:Y:S05]  /*23670*/  BRA `(.L_x_1694) ;  /* 0xfffffe6800c87947 */ /* 0x000fea000383ffff */
.L_x_1714:
[----:B-1----:R1:W2:Y:S02]  /*23680*/  SYNCS.PHASECHK.TRANS64.TRYWAIT P4, [R9+URZ+0x16830], R8 ;  /* 0x01683008090075a7 */ /* 0x0022a4000808017f */
[----:B--2---:R-:W-:Y:S05]  /*23690*/  @!P4 NANOSLEEP.SYNCS 0x989680 ;  /* 0x009896800000c95d */ /* 0x004fea0003900000 */
[----:B------:R-:W2:Y:S02]  /*236a0*/  @!P4 SYNCS.PHASECHK.TRANS64 P4, [R9+URZ+0x16830], R8 ;  /* 0x016830080900c5a7 */ /* 0x000ea4000808007f */
[----:B--2---:R-:W-:Y:S05]  /*236b0*/  @!P4 BRA `(.L_x_1714) ;  /* 0xfffffffc00f0c947 */ /* 0x004fea000383ffff */
[----:B------:R-:W-:Y:S05]  /*236c0*/  BRA `(.L_x_1713) ;  /* 0xfffffea400707947 */ /* 0x000fea000383ffff */
.L_x_1718:
[----:B-1----:R1:W2:Y:S02]  /*236d0*/  SYNCS.PHASECHK.TRANS64.TRYWAIT P3, [R9+URZ+0x16850], R8 ;  /* 0x01685008090075a7 */ /* 0x0022a4000806017f */
[----:B--2---:R-:W-:Y:S05]  /*236e0*/  @!P3 NANOSLEEP.SYNCS 0x989680 ;  /* 0x009896800000b95d */ /* 0x004fea0003900000 */
[----:B------:R-:W2:Y:S02]  /*236f0*/  @!P3 SYNCS.PHASECHK.TRANS64 P3, [R9+URZ+0x16850], R8 ;  /* 0x016850080900b5a7 */ /* 0x000ea4000806007f */
[----:B--2---:R-:W-:Y:S05]  /*23700*/  @!P3 BRA `(.L_x_1718) ;  /* 0xfffffffc00f0b947 */ /* 0x004fea000383ffff */
[----:B------:R-:W-:Y:S05]  /*23710*/  BRA `(.L_x_1715) ;  /* 0xfffffea800347947 */ /* 0x000fea000383ffff */
.L_x_1739:
[----:B-1----:R1:W2:Y:S02]  /*23720*/  SYNCS.PHASECHK.TRANS64.TRYWAIT P2, [R9+URZ+0x16830], R12 ;  /* 0x0168300c090075a7 */ /* 0x0022a4000804017f */
[----:B--2---:R-:W-:Y:S05]  /*23730*/  @!P2 NANOSLEEP.SYNCS 0x989680 ;  /* 0x009896800000a95d */ /* 0x004fea0003900000 */
[----:B------:R-:W2:Y:S02]  /*23740*/  @!P2 SYNCS.PHASECHK.TRANS64 P2, [R9+URZ+0x16830], R12 ;  /* 0x0168300c0900a5a7 */ /* 0x000ea4000804007f */
[----:B--2---:R-:W-:Y:S05]  /*23750*/  @!P2 BRA `(.L_x_1739) ;  /* 0xfffffffc00f0a947 */ /* 0x004fea000383ffff */
[----:B------:R-:W-:Y:S05]  /*23760*/  BRA `(.L_x_1738) ;  /* 0xfffffee000087947 */ /* 0x000fea000383ffff */
.L_x_1743:
[----:B-1----:R1:W2:Y:S02]  /*23770*/  SYNCS.PHASECHK.TRANS64.TRYWAIT P1, [R9+URZ+0x16850], R8 ;  /* 0x01685008090075a7 */ /* 0x0022a4000802017f */
[----:B--2---:R-:W-:Y:S05]  /*23780*/  @!P1 NANOSLEEP.SYNCS 0x989680 ;  /* 0x009896800000995d */ /* 0x004fea0003900000 */
[----:B------:R-:W2:Y:S02]  /*23790*/  @!P1 SYNCS.PHASECHK.TRANS64 P1, [R9+URZ+0x16850], R8 ;  /* 0x01685008090095a7 */ /* 0x000ea4000802007f */
[----:B--2---:R-:W-:Y:S05]  /*237a0*/  @!P1 BRA `(.L_x_1743) ;  /* 0xfffffffc00f09947 */ /* 0x004fea000383ffff */
[----:B------:R-:W-:Y:S05]  /*237b0*/  BRA `(.L_x_1740) ;  /* 0xfffffee000d87947 */ /* 0x000fea000383ffff */
.L_x_1752:
[----:B-1----:R1:W2:Y:S02]  /*237c0*/  SYNCS.PHASECHK.TRANS64.TRYWAIT P2, [R9+URZ+0x16830], R12 ;  /* 0x0168300c090075a7 */ /* 0x0022a4000804017f */
[----:B--2---:R-:W-:Y:S05]  /*237d0*/  @!P2 NANOSLEEP.SYNCS 0x989680 ;  /* 0x009896800000a95d */ /* 0x004fea0003900000 */
[----:B------:R-:W2:Y:S02]  /*237e0*/  @!P2 SYNCS.PHASECHK.TRANS64 P2, [R9+URZ+0x16830], R12 ;  /* 0x0168300c0900a5a7 */ /* 0x000ea4000804007f */
[----:B--2---:R-:W-:Y:S05]  /*237f0*/  @!P2 BRA `(.L_x_1752) ;  /* 0xfffffffc00f0a947 */ /* 0x004fea000383ffff */
[----:B------:R-:W-:Y:S05]  /*23800*/  BRA `(.L_x_1751) ;  /* 0xffffff0400d87947 */ /* 0x000fea000383ffff */
.L_x_1756:
[----:B-1----:R1:W2:Y:S02]  /*23810*/  SYNCS.PHASECHK.TRANS64.TRYWAIT P1, [R9+URZ+0x16850], R8 ;  /* 0x01685008090075a7 */ /* 0x0022a4000802017f */
[----:B--2---:R-:W-:Y:S05]  /*23820*/  @!P1 NANOSLEEP.SYNCS 0x989680 ;  /* 0x009896800000995d */ /* 0x004fea0003900000 */
[----:B------:R-:W2:Y:S02]  /*23830*/  @!P1 SYNCS.PHASECHK.TRANS64 P1, [R9+URZ+0x16850], R8 ;  /* 0x01685008090095a7 */ /* 0x000ea4000802007f */
[----:B--2---:R-:W-:Y:S05]  /*23840*/  @!P1 BRA `(.L_x_1756) ;  /* 0xfffffffc00f09947 */ /* 0x004fea000383ffff */
[----:B------:R-:W-:Y:S05]  /*23850*/  BRA `(.L_x_1753) ;  /* 0xffffff0800a87947 */ /* 0x000fea000383ffff */
.L_x_1771:
[----:B-1----:R1:W2:Y:S02]  /*23860*/  SYNCS.PHASECHK.TRANS64.TRYWAIT P1, [R11+URZ+0x16850], R0 ;  /* 0x016850000b0075a7 */ /* 0x0022a4000802017f */
[----:B--2---:R-:W-:Y:S05]  /*23870*/  @!P1 NANOSLEEP.SYNCS 0x989680 ;  /* 0x009896800000995d */ /* 0x004fea0003900000 */
[----:B------:R-:W2:Y:S02]  /*23880*/  @!P1 SYNCS.PHASECHK.TRANS64 P1, [R11+URZ+0x16850], R0 ;  /* 0x016850000b0095a7 */ /* 0x000ea4000802007f */
[----:B--2---:R-:W-:Y:S05]  /*23890*/  @!P1 BRA `(.L_x_1771) ;  /* 0xfffffffc00f09947 */ /* 0x004fea000383ffff */
[----:B------:R-:W-:Y:S05]  /*238a0*/  BRA `(.L_x_1770) ;  /* 0xffffff3c00987947 */ /* 0x000fea000383ffff */
.L_x_1777:
[----:B------:R-:W-:Y:S02]  /*238b0*/  IMAD.MOV.U32 R13, RZ, RZ, R41 ;  /* 0x000000ffff0d7224 */ /* 0x000fe400078e0029 */
[----:B------:R-:W-:Y:S02]  /*238c0*/  IMAD.MOV.U32 R12, RZ, RZ, RZ ;  /* 0x000000ffff0c7224 */ /* 0x000fe400078e00ff */
[----:B------:R-:W-:Y:S02]  /*238d0*/  IMAD.MOV.U32 R11, RZ, RZ, 0x181f ;  /* 0x0000181fff0b7424 */ /* 0x000fe400078e00ff */
[----:B------:R-:W-:Y:S02]  /*238e0*/  IMAD.MOV.U32 R15, RZ, RZ, -0x1 ;  /* 0xffffffffff0f7424 */ /* 0x000fe400078e00ff */
[----:B------:R-:W-:-:S07]  /*238f0*/  IMAD.IADD R42, R42, 0x1, R51 ;  /* 0x000000012a2a7824 */ /* 0x000fce00078e0233 */
[----:B-----5:R-:W-:Y:S05]  /*23900*/  WARPSYNC.COLLECTIVE R15, `(.L_x_1977) ;  /* 0x000000000f087348 */ /* 0x020fea0003c00000 */
[----:B------:R0:W1:Y:S02]  /*23910*/  SHFL.IDX P6, R14, R13, R12, R11 ;  /* 0x0000000c0d0e7389 */ /* 0x00006400000c000b */
[----:B01---5:R-:W-:Y:S01]  /*23920*/  ENDCOLLECTIVE ;  /* 0x000000000000791b */ /* 0x023fe20003800000 */
.L_x_1977:
[----:B------:R-:W-:Y:S02]  /*23930*/  VIADD R20, R42, 0x30 ;  /* 0x000000302a147836 */ /* 0x000fe40000000000 */
[----:B------:R-:W-:Y:S02]  /*23940*/  IMAD.MOV.U32 R13, RZ, RZ, R40 ;  /* 0x000000ffff0d7224 */ /* 0x000fe400078e0028 */
[----:B------:R-:W-:-:S07]  /*23950*/  IMAD.MOV.U32 R0, RZ, RZ, R14 ;  /* 0x000000ffff007224 */ /* 0x000fce00078e000e */
[----:B------:R-:W-:Y:S05]  /*23960*/  WARPSYNC.COLLECTIVE R15, `(.L_x_1978) ;  /* 0x000000000f087348 */ /* 0x000fea0003c00000 */
[----:B------:R0:W1:Y:S02]  /*23970*/  SHFL.IDX P6, R14, R13, R12, R11 ;  /* 0x0000000c0d0e7389 */ /* 0x00006400000c000b */
[----:B01----:R-:W-:Y:S01]  /*23980*/  ENDCOLLECTIVE ;  /* 0x000000000000791b */ /* 0x003fe20003800000 */
.L_x_1978:
[----:B------:R-:W-:Y:S02]  /*23990*/  ULDC UR4, c[0x0][0xac8] ;  /* 0x0002b20000047ab9 */ /* 0x000fe40000000800 */
[----:B------:R-:W-:-:S04]  /*239a0*/  ISETP.GE.AND P0, PT, R43, UR4, PT ;  /* 0x000000042b007c0c */ /* 0x000fc8000bf06270 */
[-C--:B------:R-:W-:Y:S01]  /*239b0*/  ISETP.GE.OR P4, PT, R20, R45.reuse, P0 ;  /* 0x0000002d1400720c */ /* 0x080fe20000786670 */
[C---:B------:R-:W-:Y:S01]  /*239c0*/  VIADD R20, R42.reuse, 0x60 ;  /* 0x000000602a147836 */ /* 0x040fe20000000000 */
[----:B------:R-:W-:-:S04]  /*239d0*/  ISETP.GE.OR P3, PT, R42, R45, P0 ;  /* 0x0000002d2a00720c */ /* 0x000fc80000766670 */
[----:B------:R-:W-:Y:S01]  /*239e0*/  ISETP.GE.OR P2, PT, R20, R45, P0 ;  /* 0x0000002d1400720c */ /* 0x000fe20000746670 */
[----:B------:R-:W-:Y:S02]  /*239f0*/  IMAD.MOV.U32 R13, RZ, RZ, R41 ;  /* 0x000000ffff0d7224 */ /* 0x000fe400078e0029 */
[----:B------:R-:W-:Y:S02]  /*23a00*/  IMAD.MOV.U32 R12, RZ, RZ, 0x1 ;  /* 0x00000001ff0c7424 */ /* 0x000fe400078e00ff */
[----:B------:R-:W-:-:S08]  /*23a10*/  IMAD.MOV.U32 R3, RZ, RZ, R14 ;  /* 0x000000ffff037224 */ /* 0x000fd000078e000e */
[----:B------:R-:W-:Y:S05]  /*23a20*/  WARPSYNC.COLLECTIVE R15, `(.L_x_1979) ;  /* 0x000000000f087348 */ /* 0x000fea0003c00000 */
[----:B------:R0:W1:Y:S02]  /*23a30*/  SHFL.IDX P6, R14, R13, R12, R11 ;  /* 0x0000000c0d0e7389 */ /* 0x00006400000c000b */
[----:B01----:R-:W-:Y:S01]  /*23a40*/  ENDCOLLECTIVE ;  /* 0x000000000000791b */ /* 0x003fe20003800000 */
.L_x_1979:
[----:B------:R-:W-:-:S04]  /*23a50*/  @!P3 LEA R32, P5, R43, R3, 0x1 ;  /* 0x000000032b20b211 */ /* 0x000fc800078a08ff */
[----:B------:R-:W-:Y:S01]  /*23a60*/  @!P3 LEA.HI.X R3, R43, R0, R44, 0x1, P5 ;  /* 0x000000002b03b211 */ /* 0x000fe200028f0c2c */
[----:B------:R-:W-:Y:S02]  /*23a70*/  IMAD.MOV.U32 R13, RZ, RZ, R40 ;  /* 0x000000ffff0d7224 */ /* 0x000fe400078e0028 */
[----:B------:R-:W-:-:S07]  /*23a80*/  IMAD.MOV.U32 R8, RZ, RZ, R14 ;  /* 0x000000ffff087224 */ /* 0x000fce00078e000e */
[----:B------:R-:W-:Y:S05]  /*23a90*/  WARPSYNC.COLLECTIVE R15, `(.L_x_1980) ;  /* 0x000000000f087348 */ /* 0x000fea0003c00000 */
[----:B------:R0:W1:Y:S02]  /*23aa0*/  SHFL.IDX P6, R14, R13, R12, R11 ;  /* 0x0000000c0d0e7389 */ /* 0x00006400000c000b */
[----:B01----:R-:W-:Y:S01]  /*23ab0*/  ENDCOLLECTIVE ;  /* 0x000000000000791b */ /* 0x003fe20003800000 */
.L_x_1980:
[----:B------:R-:W-:Y:S02]  /*23ac0*/  IMAD.MOV.U32 R13, RZ, RZ, R41 ;  /* 0x000000ffff0d7224 */ /* 0x000fe400078e0029 */
[----:B------:R-:W-:Y:S02]  /*23ad0*/  IMAD.MOV.U32 R12, RZ, RZ, 0x2 ;  /* 0x00000002ff0c7424 */ /* 0x000fe400078e00ff */
[----:B------:R-:W-:-:S07]  /*23ae0*/  IMAD.MOV.U32 R9, RZ, RZ, R14 ;  /* 0x000000ffff097224 */ /* 0x000fce00078e000e */
[----:B------:R-:W-:Y:S05]  /*23af0*/  WARPSYNC.COLLECTIVE R15, `(.L_x_1981) ;  /* 0x000000000f087348 */ /* 0x000fea0003c00000 */
[----:B------:R0:W1:Y:S02]  /*23b00*/  SHFL.IDX P6, R14, R13, R12, R11 ;  /* 0x0000000c0d0e7389 */ /* 0x00006400000c000b */
[----:B01----:R-:W-:Y:S01]  /*23b10*/  ENDCOLLECTIVE ;  /* 0x000000000000791b */ /* 0x003fe20003800000 */
.L_x_1981:
[----:B------:R-:W-:Y:S01]  /*23b20*/  @!P4 LEA R20, P1, R43, R9, 0x1 ;  /* 0x000000092b14c211 */ /* 0x000fe200078208ff */
[----:B------:R-:W-:-:S03]  /*23b30*/  @!P3 IMAD.MOV.U32 R9, RZ, RZ, R3 ;  /* 0x000000ffff09b224 */ /* 0x000fc600078e0003 */
[----:B------:R-:W-:Y:S01]  /*23b40*/  @!P4 LEA.HI.X R21, R43, R8, R44, 0x1, P1 ;  /* 0x000000082b15c211 */ /* 0x000fe200008f0c2c */
[----:B------:R-:W-:-:S05]  /*23b50*/  @!P3 IMAD.MOV.U32 R8, RZ, RZ, R32 ;  /* 0x000000ffff08b224 */ /* 0x000fca00078e0020 */
[----:B------:R0:W-:Y:S01]  /*23b60*/  @!P3 ST.E.128 desc[UR42][R8.64], R4 ;  /* 0x000000040800b985 */ /* 0x0001e2000c101d2a */
[----:B------:R-:W-:-:S03]  /*23b70*/  IMAD.MOV.U32 R13, RZ, RZ, R40 ;  /* 0x000000ffff0d7224 */ /* 0x000fc600078e0028 */
[----:B------:R0:W-:Y:S01]  /*23b80*/  @!P4 ST.E.128 desc[UR42][R20.64], R24 ;  /* 0x000000181400c985 */ /* 0x0001e2000c101d2a */
[----:B------:R-:W-:-:S07]  /*23b90*/  IMAD.MOV.U32 R10, RZ, RZ, R14 ;  /* 0x000000ffff0a7224 */ /* 0x000fce00078e000e */
[----:B0-----:R-:W-:Y:S05]  /*23ba0*/  WARPSYNC.COLLECTIVE R15, `(.L_x_1982) ;  /* 0x000000000f087348 */ /* 0x001fea0003c00000 */
[----:B------:R1:W2:Y:S02]  /*23bb0*/  SHFL.IDX P6, R14, R13, R12, R11 ;  /* 0x0000000c0d0e7389 */ /* 0x0002a400000c000b */
[----:B012---:R-:W-:Y:S01]  /*23bc0*/  ENDCOLLECTIVE ;  /* 0x000000000000791b */ /* 0x007fe20003800000 */
.L_x_1982:
[----:B------:R-:W-:Y:S02]  /*23bd0*/  IMAD.MOV.U32 R13, RZ, RZ, R41 ;  /* 0x000000ffff0d7224 */ /* 0x000fe400078e0029 */
[----:B------:R-:W-:Y:S01]  /*23be0*/  IMAD.MOV.U32 R12, RZ, RZ, 0x3 ;  /* 0x00000003ff0c7424 */ /* 0x000fe200078e00ff */
[----:B------:R-:W-:-:S13]  /*23bf0*/  @!P2 LEA R46, P5, R43, R14, 0x1 ;  /* 0x0000000e2b2ea211 */ /* 0x000fda00078a08ff */
[----:B------:R-:W-:Y:S05]  /*23c00*/  WARPSYNC.COLLECTIVE R15, `(.L_x_1983) ;  /* 0x000000000f087348 */ /* 0x000fea0003c00000 */
[----:B------:R0:W1:Y:S02]  /*23c10*/  SHFL.IDX P6, R14, R13, R12, R11 ;  /* 0x0000000c0d0e7389 */ /* 0x00006400000c000b */
[----:B01----:R-:W-:Y:S01]  /*23c20*/  ENDCOLLECTIVE ;  /* 0x000000000000791b */ /* 0x003fe20003800000 */
.L_x_1983:
        /* <DEDUP_REMOVED lines=9> */
.L_x_1984:
[----:B------:R-:W-:Y:S05]  /*23cc0*/  BRA `(.L_x_1985) ;  /* 0xffffff5000d07947 */ /* 0x000fea000383ffff */
.L_x_1779:
[----:B------:R-:W-:Y:S02]  /*23cd0*/  IMAD.MOV.U32 R13, RZ, RZ, R4 ;  /* 0x000000ffff0d7224 */ /* 0x000fe400078e0004 */
[----:B------:R-:W-:Y:S02]  /*23ce0*/  IMAD.MOV.U32 R12, RZ, RZ, RZ ;  /* 0x000000ffff0c7224 */ /* 0x000fe400078e00ff */
[----:B------:R-:W-:Y:S02]  /*23cf0*/  IMAD.MOV.U32 R11, RZ, RZ, 0x1c1f ;  /* 0x00001c1fff0b7424 */ /* 0x000fe400078e00ff */
[----:B------:R-:W-:-:S07]  /*23d00*/  IMAD.MOV.U32 R15, RZ, RZ, -0x1 ;  /* 0xffffffffff0f7424 */ /* 0x000fce00078e00ff */
[----:B------:R-:W-:Y:S05]  /*23d10*/  WARPSYNC.COLLECTIVE R15, `(.L_x_1986) ;  /* 0x000000000f087348 */ /* 0x000fea0003c00000 */
[----:B------:R0:W1:Y:S02]  /*23d20*/  SHFL.IDX P6, R14, R13, R12, R11 ;  /* 0x0000000c0d0e7389 */ /* 0x00006400000c000b */
[----:B01----:R-:W-:Y:S01]  /*23d30*/  ENDCOLLECTIVE ;  /* 0x000000000000791b */ /* 0x003fe20003800000 */
.L_x_1986:
[----:B------:R-:W-:Y:S02]  /*23d40*/  IMAD.MOV.U32 R13, RZ, RZ, R3 ;  /* 0x000000ffff0d7224 */ /* 0x000fe400078e0003 */
[----:B------:R-:W-:-:S07]  /*23d50*/  IMAD.MOV.U32 R0, RZ, RZ, R14 ;  /* 0x000000ffff007224 */ /* 0x000fce00078e000e */
[----:B------:R-:W-:Y:S05]  /*23d60*/  WARPSYNC.COLLECTIVE R15, `(.L_x_1987) ;  /* 0x000000000f087348 */ /* 0x000fea0003c00000 */
[----:B------:R0:W1:Y:S02]  /*23d70*/  SHFL.IDX P6, R14, R13, R12, R11 ;  /* 0x0000000c0d0e7389 */ /* 0x00006400000c000b */
[----:B01----:R-:W-:Y:S01]  /*23d80*/  ENDCOLLECTIVE ;  /* 0x000000000000791b */ /* 0x003fe20003800000 */
.L_x_1987:
[----:B------:R-:W-:Y:S05]  /*23d90*/  BRA `(.L_x_1988) ;  /* 0xffffff5400ac7947 */ /* 0x000fea000383ffff */
.L_x_1782:
[----:B------:R-:W-:Y:S01]  /*23da0*/  BSSY B1, `(.L_x_1989) ;  /* 0x0000008000017945 */ /* 0x000fe20003800000 */
[----:B---3--:R-:W-:Y:S02]  /*23db0*/  IMAD.MOV.U32 R13, RZ, RZ, R4 ;  /* 0x000000ffff0d7224 */ /* 0x008fe400078e0004 */
[----:B------:R-:W-:Y:S02]  /*23dc0*/  IMAD.MOV.U32 R12, RZ, RZ, 0x1 ;  /* 0x00000001ff0c7424 */ /* 0x000fe400078e00ff */
[----:B------:R-:W-:Y:S02]  /*23dd0*/  IMAD.MOV.U32 R11, RZ, RZ, 0x1c1f ;  /* 0x00001c1fff0b7424 */ /* 0x000fe400078e00ff */
[----:B------:R-:W-:-:S07]  /*23de0*/  IMAD.MOV.U32 R15, RZ, RZ, -0x1 ;  /* 0xffffffffff0f7424 */ /* 0x000fce00078e00ff */
[----:B012---:R-:W-:Y:S05]  /*23df0*/  WARPSYNC.COLLECTIVE R15, `(.L_x_1990) ;  /* 0x000000000f087348 */ /* 0x007fea0003c00000 */
[----:B--2---:R2:W3:Y:S02]  /*23e00*/  SHFL.IDX P6, R14, R13, R12, R11 ;  /* 0x0000000c0d0e7389 */ /* 0x0044e400000c000b */
[----:B0123--:R-:W-:Y:S01]  /*23e10*/  ENDCOLLECTIVE ;  /* 0x000000000000791b */ /* 0x00ffe20003800000 */
.L_x_1990:
[----:B------:R-:W-:Y:S05]  /*23e20*/  BSYNC B1 ;  /* 0x0000000000017941 */ /* 0x000fea0003800000 */
.L_x_1989:
        /* <DEDUP_REMOVED lines=8> */
.L_x_1991:
[----:B------:R-:W-:Y:S05]  /*23eb0*/  BRA `(.L_x_1992) ;  /* 0xffffff5800087947 */ /* 0x000fea000383ffff */
.L_x_1786:
[----:B------:R-:W-:Y:S02]  /*23ec0*/  IMAD.MOV.U32 R13, RZ, RZ, R20 ;  /* 0x000000ffff0d7224 */ /* 0x000fe400078e0014 */
[----:B------:R-:W-:Y:S02]  /*23ed0*/  IMAD.MOV.U32 R12, RZ, RZ, RZ ;  /* 0x000000ffff0c7224 */ /* 0x000fe400078e00ff */
[----:B------:R-:W-:Y:S02]  /*23ee0*/  IMAD.MOV.U32 R11, RZ, RZ, 0x181f ;  /* 0x0000181fff0b7424 */ /* 0x000fe400078e00ff */
[----:B------:R-:W-:Y:S02]  /*23ef0*/  IMAD.MOV.U32 R15, RZ, RZ, -0x1 ;  /* 0xffffffffff0f7424 */ /* 0x000fe400078e00ff */
[----:B------:R-:W-:Y:S02]  /*23f00*/  IMAD R21, R24, R25, RZ ;  /* 0x0000001918157224 */ /* 0x000fe400078e02ff */
[----:B------:R-:W-:-:S07]  /*23f10*/  IMAD.IADD R24, R42, 0x1, R28 ;  /* 0x000000012a187824 */ /* 0x000fce00078e021c */
[----:B01----:R-:W-:Y:S05]  /*23f20*/  WARPSYNC.COLLECTIVE R15, `(.L_x_1993) ;  /* 0x000000000f087348 */ /* 0x003fea0003c00000 */
[----:B------:R2:W3:Y:S02]  /*23f30*/  SHFL.IDX P6, R14, R13, R12, R11 ;  /* 0x0000000c0d0e7389 */ /* 0x0004e400000c000b */
[----:B0123--:R-:W-:Y:S01]  /*23f40*/  ENDCOLLECTIVE ;  /* 0x000000000000791b */ /* 0x00ffe20003800000 */
.L_x_1993:
[C---:B------:R-:W-:Y:S01]  /*23f50*/  VIADD R8, R24.reuse, 0x30 ;  /* 0x0000003018087836 */ /* 0x040fe20000000000 */
[----:B------:R-:W-:-:S04]  /*23f60*/  ISETP.GE.OR P3, PT, R24, R21, P0 ;  /* 0x000000151800720c */ /* 0x000fc80000766670 */
[----:B------:R-:W-:Y:S01]  /*23f70*/  ISETP.GE.OR P4, PT, R8, R21, P0 ;  /* 0x000000150800720c */ /* 0x000fe20000786670 */
[----:B------:R-:W-:Y:S02]  /*23f80*/  VIADD R8, R24, 0x60 ;  /* 0x0000006018087836 */ /* 0x000fe40000000000 */
[----:B------:R-:W-:-:S03]  /*23f90*/  IMAD.MOV.U32 R13, RZ, RZ, R7 ;  /* 0x000000ffff0d7224 */ /* 0x000fc600078e0007 */
[----:B------:R-:W-:Y:S01]  /*23fa0*/  ISETP.GE.OR P2, PT, R8, R21, P0 ;  /* 0x000000150800720c */ /* 0x000fe20000746670 */
[----:B------:R-:W-:-:S12]  /*23fb0*/  IMAD.MOV.U32 R0, RZ, RZ, R14 ;  /* 0x000000ffff007224 */ /* 0x000fd800078e000e */
[----:B------:R-:W-:Y:S05]  /*23fc0*/  WARPSYNC.COLLECTIVE R15, `(.L_x_1994) ;  /* 0x000000000f087348 */ /* 0x000fea0003c00000 */
[----:B------:R0:W1:Y:S02]  /*23fd0*/  SHFL.IDX P6, R14, R13, R12, R11 ;  /* 0x0000000c0d0e7389 */ /* 0x00006400000c000b */
[----:B01----:R-:W-:Y:S01]  /*23fe0*/  ENDCOLLECTIVE ;  /* 0x000000000000791b */ /* 0x003fe20003800000 */
.L_x_1994:
[----:B------:R-:W-:Y:S01]  /*23ff0*/  IMAD.MOV.U32 R13, RZ, RZ, R20 ;  /* 0x000000ffff0d7224 */ /* 0x000fe200078e0014 */
[----:B------:R-:W-:Y:S01]  /*24000*/  MOV R12, 0x1 ;  /* 0x00000001000c7802 */ /* 0x000fe20000000f00 */
[----:B------:R-:W-:-:S07]  /*24010*/  IMAD.MOV.U32 R3, RZ, RZ, R14 ;  /* 0x000000ffff037224 */ /* 0x000fce00078e000e */
[----:B------:R-:W-:Y:S05]  /*24020*/  WARPSYNC.COLLECTIVE R15, `(.L_x_1995) ;  /* 0x000000000f087348 */ /* 0x000fea0003c00000 */
[----:B------:R0:W1:Y:S02]  /*24030*/  SHFL.IDX P6, R14, R13, R12, R11 ;  /* 0x0000000c0d0e7389 */ /* 0x00006400000c000b */
[----:B01----:R-:W-:Y:S01]  /*24040*/  ENDCOLLECTIVE ;  /* 0x000000000000791b */ /* 0x003fe20003800000 */
.L_x_1995:
[----:B------:R-:W-:-:S04]  /*24050*/  @!P3 LEA R10, P5, R43, R3, 0x1 ;  /* 0x000000032b0ab211 */ /* 0x000fc800078a08ff */
[----:B------:R-:W-:Y:S01]  /*24060*/  @!P3 LEA.HI.X R3, R43, R0, R44, 0x1, P5 ;  /* 0x000000002b03b211 */ /* 0x000fe200028f0c2c */
[----:B------:R-:W-:Y:S02]  /*24070*/  IMAD.MOV.U32 R13, RZ, RZ, R7 ;  /* 0x000000ffff0d7224 */ /* 0x000fe400078e0007 */
[----:B------:R-:W-:-:S07]  /*24080*/  IMAD.MOV.U32 R4, RZ, RZ, R14 ;  /* 0x000000ffff047224 */ /* 0x000fce00078e000e */
[----:B------:R-:W-:Y:S05]  /*24090*/  WARPSYNC.COLLECTIVE R15, `(.L_x_1996) ;  /* 0x000000000f087348 */ /* 0x000fea0003c00000 */
[----:B------:R0:W1:Y:S02]  /*240a0*/  SHFL.IDX P6, R14, R13, R12, R11 ;  /* 0x0000000c0d0e7389 */ /* 0x00006400000c000b */
[----:B01----:R-:W-:Y:S01]  /*240b0*/  ENDCOLLECTIVE ;  /* 0x000000000000791b */ /* 0x003fe20003800000 */
.L_x_1996:
[----:B------:R-:W-:Y:S02]  /*240c0*/  IMAD.MOV.U32 R13, RZ, RZ, R20 ;  /* 0x000000ffff0d7224 */ /* 0x000fe400078e0014 */
[----:B------:R-:W-:Y:S02]  /*240d0*/  IMAD.MOV.U32 R12, RZ, RZ, 0x2 ;  /* 0x00000002ff0c7424 */ /* 0x000fe400078e00ff */
[----:B------:R-:W-:-:S07]  /*240e0*/  IMAD.MOV.U32 R5, RZ, RZ, R14 ;  /* 0x000000ffff057224 */ /* 0x000fce00078e000e */
[----:B------:R-:W-:Y:S05]  /*240f0*/  WARPSYNC.COLLECTIVE R15, `(.L_x_1997) ;  /* 0x000000000f087348 */ /* 0x000fea0003c00000 */
[----:B------:R0:W1:Y:S02]  /*24100*/  SHFL.IDX P6, R14, R13, R12, R11 ;  /* 0x0000000c0d0e7389 */ /* 0x00006400000c000b */
[----:B01----:R-:W-:Y:S01]  /*24110*/  ENDCOLLECTIVE ;  /* 0x000000000000791b */ /* 0x003fe20003800000 */
.L_x_1997:
[----:B------:R-:W-:-:S04]  /*24120*/  @!P4 LEA R8, P1, R43, R5, 0x1 ;  /* 0x000000052b08c211 */ /* 0x000fc800078208ff */
[----:B------:R-:W-:Y:S01]  /*24130*/  @!P4 LEA.HI.X R9, R43, R4, R44, 0x1, P1 ;  /* 0x000000042b09c211 */ /* 0x000fe200008f0c2c */
[----:B------:R-:W-:Y:S02]  /*24140*/  IMAD.MOV.U32 R13, RZ, RZ, R7 ;  /* 0x000000ffff0d7224 */ /* 0x000fe400078e0007 */
[----:B------:R-:W-:-:S07]  /*24150*/  IMAD.MOV.U32 R6, RZ, RZ, R14 ;  /* 0x000000ffff067224 */ /* 0x000fce00078e000e */
[----:B------:R-:W-:Y:S05]  /*24160*/  WARPSYNC.COLLECTIVE R15, `(.L_x_1998) ;  /* 0x000000000f087348 */ /* 0x000fea0003c00000 */
[----:B------:R0:W1:Y:S02]  /*24170*/  SHFL.IDX P6, R14, R13, R12, R11 ;  /* 0x0000000c0d0e7389 */ /* 0x00006400000c000b */
[----:B01----:R-:W-:Y:S01]  /*24180*/  ENDCOLLECTIVE ;  /* 0x000000000000791b */ /* 0x003fe20003800000 */
.L_x_1998:
        /* <DEDUP_REMOVED lines=12> */
.L_x_1999:
[----:B------:R0:W-:Y:S01]  /*24250*/  @!P2 ST.E.128 desc[UR42][R4.64], RZ ;  /* 0x000000ff0400a985 */ /* 0x0001e2000c101d2a */
[----:B------:R-:W-:Y:S02]  /*24260*/  IMAD.MOV.U32 R13, RZ, RZ, R7 ;  /* 0x000000ffff0d7224 */ /* 0x000fe400078e0007 */
[----:B------:R-:W-:-:S07]  /*24270*/  IMAD.MOV.U32 R0, RZ, RZ, R14 ;  /* 0x000000ffff007224 */ /* 0x000fce00078e000e */
[----:B0-----:R-:W-:Y:S05]  /*24280*/  WARPSYNC.COLLECTIVE R15, `(.L_x_2000) ;  /* 0x000000000f087348 */ /* 0x001fea0003c00000 */
[----:B------:R1:W2:Y:S02]  /*24290*/  SHFL.IDX P6, R14, R13, R12, R11 ;  /* 0x0000000c0d0e7389 */ /* 0x0002a400000c000b */
[----:B012---:R-:W-:Y:S01]  /*242a0*/  ENDCOLLECTIVE ;  /* 0x000000000000791b */ /* 0x007fe20003800000 */
.L_x_2000:
[----:B------:R-:W-:Y:S05]  /*242b0*/  BRA `(.L_x_2001) ;  /* 0xffffff6000187947 */ /* 0x000fea000383ffff */
.L_x_1813:
[----:B------:R-:W0:Y:S01]  /*242c0*/  S2R R5, SR_TID.X ;  /* 0x0000000000057919 */ /* 0x000e220000002100 */
[----:B------:R-:W-:Y:S01]  /*242d0*/  BSSY B1, `(.L_x_2002) ;  /* 0x000000a000017945 */ /* 0x000fe20003800000 */
[----:B------:R-:W-:Y:S02]  /*242e0*/  IMAD.MOV.U32 R12, RZ, RZ, RZ ;  /* 0x000000ffff0c7224 */ /* 0x000fe400078e00ff */
[----:B------:R-:W-:Y:S02]  /*242f0*/  IMAD.MOV.U32 R11, RZ, RZ, 0x1f ;  /* 0x0000001fff0b7424 */ /* 0x000fe400078e00ff */
[----:B------:R-:W-:Y:S01]  /*24300*/  IMAD.MOV.U32 R15, RZ, RZ, -0x1 ;  /* 0xffffffffff0f7424 */ /* 0x000fe200078e00ff */
[----:B0-----:R-:W-:-:S04]  /*24310*/  SHF.R.U32.HI R5, RZ, 0x5, R5 ;  /* 0x00000005ff057819 */ /* 0x001fc80000011605 */
[----:B------:R-:W-:-:S05]  /*24320*/  LOP3.LUT R5, R5, 0x3, RZ, 0xc0, !PT ;  /* 0x0000000305057812 */ /* 0x000fca00078ec0ff */
[----:B-1----:R-:W-:-:S07]  /*24330*/  IMAD.MOV.U32 R13, RZ, RZ, R5 ;  /* 0x000000ffff0d7224 */ /* 0x002fce00078e0005 */
[----:B------:R-:W-:Y:S05]  /*24340*/  WARPSYNC.COLLECTIVE R15, `(.L_x_2003) ;  /* 0x000000000f087348 */ /* 0x000fea0003c00000 */
[----:B------:R0:W1:Y:S02]  /*24350*/  SHFL.IDX P6, R14, R13, R12, R11 ;  /* 0x0000000c0d0e7389 */ /* 0x00006400000c000b */
[----:B01----:R-:W-:Y:S01]  /*24360*/  ENDCOLLECTIVE ;  /* 0x000000000000791b */ /* 0x003fe20003800000 */
.L_x_2003:
[----:B------:R-:W-:Y:S05]  /*24370*/  BSYNC B1 ;  /* 0x0000000000017941 */ /* 0x000fea0003800000 */
.L_x_2002:
[----:B------:R-:W-:Y:S05]  /*24380*/  BRA `(.L_x_2004) ;  /* 0xffffff7c00b87947 */ /* 0x000fea000383ffff */
.L_x_1815:
[----:B------:R-:W-:Y:S01]  /*24390*/  BSSY B1, `(.L_x_2005) ;  /* 0x0000006000017945 */ /* 0x000fe20003800000 */
[----:B------:R-:W-:-:S07]  /*243a0*/  IMAD.MOV.U32 R15, RZ, RZ, -0x1 ;  /* 0xffffffffff0f7424 */ /* 0x000fce00078e00ff */
[----:B01----:R-:W-:Y:S05]  /*243b0*/  WARPSYNC.COLLECTIVE R15, `(.L_x_2006) ;  /* 0x000000000f0c7348 */ /* 0x003fea0003c00000 */
[----:B------:R-:W-:Y:S02]  /*243c0*/  ELECT P6, UR62, PT ;  /* 0x00000000003e782f */ /* 0x000fe400038c0000 */
[----:B------:R-:W-:Y:S01]  /*243d0*/  MOV R14, UR62 ;  /* 0x0000003e000e7c02 */ /* 0x000fe20008000f00 */
[----:B01----:R-:W-:Y:S10]  /*243e0*/  ENDCOLLECTIVE ;  /* 0x000000000000791b */ /* 0x003ff40003800000 */
.L_x_2006:
[----:B------:R-:W-:Y:S05]  /*243f0*/  BSYNC B1 ;  /* 0x0000000000017941 */ /* 0x000fea0003800000 */
.L_x_2005:
[----:B------:R-:W-:Y:S05]  /*24400*/  BRA `(.L_x_1814) ;  /* 0xffffff7c00b07947 */ /* 0x000fea000383ffff */
.L_x_1817:
[----:B0-----:R0:W2:Y:S02]  /*24410*/  SYNCS.PHASECHK.TRANS64.TRYWAIT P0, [R16+URZ+0x16820], R5 ;  /* 0x01682005100075a7 */ /* 0x0010a4000800017f */
[----:B--2---:R-:W-:Y:S05]  /*24420*/  @!P0 NANOSLEEP.SYNCS 0x989680 ;  /* 0x009896800000895d */ /* 0x004fea0003900000 */
[----:B------:R-:W2:Y:S02]  /*24430*/  @!P0 SYNCS.PHASECHK.TRANS64 P0, [R16+URZ+0x16820], R5 ;  /* 0x01682005100085a7 */ /* 0x000ea4000800007f */
[----:B--2---:R-:W-:Y:S05]  /*24440*/  @!P0 BRA `(.L_x_1817) ;  /* 0xfffffffc00f08947 */ /* 0x004fea000383ffff */
[----:B------:R-:W-:Y:S05]  /*24450*/  BRA `(.L_x_2007) ;  /* 0xffffff7c00c07947 */ /* 0x000fea000383ffff */
.L_x_1821:
[----:B0-----:R0:W2:Y:S02]  /*24460*/  SYNCS.PHASECHK.TRANS64.TRYWAIT P0, [R5+URZ+0x168a0], R7 ;  /* 0x0168a007050075a7 */ /* 0x0010a4000800017f */
[----:B--2---:R-:W-:Y:S05]  /*24470*/  @!P0 NANOSLEEP.SYNCS 0x989680 ;  /* 0x009896800000895d */ /* 0x004fea0003900000 */
[----:B------:R-:W2:Y:S02]  /*24480*/  @!P0 SYNCS.PHASECHK.TRANS64 P0, [R5+URZ+0x168a0], R7 ;  /* 0x0168a007050085a7 */ /* 0x000ea4000800007f */
[----:B--2---:R-:W-:Y:S05]  /*24490*/  @!P0 BRA `(.L_x_1821) ;  /* 0xfffffffc00f08947 */ /* 0x004fea000383ffff */
[----:B------:R-:W-:Y:S05]  /*244a0*/  BRA `(.L_x_2008) ;  /* 0xffffff7c00dc7947 */ /* 0x000fea000383ffff */
.L_x_1826:
[----:B-1----:R1:W2:Y:S02]  /*244b0*/  SYNCS.PHASECHK.TRANS64.TRYWAIT P0, [R5+URZ+0x168c0], R7 ;  /* 0x0168c007050075a7 */ /* 0x0022a4000800017f */
[----:B--2---:R-:W-:Y:S05]  /*244c0*/  @!P0 NANOSLEEP.SYNCS 0x989680 ;  /* 0x009896800000895d */ /* 0x004fea0003900000 */
[----:B------:R-:W2:Y:S02]  /*244d0*/  @!P0 SYNCS.PHASECHK.TRANS64 P0, [R5+URZ+0x168c0], R7 ;  /* 0x0168c007050085a7 */ /* 0x000ea4000800007f */
[----:B--2---:R-:W-:Y:S05]  /*244e0*/  @!P0 BRA `(.L_x_1826) ;  /* 0xfffffffc00f08947 */ /* 0x004fea000383ffff */
[----:B------:R-:W-:Y:S05]  /*244f0*/  BRA `(.L_x_2009) ;  /* 0xffffff80005c7947 */ /* 0x000fea000383ffff */
.L_x_1833:
[----:B0-----:R0:W2:Y:S02]  /*24500*/  SYNCS.PHASECHK.TRANS64.TRYWAIT P1, [R5+URZ+0x168a0], R7 ;  /* 0x0168a007050075a7 */ /* 0x0010a4000802017f */
[----:B--2---:R-:W-:Y:S05]  /*24510*/  @!P1 NANOSLEEP.SYNCS 0x989680 ;  /* 0x009896800000995d */ /* 0x004fea0003900000 */
[----:B------:R-:W2:Y:S02]  /*24520*/  @!P1 SYNCS.PHASECHK.TRANS64 P1, [R5+URZ+0x168a0], R7 ;  /* 0x0168a007050095a7 */ /* 0x000ea4000802007f */
[----:B--2---:R-:W-:Y:S05]  /*24530*/  @!P1 BRA `(.L_x_1833) ;  /* 0xfffffffc00f09947 */ /* 0x004fea000383ffff */
[----:B------:R-:W-:Y:S05]  /*24540*/  BRA `(.L_x_2010) ;  /* 0xffffff8400287947 */ /* 0x000fea000383ffff */
.L_x_1838:
[----:B-1----:R1:W2:Y:S02]  /*24550*/  SYNCS.PHASECHK.TRANS64.TRYWAIT P1, [R5+URZ+0x168c0], R7 ;  /* 0x0168c007050075a7 */ /* 0x0022a4000802017f */
[----:B--2---:R-:W-:Y:S05]  /*24560*/  @!P1 NANOSLEEP.SYNCS 0x989680 ;  /* 0x009896800000995d */ /* 0x004fea0003900000 */
[----:B------:R-:W2:Y:S02]  /*24570*/  @!P1 SYNCS.PHASECHK.TRANS64 P1, [R5+URZ+0x168c0], R7 ;  /* 0x0168c007050095a7 */ /* 0x000ea4000802007f */
[----:B--2---:R-:W-:Y:S05]  /*24580*/  @!P1 BRA `(.L_x_1838) ;  /* 0xfffffffc00f09947 */ /* 0x004fea000383ffff */
[----:B------:R-:W-:Y:S05]  /*24590*/  BRA `(.L_x_2011) ;  /* 0xffffff8400a07947 */ /* 0x000fea000383ffff */
.L_x_1861:
        /* <DEDUP_REMOVED lines=11> */
.L_x_2013:
[----:B------:R-:W-:Y:S05]  /*24650*/  BSYNC B0 ;  /* 0x0000000000007941 */ /* 0x000fea0003800000 */
.L_x_2012:
[----:B------:R-:W-:Y:S05]  /*24660*/  BRA `(.L_x_2014) ;  /* 0xffffff9400b47947 */ /* 0x000fea000383ffff */
.L_x_1864:
[----:B0-----:R0:W1:Y:S02]  /*24670*/  SYNCS.PHASECHK.TRANS64.TRYWAIT P0, [R3+URZ+0x16840], R4 ;  /* 0x01684004030075a7 */ /* 0x001064000800017f */
[----:B-1----:R-:W-:Y:S05]  /*24680*/  @!P0 NANOSLEEP.SYNCS 0x989680 ;  /* 0x009896800000895d */ /* 0x002fea0003900000 */
[----:B------:R-:W1:Y:S02]  /*24690*/  @!P0 SYNCS.PHASECHK.TRANS64 P0, [R3+URZ+0x16840], R4 ;  /* 0x01684004030085a7 */ /* 0x000e64000800007f */
[----:B-1----:R-:W-:Y:S05]  /*246a0*/  @!P0 BRA `(.L_x_1864) ;  /* 0xfffffffc00f08947 */ /* 0x002fea000383ffff */
[----:B------:R-:W-:Y:S05]  /*246b0*/  BRA `(.L_x_2015) ;  /* 0xffffff9800087947 */ /* 0x000fea000383ffff */
.L_x_1865:
        /* <DEDUP_REMOVED lines=8> */
.L_x_2017:
[----:B------:R-:W-:Y:S05]  /*24740*/  BSYNC B0 ;  /* 0x0000000000007941 */ /* 0x000fea0003800000 */
.L_x_2016:
        /* <DEDUP_REMOVED lines=9> */
.L_x_2018:
[----:B------:R-:W-:Y:S02]  /*247e0*/  IMAD.MOV.U32 R13, RZ, RZ, R2 ;  /* 0x000000ffff0d7224 */ /* 0x000fe400078e0002 */
[----:B------:R-:W-:Y:S02]  /*247f0*/  IMAD.MOV.U32 R12, RZ, RZ, 0x1 ;  /* 0x00000001ff0c7424 */ /* 0x000fe400078e00ff */
[----:B------:R-:W-:-:S07]  /*24800*/  IMAD.MOV.U32 R7, RZ, RZ, R14 ;  /* 0x000000ffff077224 */ /* 0x000fce00078e000e */
[----:B------:R-:W-:Y:S05]  /*24810*/  WARPSYNC.COLLECTIVE R15, `(.L_x_2019) ;  /* 0x000000000f087348 */ /* 0x000fea0003c00000 */
[----:B------:R0:W1:Y:S02]  /*24820*/  SHFL.IDX P6, R14, R13, R12, R11 ;  /* 0x0000000c0d0e7389 */ /* 0x00006400000c000b */
[----:B01----:R-:W-:Y:S01]  /*24830*/  ENDCOLLECTIVE ;  /* 0x000000000000791b */ /* 0x003fe20003800000 */
.L_x_2019:
        /* <DEDUP_REMOVED lines=15> */
.L_x_2020:
[----:B------:R-:W-:Y:S02]  /*24930*/  @P0 IMAD R8, R5, 0x2, R16 ;  /* 0x0000000205080824 */ /* 0x000fe400078e0210 */
[----:B------:R-:W-:Y:S02]  /*24940*/  IMAD.MOV.U32 R13, RZ, RZ, R2 ;  /* 0x000000ffff0d7224 */ /* 0x000fe400078e0002 */
[----:B------:R-:W-:Y:S02]  /*24950*/  IMAD.MOV.U32 R12, RZ, RZ, 0x2 ;  /* 0x00000002ff0c7424 */ /* 0x000fe400078e00ff */
[----:B------:R-:W-:-:S07]  /*24960*/  IMAD.MOV.U32 R7, RZ, RZ, R14 ;  /* 0x000000ffff077224 */ /* 0x000fce00078e000e */
[----:B------:R-:W-:Y:S05]  /*24970*/  WARPSYNC.COLLECTIVE R15, `(.L_x_2021) ;  /* 0x000000000f087348 */ /* 0x000fea0003c00000 */
[----:B------:R0:W1:Y:S02]  /*24980*/  SHFL.IDX P6, R14, R13, R12, R11 ;  /* 0x0000000c0d0e7389 */ /* 0x00006400000c000b */
[----:B01----:R-:W-:Y:S01]  /*24990*/  ENDCOLLECTIVE ;  /* 0x000000000000791b */ /* 0x003fe20003800000 */
.L_x_2021:
        /* <DEDUP_REMOVED lines=15> */
.L_x_2022:
[----:B------:R-:W-:Y:S02]  /*24a90*/  @P0 IMAD R8, R5, 0x2, R16 ;  /* 0x0000000205080824 */ /* 0x000fe400078e0210 */
[----:B------:R-:W-:Y:S02]  /*24aa0*/  IMAD.MOV.U32 R13, RZ, RZ, R2 ;  /* 0x000000ffff0d7224 */ /* 0x000fe400078e0002 */
[----:B------:R-:W-:Y:S02]  /*24ab0*/  IMAD.MOV.U32 R12, RZ, RZ, 0x3 ;  /* 0x00000003ff0c7424 */ /* 0x000fe400078e00ff */
[----:B------:R-:W-:-:S07]  /*24ac0*/  IMAD.MOV.U32 R7, RZ, RZ, R14 ;  /* 0x000000ffff077224 */ /* 0x000fce00078e000e */
[----:B------:R-:W-:Y:S05]  /*24ad0*/  WARPSYNC.COLLECTIVE R15, `(.L_x_2023) ;  /* 0x000000000f087348 */ /* 0x000fea0003c00000 */
[----:B------:R0:W1:Y:S02]  /*24ae0*/  SHFL.IDX P6, R14, R13, R12, R11 ;  /* 0x0000000c0d0e7389 */ /* 0x00006400000c000b */
[----:B01----:R-:W-:Y:S01]  /*24af0*/  ENDCOLLECTIVE ;  /* 0x000000000000791b */ /* 0x003fe20003800000 */
.L_x_2023:
        /* <DEDUP_REMOVED lines=15> */
.L_x_2024:
[----:B------:R-:W-:Y:S02]  /*24bf0*/  @P0 IMAD R8, R5, 0x2, R16 ;  /* 0x0000000205080824 */ /* 0x000fe400078e0210 */
[----:B------:R-:W-:Y:S02]  /*24c00*/  IMAD.MOV.U32 R13, RZ, RZ, R2 ;  /* 0x000000ffff0d7224 */ /* 0x000fe400078e0002 */
[----:B------:R-:W-:Y:S02]  /*24c10*/  IMAD.MOV.U32 R12, RZ, RZ, 0x4 ;  /* 0x00000004ff0c7424 */ /* 0x000fe400078e00ff */
[----:B------:R-:W-:-:S07]  /*24c20*/  IMAD.MOV.U32 R7, RZ, RZ, R14 ;  /* 0x000000ffff077224 */ /* 0x000fce00078e000e */
[----:B------:R-:W-:Y:S05]  /*24c30*/  WARPSYNC.COLLECTIVE R15, `(.L_x_2025) ;  /* 0x000000000f087348 */ /* 0x000fea0003c00000 */
[----:B------:R0:W1:Y:S02]  /*24c40*/  SHFL.IDX P6, R14, R13, R12, R11 ;  /* 0x0000000c0d0e7389 */ /* 0x00006400000c000b */
[----:B01----:R-:W-:Y:S01]  /*24c50*/  ENDCOLLECTIVE ;  /* 0x000000000000791b */ /* 0x003fe20003800000 */
.L_x_2025:
        /* <DEDUP_REMOVED lines=15> */
.L_x_2026:
[----:B------:R-:W-:Y:S02]  /*24d50*/  @P0 IMAD R8, R5, 0x2, R16 ;  /* 0x0000000205080824 */ /* 0x000fe400078e0210 */
[----:B------:R-:W-:Y:S02]  /*24d60*/  IMAD.MOV.U32 R13, RZ, RZ, R2 ;  /* 0x000000ffff0d7224 */ /* 0x000fe400078e0002 */
[----:B------:R-:W-:Y:S02]  /*24d70*/  IMAD.MOV.U32 R12, RZ, RZ, 0x5 ;  /* 0x00000005ff0c7424 */ /* 0x000fe400078e00ff */
[----:B------:R-:W-:-:S07]  /*24d80*/  IMAD.MOV.U32 R7, RZ, RZ, R14 ;  /* 0x000000ffff077224 */ /* 0x000fce00078e000e */
[----:B------:R-:W-:Y:S05]  /*24d90*/  WARPSYNC.COLLECTIVE R15, `(.L_x_2027) ;  /* 0x000000000f087348 */ /* 0x000fea0003c00000 */
[----:B------:R0:W1:Y:S02]  /*24da0*/  SHFL.IDX P6, R14, R13, R12, R11 ;  /* 0x0000000c0d0e7389 */ /* 0x00006400000c000b */
[----:B01----:R-:W-:Y:S01]  /*24db0*/  ENDCOLLECTIVE ;  /* 0x000000000000791b */ /* 0x003fe20003800000 */
.L_x_2027:
        /* <DEDUP_REMOVED lines=15> */
.L_x_2028:
[----:B------:R-:W-:Y:S02]  /*24eb0*/  @P0 IMAD R8, R5, 0x2, R16 ;  /* 0x0000000205080824 */ /* 0x000fe400078e0210 */
[----:B------:R-:W-:Y:S02]  /*24ec0*/  IMAD.MOV.U32 R13, RZ, RZ, R2 ;  /* 0x000000ffff0d7224 */ /* 0x000fe400078e0002 */
[----:B------:R-:W-:Y:S02]  /*24ed0*/  IMAD.MOV.U32 R12, RZ, RZ, 0x6 ;  /* 0x00000006ff0c7424 */ /* 0x000fe400078e00ff */
[----:B------:R-:W-:-:S07]  /*24ee0*/  IMAD.MOV.U32 R7, RZ, RZ, R14 ;  /* 0x000000ffff077224 */ /* 0x000fce00078e000e */
[----:B------:R-:W-:Y:S05]  /*24ef0*/  WARPSYNC.COLLECTIVE R15, `(.L_x_2029) ;  /* 0x000000000f087348 */ /* 0x000fea0003c00000 */
[----:B------:R0:W1:Y:S02]  /*24f00*/  SHFL.IDX P6, R14, R13, R12, R11 ;  /* 0x0000000c0d0e7389 */ /* 0x00006400000c000b */
[----:B01----:R-:W-:Y:S01]  /*24f10*/  ENDCOLLECTIVE ;  /* 0x000000000000791b */ /* 0x003fe20003800000 */
.L_x_2029:
        /* <DEDUP_REMOVED lines=15> */
.L_x_2030:
[----:B------:R-:W-:Y:S02]  /*25010*/  @P0 IMAD R8, R5, 0x2, R16 ;  /* 0x0000000205080824 */ /* 0x000fe400078e0210 */
[----:B------:R-:W-:Y:S02]  /*25020*/  IMAD.MOV.U32 R13, RZ, RZ, R2 ;  /* 0x000000ffff0d7224 */ /* 0x000fe400078e0002 */
[----:B------:R-:W-:Y:S02]  /*25030*/  IMAD.MOV.U32 R12, RZ, RZ, 0x7 ;  /* 0x00000007ff0c7424 */ /* 0x000fe400078e00ff */
[----:B------:R-:W-:-:S07]  /*25040*/  IMAD.MOV.U32 R7, RZ, RZ, R14 ;  /* 0x000000ffff077224 */ /* 0x000fce00078e000e */
[----:B------:R-:W-:Y:S05]  /*25050*/  WARPSYNC.COLLECTIVE R15, `(.L_x_2031) ;  /* 0x000000000f087348 */ /* 0x000fea0003c00000 */
[----:B------:R0:W1:Y:S02]  /*25060*/  SHFL.IDX P6, R14, R13, R12, R11 ;  /* 0x0000000c0d0e7389 */ /* 0x00006400000c000b */
[----:B01----:R-:W-:Y:S01]  /*25070*/  ENDCOLLECTIVE ;  /* 0x000000000000791b */ /* 0x003fe20003800000 */
.L_x_2031:
        /* <DEDUP_REMOVED lines=10> */
.L_x_2032:
[----:B------:R-:W-:Y:S01]  /*25120*/  @!PT LDS RZ, [RZ] ;  /* 0x00000000fffff984 */ /* 0x000fe20000000800 */
[----:B------:R-:W-:Y:S01]  /*25130*/  @!PT LDS RZ, [RZ] ;  /* 0x00000000fffff984 */ /* 0x000fe20000000800 */
[----:B------:R-:W-:Y:S01]  /*25140*/  @!PT LDS RZ, [RZ] ;  /* 0x00000000fffff984 */ /* 0x000fe20000000800 */
[----:B------:R0:W-:Y:S01]  /*25150*/  @P0 LDGSTS.E.BYPASS.LTC128B.128 [R8+0x11400], desc[UR42][R6.64], !P2 ;  /* 0x1140000006080fae */ /* 0x0001e2000d101d6a */
[----:B------:R-:W-:Y:S01]  /*25160*/  IMAD.MOV.U32 R0, RZ, RZ, R14 ;  /* 0x000000ffff007224 */ /* 0x000fe200078e000e */
[----:B------:R-:W-:Y:S06]  /*25170*/  BRA `(.L_x_2033) ;  /* 0xffffff9400107947 */ /* 0x000fec000383ffff */
.L_x_1870:
        /* <DEDUP_REMOVED lines=9> */
.L_x_2034:
[C---:B------:R-:W-:Y:S01]  /*25210*/  VIADD R9, R25.reuse, 0x10 ;  /* 0x0000001019097836 */ /* 0x040fe20000000000 */
[----:B------:R-:W-:Y:S01]  /*25220*/  ISETP.GE.AND P1, PT, R25, R2, PT ;  /* 0x000000021900720c */ /* 0x000fe20003f26270 */
[----:B------:R-:W-:Y:S02]  /*25230*/  IMAD.MOV.U32 R13, RZ, RZ, R0 ;  /* 0x000000ffff0d7224 */ /* 0x000fe400078e0000 */
[----:B------:R-:W-:-:S10]  /*25240*/  IMAD.MOV.U32 R6, RZ, RZ, R14 ;  /* 0x000000ffff067224 */ /* 0x000fd400078e000e */
[----:B------:R-:W-:Y:S05]  /*25250*/  WARPSYNC.COLLECTIVE R15, `(.L_x_2035) ;  /* 0x000000000f087348 */ /* 0x000fea0003c00000 */
[----:B------:R0:W1:Y:S02]  /*25260*/  SHFL.IDX P6, R14, R13, R12, R11 ;  /* 0x0000000c0d0e7389 */ /* 0x00006400000c000b */
[----:B01----:R-:W-:Y:S01]  /*25270*/  ENDCOLLECTIVE ;  /* 0x000000000000791b */ /* 0x003fe20003800000 */
.L_x_2035:
[----:B------:R-:W-:Y:S02]  /*25280*/  IMAD.MOV.U32 R13, RZ, RZ, R4 ;  /* 0x000000ffff0d7224 */ /* 0x000fe400078e0004 */
[----:B------:R-:W-:Y:S02]  /*25290*/  IMAD.MOV.U32 R12, RZ, RZ, 0x1 ;  /* 0x00000001ff0c7424 */ /* 0x000fe400078e00ff */
[----:B------:R-:W-:-:S07]  /*252a0*/  IMAD.MOV.U32 R7, RZ, RZ, R14 ;  /* 0x000000ffff077224 */ /* 0x000fce00078e000e */
[----:B------:R-:W-:Y:S05]  /*252b0*/  WARPSYNC.COLLECTIVE R15, `(.L_x_2036) ;  /* 0x000000000f087348 */ /* 0x000fea0003c00000 */
[----:B------:R0:W1:Y:S02]  /*252c0*/  SHFL.IDX P6, R14, R13, R12, R11 ;  /* 0x0000000c0d0e7389 */ /* 0x00006400000c000b */
[----:B01----:R-:W-:Y:S01]  /*252d0*/  ENDCOLLECTIVE ;  /* 0x000000000000791b */ /* 0x003fe20003800000 */
.L_x_2036:
        /* <DEDUP_REMOVED lines=15> */
.L_x_2037:
[----:B------:R-:W-:Y:S02]  /*253d0*/  IMAD.MOV.U32 R13, RZ, RZ, R4 ;  /* 0x000000ffff0d7224 */ /* 0x000fe400078e0004 */
[----:B------:R-:W-:Y:S02]  /*253e0*/  IMAD.MOV.U32 R12, RZ, RZ, 0x2 ;  /* 0x00000002ff0c7424 */ /* 0x000fe400078e00ff */
[----:B------:R-:W-:-:S07]  /*253f0*/  IMAD.MOV.U32 R7, RZ, RZ, R14 ;  /* 0x000000ffff077224 */ /* 0x000fce00078e000e */
[----:B------:R-:W-:Y:S05]  /*25400*/  WARPSYNC.COLLECTIVE R15, `(.L_x_2038) ;  /* 0x000000000f087348 */ /* 0x000fea0003c00000 */
[----:B------:R0:W1:Y:S02]  /*25410*/  SHFL.IDX P6, R14, R13, R12, R11 ;  /* 0x0000000c0d0e7389 */ /* 0x00006400000c000b */
[----:B01----:R-:W-:Y:S01]  /*25420*/  ENDCOLLECTIVE ;  /* 0x000000000000791b */ /* 0x003fe20003800000 */
.L_x_2038:
        /* <DEDUP_REMOVED lines=16> */
.L_x_2039:
[----:B------:R-:W-:Y:S02]  /*25530*/  IMAD.MOV.U32 R13, RZ, RZ, R4 ;  /* 0x000000ffff0d7224 */ /* 0x000fe400078e0004 */
[----:B------:R-:W-:Y:S02]  /*25540*/  IMAD.MOV.U32 R12, RZ, RZ, 0x3 ;  /* 0x00000003ff0c7424 */ /* 0x000fe400078e00ff */
[----:B------:R-:W-:-:S07]  /*25550*/  IMAD.MOV.U32 R7, RZ, RZ, R14 ;  /* 0x000000ffff077224 */ /* 0x000fce00078e000e */
[----:B------:R-:W-:Y:S05]  /*25560*/  WARPSYNC.COLLECTIVE R15, `(.L_x_2040) ;  /* 0x000000000f087348 */ /* 0x000fea0003c00000 */
[----:B------:R0:W1:Y:S02]  /*25570*/  SHFL.IDX P6, R14, R13, R12, R11 ;  /* 0x0000000c0d0e7389 */ /* 0x00006400000c000b */
[----:B01----:R-:W-:Y:S01]  /*25580*/  ENDCOLLECTIVE ;  /* 0x000000000000791b */ /* 0x003fe20003800000 */
.L_x_2040:
        /* <DEDUP_REMOVED lines=16> */
.L_x_2041:
[----:B------:R-:W-:Y:S02]  /*25690*/  IMAD.MOV.U32 R13, RZ, RZ, R4 ;  /* 0x000000ffff0d7224 */ /* 0x000fe400078e0004 */
[----:B------:R-:W-:Y:S02]  /*256a0*/  IMAD.MOV.U32 R12, RZ, RZ, 0x4 ;  /* 0x00000004ff0c7424 */ /* 0x000fe400078e00ff */
[----:B------:R-:W-:-:S07]  /*256b0*/  IMAD.MOV.U32 R7, RZ, RZ, R14 ;  /* 0x000000ffff077224 */ /* 0x000fce00078e000e */
[----:B------:R-:W-:Y:S05]  /*256c0*/  WARPSYNC.COLLECTIVE R15, `(.L_x_2042) ;  /* 0x000000000f087348 */ /* 0x000fea0003c00000 */
[----:B------:R0:W1:Y:S02]  /*256d0*/  SHFL.IDX P6, R14, R13, R12, R11 ;  /* 0x0000000c0d0e7389 */ /* 0x00006400000c000b */
[----:B01----:R-:W-:Y:S01]  /*256e0*/  ENDCOLLECTIVE ;  /* 0x000000000000791b */ /* 0x003fe20003800000 */
.L_x_2042:
        /* <DEDUP_REMOVED lines=16> */
.L_x_2043:
[----:B------:R-:W-:Y:S02]  /*257f0*/  IMAD.MOV.U32 R13, RZ, RZ, R4 ;  /* 0x000000ffff0d7224 */ /* 0x000fe400078e0004 */
[----:B------:R-:W-:Y:S02]  /*25800*/  IMAD.MOV.U32 R12, RZ, RZ, 0x5 ;  /* 0x00000005ff0c7424 */ /* 0x000fe400078e00ff */
[----:B------:R-:W-:-:S07]  /*25810*/  IMAD.MOV.U32 R7, RZ, RZ, R14 ;  /* 0x000000ffff077224 */ /* 0x000fce00078e000e */
[----:B------:R-:W-:Y:S05]  /*25820*/  WARPSYNC.COLLECTIVE R15, `(.L_x_2044) ;  /* 0x000000000f087348 */ /* 0x000fea0003c00000 */
[----:B------:R0:W1:Y:S02]  /*25830*/  SHFL.IDX P6, R14, R13, R12, R11 ;  /* 0x0000000c0d0e7389 */ /* 0x00006400000c000b */
[----:B01----:R-:W-:Y:S01]  /*25840*/  ENDCOLLECTIVE ;  /* 0x000000000000791b */ /* 0x003fe20003800000 */
.L_x_2044:
        /* <DEDUP_REMOVED lines=16> */
.L_x_2045:
[----:B------:R-:W-:Y:S02]  /*25950*/  IMAD.MOV.U32 R13, RZ, RZ, R4 ;  /* 0x000000ffff0d7224 */ /* 0x000fe400078e0004 */
[----:B------:R-:W-:Y:S02]  /*25960*/  IMAD.MOV.U32 R12, RZ, RZ, 0x6 ;  /* 0x00000006ff0c7424 */ /* 0x000fe400078e00ff */
[----:B------:R-:W-:-:S07]  /*25970*/  IMAD.MOV.U32 R7, RZ, RZ, R14 ;  /* 0x000000ffff077224 */ /* 0x000fce00078e000e */
[----:B------:R-:W-:Y:S05]  /*25980*/  WARPSYNC.COLLECTIVE R15, `(.L_x_2046) ;  /* 0x000000000f087348 */ /* 0x000fea0003c00000 */
[----:B------:R0:W1:Y:S02]  /*25990*/  SHFL.IDX P6, R14, R13, R12, R11 ;  /* 0x0000000c0d0e7389 */ /* 0x00006400000c000b */
[----:B01----:R-:W-:Y:S01]  /*259a0*/  ENDCOLLECTIVE ;  /* 0x000000000000791b */ /* 0x003fe20003800000 */
.L_x_2046:
        /* <DEDUP_REMOVED lines=16> */
.L_x_2047:
[----:B------:R-:W-:Y:S02]  /*25ab0*/  IMAD.MOV.U32 R13, RZ, RZ, R4 ;  /* 0x000000ffff0d7224 */ /* 0x000fe400078e0004 */
[----:B------:R-:W-:Y:S02]  /*25ac0*/  IMAD.MOV.U32 R12, RZ, RZ, 0x7 ;  /* 0x00000007ff0c7424 */ /* 0x000fe400078e00ff */
[----:B------:R-:W-:-:S07]  /*25ad0*/  IMAD.MOV.U32 R7, RZ, RZ, R14 ;  /* 0x000000ffff077224 */ /* 0x000fce00078e000e */
[----:B------:R-:W-:Y:S05]  /*25ae0*/  WARPSYNC.COLLECTIVE R15, `(.L_x_2048) ;  /* 0x000000000f087348 */ /* 0x000fea0003c00000 */
[----:B------:R0:W1:Y:S02]  /*25af0*/  SHFL.IDX P6, R14, R13, R12, R11 ;  /* 0x0000000c0d0e7389 */ /* 0x00006400000c000b */
[----:B01----:R-:W-:Y:S01]  /*25b00*/  ENDCOLLECTIVE ;  /* 0x000000000000791b */ /* 0x003fe20003800000 */
.L_x_2048:
        /* <DEDUP_REMOVED lines=11> */
.L_x_2049:
        /* <DEDUP_REMOVED lines=12> */
.L_x_2050:
[----:B------:R-:W-:-:S05]  /*25c80*/  @!P1 LEA R6, P2, R20, R6, 0x1 ;  /* 0x0000000614069211 */ /* 0x000fca00078408ff */
[----:B------:R-:W-:-:S04]  /*25c90*/  @!P1 IMAD.X R4, RZ, RZ, R4, P2 ;  /* 0x000000ffff049224 */ /* 0x000fc800010e0604 */
[----:B------:R-:W-:Y:S02]  /*25ca0*/  @!P1 IMAD.MOV.U32 R7, RZ, RZ, R4 ;  /* 0x000000ffff079224 */ /* 0x000fe400078e0004 */
[----:B------:R-:W-:Y:S02]  /*25cb0*/  IMAD.MOV.U32 R13, RZ, RZ, R5 ;  /* 0x000000ffff0d7224 */ /* 0x000fe400078e0005 */
[----:B------:R-:W-:Y:S01]  /*25cc0*/  VIADD R4, R25, 0xa0 ;  /* 0x000000a019047836 */ /* 0x000fe20000000000 */
        /* <DEDUP_REMOVED lines=9> */
.L_x_2051:
[----:B------:R-:W-:Y:S02]  /*25d60*/  IMAD.MOV.U32 R13, RZ, RZ, R3 ;  /* 0x000000ffff0d7224 */ /* 0x000fe400078e0003 */
[----:B------:R-:W-:Y:S02]  /*25d70*/  IMAD.MOV.U32 R12, RZ, RZ, 0x1 ;  /* 0x00000001ff0c7424 */ /* 0x000fe400078e00ff */
[----:B------:R-:W-:-:S07]  /*25d80*/  IMAD.MOV.U32 R8, RZ, RZ, R14 ;  /* 0x000000ffff087224 */ /* 0x000fce00078e000e */
[----:B------:R-:W-:Y:S05]  /*25d90*/  WARPSYNC.COLLECTIVE R15, `(.L_x_2052) ;  /* 0x000000000f087348 */ /* 0x000fea0003c00000 */
[----:B------:R0:W1:Y:S02]  /*25da0*/  SHFL.IDX P6, R14, R13, R12, R11 ;  /* 0x0000000c0d0e7389 */ /* 0x00006400000c000b */
[----:B01----:R-:W-:Y:S01]  /*25db0*/  ENDCOLLECTIVE ;  /* 0x000000000000791b */ /* 0x003fe20003800000 */
.L_x_2052:
[----:B------:R-:W-:-:S05]  /*25dc0*/  @!P1 LEA R6, P2, R20, R8, 0x1 ;  /* 0x0000000814069211 */ /* 0x000fca00078408ff */
[----:B------:R-:W-:-:S04]  /*25dd0*/  @!P1 IMAD.X R0, RZ, RZ, R0, P2 ;  /* 0x000000ffff009224 */ /* 0x000fc800010e0600 */
[----:B------:R-:W-:Y:S02]  /*25de0*/  @!P1 IMAD.MOV.U32 R7, RZ, RZ, R0 ;  /* 0x000000ffff079224 */ /* 0x000fe400078e0000 */
[----:B------:R-:W-:Y:S02]  /*25df0*/  VIADD R0, R25, 0x90 ;  /* 0x0000009019007836 */ /* 0x000fe40000000000 */
[----:B------:R-:W-:Y:S01]  /*25e00*/  IMAD.MOV.U32 R13, RZ, RZ, R5 ;  /* 0x000000ffff0d7224 */ /* 0x000fe200078e0005 */
[----:B------:R-:W-:Y:S01]  /*25e10*/  @!PT LDS RZ, [RZ] ;  /* 0x00000000fffff984 */ /* 0x000fe20000000800 */
[----:B------:R-:W-:Y:S01]  /*25e20*/  @!PT LDS RZ, [RZ] ;  /* 0x00000000fffff984 */ /* 0x000fe20000000800 */
[----:B------:R-:W-:Y:S01]  /*25e30*/  @!PT LDS RZ, [RZ] ;  /* 0x00000000fffff984 */ /* 0x000fe20000000800 */
[----:B------:R0:W-:Y:S02]  /*25e40*/  @!P1 LDGSTS.E.BYPASS.LTC128B.128 [R10+0xc400], desc[UR42][R6.64], !P0 ;  /* 0x0c400000060a9fae */ /* 0x0001e4000c101d6a */
[----:B------:R-:W-:Y:S01]  /*25e50*/  ISETP.GE.AND P1, PT, R0, R2, PT ;  /* 0x000000020000720c */ /* 0x000fe20003f26270 */
[----:B------:R-:W-:-:S12]  /*25e60*/  IMAD.MOV.U32 R0, RZ, RZ, R14 ;  /* 0x000000ffff007224 */ /* 0x000fd800078e000e */
[----:B0-----:R-:W-:Y:S05]  /*25e70*/  WARPSYNC.COLLECTIVE R15, `(.L_x_2053) ;  /* 0x000000000f087348 */ /* 0x001fea0003c00000 */
[----:B------:R1:W2:Y:S02]  /*25e80*/  SHFL.IDX P6, R14, R13, R12, R11 ;  /* 0x0000000c0d0e7389 */ /* 0x0002a400000c000b */
[----:B012---:R-:W-:Y:S01]  /*25e90*/  ENDCOLLECTIVE ;  /* 0x000000000000791b */ /* 0x007fe20003800000 */
.L_x_2053:
[----:B------:R-:W-:Y:S02]  /*25ea0*/  IMAD.MOV.U32 R13, RZ, RZ, R3 ;  /* 0x000000ffff0d7224 */ /* 0x000fe400078e0003 */
[----:B------:R-:W-:Y:S02]  /*25eb0*/  IMAD.MOV.U32 R12, RZ, RZ, 0x2 ;  /* 0x00000002ff0c7424 */ /* 0x000fe400078e00ff */
[----:B------:R-:W-:-:S07]  /*25ec0*/  IMAD.MOV.U32 R6, RZ, RZ, R14 ;  /* 0x000000ffff067224 */ /* 0x000fce00078e000e */
[----:B------:R-:W-:Y:S05]  /*25ed0*/  WARPSYNC.COLLECTIVE R15, `(.L_x_2054) ;  /* 0x000000000f087348 */ /* 0x000fea0003c00000 */
[----:B------:R0:W1:Y:S02]  /*25ee0*/  SHFL.IDX P6, R14, R13, R12, R11 ;  /* 0x0000000c0d0e7389 */ /* 0x00006400000c000b */
[----:B01----:R-:W-:Y:S01]  /*25ef0*/  ENDCOLLECTIVE ;  /* 0x000000000000791b */ /* 0x003fe20003800000 */
.L_x_2054:
        /* <DEDUP_REMOVED lines=13> */
.L_x_2055:
[----:B------:R-:W-:Y:S02]  /*25fd0*/  IMAD.MOV.U32 R13, RZ, RZ, R3 ;  /* 0x000000ffff0d7224 */ /* 0x000fe400078e0003 */
[----:B------:R-:W-:Y:S02]  /*25fe0*/  IMAD.MOV.U32 R12, RZ, RZ, 0x3 ;  /* 0x00000003ff0c7424 */ /* 0x000fe400078e00ff */
[----:B------:R-:W-:-:S07]  /*25ff0*/  IMAD.MOV.U32 R6, RZ, RZ, R14 ;  /* 0x000000ffff067224 */ /* 0x000fce00078e000e */
[----:B------:R-:W-:Y:S05]  /*26000*/  WARPSYNC.COLLECTIVE R15, `(.L_x_2056) ;  /* 0x000000000f087348 */ /* 0x000fea0003c00000 */
[----:B------:R0:W1:Y:S02]  /*26010*/  SHFL.IDX P6, R14, R13, R12, R11 ;  /* 0x0000000c0d0e7389 */ /* 0x00006400000c000b */
[----:B01----:R-:W-:Y:S01]  /*26020*/  ENDCOLLECTIVE ;  /* 0x000000000000791b */ /* 0x003fe20003800000 */
.L_x_2056:
        /* <DEDUP_REMOVED lines=12> */
.L_x_2057:
[----:B------:R-:W-:Y:S01]  /*260f0*/  IMAD.MOV.U32 R5, RZ, RZ, R14 ;  /* 0x000000ffff057224 */ /* 0x000fe200078e000e */
[----:B------:R-:W-:Y:S06]  /*26100*/  BRA `(.L_x_2058) ;  /* 0xffffff9000f47947 */ /* 0x000fec000383ffff */
.L_x_1873:
[----:B-1----:R1:W2:Y:S02]  /*26110*/  SYNCS.PHASECHK.TRANS64.TRYWAIT P0, [R16+URZ+0x16820], R0 ;  /* 0x01682000100075a7 */ /* 0x0022a4000800017f */
[----:B--2---:R-:W-:Y:S05]  /*26120*/  @!P0 NANOSLEEP.SYNCS 0x989680 ;  /* 0x009896800000895d */ /* 0x004fea0003900000 */
[----:B------:R-:W2:Y:S02]  /*26130*/  @!P0 SYNCS.PHASECHK.TRANS64 P0, [R16+URZ+0x16820], R0 ;  /* 0x01682000100085a7 */ /* 0x000ea4000800007f */
[----:B--2---:R-:W-:Y:S05]  /*26140*/  @!P0 BRA `(.L_x_1873) ;  /* 0xfffffffc00f08947 */ /* 0x004fea000383ffff */
[----:B------:R-:W-:Y:S05]  /*26150*/  BRA `(.L_x_2059) ;  /* 0xffffff9400507947 */ /* 0x000fea000383ffff */
.L_x_1878:
[----:B0-----:R0:W1:Y:S02]  /*26160*/  SYNCS.PHASECHK.TRANS64.TRYWAIT P0, [R5+URZ+0x16840], R2 ;  /* 0x01684002050075a7 */ /* 0x001064000800017f */
[----:B-1----:R-:W-:Y:S05]  /*26170*/  @!P0 NANOSLEEP.SYNCS 0x989680 ;  /* 0x009896800000895d */ /* 0x002fea0003900000 */
[----:B------:R-:W1:Y:S02]  /*26180*/  @!P0 SYNCS.PHASECHK.TRANS64 P0, [R5+URZ+0x16840], R2 ;  /* 0x01684002050085a7 */ /* 0x000e64000800007f */
[----:B-1----:R-:W-:Y:S05]  /*26190*/  @!P0 BRA `(.L_x_1878) ;  /* 0xfffffffc00f08947 */ /* 0x002fea000383ffff */
[----:B------:R-:W-:Y:S05]  /*261a0*/  BRA `(.L_x_2060) ;  /* 0xffffff9800347947 */ /* 0x000fea000383ffff */
.L_x_1879:
        /* <DEDUP_REMOVED lines=8> */
.L_x_2062:
[----:B------:R-:W-:Y:S05]  /*26230*/  BSYNC B1 ;  /* 0x0000000000017941 */ /* 0x000fea0003800000 */
.L_x_2061:
[----:B------:R-:W0:Y:S01]  /*26240*/  S2R R7, SR_TID.X ;  /* 0x0000000000077919 */ /* 0x000e220000002100 */
[----:B------:R-:W-:Y:S02]  /*26250*/  IMAD.MOV.U32 R13, RZ, RZ, R8 ;  /* 0x000000ffff0d7224 */ /* 0x000fe400078e0008 */
[----:B------:R-:W-:Y:S02]  /*26260*/  IMAD.MOV.U32 R12, RZ, RZ, RZ ;  /* 0x000000ffff0c7224 */ /* 0x000fe400078e00ff */
[----:B------:R-:W-:Y:S02]  /*26270*/  IMAD.MOV.U32 R11, RZ, RZ, 0x181f ;  /* 0x0000181fff0b7424 */ /* 0x000fe400078e00ff */
[----:B------:R-:W-:Y:S02]  /*26280*/  IMAD.MOV.U32 R15, RZ, RZ, -0x1 ;  /* 0xffffffffff0f7424 */ /* 0x000fe400078e00ff */
[----:B------:R-:W-:Y:S02]  /*26290*/  IMAD.MOV.U32 R3, RZ, RZ, R14 ;  /* 0x000000ffff037224 */ /* 0x000fe400078e000e */
[----:B------:R-:W-:-:S07]  /*262a0*/  IMAD R9, R9, 0x2, R16 ;  /* 0x0000000209097824 */ /* 0x000fce00078e0210 */
[----:B0-----:R-:W-:Y:S05]  /*262b0*/  WARPSYNC.COLLECTIVE R15, `(.L_x_2063) ;  /* 0x000000000f087348 */ /* 0x001fea0003c00000 */
[----:B------:R1:W2:Y:S02]  /*262c0*/  SHFL.IDX P6, R14, R13, R12, R11 ;  /* 0x0000000c0d0e7389 */ /* 0x0002a400000c000b */
[----:B012---:R-:W-:Y:S01]  /*262d0*/  ENDCOLLECTIVE ;  /* 0x000000000000791b */ /* 0x007fe20003800000 */
.L_x_2063:
[----:B------:R-:W-:Y:S02]  /*262e0*/  IMAD.MOV.U32 R13, RZ, RZ, R10 ;  /* 0x000000ffff0d7224 */ /* 0x000fe400078e000a */
[----:B------:R-:W-:Y:S02]  /*262f0*/  IMAD.MOV.U32 R12, RZ, RZ, 0x1 ;  /* 0x00000001ff0c7424 */ /* 0x000fe400078e00ff */
[----:B------:R-:W-:Y:S02]  /*26300*/  IMAD.SHL.U32 R7, R7, 0x8, RZ ;  /* 0x0000000807077824 */ /* 0x000fe400078e00ff */
[----:B------:R-:W-:-:S03]  /*26310*/  IMAD.MOV.U32 R2, RZ, RZ, R14 ;  /* 0x000000ffff027224 */ /* 0x000fc600078e000e */
[----:B------:R-:W-:-:S07]  /*26320*/  LOP3.LUT R7, R7, 0x38, RZ, 0xc0, !PT ;  /* 0x0000003807077812 */ /* 0x000fce00078ec0ff */
[----:B------:R-:W-:Y:S05]  /*26330*/  WARPSYNC.COLLECTIVE R15, `(.L_x_2064) ;  /* 0x000000000f087348 */ /* 0x000fea0003c00000 */
[----:B------:R0:W1:Y:S02]  /*26340*/  SHFL.IDX P6, R14, R13, R12, R11 ;  /* 0x0000000c0d0e7389 */ /* 0x00006400000c000b */
[----:B01----:R-:W-:Y:S01]  /*26350*/  ENDCOLLECTIVE ;  /* 0x000000000000791b */ /* 0x003fe20003800000 */
.L_x_2064:
[----:B------:R-:W-:-:S05]  /*26360*/  IMAD.SHL.U32 R7, R7, 0x2, RZ ;  /* 0x0000000207077824 */ /* 0x000fca00078e00ff */
[----:B------:R-:W-:-:S05]  /*26370*/  IADD3 R2, P0, R2, R7, RZ ;  /* 0x0000000702027210 */ /* 0x000fca0007f1e0ff */
[----:B------:R-:W-:Y:S02]  /*26380*/  IMAD.X R3, RZ, RZ, R3, P0 ;  /* 0x000000ffff037224 */ /* 0x000fe400000e0603 */
[----:B------:R-:W-:-:S03]  /*26390*/  IMAD.MOV.U32 R13, RZ, RZ, R8 ;  /* 0x000000ffff0d7224 */ /* 0x000fc600078e0008 */
[----:B------:R-:W-:Y:S01]  /*263a0*/  @!PT LDS RZ, [RZ] ;  /* 0x00000000fffff984 */ /* 0x000fe20000000800 */
[----:B------:R-:W-:Y:S01]  /*263b0*/  @!PT LDS RZ, [RZ] ;  /* 0x00000000fffff984 */ /* 0x000fe20000000800 */
[----:B------:R-:W-:Y:S01]  /*263c0*/  @!PT LDS RZ, [RZ] ;  /* 0x00000000fffff984 */ /* 0x000fe20000000800 */
[----:B------:R0:W-:Y:S02]  /*263d0*/  LDGSTS.E.BYPASS.LTC128B.128 [R9+0xe400], desc[UR42][R2.64], !P2 ;  /* 0x0e40000002097fae */ /* 0x0001e4000d101d6a */
[----:B0-----:R-:W-:-:S07]  /*263e0*/  IMAD.MOV.U32 R3, RZ, RZ, R14 ;  /* 0x000000ffff037224 */ /* 0x001fce00078e000e */
[----:B------:R-:W-:Y:S05]  /*263f0*/  WARPSYNC.COLLECTIVE R15, `(.L_x_2065) ;  /* 0x000000000f087348 */ /* 0x000fea0003c00000 */
[----:B------:R0:W1:Y:S02]  /*26400*/  SHFL.IDX P6, R14, R13, R12, R11 ;  /* 0x0000000c0d0e7389 */ /* 0x00006400000c000b */
[----:B01----:R-:W-:Y:S01]  /*26410*/  ENDCOLLECTIVE ;  /* 0x000000000000791b */ /* 0x003fe20003800000 */
.L_x_2065:
[----:B------:R-:W-:Y:S02]  /*26420*/  IMAD.MOV.U32 R13, RZ, RZ, R10 ;  /* 0x000000ffff0d7224 */ /* 0x000fe400078e000a */
[----:B------:R-:W-:Y:S02]  /*26430*/  IMAD.MOV.U32 R12, RZ, RZ, 0x2 ;  /* 0x00000002ff0c7424 */ /* 0x000fe400078e00ff */
[----:B------:R-:W-:-:S07]  /*26440*/  IMAD.MOV.U32 R2, RZ, RZ, R14 ;  /* 0x000000ffff027224 */ /* 0x000fce00078e000e */
[----:B------:R-:W-:Y:S05]  /*26450*/  WARPSYNC.COLLECTIVE R15, `(.L_x_2066) ;  /* 0x000000000f087348 */ /* 0x000fea0003c00000 */
[----:B------:R0:W1:Y:S02]  /*26460*/  SHFL.IDX P6, R14, R13, R12, R11 ;  /* 0x0000000c0d0e7389 */ /* 0x00006400000c000b */
[----:B01----:R-:W-:Y:S01]  /*26470*/  ENDCOLLECTIVE ;  /* 0x000000000000791b */ /* 0x003fe20003800000 */
.L_x_2066:
        /* <DEDUP_REMOVED lines=11> */
.L_x_2067:
[----:B------:R-:W-:Y:S01]  /*26530*/  MOV R13, R10 ;  /* 0x0000000a000d7202 */ /* 0x000fe20000000f00 */
[----:B------:R-:W-:Y:S02]  /*26540*/  IMAD.MOV.U32 R12, RZ, RZ, 0x3 ;  /* 0x00000003ff0c7424 */ /* 0x000fe400078e00ff */
[----:B------:R-:W-:-:S07]  /*26550*/  IMAD.MOV.U32 R2, RZ, RZ, R14 ;  /* 0x000000ffff027224 */ /* 0x000fce00078e000e */
[----:B------:R-:W-:Y:S05]  /*26560*/  WARPSYNC.COLLECTIVE R15, `(.L_x_2068) ;  /* 0x000000000f087348 */ /* 0x000fea0003c00000 */
[----:B------:R0:W1:Y:S02]  /*26570*/  SHFL.IDX P6, R14, R13, R12, R11 ;  /* 0x0000000c0d0e7389 */ /* 0x00006400000c000b */
[----:B01----:R-:W-:Y:S01]  /*26580*/  ENDCOLLECTIVE ;  /* 0x000000000000791b */ /* 0x003fe20003800000 */
.L_x_2068:
        /* <DEDUP_REMOVED lines=11> */
.L_x_2069:
[----:B------:R-:W-:Y:S02]  /*26640*/  IMAD.MOV.U32 R13, RZ, RZ, R10 ;  /* 0x000000ffff0d7224 */ /* 0x000fe400078e000a */
[----:B------:R-:W-:Y:S02]  /*26650*/  IMAD.MOV.U32 R12, RZ, RZ, 0x4 ;  /* 0x00000004ff0c7424 */ /* 0x000fe400078e00ff */
[----:B------:R-:W-:-:S07]  /*26660*/  IMAD.MOV.U32 R2, RZ, RZ, R14 ;  /* 0x000000ffff027224 */ /* 0x000fce00078e000e */
[----:B------:R-:W-:Y:S05]  /*26670*/  WARPSYNC.COLLECTIVE R15, `(.L_x_2070) ;  /* 0x000000000f087348 */ /* 0x000fea0003c00000 */
[----:B------:R0:W1:Y:S02]  /*26680*/  SHFL.IDX P6, R14, R13, R12, R11 ;  /* 0x0000000c0d0e7389 */ /* 0x00006400000c000b */
[----:B01----:R-:W-:Y:S01]  /*26690*/  ENDCOLLECTIVE ;  /* 0x000000000000791b */ /* 0x003fe20003800000 */
.L_x_2070:
        /* <DEDUP_REMOVED lines=11> */
.L_x_2071:
[----:B------:R-:W-:Y:S02]  /*26750*/  IMAD.MOV.U32 R13, RZ, RZ, R10 ;  /* 0x000000ffff0d7224 */ /* 0x000fe400078e000a */
[----:B------:R-:W-:Y:S02]  /*26760*/  IMAD.MOV.U32 R12, RZ, RZ, 0x5 ;  /* 0x00000005ff0c7424 */ /* 0x000fe400078e00ff */
[----:B------:R-:W-:-:S07]  /*26770*/  IMAD.MOV.U32 R2, RZ, RZ, R14 ;  /* 0x000000ffff027224 */ /* 0x000fce00078e000e */
[----:B------:R-:W-:Y:S05]  /*26780*/  WARPSYNC.COLLECTIVE R15, `(.L_x_2072) ;  /* 0x000000000f087348 */ /* 0x000fea0003c00000 */
[----:B------:R0:W1:Y:S02]  /*26790*/  SHFL.IDX P6, R14, R13, R12, R11 ;  /* 0x0000000c0d0e7389 */ /* 0x00006400000c000b */
[----:B01----:R-:W-:Y:S01]  /*267a0*/  ENDCOLLECTIVE ;  /* 0x000000000000791b */ /* 0x003fe20003800000 */
.L_x_2072:
        /* <DEDUP_REMOVED lines=11> */
.L_x_2073:
[----:B------:R-:W-:Y:S02]  /*26860*/  IMAD.MOV.U32 R13, RZ, RZ, R10 ;  /* 0x000000ffff0d7224 */ /* 0x000fe400078e000a */
[----:B------:R-:W-:Y:S02]  /*26870*/  IMAD.MOV.U32 R12, RZ, RZ, 0x6 ;  /* 0x00000006ff0c7424 */ /* 0x000fe400078e00ff */
[----:B------:R-:W-:-:S07]  /*26880*/  IMAD.MOV.U32 R2, RZ, RZ, R14 ;  /* 0x000000ffff027224 */ /* 0x000fce00078e000e */
[----:B------:R-:W-:Y:S05]  /*26890*/  WARPSYNC.COLLECTIVE R15, `(.L_x_2074) ;  /* 0x000000000f087348 */ /* 0x000fea0003c00000 */
[----:B------:R0:W1:Y:S02]  /*268a0*/  SHFL.IDX P6, R14, R13, R12, R11 ;  /* 0x0000000c0d0e7389 */ /* 0x00006400000c000b */
[----:B01----:R-:W-:Y:S01]  /*268b0*/  ENDCOLLECTIVE ;  /* 0x000000000000791b */ /* 0x003fe20003800000 */
.L_x_2074:
        /* <DEDUP_REMOVED lines=11> */
.L_x_2075:
[----:B------:R-:W-:Y:S02]  /*26970*/  IMAD.MOV.U32 R13, RZ, RZ, R10 ;  /* 0x000000ffff0d7224 */ /* 0x000fe400078e000a */
[----:B------:R-:W-:Y:S02]  /*26980*/  IMAD.MOV.U32 R12, RZ, RZ, 0x7 ;  /* 0x00000007ff0c7424 */ /* 0x000fe400078e00ff */
[----:B------:R-:W-:-:S07]  /*26990*/  IMAD.MOV.U32 R2, RZ, RZ, R14 ;  /* 0x000000ffff027224 */ /* 0x000fce00078e000e */
[----:B------:R-:W-:Y:S05]  /*269a0*/  WARPSYNC.COLLECTIVE R15, `(.L_x_2076) ;  /* 0x000000000f087348 */ /* 0x000fea0003c00000 */
[----:B------:R0:W1:Y:S02]  /*269b0*/  SHFL.IDX P6, R14, R13, R12, R11 ;  /* 0x0000000c0d0e7389 */ /* 0x00006400000c000b */
[----:B01----:R-:W-:Y:S01]  /*269c0*/  ENDCOLLECTIVE ;  /* 0x000000000000791b */ /* 0x003fe20003800000 */
.L_x_2076:
        /* <DEDUP_REMOVED lines=11> */
.L_x_2077:
[----:B------:R-:W-:Y:S01]  /*26a80*/  IMAD.MOV.U32 R2, RZ, RZ, R14 ;  /* 0x000000ffff027224 */ /* 0x000fe200078e000e */
[----:B------:R-:W-:Y:S06]  /*26a90*/  BRA `(.L_x_2078) ;  /* 0xffffff9400187947 */ /* 0x000fec000383ffff */
.L_x_1884:
[----:B-1----:R1:W2:Y:S02]  /*26aa0*/  SYNCS.PHASECHK.TRANS64.TRYWAIT P0, [R5+URZ+0x16860], R2 ;  /* 0x01686002050075a7 */ /* 0x0022a4000800017f */
[----:B--2---:R-:W-:Y:S05]  /*26ab0*/  @!P0 NANOSLEEP.SYNCS 0x989680 ;  /* 0x009896800000895d */ /* 0x004fea0003900000 */
[----:B------:R-:W2:Y:S02]  /*26ac0*/  @!P0 SYNCS.PHASECHK.TRANS64 P0, [R5+URZ+0x16860], R2 ;  /* 0x01686002050085a7 */ /* 0x000ea4000800007f */
[----:B--2---:R-:W-:Y:S05]  /*26ad0*/  @!P0 BRA `(.L_x_1884) ;  /* 0xfffffffc00f08947 */ /* 0x004fea000383ffff */
[----:B------:R-:W-:Y:S05]  /*26ae0*/  BRA `(.L_x_2079) ;  /* 0xffffff9400707947 */ /* 0x000fea000383ffff */
.L_x_1885:
        /* <DEDUP_REMOVED lines=8> */
.L_x_2081:
[----:B------:R-:W-:Y:S05]  /*26b70*/  BSYNC B1 ;  /* 0x0000000000017941 */ /* 0x000fea0003800000 */
.L_x_2080:
        /* <DEDUP_REMOVED lines=10> */
.L_x_2082:
[----:B------:R-:W-:Y:S02]  /*26c20*/  IMAD.MOV.U32 R13, RZ, RZ, R19 ;  /* 0x000000ffff0d7224 */ /* 0x000fe400078e0013 */
[----:B------:R-:W-:Y:S02]  /*26c30*/  IMAD.MOV.U32 R12, RZ, RZ, 0x1 ;  /* 0x00000001ff0c7424 */ /* 0x000fe400078e00ff */
[----:B------:R-:W-:-:S07]  /*26c40*/  IMAD.MOV.U32 R2, RZ, RZ, R14 ;  /* 0x000000ffff027224 */ /* 0x000fce00078e000e */
[----:B------:R-:W-:Y:S05]  /*26c50*/  WARPSYNC.COLLECTIVE R15, `(.L_x_2083) ;  /* 0x000000000f087348 */ /* 0x000fea0003c00000 */
[----:B------:R0:W1:Y:S02]  /*26c60*/  SHFL.IDX P6, R14, R13, R12, R11 ;  /* 0x0000000c0d0e7389 */ /* 0x00006400000c000b */
[----:B01----:R-:W-:Y:S01]  /*26c70*/  ENDCOLLECTIVE ;  /* 0x000000000000791b */ /* 0x003fe20003800000 */
.L_x_2083:
        /* <DEDUP_REMOVED lines=12> */
.L_x_2084:
[----:B------:R-:W-:Y:S02]  /*26d40*/  IMAD.MOV.U32 R13, RZ, RZ, R19 ;  /* 0x000000ffff0d7224 */ /* 0x000fe400078e0013 */
[----:B------:R-:W-:Y:S02]  /*26d50*/  IMAD.MOV.U32 R12, RZ, RZ, 0x2 ;  /* 0x00000002ff0c7424 */ /* 0x000fe400078e00ff */
[----:B------:R-:W-:-:S07]  /*26d60*/  IMAD.MOV.U32 R2, RZ, RZ, R14 ;  /* 0x000000ffff027224 */ /* 0x000fce00078e000e */
[----:B------:R-:W-:Y:S05]  /*26d70*/  WARPSYNC.COLLECTIVE R15, `(.L_x_2085) ;  /* 0x000000000f087348 */ /* 0x000fea0003c00000 */
[----:B------:R0:W1:Y:S02]  /*26d80*/  SHFL.IDX P6, R14, R13, R12, R11 ;  /* 0x0000000c0d0e7389 */ /* 0x00006400000c000b */
[----:B01----:R-:W-:Y:S01]  /*26d90*/  ENDCOLLECTIVE ;  /* 0x000000000000791b */ /* 0x003fe20003800000 */
.L_x_2085:
        /* <DEDUP_REMOVED lines=12> */
.L_x_2086:
[----:B------:R-:W-:Y:S02]  /*26e60*/  IMAD.MOV.U32 R13, RZ, RZ, R19 ;  /* 0x000000ffff0d7224 */ /* 0x000fe400078e0013 */
[----:B------:R-:W-:Y:S02]  /*26e70*/  IMAD.MOV.U32 R12, RZ, RZ, 0x3 ;  /* 0x00000003ff0c7424 */ /* 0x000fe400078e00ff */
[----:B------:R-:W-:-:S07]  /*26e80*/  IMAD.MOV.U32 R2, RZ, RZ, R14 ;  /* 0x000000ffff027224 */ /* 0x000fce00078e000e */
[----:B------:R-:W-:Y:S05]  /*26e90*/  WARPSYNC.COLLECTIVE R15, `(.L_x_2087) ;  /* 0x000000000f087348 */ /* 0x000fea0003c00000 */
[----:B------:R0:W1:Y:S02]  /*26ea0*/  SHFL.IDX P6, R14, R13, R12, R11 ;  /* 0x0000000c0d0e7389 */ /* 0x00006400000c000b */
[----:B01----:R-:W-:Y:S01]  /*26eb0*/  ENDCOLLECTIVE ;  /* 0x000000000000791b */ /* 0x003fe20003800000 */
.L_x_2087:
        /* <DEDUP_REMOVED lines=12> */
.L_x_2088:
[----:B------:R-:W-:Y:S02]  /*26f80*/  IMAD.MOV.U32 R13, RZ, RZ, R19 ;  /* 0x000000ffff0d7224 */ /* 0x000fe400078e0013 */
[----:B------:R-:W-:Y:S02]  /*26f90*/  IMAD.MOV.U32 R12, RZ, RZ, 0x4 ;  /* 0x00000004ff0c7424 */ /* 0x000fe400078e00ff */
[----:B------:R-:W-:-:S07]  /*26fa0*/  IMAD.MOV.U32 R2, RZ, RZ, R14 ;  /* 0x000000ffff027224 */ /* 0x000fce00078e000e */
[----:B------:R-:W-:Y:S05]  /*26fb0*/  WARPSYNC.COLLECTIVE R15, `(.L_x_2089) ;  /* 0x000000000f087348 */ /* 0x000fea0003c00000 */
[----:B------:R0:W1:Y:S02]  /*26fc0*/  SHFL.IDX P6, R14, R13, R12, R11 ;  /* 0x0000000c0d0e7389 */ /* 0x00006400000c000b */
[----:B01----:R-:W-:Y:S01]  /*26fd0*/  ENDCOLLECTIVE ;  /* 0x000000000000791b */ /* 0x003fe20003800000 */
.L_x_2089:
        /* <DEDUP_REMOVED lines=12> */
.L_x_2090:
[----:B------:R-:W-:Y:S02]  /*270a0*/  IMAD.MOV.U32 R13, RZ, RZ, R19 ;  /* 0x000000ffff0d7224 */ /* 0x000fe400078e0013 */
[----:B------:R-:W-:Y:S02]  /*270b0*/  IMAD.MOV.U32 R12, RZ, RZ, 0x5 ;  /* 0x00000005ff0c7424 */ /* 0x000fe400078e00ff */
[----:B------:R-:W-:-:S07]  /*270c0*/  IMAD.MOV.U32 R2, RZ, RZ, R14 ;  /* 0x000000ffff027224 */ /* 0x000fce00078e000e */
[----:B------:R-:W-:Y:S05]  /*270d0*/  WARPSYNC.COLLECTIVE R15, `(.L_x_2091) ;  /* 0x000000000f087348 */ /* 0x000fea0003c00000 */
[----:B------:R0:W1:Y:S02]  /*270e0*/  SHFL.IDX P6, R14, R13, R12, R11 ;  /* 0x0000000c0d0e7389 */ /* 0x00006400000c000b */
[----:B01----:R-:W-:Y:S01]  /*270f0*/  ENDCOLLECTIVE ;  /* 0x000000000000791b */ /* 0x003fe20003800000 */
.L_x_2091:
        /* <DEDUP_REMOVED lines=12> */
.L_x_2092:
[----:B------:R-:W-:Y:S02]  /*271c0*/  IMAD.MOV.U32 R13, RZ, RZ, R19 ;  /* 0x000000ffff0d7224 */ /* 0x000fe400078e0013 */
[----:B------:R-:W-:Y:S02]  /*271d0*/  IMAD.MOV.U32 R12, RZ, RZ, 0x6 ;  /* 0x00000006ff0c7424 */ /* 0x000fe400078e00ff */
[----:B------:R-:W-:-:S07]  /*271e0*/  IMAD.MOV.U32 R2, RZ, RZ, R14 ;  /* 0x000000ffff027224 */ /* 0x000fce00078e000e */
[----:B------:R-:W-:Y:S05]  /*271f0*/  WARPSYNC.COLLECTIVE R15, `(.L_x_2093) ;  /* 0x000000000f087348 */ /* 0x000fea0003c00000 */
[----:B------:R0:W1:Y:S02]  /*27200*/  SHFL.IDX P6, R14, R13, R12, R11 ;  /* 0x0000000c0d0e7389 */ /* 0x00006400000c000b */
[----:B01----:R-:W-:Y:S01]  /*27210*/  ENDCOLLECTIVE ;  /* 0x000000000000791b */ /* 0x003fe20003800000 */
.L_x_2093:
        /* <DEDUP_REMOVED lines=12> */
.L_x_2094:
[----:B------:R-:W-:Y:S02]  /*272e0*/  IMAD.MOV.U32 R13, RZ, RZ, R19 ;  /* 0x000000ffff0d7224 */ /* 0x000fe400078e0013 */
[----:B------:R-:W-:Y:S02]  /*272f0*/  IMAD.MOV.U32 R12, RZ, RZ, 0x7 ;  /* 0x00000007ff0c7424 */ /* 0x000fe400078e00ff */
[----:B------:R-:W-:-:S07]  /*27300*/  IMAD.MOV.U32 R2, RZ, RZ, R14 ;  /* 0x000000ffff027224 */ /* 0x000fce00078e000e */
[----:B------:R-:W-:Y:S05]  /*27310*/  WARPSYNC.COLLECTIVE R15, `(.L_x_2095) ;  /* 0x000000000f087348 */ /* 0x000fea0003c00000 */
[----:B------:R0:W1:Y:S02]  /*27320*/  SHFL.IDX P6, R14, R13, R12, R11 ;  /* 0x0000000c0d0e7389 */ /* 0x00006400000c000b */
[----:B01----:R-:W-:Y:S01]  /*27330*/  ENDCOLLECTIVE ;  /* 0x000000000000791b */ /* 0x003fe20003800000 */
.L_x_2095:
        /* <DEDUP_REMOVED lines=11> */
.L_x_2096:
[----:B------:R-:W-:Y:S01]  /*273f0*/  IMAD.MOV.U32 R2, RZ, RZ, R14 ;  /* 0x000000ffff027224 */ /* 0x000fe200078e000e */
[----:B------:R-:W-:Y:S06]  /*27400*/  BRA `(.L_x_2097) ;  /* 0xffffff90001c7947 */ /* 0x000fec000383ffff */
.L_x_1893:
[----:B0-----:R0:W1:Y:S02]  /*27410*/  SYNCS.PHASECHK.TRANS64.TRYWAIT P0, [R0+URZ+0x16860], R3 ;  /* 0x01686003000075a7 */ /* 0x001064000800017f */
[----:B-1----:R-:W-:Y:S05]  /*27420*/  @!P0 NANOSLEEP.SYNCS 0x989680 ;  /* 0x009896800000895d */ /* 0x002fea0003900000 */
[----:B------:R-:W1:Y:S02]  /*27430*/  @!P0 SYNCS.PHASECHK.TRANS64 P0, [R0+URZ+0x16860], R3 ;  /* 0x01686003000085a7 */ /* 0x000e64000800007f */
[----:B-1----:R-:W-:Y:S05]  /*27440*/  @!P0 BRA `(.L_x_1893) ;  /* 0xfffffffc00f08947 */ /* 0x002fea000383ffff */
[----:B------:R-:W-:Y:S05]  /*27450*/  BRA `(.L_x_2098) ;  /* 0xffffff9400387947 */ /* 0x000fea000383ffff */
.L_x_1894:
[----:B------:R-:W-:Y:S01]  /*27460*/  BSSY B0, `(.L_x_2099) ;  /* 0x0000008000007945 */ /* 0x000fe20003800000 */
[----:B------:R-:W-:Y:S02]  /*27470*/  IMAD.MOV.U32 R13, RZ, RZ, R19 ;  /* 0x000000ffff0d7224 */ /* 0x000fe400078e0013 */
[----:B------:R-:W-:Y:S02]  /*27480*/  IMAD.MOV.U32 R12, RZ, RZ, RZ ;  /* 0x000000ffff0c7224 */ /* 0x000fe400078e00ff */
[----:B------:R-:W-:Y:S02]  /*27490*/  IMAD.MOV.U32 R11, RZ, RZ, 0x181f ;  /* 0x0000181fff0b7424 */ /* 0x000fe400078e00ff */
[----:B------:R-:W-:-:S07]  /*274a0*/  IMAD.MOV.U32 R15, RZ, RZ, -0x1 ;  /* 0xffffffffff0f7424 */ /* 0x000fce00078e00ff */
[----:B0----5:R-:W-:Y:S05]  /*274b0*/  WARPSYNC.COLLECTIVE R15, `(.L_x_2100) ;  /* 0x000000000f087348 */ /* 0x021fea0003c00000 */
[----:B------:R1:W2:Y:S02]  /*274c0*/  SHFL.IDX P6, R14, R13, R12, R11 ;  /* 0x0000000c0d0e7389 */ /* 0x0002a400000c000b */
[----:B012--5:R-:W-:Y:S01]  /*274d0*/  ENDCOLLECTIVE ;  /* 0x000000000000791b */ /* 0x027fe20003800000 */
.L_x_2100:
[----:B------:R-:W-:Y:S05]  /*274e0*/  BSYNC B0 ;  /* 0x0000000000007941 */ /* 0x000fea0003800000 */
.L_x_2099:
        /* <DEDUP_REMOVED lines=10> */
.L_x_2101:
[----:B------:R-:W-:Y:S02]  /*27590*/  IMAD R4, R4, 0x2, R16 ;  /* 0x0000000204047824 */ /* 0x000fe400078e0210 */
[----:B------:R-:W-:Y:S02]  /*275a0*/  IMAD.MOV.U32 R13, RZ, RZ, R19 ;  /* 0x000000ffff0d7224 */ /* 0x000fe400078e0013 */
[----:B------:R-:W-:Y:S01]  /*275b0*/  IMAD.MOV.U32 R12, RZ, RZ, 0x1 ;  /* 0x00000001ff0c7424 */ /* 0x000fe200078e00ff */
[----:B------:R-:W-:-:S13]  /*275c0*/  IADD3 R2, P1, R14, R5, RZ ;  /* 0x000000050e027210 */ /* 0x000fda0007f3e0ff */
[----:B------:R-:W-:Y:S05]  /*275d0*/  WARPSYNC.COLLECTIVE R15, `(.L_x_2102) ;  /* 0x000000000f087348 */ /* 0x000fea0003c00000 */
[----:B------:R0:W1:Y:S02]  /*275e0*/  SHFL.IDX P6, R14, R13, R12, R11 ;  /* 0x0000000c0d0e7389 */ /* 0x00006400000c000b */
[----:B01----:R-:W-:Y:S01]  /*275f0*/  ENDCOLLECTIVE ;  /* 0x000000000000791b */ /* 0x003fe20003800000 */
.L_x_2102:
        /* <DEDUP_REMOVED lines=11> */
.L_x_2103:
[----:B------:R-:W-:Y:S02]  /*276b0*/  IMAD.MOV.U32 R13, RZ, RZ, R19 ;  /* 0x000000ffff0d7224 */ /* 0x000fe400078e0013 */
[----:B------:R-:W-:Y:S01]  /*276c0*/  IMAD.MOV.U32 R12, RZ, RZ, 0x2 ;  /* 0x00000002ff0c7424 */ /* 0x000fe200078e00ff */
[----:B------:R-:W-:-:S13]  /*276d0*/  IADD3 R2, P1, R14, R5, RZ ;  /* 0x000000050e027210 */ /* 0x000fda0007f3e0ff */
[----:B------:R-:W-:Y:S05]  /*276e0*/  WARPSYNC.COLLECTIVE R15, `(.L_x_2104) ;  /* 0x000000000f087348 */ /* 0x000fea0003c00000 */
[----:B------:R0:W1:Y:S02]  /*276f0*/  SHFL.IDX P6, R14, R13, R12, R11 ;  /* 0x0000000c0d0e7389 */ /* 0x00006400000c000b */
[----:B01----:R-:W-:Y:S01]  /*27700*/  ENDCOLLECTIVE ;  /* 0x000000000000791b */ /* 0x003fe20003800000 */
.L_x_2104:
        /* <DEDUP_REMOVED lines=11> */
.L_x_2105:
[----:B------:R-:W-:Y:S02]  /*277c0*/  IMAD.MOV.U32 R13, RZ, RZ, R19 ;  /* 0x000000ffff0d7224 */ /* 0x000fe400078e0013 */
[----:B------:R-:W-:Y:S01]  /*277d0*/  IMAD.MOV.U32 R12, RZ, RZ, 0x3 ;  /* 0x00000003ff0c7424 */ /* 0x000fe200078e00ff */
[----:B------:R-:W-:-:S13]  /*277e0*/  IADD3 R2, P1, R14, R5, RZ ;  /* 0x000000050e027210 */ /* 0x000fda0007f3e0ff */
[----:B------:R-:W-:Y:S05]  /*277f0*/  WARPSYNC.COLLECTIVE R15, `(.L_x_2106) ;  /* 0x000000000f087348 */ /* 0x000fea0003c00000 */
[----:B------:R0:W1:Y:S02]  /*27800*/  SHFL.IDX P6, R14, R13, R12, R11 ;  /* 0x0000000c0d0e7389 */ /* 0x00006400000c000b */
[----:B01----:R-:W-:Y:S01]  /*27810*/  ENDCOLLECTIVE ;  /* 0x000000000000791b */ /* 0x003fe20003800000 */
.L_x_2106:
        /* <DEDUP_REMOVED lines=11> */
.L_x_2107:
[----:B------:R-:W-:Y:S02]  /*278d0*/  IMAD.MOV.U32 R13, RZ, RZ, R19 ;  /* 0x000000ffff0d7224 */ /* 0x000fe400078e0013 */
[----:B------:R-:W-:Y:S01]  /*278e0*/  IMAD.MOV.U32 R12, RZ, RZ, 0x4 ;  /* 0x00000004ff0c7424 */ /* 0x000fe200078e00ff */
[----:B------:R-:W-:-:S13]  /*278f0*/  IADD3 R2, P1, R14, R5, RZ ;  /* 0x000000050e027210 */ /* 0x000fda0007f3e0ff */
[----:B------:R-:W-:Y:S05]  /*27900*/  WARPSYNC.COLLECTIVE R15, `(.L_x_2108) ;  /* 0x000000000f087348 */ /* 0x000fea0003c00000 */
[----:B------:R0:W1:Y:S02]  /*27910*/  SHFL.IDX P6, R14, R13, R12, R11 ;  /* 0x0000000c0d0e7389 */ /* 0x00006400000c000b */
[----:B01----:R-:W-:Y:S01]  /*27920*/  ENDCOLLECTIVE ;  /* 0x000000000000791b */ /* 0x003fe20003800000 */
.L_x_2108:
        /* <DEDUP_REMOVED lines=11> */
.L_x_2109:
[----:B------:R-:W-:Y:S02]  /*279e0*/  IMAD.MOV.U32 R13, RZ, RZ, R19 ;  /* 0x000000ffff0d7224 */ /* 0x000fe400078e0013 */
[----:B------:R-:W-:Y:S01]  /*279f0*/  IMAD.MOV.U32 R12, RZ, RZ, 0x5 ;  /* 0x00000005ff0c7424 */ /* 0x000fe200078e00ff */
[----:B------:R-:W-:-:S13]  /*27a00*/  IADD3 R2, P1, R14, R5, RZ ;  /* 0x000000050e027210 */ /* 0x000fda0007f3e0ff */
[----:B------:R-:W-:Y:S05]  /*27a10*/  WARPSYNC.COLLECTIVE R15, `(.L_x_2110) ;  /* 0x000000000f087348 */ /* 0x000fea0003c00000 */
[----:B------:R0:W1:Y:S02]  /*27a20*/  SHFL.IDX P6, R14, R13, R12, R11 ;  /* 0x0000000c0d0e7389 */ /* 0x00006400000c000b */
[----:B01----:R-:W-:Y:S01]  /*27a30*/  ENDCOLLECTIVE ;  /* 0x000000000000791b */ /* 0x003fe20003800000 */
.L_x_2110:
        /* <DEDUP_REMOVED lines=11> */
.L_x_2111:
[----:B------:R-:W-:Y:S02]  /*27af0*/  IMAD.MOV.U32 R13, RZ, RZ, R19 ;  /* 0x000000ffff0d7224 */ /* 0x000fe400078e0013 */
[----:B------:R-:W-:Y:S01]  /*27b00*/  IMAD.MOV.U32 R12, RZ, RZ, 0x6 ;  /* 0x00000006ff0c7424 */ /* 0x000fe200078e00ff */
[----:B------:R-:W-:-:S13]  /*27b10*/  IADD3 R2, P1, R14, R5, RZ ;  /* 0x000000050e027210 */ /* 0x000fda0007f3e0ff */
[----:B------:R-:W-:Y:S05]  /*27b20*/  WARPSYNC.COLLECTIVE R15, `(.L_x_2112) ;  /* 0x000000000f087348 */ /* 0x000fea0003c00000 */
[----:B------:R0:W1:Y:S02]  /*27b30*/  SHFL.IDX P6, R14, R13, R12, R11 ;  /* 0x0000000c0d0e7389 */ /* 0x00006400000c000b */
[----:B01----:R-:W-:Y:S01]  /*27b40*/  ENDCOLLECTIVE ;  /* 0x000000000000791b */ /* 0x003fe20003800000 */
.L_x_2112:
        /* <DEDUP_REMOVED lines=11> */
.L_x_2113:
[----:B------:R-:W-:Y:S02]  /*27c00*/  IMAD.MOV.U32 R13, RZ, RZ, R19 ;  /* 0x000000ffff0d7224 */ /* 0x000fe400078e0013 */
[----:B------:R-:W-:Y:S01]  /*27c10*/  IMAD.MOV.U32 R12, RZ, RZ, 0x7 ;  /* 0x00000007ff0c7424 */ /* 0x000fe200078e00ff */
[----:B------:R-:W-:-:S13]  /*27c20*/  IADD3 R2, P1, R14, R5, RZ ;  /* 0x000000050e027210 */ /* 0x000fda0007f3e0ff */
[----:B------:R-:W-:Y:S05]  /*27c30*/  WARPSYNC.COLLECTIVE R15, `(.L_x_2114) ;  /* 0x000000000f087348 */ /* 0x000fea0003c00000 */
[----:B------:R0:W1:Y:S02]  /*27c40*/  SHFL.IDX P6, R14, R13, R12, R11 ;  /* 0x0000000c0d0e7389 */ /* 0x00006400000c000b */
[----:B01----:R-:W-:Y:S01]  /*27c50*/  ENDCOLLECTIVE ;  /* 0x000000000000791b */ /* 0x003fe20003800000 */
.L_x_2114:
        /* <DEDUP_REMOVED lines=10> */
.L_x_2115:
[----:B------:R-:W-:Y:S05]  /*27d00*/  BRA `(.L_x_2116) ;  /* 0xffffff9000087947 */ /* 0x000fea000383ffff */
.L_x_1899:
[----:B------:R-:W-:Y:S01]  /*27d10*/  BSSY B0, `(.L_x_2117) ;  /* 0x0000008000007945 */ /* 0x000fe20003800000 */
[----:B-1----:R-:W-:Y:S02]  /*27d20*/  IMAD.MOV.U32 R13, RZ, RZ, R24 ;  /* 0x000000ffff0d7224 */ /* 0x002fe400078e0018 */
[----:B------:R-:W-:Y:S02]  /*27d30*/  IMAD.MOV.U32 R12, RZ, RZ, RZ ;  /* 0x000000ffff0c7224 */ /* 0x000fe400078e00ff */
[----:B------:R-:W-:Y:S02]  /*27d40*/  IMAD.MOV.U32 R11, RZ, RZ, 0x1f ;  /* 0x0000001fff0b7424 */ /* 0x000fe400078e00ff */
[----:B------:R-:W-:-:S07]  /*27d50*/  IMAD.MOV.U32 R15, RZ, RZ, -0x1 ;  /* 0xffffffffff0f7424 */ /* 0x000fce00078e00ff */
[----:B0-2--5:R-:W-:Y:S05]  /*27d60*/  WARPSYNC.COLLECTIVE R15, `(.L_x_2118) ;  /* 0x000000000f087348 */ /* 0x025fea0003c00000 */
[----:B------:R1:W3:Y:S02]  /*27d70*/  SHFL.IDX P6, R14, R13, R12, R11 ;  /* 0x0000000c0d0e7389 */ /* 0x0002e400000c000b */
[----:B0123-5:R-:W-:Y:S01]  /*27d80*/  ENDCOLLECTIVE ;  /* 0x000000000000791b */ /* 0x02ffe20003800000 */
.L_x_2118:
[----:B------:R-:W-:Y:S05]  /*27d90*/  BSYNC B0 ;  /* 0x0000000000007941 */ /* 0x000fea0003800000 */
.L_x_2117:
        /* <DEDUP_REMOVED lines=9> */
.L_x_2119:
        /* <DEDUP_REMOVED lines=23> */
.L_x_2120:
[----:B------:R-:W-:Y:S01]  /*27fa0*/  IMAD.MOV.U32 R12, RZ, RZ, 0x2 ;  /* 0x00000002ff0c7424 */ /* 0x000fe200078e00ff */
[----:B------:R-:W-:-:S05]  /*27fb0*/  SEL R4, R14, RZ, P1 ;  /* 0x000000ff0e047207 */ /* 0x000fca0000800000 */
[----:B------:R-:W-:-:S04]  /*27fc0*/  IMAD.IADD R4, R13, 0x1, R4 ;  /* 0x000000010d047824 */ /* 0x000fc800078e0204 */
[----:B------:R-:W-:-:S07]  /*27fd0*/  IMAD.MOV.U32 R13, RZ, RZ, R4 ;  /* 0x000000ffff0d7224 */ /* 0x000fce00078e0004 */
[----:B------:R-:W-:Y:S05]  /*27fe0*/  WARPSYNC.COLLECTIVE R15, `(.L_x_2121) ;  /* 0x000000000f087348 */ /* 0x000fea0003c00000 */
[----:B------:R0:W1:Y:S02]  /*27ff0*/  SHFL.UP P6, R14, R13, R12, R11 ;  /* 0x0400000c0d0e7389 */ /* 0x00006400000c000b */
[----:B01----:R-:W-:Y:S01]  /*28000*/  ENDCOLLECTIVE ;  /* 0x000000000000791b */ /* 0x003fe20003800000 */
.L_x_2121:
[----:B------:R-:W-:Y:S01]  /*28010*/  IMAD.MOV.U32 R12, RZ, RZ, 0x4 ;  /* 0x00000004ff0c7424 */ /* 0x000fe200078e00ff */
[----:B------:R-:W-:-:S05]  /*28020*/  SEL R3, R14, RZ, P2 ;  /* 0x000000ff0e037207 */ /* 0x000fca0001000000 */
[----:B------:R-:W-:-:S04]  /*28030*/  IMAD.IADD R2, R4, 0x1, R3 ;  /* 0x0000000104027824 */ /* 0x000fc800078e0203 */
[----:B------:R-:W-:-:S07]  /*28040*/  IMAD.MOV.U32 R13, RZ, RZ, R2 ;  /* 0x000000ffff0d7224 */ /* 0x000fce00078e0002 */
[----:B------:R-:W-:Y:S05]  /*28050*/  WARPSYNC.COLLECTIVE R15, `(.L_x_2122) ;  /* 0x000000000f087348 */ /* 0x000fea0003c00000 */
[----:B------:R0:W1:Y:S02]  /*28060*/  SHFL.UP P6, R14, R13, R12, R11 ;  /* 0x0400000c0d0e7389 */ /* 0x00006400000c000b */
[----:B01----:R-:W-:Y:S01]  /*28070*/  ENDCOLLECTIVE ;  /* 0x000000000000791b */ /* 0x003fe20003800000 */
.L_x_2122:
[----:B------:R-:W-:Y:S01]  /*28080*/  IMAD.MOV.U32 R12, RZ, RZ, 0x8 ;  /* 0x00000008ff0c7424 */ /* 0x000fe200078e00ff */
[----:B------:R-:W-:-:S05]  /*28090*/  SEL R3, R14, RZ, P3 ;  /* 0x000000ff0e037207 */ /* 0x000fca0001800000 */
[----:B------:R-:W-:-:S04]  /*280a0*/  IMAD.IADD R3, R2, 0x1, R3 ;  /* 0x0000000102037824 */ /* 0x000fc800078e0203 */
[----:B------:R-:W-:-:S07]  /*280b0*/  IMAD.MOV.U32 R13, RZ, RZ, R3 ;  /* 0x000000ffff0d7224 */ /* 0x000fce00078e0003 */
[----:B------:R-:W-:Y:S05]  /*280c0*/  WARPSYNC.COLLECTIVE R15, `(.L_x_2123) ;  /* 0x000000000f087348 */ /* 0x000fea0003c00000 */
[----:B------:R0:W1:Y:S02]  /*280d0*/  SHFL.UP P6, R14, R13, R12, R11 ;  /* 0x0400000c0d0e7389 */ /* 0x00006400000c000b */
[----:B01----:R-:W-:Y:S01]  /*280e0*/  ENDCOLLECTIVE ;  /* 0x000000000000791b */ /* 0x003fe20003800000 */
.L_x_2123:
[----:B------:R-:W-:Y:S01]  /*280f0*/  IMAD.MOV.U32 R12, RZ, RZ, 0x10 ;  /* 0x00000010ff0c7424 */ /* 0x000fe200078e00ff */
[----:B------:R-:W-:-:S05]  /*28100*/  SEL R4, R14, RZ, P4 ;  /* 0x000000ff0e047207 */ /* 0x000fca0002000000 */
[----:B------:R-:W-:-:S04]  /*28110*/  IMAD.IADD R4, R3, 0x1, R4 ;  /* 0x0000000103047824 */ /* 0x000fc800078e0204 */
[----:B------:R-:W-:-:S07]  /*28120*/  IMAD.MOV.U32 R13, RZ, RZ, R4 ;  /* 0x000000ffff0d7224 */ /* 0x000fce00078e0004 */
[----:B------:R-:W-:Y:S05]  /*28130*/  WARPSYNC.COLLECTIVE R15, `(.L_x_2124) ;  /* 0x000000000f087348 */ /* 0x000fea0003c00000 */
[----:B------:R0:W1:Y:S02]  /*28140*/  SHFL.UP P6, R14, R13, R12, R11 ;  /* 0x0400000c0d0e7389 */ /* 0x00006400000c000b */
[----:B01----:R-:W-:Y:S01]  /*28150*/  ENDCOLLECTIVE ;  /* 0x000000000000791b */ /* 0x003fe20003800000 */
.L_x_2124:
        /* <DEDUP_REMOVED lines=8> */
.L_x_2125:
[----:B------:R-:W-:Y:S05]  /*281e0*/  BRA `(.L_x_2126) ;  /* 0xffffff90001c7947 */ /* 0x000fea000383ffff */
.L_x_1902:
[----:B------:R-:W-:Y:S01]  /*281f0*/  BSSY B0, `(.L_x_2127) ;  /* 0x0000007000007945 */ /* 0x000fe20003800000 */
[----:B------:R-:W-:Y:S02]  /*28200*/  IMAD.MOV.U32 R12, RZ, RZ, 0x1 ;  /* 0x00000001ff0c7424 */ /* 0x000fe400078e00ff */
[----:B------:R-:W-:Y:S02]  /*28210*/  IMAD.MOV.U32 R11, RZ, RZ, RZ ;  /* 0x000000ffff0b7224 */ /* 0x000fe400078e00ff */
[----:B------:R-:W-:-:S07]  /*28220*/  IMAD.MOV.U32 R15, RZ, RZ, -0x1 ;  /* 0xffffffffff0f7424 */ /* 0x000fce00078e00ff */
[----:B-----5:R-:W-:Y:S05]  /*28230*/  WARPSYNC.COLLECTIVE R15, `(.L_x_2128) ;  /* 0x000000000f087348 */ /* 0x020fea0003c00000 */
[----:B------:R0:W1:Y:S02]  /*28240*/  SHFL.UP P6, R14, R13, R12, R11 ;  /* 0x0400000c0d0e7389 */ /* 0x00006400000c000b */
[----:B01---5:R-:W-:Y:S01]  /*28250*/  ENDCOLLECTIVE ;  /* 0x000000000000791b */ /* 0x023fe20003800000 */
.L_x_2128:
[----:B------:R-:W-:Y:S05]  /*28260*/  BSYNC B0 ;  /* 0x0000000000007941 */ /* 0x000fea0003800000 */
.L_x_2127:
        /* <DEDUP_REMOVED lines=8> */
.L_x_2129:
[----:B------:R-:W-:Y:S01]  /*282f0*/  IMAD.MOV.U32 R12, RZ, RZ, 0x4 ;  /* 0x00000004ff0c7424 */ /* 0x000fe200078e00ff */
[----:B------:R-:W-:-:S05]  /*28300*/  SEL R2, R14, RZ, P2 ;  /* 0x000000ff0e027207 */ /* 0x000fca0001000000 */
[----:B------:R-:W-:-:S04]  /*28310*/  IMAD.IADD R2, R13, 0x1, R2 ;  /* 0x000000010d027824 */ /* 0x000fc800078e0202 */
[----:B------:R-:W-:-:S07]  /*28320*/  IMAD.MOV.U32 R13, RZ, RZ, R2 ;  /* 0x000000ffff0d7224 */ /* 0x000fce00078e0002 */
[----:B------:R-:W-:Y:S05]  /*28330*/  WARPSYNC.COLLECTIVE R15, `(.L_x_2130) ;  /* 0x000000000f087348 */ /* 0x000fea0003c00000 */
[----:B------:R0:W1:Y:S02]  /*28340*/  SHFL.UP P6, R14, R13, R12, R11 ;  /* 0x0400000c0d0e7389 */ /* 0x00006400000c000b */
[----:B01----:R-:W-:Y:S01]  /*28350*/  ENDCOLLECTIVE ;  /* 0x000000000000791b */ /* 0x003fe20003800000 */
.L_x_2130:
[----:B------:R-:W-:Y:S01]  /*28360*/  IMAD.MOV.U32 R12, RZ, RZ, 0x8 ;  /* 0x00000008ff0c7424 */ /* 0x000fe200078e00ff */
[----:B------:R-:W-:-:S05]  /*28370*/  SEL R3, R14, RZ, P3 ;  /* 0x000000ff0e037207 */ /* 0x000fca0001800000 */
[----:B------:R-:W-:-:S04]  /*28380*/  IMAD.IADD R3, R2, 0x1, R3 ;  /* 0x0000000102037824 */ /* 0x000fc800078e0203 */
[----:B------:R-:W-:-:S07]  /*28390*/  IMAD.MOV.U32 R13, RZ, RZ, R3 ;  /* 0x000000ffff0d7224 */ /* 0x000fce00078e0003 */
[----:B------:R-:W-:Y:S05]  /*283a0*/  WARPSYNC.COLLECTIVE R15, `(.L_x_2131) ;  /* 0x000000000f087348 */ /* 0x000fea0003c00000 */
[----:B------:R0:W1:Y:S02]  /*283b0*/  SHFL.UP P6, R14, R13, R12, R11 ;  /* 0x0400000c0d0e7389 */ /* 0x00006400000c000b */
[----:B01----:R-:W-:Y:S01]  /*283c0*/  ENDCOLLECTIVE ;  /* 0x000000000000791b */ /* 0x003fe20003800000 */
.L_x_2131:
[----:B------:R-:W-:Y:S01]  /*283d0*/  IMAD.MOV.U32 R12, RZ, RZ, 0x10 ;  /* 0x00000010ff0c7424 */ /* 0x000fe200078e00ff */
[----:B------:R-:W-:-:S05]  /*283e0*/  SEL R4, R14, RZ, P4 ;  /* 0x000000ff0e047207 */ /* 0x000fca0002000000 */
[----:B------:R-:W-:-:S04]  /*283f0*/  IMAD.IADD R4, R3, 0x1, R4 ;  /* 0x0000000103047824 */ /* 0x000fc800078e0204 */
[----:B------:R-:W-:-:S07]  /*28400*/  IMAD.MOV.U32 R13, RZ, RZ, R4 ;  /* 0x000000ffff0d7224 */ /* 0x000fce00078e0004 */
[----:B------:R-:W-:Y:S05]  /*28410*/  WARPSYNC.COLLECTIVE R15, `(.L_x_2132) ;  /* 0x000000000f087348 */ /* 0x000fea0003c00000 */
[----:B------:R0:W1:Y:S02]  /*28420*/  SHFL.UP P6, R14, R13, R12, R11 ;  /* 0x0400000c0d0e7389 */ /* 0x00006400000c000b */
[----:B01----:R-:W-:Y:S01]  /*28430*/  ENDCOLLECTIVE ;  /* 0x000000000000791b */ /* 0x003fe20003800000 */
.L_x_2132:
        /* <DEDUP_REMOVED lines=8> */
.L_x_2133:
[----:B------:R-:W-:Y:S05]  /*284c0*/  BRA `(.L_x_2134) ;  /* 0xffffff9000087947 */ /* 0x000fea000383ffff */
.L_x_1904:
[----:B------:R-:W-:Y:S01]  /*284d0*/  BSSY B0, `(.L_x_2135) ;  /* 0x0000006000007945 */ /* 0x000fe20003800000 */
[----:B------:R-:W-:Y:S01]  /*284e0*/  PLOP3.LUT P6, PT, P6, PT, PT, 0x8, 0x0 ;  /* 0x000000000000781c */ /* 0x000fe200037ce170 */
[----:B------:R-:W-:-:S12]  /*284f0*/  IMAD.MOV.U32 R15, RZ, RZ, -0x1 ;  /* 0xffffffffff0f7424 */ /* 0x000fd800078e00ff */
[----:B0----5:R-:W-:Y:S05]  /*28500*/  WARPSYNC.COLLECTIVE R15, `(.L_x_2136) ;  /* 0x000000000f087348 */ /* 0x021fea0003c00000 */
[----:B------:R-:W-:Y:S01]  /*28510*/  VOTE.ANY R14, PT, P6 ;  /* 0x00000000000e7806 */ /* 0x000fe200030e0100 */
[----:B0----5:R-:W-:Y:S06]  /*28520*/  ENDCOLLECTIVE ;  /* 0x000000000000791b */ /* 0x021fec0003800000 */
.L_x_2136:
[----:B------:R-:W-:Y:S05]  /*28530*/  BSYNC B0 ;  /* 0x0000000000007941 */ /* 0x000fea0003800000 */
.L_x_2135:
        /* <DEDUP_REMOVED lines=10> */
.L_x_2137:
[----:B------:R-:W-:Y:S02]  /*285e0*/  IMAD.MOV.U32 R13, RZ, RZ, R5 ;  /* 0x000000ffff0d7224 */ /* 0x000fe400078e0005 */
[----:B------:R-:W-:-:S07]  /*285f0*/  IMAD.MOV.U32 R25, RZ, RZ, R14 ;  /* 0x000000ffff197224 */ /* 0x000fce00078e000e */
[----:B------:R-:W-:Y:S05]  /*28600*/  WARPSYNC.COLLECTIVE R15, `(.L_x_2138) ;  /* 0x000000000f087348 */ /* 0x000fea0003c00000 */
[----:B------:R0:W1:Y:S02]  /*28610*/  SHFL.IDX P6, R14, R13, R12, R11 ;  /* 0x0000000c0d0e7389 */ /* 0x00006400000c000b */
[----:B01----:R-:W-:Y:S01]  /*28620*/  ENDCOLLECTIVE ;  /* 0x000000000000791b */ /* 0x003fe20003800000 */
.L_x_2138:
[----:B------:R-:W-:Y:S01]  /*28630*/  IMAD.MOV.U32 R5, RZ, RZ, R14 ;  /* 0x000000ffff057224 */ /* 0x000fe200078e000e */
[----:B------:R-:W-:Y:S06]  /*28640*/  BRA `(.L_x_2139) ;  /* 0xffffff8c00e87947 */ /* 0x000fec000383ffff */
.L_x_1906:
[----:B------:R-:W-:Y:S01]  /*28650*/  BSSY B0, `(.L_x_2140) ;  /* 0x0000007000007945 */ /* 0x000fe20003800000 */
[----:B------:R-:W-:Y:S02]  /*28660*/  IMAD.MOV.U32 R13, RZ, RZ, R2 ;  /* 0x000000ffff0d7224 */ /* 0x000fe400078e0002 */
[----:B------:R-:W-:Y:S02]  /*28670*/  IMAD.MOV.U32 R11, RZ, RZ, 0x1f ;  /* 0x0000001fff0b7424 */ /* 0x000fe400078e00ff */
[----:B------:R-:W-:-:S07]  /*28680*/  IMAD.MOV.U32 R15, RZ, RZ, -0x1 ;  /* 0xffffffffff0f7424 */ /* 0x000fce00078e00ff */
[----:B0123-5:R-:W-:Y:S05]  /*28690*/  WARPSYNC.COLLECTIVE R15, `(.L_x_2141) ;  /* 0x000000000f087348 */ /* 0x02ffea0003c00000 */
[----:B------:R4:W0:Y:S02]  /*286a0*/  SHFL.IDX P6, R14, R13, R12, R11 ;  /* 0x0000000c0d0e7389 */ /* 0x00082400000c000b */
[----:B012345:R-:W-:Y:S01]  /*286b0*/  ENDCOLLECTIVE ;  /* 0x000000000000791b */ /* 0x03ffe20003800000 */
.L_x_2141:
[----:B------:R-:W-:Y:S05]  /*286c0*/  BSYNC B0 ;  /* 0x0000000000007941 */ /* 0x000fea0003800000 */
.L_x_2140:
[----:B------:R-:W-:Y:S01]  /*286d0*/  IMAD.MOV.U32 R24, RZ, RZ, R14 ;  /* 0x000000ffff187224 */ /* 0x000fe200078e000e */
[----:B------:R-:W-:Y:S06]  /*286e0*/  BRA `(.L_x_1905) ;  /* 0xffffff8c00d87947 */ /* 0x000fec000383ffff */
.L_x_1912:
[----:B0-----:R0:W4:Y:S02]  /*286f0*/  SYNCS.PHASECHK.TRANS64.TRYWAIT P0, [R5+URZ+0x16820], R0 ;  /* 0x01682000050075a7 */ /* 0x001124000800017f */
[----:B----4-:R-:W-:Y:S05]  /*28700*/  @!P0 NANOSLEEP.SYNCS 0x989680 ;  /* 0x009896800000895d */ /* 0x010fea0003900000 */
[----:B------:R-:W4:Y:S02]  /*28710*/  @!P0 SYNCS.PHASECHK.TRANS64 P0, [R5+URZ+0x16820], R0 ;  /* 0x01682000050085a7 */ /* 0x000f24000800007f */
[----:B----4-:R-:W-:Y:S05]  /*28720*/  @!P0 BRA `(.L_x_1912) ;  /* 0xfffffffc00f08947 */ /* 0x010fea000383ffff */
[----:B------:R-:W-:Y:S05]  /*28730*/  BRA `(.L_x_2142) ;  /* 0xffffff9800347947 */ /* 0x000fea000383ffff */
.L_x_1913:
[----:B------:R-:W4:Y:S01]  /*28740*/  S2R R2, SR_TID.X ;  /* 0x0000000000027919 */ /* 0x000f220000002100 */
[----:B------:R-:W-:Y:S01]  /*28750*/  BSSY B0, `(.L_x_2143) ;  /* 0x000000a000007945 */ /* 0x000fe20003800000 */
[----:B------:R-:W-:Y:S02]  /*28760*/  IMAD.MOV.U32 R12, RZ, RZ, RZ ;  /* 0x000000ffff0c7224 */ /* 0x000fe400078e00ff */
[----:B------:R-:W-:Y:S02]  /*28770*/  IMAD.MOV.U32 R11, RZ, RZ, 0x1f ;  /* 0x0000001fff0b7424 */ /* 0x000fe400078e00ff */
[----:B------:R-:W-:Y:S01]  /*28780*/  IMAD.MOV.U32 R15, RZ, RZ, -0x1 ;  /* 0xffffffffff0f7424 */ /* 0x000fe200078e00ff */
[----:B----4-:R-:W-:-:S04]  /*28790*/  SHF.R.U32.HI R2, RZ, 0x5, R2 ;  /* 0x00000005ff027819 */ /* 0x010fc80000011602 */
[----:B------:R-:W-:-:S05]  /*287a0*/  LOP3.LUT R2, R2, 0x3, RZ, 0xc0, !PT ;  /* 0x0000000302027812 */ /* 0x000fca00078ec0ff */
[----:B-1----:R-:W-:-:S07]  /*287b0*/  IMAD.MOV.U32 R13, RZ, RZ, R2 ;  /* 0x000000ffff0d7224 */ /* 0x002fce00078e0002 */
[----:B0-23-5:R-:W-:Y:S05]  /*287c0*/  WARPSYNC.COLLECTIVE R15, `(.L_x_2144) ;  /* 0x000000000f087348 */ /* 0x02dfea0003c00000 */
[----:B------:R1:W4:Y:S02]  /*287d0*/  SHFL.IDX P6, R14, R13, R12, R11 ;  /* 0x0000000c0d0e7389 */ /* 0x00032400000c000b */
[----:B012345:R-:W-:Y:S01]  /*287e0*/  ENDCOLLECTIVE ;  /* 0x000000000000791b */ /* 0x03ffe20003800000 */
.L_x_2144:
[----:B------:R-:W-:Y:S05]  /*287f0*/  BSYNC B0 ;  /* 0x0000000000007941 */ /* 0x000fea0003800000 */
.L_x_2143:
[----:B------:R-:W-:Y:S05]  /*28800*/  BRA `(.L_x_2145) ;  /* 0xffffff98001c7947 */ /* 0x000fea000383ffff */
.L_x_1914:
[----:B------:R-:W-:Y:S01]  /*28810*/  BSSY B0, `(.L_x_2146) ;  /* 0x0000006000007945 */ /* 0x000fe20003800000 */
[----:B------:R-:W-:-:S07]  /*28820*/  IMAD.MOV.U32 R15, RZ, RZ, -0x1 ;  /* 0xffffffffff0f7424 */ /* 0x000fce00078e00ff */
[----:B0123-5:R-:W-:Y:S05]  /*28830*/  WARPSYNC.COLLECTIVE R15, `(.L_x_2147) ;  /* 0x000000000f0c7348 */ /* 0x02ffea0003c00000 */
[----:B------:R-:W-:Y:S02]  /*28840*/  ELECT P6, UR62, PT ;  /* 0x00000000003e782f */ /* 0x000fe400038c0000 */
[----:B------:R-:W-:Y:S01]  /*28850*/  MOV R14, UR62 ;  /* 0x0000003e000e7c02 */ /* 0x000fe20008000f00 */
[----:B0123-5:R-:W-:Y:S10]  /*28860*/  ENDCOLLECTIVE ;  /* 0x000000000000791b */ /* 0x02fff40003800000 */
.L_x_2147:
[----:B------:R-:W-:Y:S05]  /*28870*/  BSYNC B0 ;  /* 0x0000000000007941 */ /* 0x000fea0003800000 */
.L_x_2146:
[----:B------:R-:W-:Y:S05]  /*28880*/  BRA `(.L_x_2148) ;  /* 0xffffff9800107947 */ /* 0x000fea000383ffff */
.L_x_1916:
[----:B0-----:R0:W4:Y:S02]  /*28890*/  SYNCS.PHASECHK.TRANS64.TRYWAIT P1, [R3+URZ+0x16840], R2 ;  /* 0x01684002030075a7 */ /* 0x001124000802017f */
[----:B----4-:R-:W-:Y:S05]  /*288a0*/  @!P1 NANOSLEEP.SYNCS 0x989680 ;  /* 0x009896800000995d */ /* 0x010fea0003900000 */
[----:B------:R-:W4:Y:S02]  /*288b0*/  @!P1 SYNCS.PHASECHK.TRANS64 P1, [R3+URZ+0x16840], R2 ;  /* 0x01684002030095a7 */ /* 0x000f24000802007f */
[----:B----4-:R-:W-:Y:S05]  /*288c0*/  @!P1 BRA `(.L_x_1916) ;  /* 0xfffffffc00f09947 */ /* 0x010fea000383ffff */
[----:B------:R-:W-:Y:S05]  /*288d0*/  BRA `(.L_x_2149) ;  /* 0xffffff9800347947 */ /* 0x000fea000383ffff */
.L_x_1918:
[----:B----4-:R4:W0:Y:S02]  /*288e0*/  SYNCS.PHASECHK.TRANS64.TRYWAIT P1, [R5+URZ+0x16840], R0 ;  /* 0x01684000050075a7 */ /* 0x010824000802017f */
[----:B0-----:R-:W-:Y:S05]  /*288f0*/  @!P1 NANOSLEEP.SYNCS 0x989680 ;  /* 0x009896800000995d */ /* 0x001fea0003900000 */
[----:B------:R-:W0:Y:S02]  /*28900*/  @!P1 SYNCS.PHASECHK.TRANS64 P1, [R5+URZ+0x16840], R0 ;  /* 0x01684000050095a7 */ /* 0x000e24000802007f */
[----:B0-----:R-:W-:Y:S05]  /*28910*/  @!P1 BRA `(.L_x_1918) ;  /* 0xfffffffc00f09947 */ /* 0x001fea000383ffff */
[----:B------:R-:W-:Y:S05]  /*28920*/  BRA `(.L_x_2150) ;  /* 0xffffff9800447947 */ /* 0x000fea000383ffff */
.L_x_1920:
[----:B------:R0:W0:Y:S02]  /*28930*/  SYNCS.PHASECHK.TRANS64.TRYWAIT P1, [R3+URZ+0x16860], R2 ;  /* 0x01686002030075a7 */ /* 0x000024000802017f */
[----:B0-----:R-:W-:Y:S05]  /*28940*/  @!P1 NANOSLEEP.SYNCS 0x989680 ;  /* 0x009896800000995d */ /* 0x001fea0003900000 */
[----:B------:R-:W0:Y:S02]  /*28950*/  @!P1 SYNCS.PHASECHK.TRANS64 P1, [R3+URZ+0x16860], R2 ;  /* 0x01686002030095a7 */ /* 0x000e24000802007f */
[----:B0-----:R-:W-:Y:S05]  /*28960*/  @!P1 BRA `(.L_x_1920) ;  /* 0xfffffffc00f09947 */ /* 0x001fea000383ffff */
[----:B------:R-:W-:Y:S05]  /*28970*/  BRA `(.L_x_2151) ;  /* 0xffffff9800407947 */ /* 0x000fea000383ffff */
.L_x_2152:
        /* <DEDUP_REMOVED lines=16> */
.L_x_3171:


//--------------------- .text._ZN7cutlass13device_kernelIN5flash11enable_sm90INS1_16FlashAttnFwdSm90INS1_25CollectiveMainloopFwdSm90ILi2EN4cute5tupleIJNS5_1CILi1EEES8_S8_EEENS6_IJNS7_ILi192EEENS7_ILi128EEENS7_ILi64EEEEEELi64ENS_10bfloat16_tEfNS_4arch4Sm90ELb1ELb0ELb1ELb0ELb1ELb0ELb0ELb1ELb1ELb1ELb1ELb0EEENS1_21CollectiveEpilogueFwdINS6_IJSA_SC_SB_EEES9_SE_SG_Li384ELb0ELb1ELb1ELb0EEENS1_19SingleTileSchedulerILb0ELb1ELb1ELi192EEEEEEEEEvNT_6ParamsE --------------------------
	.section	.text._ZN7cutlass13device_kernelIN5flash11enable_sm90INS1_16FlashAttnFwdSm90INS1_25CollectiveMainloopFwdSm90ILi2EN4cute5tupleIJNS5_1CILi1EEES8_S8_EEENS6_IJNS7_ILi192EEENS7_ILi128EEENS7_ILi64EEEEEELi64ENS_10bfloat16_tEfNS_4arch4Sm90ELb1ELb0ELb1ELb0ELb1ELb0ELb0ELb1ELb1ELb1ELb1ELb0EEENS1_21CollectiveEpilogueFwdINS6_IJSA_SC_SB_EEES9_SE_SG_Li384ELb0ELb1ELb1ELb0EEENS1_19SingleTileSchedulerILb0ELb1ELb1ELi192EEEEEEEEEvNT_6ParamsE,"ax",@progbits
	.align	128
.text._ZN7cutlass13device_kernelIN5flash11enable_sm90INS1_16FlashAttnFwdSm90INS1_25CollectiveMainloopFwdSm90ILi2EN4cute5tupleIJNS5_1CILi1EEES8_S8_EEENS6_IJNS7_ILi192EEENS7_ILi128EEENS7_ILi64EEEEEELi64ENS_10bfloat16_tEfNS_4arch4Sm90ELb1ELb0ELb1ELb0ELb1ELb0ELb0ELb1ELb1ELb1ELb1ELb0EEENS1_21CollectiveEpilogueFwdINS6_IJSA_SC_SB_EEES9_SE_SG_Li384ELb0ELb1ELb1ELb0EEENS1_19SingleTileSchedulerILb0ELb1ELb1ELi192EEEEEEEEEvNT_6ParamsE:
        .type           _ZN7cutlass13device_kernelIN5flash11enable_sm90INS1_16FlashAttnFwdSm90INS1_25CollectiveMainloopFwdSm90ILi2EN4cute5tupleIJNS5_1CILi1EEES8_S8_EEENS6_IJNS7_ILi192EEENS7_ILi128EEENS7_ILi64EEEEEELi64ENS_10bfloat16_tEfNS_4arch4Sm90ELb1ELb0ELb1ELb0ELb1ELb0ELb0ELb1ELb1ELb1ELb1ELb0EEENS1_21CollectiveEpilogueFwdINS6_IJSA_SC_SB_EEES9_SE_SG_Li384ELb0ELb1ELb1ELb0EEENS1_19SingleTileSchedulerILb0ELb1ELb1ELi192EEEEEEEEEvNT_6ParamsE,@function
        .size           _ZN7cutlass13device_kernelIN5flash11enable_sm90INS1_16FlashAttnFwdSm90INS1_25CollectiveMainloopFwdSm90ILi2EN4cute5tupleIJNS5_1CILi1EEES8_S8_EEENS6_IJNS7_ILi192EEENS7_ILi128EEENS7_ILi64EEEEEELi64ENS_10bfloat16_tEfNS_4arch4Sm90ELb1ELb0ELb1ELb0ELb1ELb0ELb0ELb1ELb1ELb1ELb1ELb0EEENS1_21CollectiveEpilogueFwdINS6_IJSA_SC_SB_EEES9_SE_SG_Li384ELb0ELb1ELb1ELb0EEENS1_19SingleTileSchedulerILb0ELb1ELb1ELi192EEEEEEEEEvNT_6ParamsE,(.L_x_3172 - _ZN7cutlass13device_kernelIN5flash11enable_sm90INS1_16FlashAttnFwdSm90INS1_25CollectiveMainloopFwdSm90ILi2EN4cute5tupleIJNS5_1CILi1EEES8_S8_EEENS6_IJNS7_ILi192EEENS7_ILi128EEENS7_ILi64EEEEEELi64ENS_10bfloat16_tEfNS_4arch4Sm90ELb1ELb0ELb1ELb0ELb1ELb0ELb0ELb1ELb1ELb1ELb1ELb0EEENS1_21CollectiveEpilogueFwdINS6_IJSA_SC_SB_EEES9_SE_SG_Li384ELb0ELb1ELb1ELb0EEENS1_19SingleTileSchedulerILb0ELb1ELb1ELi192EEEEEEEEEvNT_6ParamsE)
        .other          _ZN7cutlass13device_kernelIN5flash11enable_sm90INS1_16FlashAttnFwdSm90INS1_25CollectiveMainloopFwdSm90ILi2EN4cute5tupleIJNS5_1CILi1EEES8_S8_EEENS6_IJNS7_ILi192EEENS7_ILi128EEENS7_ILi64EEEEEELi64ENS_10bfloat16_tEfNS_4arch4Sm90ELb1ELb0ELb1ELb0ELb1ELb0ELb0ELb1ELb1ELb1ELb1ELb0EEENS1_21CollectiveEpilogueFwdINS6_IJSA_SC_SB_EEES9_SE_SG_Li384ELb0ELb1ELb1ELb0EEENS1_19SingleTileSchedulerILb0ELb1ELb1ELi192EEEEEEEEEvNT_6ParamsE,@"STO_CUDA_ENTRY STV_DEFAULT"
_ZN7cutlass13device_kernelIN5flash11enable_sm90INS1_16FlashAttnFwdSm90INS1_25CollectiveMainloopFwdSm90ILi2EN4cute5tupleIJNS5_1CILi1EEES8_S8_EEENS6_IJNS7_ILi192EEENS7_ILi128EEENS7_ILi64EEEEEELi64ENS_10bfloat16_tEfNS_4arch4Sm90ELb1ELb0ELb1ELb0ELb1ELb0ELb0ELb1ELb1ELb1ELb1ELb0EEENS1_21CollectiveEpilogueFwdINS6_IJSA_SC_SB_EEES9_SE_SG_Li384ELb0ELb1ELb1ELb0EEENS1_19SingleTileSchedulerILb0ELb1ELb1ELi192EEEEEEEEEvNT_6ParamsE:
        /* <DEDUP_REMOVED lines=45> */
.L_x_2153:
        /* <DEDUP_REMOVED lines=22> */
.L_x_2154:
        /* <DEDUP_REMOVED lines=18> */
.L_x_2155:
        /* <DEDUP_REMOVED lines=22> */
.L_x_2156:
        /* <DEDUP_REMOVED lines=23> */
.L_x_2157:
        /* <DEDUP_REMOVED lines=9> */
.L_x_2160:
        /* <DEDUP_REMOVED lines=21> */
[----:B------:R-:W0:Y:S01]  /*0a00*/  S2UR UR45, SR_CTAID.X ;  /* 0x00000000002d79c3 */ /* 0x000e220000002500 */
[----:B------:R-:W-:Y:S01]  /*0a10*/  ULDC UR4, c[0x0][0x448] ;  /* 0x0001120000047ab9 */ /* 0x000fe20000000800 */
[----:B------:R-:W-:Y:S01]  /*0a20*/  ULDC UR37, c[0x0][0x424] ;  /* 0x0001090000257ab9 */ /* 0x000fe20000000800 */
[----:B------:R-:W-:Y:S01]  /*0a30*/  UISETP.NE.AND UP1, UPT, UR4, 0x1, UPT ;  /* 0x000000010400788c */ /* 0x000fe2000bf25270 */
[----:B------:R-:W-:Y:S02]  /*0a40*/  ULDC UR7, c[0x0][0x288] ;  /* 0x0000a20000077ab9 */ /* 0x000fe40000000800 */
[----:B------:R-:W-:Y:S01]  /*0a50*/  ULDC.64 UR4, c[0x0][0x418] ;  /* 0x0001060000047ab9 */ /* 0x000fe20000000a00 */
[----:B------:R-:W-:Y:S02]  /*0a60*/  UIADD3 UR7, -UR7, 0x80, URZ ;  /* 0x0000008007077890 */ /* 0x000fe4000fffe13f */
[----:B------:R-:W-:Y:S01]  /*0a70*/  UISETP.NE.U32.AND UP0, UPT, UR4, URZ, UPT ;  /* 0x0000003f0400728c */ /* 0x000fe2000bf05070 */
[----:B------:R-:W-:Y:S01]  /*0a80*/  ULDC UR8, c[0x0][0x2f0] ;  /* 0x0000bc0000087ab9 */ /* 0x000fe20000000800 */
[----:B------:R-:W-:-:S02]  /*0a90*/  UP2UR UR44, UPR, URZ, 0x2 ;  /* 0x000000023f2c7883 */ /* 0x000fc40008000000 */
[----:B------:R-:W-:Y:S01]  /*0aa0*/  UISETP.NE.AND.EX UP0, UPT, UR5, URZ, UPT, UP0 ;  /* 0x0000003f0500728c */ /* 0x000fe2000bf05300 */
[----:B------:R-:W-:Y:S02]  /*0ab0*/  @UP1 ULDC UR9, c[0x0][0x450] ;  /* 0x0001140000091ab9 */ /* 0x000fe40000000800 */
[----:B------:R-:W-:Y:S01]  /*0ac0*/  @UP1 ULDC UR5, c[0x0][0x44c] ;  /* 0x0001130000051ab9 */ /* 0x000fe20000000800 */
[----:B------:R-:W-:Y:S02]  /*0ad0*/  USEL UR37, UR37, 0x1, UP0 ;  /* 0x0000000125257887 */ /* 0x000fe40008000000 */
[----:B------:R-:W-:Y:S02]  /*0ae0*/  USHF.R.U32.HI UR10, URZ, 0x10, UR41 ;  /* 0x000000103f0a7899 */ /* 0x000fe40008011629 */
[----:B------:R-:W-:Y:S02]  /*0af0*/  UIMAD UR7, UR37, UR8, UR7 ;  /* 0x00000008250772a4 */ /* 0x000fe4000f8e0207 */
[----:B0-----:R-:W-:-:S02]  /*0b00*/  UIMAD UR45, UR45, 0xc0, URZ ;  /* 0x000000c02d2d78a4 */ /* 0x001fc4000f8e023f */
[----:B------:R-:W-:Y:S02]  /*0b10*/  ULOP3.LUT UR41, UR41, 0xffff, URZ, 0xc0, !UPT ;  /* 0x0000ffff29297892 */ /* 0x000fe4000f8ec03f */
[----:B------:R-:W-:Y:S02]  /*0b20*/  @UP1 UIADD3 UR4, UR45, 0xbf, URZ ;  /* 0x000000bf2d041890 */ /* 0x000fe4000fffe03f */
[----:B------:R-:W-:Y:S02]  /*0b30*/  UIADD3 UR6, UR45, 0xbf, URZ ;  /* 0x000000bf2d067890 */ /* 0x000fe4000fffe03f */
[----:B------:R-:W-:Y:S02]  /*0b40*/  UIMAD.WIDE.U32 UR4, UR4, UR5, URZ ;  /* 0x00000005040472a5 */ /* 0x000fe4000f8e003f */
[----:B------:R-:W-:Y:S02]  /*0b50*/  UIMAD UR4, UR37, UR8, 0x7f ;  /* 0x0000007f250474a4 */ /* 0x000fe4000f8e0208 */
[----:B------:R-:W-:-:S02]  /*0b60*/  @UP1 USHF.R.U32.HI UR6, URZ, UR9, UR5 ;  /* 0x000000093f061299 */ /* 0x000fc40008011605 */
[----:B------:R-:W-:Y:S02]  /*0b70*/  USHF.R.S32.HI UR5, URZ, 0x1f, UR4 ;  /* 0x0000001f3f057899 */ /* 0x000fe40008011404 */
[----:B------:R-:W-:Y:S02]  /*0b80*/  UIADD3 UR6, UR7, UR6, URZ ;  /* 0x0000000607067290 */ /* 0x000fe4000fffe03f */
[----:B------:R-:W-:Y:S02]  /*0b90*/  ULEA.HI UR5, UR5, UR4, URZ, 0x7 ;  /* 0x0000000405057291 */ /* 0x000fe4000f8f383f */
[----:B------:R-:W-:Y:S02]  /*0ba0*/  USHF.R.S32.HI UR7, URZ, 0x1f, UR6 ;  /* 0x0000001f3f077899 */ /* 0x000fe40008011406 */
[----:B------:R-:W-:Y:S02]  /*0bb0*/  USHF.R.S32.HI UR5, URZ, 0x7, UR5 ;  /* 0x000000073f057899 */ /* 0x000fe40008011405 */
[----:B------:R-:W-:Y:S01]  /*0bc0*/  ULEA.HI UR7, UR7, UR6, URZ, 0x7 ;  /* 0x0000000607077291 */ /* 0x000fe2000f8f383f */
[----:B------:R-:W-:-:S03]  /*0bd0*/  UMOV UR4, URZ ;  /* 0x0000003f00047c82 */ /* 0x000fc60008000000 */
[----:B------:R-:W-:-:S04]  /*0be0*/  USHF.R.S32.HI UR7, URZ, 0x7, UR7 ;  /* 0x000000073f077899 */ /* 0x000fc80008011407 */
[----:B------:R-:W-:-:S04]  /*0bf0*/  UISETP.LT.AND UP0, UPT, UR5, UR7, UPT ;  /* 0x000000070500728c */ /* 0x000fc8000bf01270 */
[----:B------:R-:W-:Y:S02]  /*0c00*/  USEL UR9, UR5, UR7, UP0 ;  /* 0x0000000705097287 */ /* 0x000fe40008000000 */
[----:B------:R-:W-:Y:S02]  /*0c10*/  UISETP.NE.AND UP0, UPT, UR10, URZ, UPT ;  /* 0x0000003f0a00728c */ /* 0x000fe4000bf05270 */
[----:B------:R-:W-:-:S06]  /*0c20*/  UISETP.GE.AND UP1, UPT, UR9, 0x1, UPT ;  /* 0x000000010900788c */ /* 0x000fcc000bf26270 */
[----:B------:R-:W-:-:S03]  /*0c30*/  PLOP3.LUT P0, PT, PT, PT, UP1, 0x80, 0x0 ;  /* 0x000000000000781c */ /* 0x000fc60003f0f018 */
[----:B------:R-:W-:-:S10]  /*0c40*/  @!UP0 ULDC UR10, c[0x0][0x9f0] ;  /* 0x00027c00000a8ab9 */ /* 0x000fd40000000800 */
[----:B------:R-:W-:Y:S05]  /*0c50*/  @!P0 BRA `(.L_x_2162) ;  /* 0x0000000000848947 */ /* 0x000fea0003800000 */
[----:B------:R-:W-:Y:S01]  /*0c60*/  IMAD.U32 R3, RZ, RZ, UR10 ;  /* 0x0000000aff037e24 */ /* 0x000fe2000f8e00ff */
[----:B------:R-:W-:Y:S01]  /*0c70*/  UIADD3 UR6, UR10, -0x1, UR9 ;  /* 0xffffffff0a067890 */ /* 0x000fe2000fffe009 */
[----:B------:R-:W-:-:S03]  /*0c80*/  UMOV UR4, URZ ;  /* 0x0000003f00047c82 */ /* 0x000fc60008000000 */
        /* <DEDUP_REMOVED lines=30> */
.L_x_2162:
        /* <DEDUP_REMOVED lines=62> */
.L_x_2164:
[----:B------:R-:W-:-:S04]  /*1250*/  SHF.L.U32 R0, RZ, 0x1f, RZ ;  /* 0x0000001fff007819 */ /* 0x000fc800000006ff */
[----:B------:R-:W0:Y:S02]  /*1260*/  SYNCS.PHASECHK.TRANS64.TRYWAIT P0, [UR42+0x16800], R0 ;  /* 0x01680000ff0075a7 */ /* 0x000e24000800016a */
[----:B0-----:R-:W-:Y:S05]  /*1270*/  @!P0 BRA `(.L_x_2165) ;  /* 0x000000d400c88947 */ /* 0x001fea0003800000 */
.L_x_2248:
[----:B------:R-:W-:-:S06]  /*1280*/  ULOP3.LUT UR4, UR40, 0x1, URZ, 0xfc, !UPT ;  /* 0x0000000128047892 */ /* 0x000fcc000f8efc3f */
[----:B------:R-:W-:-:S05]  /*1290*/  IMAD.U32 R2, RZ, RZ, UR4 ;  /* 0x00000004ff027e24 */ /* 0x000fca000f8e00ff */
[----:B------:R-:W-:-:S13]  /*12a0*/  ISETP.NE.AND P0, PT, R2, 0x3, PT ;  /* 0x000000030200780c */ /* 0x000fda0003f05270 */
[----:B------:R-:W-:Y:S05]  /*12b0*/  @!P0 BRA `(.L_x_2166) ;  /* 0x0000000000048947 */ /* 0x000fea0003800000 */
[----:B------:R-:W-:Y:S01]  /*12c0*/  BPT.TRAP 0x1 ;  /* 0x000000040000795c */ /* 0x000fe20000300000 */
.L_x_2166:
[----:B------:R1:W2:Y:S01]  /*12d0*/  SYNCS.PHASECHK.TRANS64.TRYWAIT P1, [UR42+0x16830], R0 ;  /* 0x01683000ff0075a7 */ /* 0x0002a2000802016a */
[----:B------:R-:W-:Y:S05]  /*12e0*/  @!P0 BRA `(.L_x_2167) ;  /* 0x0000000000048947 */ /* 0x000fea0003800000 */
[----:B------:R-:W-:Y:S01]  /*12f0*/  BPT.TRAP 0x1 ;  /* 0x000000040000795c */ /* 0x000fe20000300000 */
.L_x_2167:
[----:B------:R-:W-:-:S05]  /*1300*/  IMAD.U32 R4, RZ, RZ, UR47 ;  /* 0x0000002fff047e24 */ /* 0x000fca000f8e00ff */
[----:B------:R-:W-:Y:S01]  /*1310*/  LOP3.LUT R4, R4, 0x10000, RZ, 0xfc, !PT ;  /* 0x0001000004047812 */ /* 0x000fe200078efcff */
[----:B--2---:R-:W-:Y:S06]  /*1320*/  @P1 BRA `(.L_x_2168) ;  /* 0x0000000000081947 */ /* 0x004fec0003800000 */
[----:B------:R-:W2:Y:S02]  /*1330*/  SYNCS.PHASECHK.TRANS64.TRYWAIT P1, [UR42+0x16830], R0 ;  /* 0x01683000ff0075a7 */ /* 0x000ea4000802016a */
[----:B--2---:R-:W-:Y:S05]  /*1340*/  @!P1 BRA `(.L_x_2169) ;  /* 0x000000d400ac9947 */ /* 0x004fea0003800000 */
.L_x_2168:
        /* <DEDUP_REMOVED lines=38> */
.L_x_2170:
[----:B------:R-:W-:Y:S01]  /*15b0*/  LOP3.LUT R6, R23, 0xffffff80, RZ, 0xc0, !PT ;  /* 0xffffff8017067812 */ /* 0x000fe200078ec0ff */
[----:B------:R-:W-:Y:S01]  /*15c0*/  ULDC UR6, c[0x0][0x9d8] ;  /* 0x0002760000067ab9 */ /* 0x000fe20000000800 */
[----:B------:R-:W-:Y:S01]  /*15d0*/  LEA.HI R94, R94, R17, RZ, 0x2 ;  /* 0x000000115e5e7211 */ /* 0x000fe200078f10ff */
[----:B------:R-:W-:Y:S01]  /*15e0*/  FMUL.FTZ R2, R26, UR6 ;  /* 0x000000061a027c20 */ /* 0x000fe20008410000 */
[----:B------:R-:W-:Y:S01]  /*15f0*/  IADD3 R6, R17, -R6, RZ ;  /* 0x8000000611067210 */ /* 0x000fe20007ffe0ff */
[----:B------:R-:W-:Y:S01]  /*1600*/  FMUL.FTZ R9, R25, UR6 ;  /* 0x0000000619097c20 */ /* 0x000fe20008410000 */
[----:B------:R-:W-:Y:S01]  /*1610*/  FMUL.FTZ R98, R40, UR6 ;  /* 0x0000000628627c20 */ /* 0x000fe20008410000 */
[----:B------:R-:W-:Y:S01]  /*1620*/  LOP3.LUT R94, R94, 0xfffffffc, RZ, 0xc0, !PT ;  /* 0xfffffffc5e5e7812 */ /* 0x000fe200078ec0ff */
[----:B01----:R-:W-:Y:S01]  /*1630*/  FMUL.FTZ R0, R27, UR6 ;  /* 0x000000061b007c20 */ /* 0x003fe20008410000 */
[----:B------:R-:W-:Y:S01]  /*1640*/  SHF.R.S32.HI R3, RZ, 0x1f, R6 ;  /* 0x0000001fff037819 */ /* 0x000fe20000011406 */
[----:B------:R-:W-:Y:S01]  /*1650*/  IMAD.HI R27, R88, 0x55555556, RZ ;  /* 0x55555556581b7827 */ /* 0x000fe200078e02ff */
[----:B------:R-:W-:-:S03]  /*1660*/  UISETP.NE.AND UP0, UPT, UR44, URZ, UPT ;  /* 0x0000003f2c00728c */ /* 0x000fc6000bf05270 */
[----:B------:R-:W-:Y:S01]  /*1670*/  FMUL.FTZ R8, R30, UR6 ;  /* 0x000000061e087c20 */ /* 0x000fe20008410000 */
[-C--:B------:R-:W-:Y:S01]  /*1680*/  LEA.HI R26, R3, R6.reuse, RZ, 0x2 ;  /* 0x00000006031a7211 */ /* 0x080fe200078f10ff */
[----:B------:R-:W-:Y:S01]  /*1690*/  IMAD.IADD R94, R17, 0x1, -R94 ;  /* 0x00000001115e7824 */ /* 0x000fe200078e0a5e */
        /* <DEDUP_REMOVED lines=9> */
[----:B------:R-:W-:Y:S01]  /*1730*/  @UP0 ULDC UR5, c[0x0][0x450] ;  /* 0x0001140000050ab9 */ /* 0x000fe20000000800 */
[----:B------:R-:W-:Y:S01]  /*1740*/  LEA R25, R25, UR45, 0x4 ;  /* 0x0000002d19197c11 */ /* 0x000fe2000f8e20ff */
[----:B------:R-:W-:Y:S01]  /*1750*/  ULDC UR7, c[0x0][0x2f0] ;  /* 0x0000bc0000077ab9 */ /* 0x000fe20000000800 */
[----:B------:R-:W-:Y:S01]  /*1760*/  LOP3.LUT R40, R40, 0xfffffff8, RZ, 0xc0, !PT ;  /* 0xfffffff828287812 */ /* 0x000fe200078ec0ff */
[----:B------:R-:W-:Y:S01]  /*1770*/  FMUL.FTZ R7, R24, UR6 ;  /* 0x0000000618077c20 */ /* 0x000fe20008410000 */
[----:B------:R-:W-:Y:S01]  /*1780*/  LEA.HI R27, R27, R27, RZ, 0x1 ;  /* 0x0000001b1b1b7211 */ /* 0x000fe200078f08ff */
[----:B------:R-:W-:Y:S01]  /*1790*/  FMUL.FTZ R10, R28, UR6 ;  /* 0x000000061c0a7c20 */ /* 0x000fe20008410000 */
[----:B------:R-:W-:Y:S01]  /*17a0*/  LEA.HI R17, R94, R94, RZ, 0x1 ;  /* 0x0000005e5e117211 */ /* 0x000fe200078f08ff */
[----:B------:R-:W-:Y:S01]  /*17b0*/  FMUL.FTZ R28, R29, UR6 ;  /* 0x000000061d1c7c20 */ /* 0x000fe20008410000 */
[----:B------:R-:W-:Y:S01]  /*17c0*/  IADD3 R40, R25, R3, -R40 ;  /* 0x0000000319287210 */ /* 0x000fe20007ffe828 */
[----:B------:R-:W-:Y:S01]  /*17d0*/  IMAD R27, R27, -0x3, R88 ;  /* 0xfffffffd1b1b7824 */ /* 0x000fe200078e0258 */
[----:B------:R-:W-:Y:S01]  /*17e0*/  LOP3.LUT R3, R17, 0x1ffffffe, RZ, 0xc0, !PT ;  /* 0x1ffffffe11037812 */ /* 0x000fe200078ec0ff */
[----:B------:R-:W-:Y:S01]  /*17f0*/  FMUL.FTZ R29, R32, UR6 ;  /* 0x00000006201d7c20 */ /* 0x000fe20008410000 */
[----:B------:R-:W-:Y:S01]  /*1800*/  PLOP3.LUT P1, PT, PT, PT, UP0, 0x80, 0x0 ;  /* 0x000000000000781c */ /* 0x000fe20003f2f008 */
[----:B------:R-:W-:Y:S01]  /*1810*/  IMAD R40, R27, 0x40, R40 ;  /* 0x000000401b287824 */ /* 0x000fe200078e0228 */
[----:B------:R-:W-:Y:S01]  /*1820*/  PLOP3.LUT P2, PT, PT, PT, UP0, 0x80, 0x0 ;  /* 0x000000000000781c */ /* 0x000fe20003f4f008 */
[----:B------:R-:W-:-:S02]  /*1830*/  IMAD.IADD R3, R94, 0x1, -R3 ;  /* 0x000000015e037824 */ /* 0x000fc400078e0a03 */
[----:B------:R-:W-:Y:S01]  /*1840*/  FMUL.FTZ R32, R37, UR6 ;  /* 0x0000000625207c20 */ /* 0x000fe20008410000 */
[----:B------:R-:W0:Y:S01]  /*1850*/  MUFU.TANH R7, R7 ;  /* 0x0000000700077308 */ /* 0x000e220000002400 */
[----:B------:R-:W-:Y:S01]  /*1860*/  ULDC UR10, c[0x0][0x288] ;  /* 0x0000a200000a7ab9 */ /* 0x000fe20000000800 */
[----:B------:R-:W-:Y:S01]  /*1870*/  FMUL.FTZ R11, R31, UR6 ;  /* 0x000000061f0b7c20 */ /* 0x000fe20008410000 */
[----:B------:R-:W-:Y:S01]  /*1880*/  LEA R3, R3, R40, 0x3 ;  /* 0x0000002803037211 */ /* 0x000fe200078e18ff */
[----:B------:R-:W-:Y:S01]  /*1890*/  FMUL.FTZ R31, R36, UR6 ;  /* 0x00000006241f7c20 */ /* 0x000fe20008410000 */
[----:B------:R-:W-:Y:S01]  /*18a0*/  MOV R40, UR7 ;  /* 0x0000000700287c02 */ /* 0x000fe20008000f00 */
[----:B------:R-:W-:Y:S01]  /*18b0*/  FMUL.FTZ R92, R41, UR6 ;  /* 0x00000006295c7c20 */ /* 0x000fe20008410000 */
[----:B------:R-:W-:Y:S01]  /*18c0*/  FMUL.FTZ R90, R44, UR6 ;  /* 0x000000062c5a7c20 */ /* 0x000fe20008410000 */
[----:B------:R-:W-:Y:S01]  /*18d0*/  @P1 IMAD.HI.U32 R27, R3, UR4, RZ ;  /* 0x00000004031b1c27 */ /* 0x000fe2000f8e00ff */
[----:B------:R-:W-:Y:S01]  /*18e0*/  UMOV UR4, 0xffffff80 ;  /* 0xffffff8000047882 */ /* 0x000fe20000000000 */
[----:B------:R-:W1:Y:S01]  /*18f0*/  MUFU.TANH R9, R9 ;  /* 0x0000000900097308 */ /* 0x000e620000002400 */
[----:B------:R-:W-:Y:S01]  /*1900*/  UIMAD UR4, UR46, UR4, 0x80 ;  /* 0x000000802e0474a4 */ /* 0x000fe2000f8e0204 */
[----:B------:R-:W-:Y:S01]  /*1910*/  IMAD.MOV.U32 R33, RZ, RZ, R3 ;  /* 0x000000ffff217224 */ /* 0x000fe200078e0003 */
[----:B------:R-:W-:Y:S01]  /*1920*/  @P2 SHF.R.U32.HI R33, RZ, UR5, R27 ;  /* 0x00000005ff212c19 */ /* 0x000fe2000801161b */
[----:B------:R-:W-:Y:S01]  /*1930*/  FMUL.FTZ R12, R34, UR6 ;  /* 0x00000006220c7c20 */ /* 0x000fe20008410000 */
[----:B------:R-:W-:Y:S01]  /*1940*/  UIADD3 UR5, UR4, 0x1, URZ ;  /* 0x0000000104057890 */ /* 0x000fe2000fffe03f */
[----:B------:R-:W-:Y:S01]  /*1950*/  LOP3.LUT R27, R26, 0x7ffffffc, RZ, 0xc0, !PT ;  /* 0x7ffffffc1a1b7812 */ /* 0x000fe200078ec0ff */
[----:B------:R-:W-:Y:S01]  /*1960*/  UIMAD UR4, UR37, UR7, UR4 ;  /* 0x00000007250472a4 */ /* 0x000fe2000f8e0204 */
[----:B------:R-:W2:Y:S01]  /*1970*/  SHFL.IDX PT, R39, R33, RZ, 0x1c1f ;  /* 0x001c1fff21277589 */ /* 0x000ea200000e0000 */
[----:B------:R-:W3:Y:S01]  /*1980*/  MUFU.TANH R10, R10 ;  /* 0x0000000a000a7308 */ /* 0x000ee20000002400 */
[----:B------:R-:W-:Y:S01]  /*1990*/  FMUL.FTZ R34, R45, UR6 ;  /* 0x000000062d227c20 */ /* 0x000fe20008410000 */
[----:B------:R-:W-:-:S02]  /*19a0*/  IMAD.IADD R6, R6, 0x1, -R27 ;  /* 0x0000000106067824 */ /* 0x000fc400078e0a1b */
[----:B------:R-:W-:Y:S01]  /*19b0*/  FMUL.FTZ R14, R38, UR6 ;  /* 0x00000006260e7c20 */ /* 0x000fe20008410000 */
[----:B------:R-:W-:Y:S02]  /*19c0*/  IMAD.U32 R35, RZ, RZ, UR5 ;  /* 0x00000005ff237e24 */ /* 0x000fe4000f8e00ff */
[----:B------:R-:W-:Y:S01]  /*19d0*/  FMUL.FTZ R38, R48, UR6 ;  /* 0x0000000630267c20 */ /* 0x000fe20008410000 */
[----:B------:R-:W-:Y:S02]  /*19e0*/  IMAD.U32 R37, RZ, RZ, UR4 ;  /* 0x00000004ff257e24 */ /* 0x000fe4000f8e00ff */
[----:B------:R-:W-:Y:S01]  /*19f0*/  FMUL.FTZ R36, R49, UR6 ;  /* 0x0000000631247c20 */ /* 0x000fe20008410000 */
[C---:B------:R-:W-:Y:S01]  /*1a00*/  IMAD R35, R6.reuse, -0x2, R35 ;  /* 0xfffffffe06237824 */ /* 0x040fe200078e0223 */
[----:B------:R-:W4:Y:S01]  /*1a10*/  MUFU.TANH R28, R28 ;  /* 0x0000001c001c7308 */ /* 0x000f220000002400 */
[----:B------:R-:W-:Y:S02]  /*1a20*/  IMAD R37, R6, -0x2, R37 ;  /* 0xfffffffe06257824 */ /* 0x000fe400078e0225 */
[----:B------:R-:W-:Y:S01]  /*1a30*/  FMUL.FTZ R52, R52, UR6 ;  /* 0x0000000634347c20 */ /* 0x000fe20008410000 */
[----:B------:R-:W-:-:S02]  /*1a40*/  IMAD R35, R40, UR37, R35 ;  /* 0x0000002528237c24 */ /* 0x000fc4000f8e0223 */
[----:B------:R-:W-:Y:S01]  /*1a50*/  FMUL.FTZ R53, R53, UR6 ;  /* 0x0000000635357c20 */ /* 0x000fe20008410000 */
[----:B------:R-:W-:Y:S01]  /*1a60*/  FMUL.FTZ R56, R56, UR6 ;  /* 0x0000000638387c20 */ /* 0x000fe20008410000 */
[----:B------:R-:W-:Y:S01]  /*1a70*/  FMUL.FTZ R57, R57, UR6 ;  /* 0x0000000639397c20 */ /* 0x000fe20008410000 */
[----:B------:R-:W-:Y:S01]  /*1a80*/  VIADD R40, R35, -UR10 ;  /* 0x8000000a23287c36 */ /* 0x000fe20008000000 */
[----:B------:R-:W5:Y:S01]  /*1a90*/  MUFU.TANH R29, R29 ;  /* 0x0000001d001d7308 */ /* 0x000f620000002400 */
[----:B------:R-:W-:Y:S01]  /*1aa0*/  FMUL.FTZ R68, R68, UR6 ;  /* 0x0000000644447c20 */ /* 0x000fe20008410000 */
[----:B------:R-:W-:Y:S01]  /*1ab0*/  FMUL.FTZ R50, R50, UR6 ;  /* 0x0000000632327c20 */ /* 0x000fe20008410000 */
[----:B------:R-:W-:Y:S01]  /*1ac0*/  FMUL.FTZ R20, R46, UR6 ;  /* 0x000000062e147c20 */ /* 0x000fe20008410000 */
[----:B------:R-:W-:Y:S01]  /*1ad0*/  FMUL.FTZ R60, R60, UR6 ;  /* 0x000000063c3c7c20 */ /* 0x000fe20008410000 */
[----:B------:R-:W-:Y:S01]  /*1ae0*/  FMUL.FTZ R64, R64, UR6 ;  /* 0x0000000640407c20 */ /* 0x000fe20008410000 */
[----:B--2---:R-:W-:Y:S01]  /*1af0*/  VIADDMNMX R39, R39, R40, R37, PT ;  /* 0x0000002827277246 */ /* 0x004fe20003800125 */
[----:B------:R-:W-:Y:S01]  /*1b00*/  FMUL.FTZ R61, R61, UR6 ;  /* 0x000000063d3d7c20 */ /* 0x000fe20008410000 */
[----:B------:R-:W2:Y:S01]  /*1b10*/  MUFU.TANH R30, R30 ;  /* 0x0000001e001e7308 */ /* 0x000ea20000002400 */
[----:B------:R-:W-:Y:S01]  /*1b20*/  FMUL.FTZ R17, R54, UR6 ;  /* 0x0000000636117c20 */ /* 0x000fe20008410000 */
[C---:B------:R-:W-:Y:S01]  /*1b30*/  ISETP.GT.AND P1, PT, R39.reuse, RZ, PT ;  /* 0x000000ff2700720c */ /* 0x040fe20003f24270 */
[----:B------:R-:W-:Y:S01]  /*1b40*/  FMUL.FTZ R26, R58, UR6 ;  /* 0x000000063a1a7c20 */ /* 0x000fe20008410000 */
[----:B------:R-:W-:Y:S01]  /*1b50*/  ISETP.GT.AND P2, PT, R39, 0x1, PT ;  /* 0x000000012700780c */ /* 0x000fe20003f44270 */
[----:B------:R-:W-:Y:S01]  /*1b60*/  FMUL.FTZ R65, R65, UR6 ;  /* 0x0000000641417c20 */ /* 0x000fe20008410000 */
[----:B------:R-:W-:Y:S01]  /*1b70*/  ISETP.GT.AND P3, PT, R39, 0x8, PT ;  /* 0x000000082700780c */ /* 0x000fe20003f64270 */
[----:B------:R-:W-:Y:S01]  /*1b80*/  FMUL.FTZ R69, R69, UR6 ;  /* 0x0000000645457c20 */ /* 0x000fe20008410000 */
[----:B0-----:R-:W-:Y:S01]  /*1b90*/  FSEL R7, R7, -INF , P1 ;  /* 0xff80000007077808 */ /* 0x001fe20000800000 */
[----:B------:R-:W0:Y:S01]  /*1ba0*/  MUFU.TANH R31, R31 ;  /* 0x0000001f001f7308 */ /* 0x000e220000002400 */
[----:B-1----:R-:W-:Y:S01]  /*1bb0*/  FSEL R108, R9, -INF , P2 ;  /* 0xff800000096c7808 */ /* 0x002fe20001000000 */
[----:B------:R-:W-:Y:S01]  /*1bc0*/  FMUL.FTZ R73, R73, UR6 ;  /* 0x0000000649497c20 */ /* 0x000fe20008410000 */
[----:B------:R-:W-:Y:S01]  /*1bd0*/  ISETP.GT.AND P1, PT, R39, 0x9, PT ;  /* 0x000000092700780c */ /* 0x000fe20003f24270 */
[----:B------:R-:W-:Y:S01]  /*1be0*/  FMUL.FTZ R76, R76, UR6 ;  /* 0x000000064c4c7c20 */ /* 0x000fe20008410000 */
[----:B---3--:R-:W-:Y:S01]  /*1bf0*/  FSEL R106, R10, -INF , P3 ;  /* 0xff8000000a6a7808 */ /* 0x008fe20001800000 */
[----:B------:R-:W-:Y:S01]  /*1c00*/  FMUL.FTZ R77, R77, UR6 ;  /* 0x000000064d4d7c20 */ /* 0x000fe20008410000 */
[----:B------:R-:W-:Y:S01]  /*1c10*/  FMNMX.FTZ R9, R7, R108, !PT ;  /* 0x0000006c07097209 */ /* 0x000fe20007810000 */
[----:B------:R-:W1:Y:S01]  /*1c20*/  MUFU.TANH R32, R32 ;  /* 0x0000002000207308 */ /* 0x000e620000002400 */
[----:B------:R-:W-:Y:S01]  /*1c30*/  ISETP.GT.AND P2, PT, R39, 0x10, PT ;  /* 0x000000102700780c */ /* 0x000fe20003f44270 */
[----:B------:R-:W-:Y:S01]  /*1c40*/  FMUL.FTZ R80, R80, UR6 ;  /* 0x0000000650507c20 */ /* 0x000fe20008410000 */
[----:B----4-:R-:W-:Y:S01]  /*1c50*/  FSEL R104, R28, -INF , P1 ;  /* 0xff8000001c687808 */ /* 0x010fe20000800000 */
[----:B------:R-:W-:Y:S01]  /*1c60*/  FMUL.FTZ R18, R42, UR6 ;  /* 0x000000062a127c20 */ /* 0x000fe20008410000 */
[----:B------:R-:W-:Y:S01]  /*1c70*/  FMNMX.FTZ R9, R106, R9, !PT ;  /* 0x000000096a097209 */ /* 0x000fe20007810000 */
[----:B------:R-:W-:Y:S01]  /*1c80*/  FMUL.FTZ R81, R81, UR6 ;  /* 0x0000000651517c20 */ /* 0x000fe20008410000 */
[----:B------:R-:W-:Y:S01]  /*1c90*/  ISETP.GT.AND P1, PT, R39, 0x11, PT ;  /* 0x000000112700780c */ /* 0x000fe20003f24270 */
[----:B------:R-:W3:Y:S01]  /*1ca0*/  MUFU.TANH R98, R98 ;  /* 0x0000006200627308 */ /* 0x000ee20000002400 */
[----:B-----5:R-:W-:Y:S01]  /*1cb0*/  FSEL R102, R29, -INF , P2 ;  /* 0xff8000001d667808 */ /* 0x020fe20001000000 */
[----:B------:R-:W-:Y:S01]  /*1cc0*/  FMUL.FTZ R84, R84, UR6 ;  /* 0x0000000654547c20 */ /* 0x000fe20008410000 */
[----:B------:R-:W-:Y:S01]  /*1cd0*/  FMNMX.FTZ R9, R104, R9, !PT ;  /* 0x0000000968097209 */ /* 0x000fe20007810000 */
[----:B------:R-:W-:Y:S01]  /*1ce0*/  FMUL.FTZ R85, R85, UR6 ;  /* 0x0000000655557c20 */ /* 0x000fe20008410000 */
[----:B------:R-:W-:Y:S01]  /*1cf0*/  ISETP.GT.AND P2, PT, R39, 0x18, PT ;  /* 0x000000182700780c */ /* 0x000fe20003f44270 */
[----:B------:R-:W-:Y:S01]  /*1d00*/  ULDC UR4, c[0x0][0x988] ;  /* 0x0002620000047ab9 */ /* 0x000fe20000000800 */
[----:B--2---:R-:W-:Y:S01]  /*1d10*/  FSEL R100, R30, -INF , P1 ;  /* 0xff8000001e647808 */ /* 0x004fe20000800000 */
[----:B------:R-:W2:Y:S01]  /*1d20*/  MUFU.TANH R92, R92 ;  /* 0x0000005c005c7308 */ /* 0x000ea20000002400 */
[----:B------:R-:W-:Y:S01]  /*1d30*/  FMNMX.FTZ R9, R102, R9, !PT ;  /* 0x0000000966097209 */ /* 0x000fe20007810000 */
[----:B------:R-:W-:Y:S01]  /*1d40*/  FMUL.FTZ R19, R43, UR6 ;  /* 0x000000062b137c20 */ /* 0x000fe20008410000 */
[----:B------:R-:W-:Y:S01]  /*1d50*/  ISETP.GT.AND P1, PT, R39, 0x19, PT ;  /* 0x000000192700780c */ /* 0x000fe20003f24270 */
[----:B------:R-:W-:Y:S01]  /*1d60*/  FMUL.FTZ R25, R55, UR6 ;  /* 0x0000000637197c20 */ /* 0x000fe20008410000 */
[----:B0-----:R-:W-:Y:S01]  /*1d70*/  FSEL R94, R31, -INF , P2 ;  /* 0xff8000001f5e7808 */ /* 0x001fe20001000000 */
[----:B------:R-:W-:Y:S01]  /*1d80*/  FMUL.FTZ R31, R62, UR6 ;  /* 0x000000063e1f7c20 */ /* 0x000fe20008410000 */
[----:B------:R-:W-:Y:S01]  /*1d90*/  FMNMX.FTZ R9, R100, R9, !PT ;  /* 0x0000000964097209 */ /* 0x000fe20007810000 */
[----:B------:R-:W0:Y:S01]  /*1da0*/  MUFU.TANH R90, R90 ;  /* 0x0000005a005a7308 */ /* 0x000e220000002400 */
[C---:B------:R-:W-:Y:S01]  /*1db0*/  ISETP.GT.AND P2, PT, R39.reuse, 0x20, PT ;  /* 0x000000202700780c */ /* 0x040fe20003f44270 */
[----:B------:R-:W4:Y:S01]  /*1dc0*/  SHFL.IDX PT, R62, R33, 0x1, 0x1c1f ;  /* 0x003c1f00213e7f89 */ /* 0x000f2200000e0000 */
[----:B-1----:R-:W-:Y:S01]  /*1dd0*/  FSEL R96, R32, -INF , P1 ;  /* 0xff80000020607808 */ /* 0x002fe20000800000 */
        /* <DEDUP_REMOVED lines=21> */
[----:B------:R-:W-:Y:S01]  /*1f30*/  ISETP.GT.AND P2, PT, R39, 0x30, PT ;  /* 0x000000302700780c */ /* 0x000fe20003f44270 */
[----:B------:R-:W-:Y:S01]  /*1f40*/  FMUL.FTZ R47, R71, UR6 ;  /* 0x00000006472f7c20 */ /* 0x000fe20008410000 */
[----:B-1----:R-:W-:Y:S01]  /*1f50*/  FSEL R88, R34, -INF , P1 ;  /* 0xff80000022587808 */ /* 0x002fe20000800000 */
[----:B------:R-:W-:Y:S01]  /*1f60*/  FMUL.FTZ R59, R75, UR6 ;  /* 0x000000064b3b7c20 */ /* 0x000fe20008410000 */
[----:B------:R-:W-:Y:S01]  /*1f70*/  FMNMX.FTZ R29, R90, R9, !PT ;  /* 0x000000095a1d7209 */ /* 0x000fe20007810000 */
[----:B------:R-:W-:Y:S01]  /*1f80*/  FMUL.FTZ R9, R72, UR6 ;  /* 0x0000000648097c20 */ /* 0x000fe20008410000 */
[----:B------:R-:W-:Y:S01]  /*1f90*/  ISETP.GT.AND P1, PT, R39, 0x31, PT ;  /* 0x000000312700780c */ /* 0x000fe20003f24270 */
[----:B------:R-:W-:Y:S01]  /*1fa0*/  MUFU.TANH R52, R52 ;  /* 0x0000003400347308 */ /* 0x000fe20000002400 */
[----:B--2---:R-:W-:Y:S01]  /*1fb0*/  FSEL R72, R38, -INF , P2 ;  /* 0xff80000026487808 */ /* 0x004fe20001000000 */
[----:B------:R-:W-:Y:S01]  /*1fc0*/  FMUL.FTZ R43, R83, UR6 ;  /* 0x00000006532b7c20 */ /* 0x000fe20008410000 */
[----:B------:R-:W-:Y:S01]  /*1fd0*/  FMNMX.FTZ R29, R88, R29, !PT ;  /* 0x0000001d581d7209 */ /* 0x000fe20007810000 */
[----:B------:R-:W-:Y:S01]  /*1fe0*/  FMUL.FTZ R63, R87, UR6 ;  /* 0x00000006573f7c20 */ /* 0x000fe20008410000 */
[----:B------:R-:W-:Y:S01]  /*1ff0*/  ISETP.GT.AND P2, PT, R39, 0x38, PT ;  /* 0x000000382700780c */ /* 0x000fe20003f44270 */
[----:B------:R-:W-:Y:S01]  /*2000*/  @UP0 ULDC UR11, c[0x0][0x450] ;  /* 0x00011400000b0ab9 */ /* 0x000fe20000000800 */
[----:B------:R-:W-:Y:S01]  /*2010*/  FMNMX.FTZ R29, R72, R29, !PT ;  /* 0x0000001d481d7209 */ /* 0x000fe20007810000 */
[----:B------:R-:W1:Y:S01]  /*2020*/  MUFU.TANH R53, R53 ;  /* 0x0000003500357308 */ /* 0x000e620000002400 */
[----:B----4-:R-:W-:Y:S01]  /*2030*/  IADD3 R62, R62, -UR10, R35 ;  /* 0x8000000a3e3e7c10 */ /* 0x010fe2000fffe023 */
[----:B------:R-:W-:Y:S01]  /*2040*/  UIMAD UR7, UR37, UR7, -UR10 ;  /* 0x00000007250772a4 */ /* 0x000fe2000f8e0a0a */
[----:B------:R-:W-:Y:S01]  /*2050*/  CS2R R118, SRZ ;  /* 0x0000000000767805 */ /* 0x000fe2000001ff00 */
[----:B------:R-:W-:Y:S01]  /*2060*/  UIADD3 UR27, UR46, -0x2, URZ ;  /* 0xfffffffe2e1b7890 */ /* 0x000fe2000fffe03f */
[----:B------:R-:W-:-:S02]  /*2070*/  VIMNMX R37, R37, R62, PT ;  /* 0x0000003e25257248 */ /* 0x000fc40003fe0100 */
[----:B------:R-:W-:Y:S02]  /*2080*/  CS2R R116, SRZ ;  /* 0x0000000000747805 */ /* 0x000fe4000001ff00 */
[----:B------:R-:W-:Y:S01]  /*2090*/  CS2R R114, SRZ ;  /* 0x0000000000727805 */ /* 0x000fe2000001ff00 */
[----:B------:R-:W2:Y:S01]  /*20a0*/  MUFU.TANH R56, R56 ;  /* 0x0000003800387308 */ /* 0x000ea20000002400 */
[----:B------:R-:W-:Y:S02]  /*20b0*/  ISETP.GT.AND P3, PT, R37, 0x8, PT ;  /* 0x000000082500780c */ /* 0x000fe40003f64270 */
[----:B------:R-:W-:Y:S02]  /*20c0*/  CS2R R112, SRZ ;  /* 0x0000000000707805 */ /* 0x000fe4000001ff00 */
[----:B------:R-:W-:-:S03]  /*20d0*/  CS2R R110, SRZ ;  /* 0x00000000006e7805 */ /* 0x000fc6000001ff00 */
[----:B------:R-:W3:Y:S08]  /*20e0*/  MUFU.TANH R57, R57 ;  /* 0x0000003900397308 */ /* 0x000ef00000002400 */
[----:B------:R0:W-:Y:S08]  /*20f0*/  MUFU.TANH R46, R68 ;  /* 0x00000044002e7308 */ /* 0x0001f00000002400 */
[----:B------:R-:W-:Y:S01]  /*2100*/  MUFU.TANH R23, R50 ;  /* 0x0000003200177308 */ /* 0x000fe20000002400 */
[----:B0-----:R-:W-:-:S02]  /*2110*/  FSEL R68, R36, -INF , P1 ;  /* 0xff80000024447808 */ /* 0x001fc40000800000 */
[----:B------:R-:W-:Y:S02]  /*2120*/  ISETP.GT.AND P1, PT, R39, 0x39, PT ;  /* 0x000000392700780c */ /* 0x000fe40003f24270 */
[----:B------:R-:W-:-:S03]  /*2130*/  FMNMX.FTZ R29, R68, R29, !PT ;  /* 0x0000001d441d7209 */ /* 0x000fc60007810000 */
[----:B------:R1:W0:Y:S08]  /*2140*/  MUFU.TANH R50, R60 ;  /* 0x0000003c00327308 */ /* 0x0002300000002400 */
[----:B------:R4:W-:Y:S01]  /*2150*/  MUFU.TANH R54, R64 ;  /* 0x0000004000367308 */ /* 0x0009e20000002400 */
[----:B-1----:R-:W-:Y:S01]  /*2160*/  FSEL R60, R53, -INF , P1 ;  /* 0xff800000353c7808 */ /* 0x002fe20000800000 */
[----:B------:R-:W-:Y:S01]  /*2170*/  FMUL.FTZ R53, R79, UR6 ;  /* 0x000000064f357c20 */ /* 0x000fe20008410000 */
[----:B------:R-:W-:-:S05]  /*2180*/  ISETP.GT.AND P1, PT, R39, 0x41, PT ;  /* 0x000000412700780c */ /* 0x000fca0003f24270 */
[----:B------:R-:W1:Y:S01]  /*2190*/  MUFU.TANH R61, R61 ;  /* 0x0000003d003d7308 */ /* 0x000e620000002400 */
[----:B----4-:R-:W-:Y:S02]  /*21a0*/  FSEL R64, R52, -INF , P2 ;  /* 0xff80000034407808 */ /* 0x010fe40001000000 */
[C---:B------:R-:W-:Y:S02]  /*21b0*/  ISETP.GT.AND P2, PT, R39.reuse, 0x40, PT ;  /* 0x000000402700780c */ /* 0x040fe40003f44270 */
[----:B------:R-:W-:Y:S02]  /*21c0*/  FMNMX.FTZ R29, R64, R29, !PT ;  /* 0x0000001d401d7209 */ /* 0x000fe40007810000 */
[----:B--2---:R-:W-:Y:S01]  /*21d0*/  FSEL R58, R56, -INF , P2 ;  /* 0xff800000383a7808 */ /* 0x004fe20001000000 */
[----:B------:R-:W2:Y:S01]  /*21e0*/  MUFU.TANH R48, R65 ;  /* 0x0000004100307308 */ /* 0x000ea20000002400 */
[----:B------:R-:W-:Y:S02]  /*21f0*/  FMNMX.FTZ R29, R60, R29, !PT ;  /* 0x0000001d3c1d7209 */ /* 0x000fe40007810000 */
[----:B------:R-:W-:-:S02]  /*2200*/  ISETP.GT.AND P2, PT, R39, 0x48, PT ;  /* 0x000000482700780c */ /* 0x000fc40003f44270 */
[----:B---3--:R-:W-:Y:S01]  /*2210*/  FSEL R56, R57, -INF , P1 ;  /* 0xff80000039387808 */ /* 0x008fe20000800000 */
[----:B------:R-:W-:Y:S01]  /*2220*/  FMUL.FTZ R57, R86, UR6 ;  /* 0x0000000656397c20 */ /* 0x000fe20008410000 */
[----:B------:R-:W-:Y:S01]  /*2230*/  FMNMX.FTZ R29, R58, R29, !PT ;  /* 0x0000001d3a1d7209 */ /* 0x000fe20007810000 */
[----:B------:R-:W3:Y:S01]  /*2240*/  MUFU.TANH R44, R69 ;  /* 0x00000045002c7308 */ /* 0x000ee20000002400 */
[C---:B------:R-:W-:Y:S02]  /*2250*/  ISETP.GT.AND P1, PT, R39.reuse, 0x49, PT ;  /* 0x000000492700780c */ /* 0x040fe40003f24270 */
[----:B0-----:R-:W-:Y:S02]  /*2260*/  FSEL R50, R50, -INF , P2 ;  /* 0xff80000032327808 */ /* 0x001fe40001000000 */
[----:B------:R-:W-:Y:S02]  /*2270*/  FMNMX.FTZ R29, R56, R29, !PT ;  /* 0x0000001d381d7209 */ /* 0x000fe40007810000 */
[----:B------:R-:W-:Y:S01]  /*2280*/  ISETP.GT.AND P2, PT, R39, 0x50, PT ;  /* 0x000000502700780c */ /* 0x000fe20003f44270 */
[----:B------:R-:W0:Y:S01]  /*2290*/  MUFU.TANH R9, R9 ;  /* 0x0000000900097308 */ /* 0x000e220000002400 */
[----:B-1----:R-:W-:Y:S01]  /*22a0*/  FSEL R52, R61, -INF , P1 ;  /* 0xff8000003d347808 */ /* 0x002fe20000800000 */
[----:B------:R-:W-:Y:S01]  /*22b0*/  FMUL.FTZ R61, R67, UR6 ;  /* 0x00000006433d7c20 */ /* 0x000fe20008410000 */
[----:B------:R-:W-:-:S02]  /*22c0*/  FMNMX.FTZ R29, R50, R29, !PT ;  /* 0x0000001d321d7209 */ /* 0x000fc40007810000 */
[C---:B------:R-:W-:Y:S02]  /*22d0*/  ISETP.GT.AND P1, PT, R39.reuse, 0x51, PT ;  /* 0x000000512700780c */ /* 0x040fe40003f24270 */
[----:B------:R-:W-:Y:S01]  /*22e0*/  FSEL R54, R54, -INF , P2 ;  /* 0xff80000036367808 */ /* 0x000fe20001000000 */
[----:B------:R-:W1:Y:S01]  /*22f0*/  MUFU.TANH R38, R73 ;  /* 0x0000004900267308 */ /* 0x000e620000002400 */
[----:B------:R-:W-:Y:S02]  /*2300*/  FMNMX.FTZ R29, R52, R29, !PT ;  /* 0x0000001d341d7209 */ /* 0x000fe40007810000 */
[C---:B------:R-:W-:Y:S02]  /*2310*/  ISETP.GT.AND P2, PT, R39.reuse, 0x58, PT ;  /* 0x000000582700780c */ /* 0x040fe40003f44270 */
[----:B--2---:R-:W-:Y:S02]  /*2320*/  FSEL R48, R48, -INF , P1 ;  /* 0xff80000030307808 */ /* 0x004fe40000800000 */
[----:B------:R-:W-:Y:S01]  /*2330*/  FMNMX.FTZ R29, R54, R29, !PT ;  /* 0x0000001d361d7209 */ /* 0x000fe20007810000 */
[----:B------:R-:W2:Y:S01]  /*2340*/  MUFU.TANH R40, R76 ;  /* 0x0000004c00287308 */ /* 0x000ea20000002400 */
[----:B------:R-:W-:-:S02]  /*2350*/  ISETP.GT.AND P1, PT, R39, 0x59, PT ;  /* 0x000000592700780c */ /* 0x000fc40003f24270 */
[----:B------:R-:W-:Y:S02]  /*2360*/  FSEL R46, R46, -INF , P2 ;  /* 0xff8000002e2e7808 */ /* 0x000fe40001000000 */
[----:B------:R-:W-:Y:S02]  /*2370*/  FMNMX.FTZ R29, R48, R29, !PT ;  /* 0x0000001d301d7209 */ /* 0x000fe40007810000 */
[C---:B------:R-:W-:Y:S01]  /*2380*/  ISETP.GT.AND P2, PT, R39.reuse, 0x60, PT ;  /* 0x000000602700780c */ /* 0x040fe20003f44270 */
[----:B------:R-:W4:Y:S01]  /*2390*/  MUFU.TANH R36, R77 ;  /* 0x0000004d00247308 */ /* 0x000f220000002400 */
[----:B---3--:R-:W-:Y:S02]  /*23a0*/  FSEL R44, R44, -INF , P1 ;  /* 0xff8000002c2c7808 */ /* 0x008fe40000800000 */
[----:B------:R-:W-:Y:S02]  /*23b0*/  FMNMX.FTZ R29, R46, R29, !PT ;  /* 0x0000001d2e1d7209 */ /* 0x000fe40007810000 */
[----:B------:R-:W-:-:S02]  /*23c0*/  ISETP.GT.AND P1, PT, R39, 0x61, PT ;  /* 0x000000612700780c */ /* 0x000fc40003f24270 */
[----:B0-----:R-:W-:Y:S01]  /*23d0*/  FSEL R42, R9, -INF , P2 ;  /* 0xff800000092a7808 */ /* 0x001fe20001000000 */
[----:B------:R-:W0:Y:S01]  /*23e0*/  MUFU.TANH R32, R80 ;  /* 0x0000005000207308 */ /* 0x000e220000002400 */
[----:B------:R-:W-:Y:S02]  /*23f0*/  FMNMX.FTZ R29, R44, R29, !PT ;  /* 0x0000001d2c1d7209 */ /* 0x000fe40007810000 */
[C---:B------:R-:W-:Y:S02]  /*2400*/  ISETP.GT.AND P2, PT, R39.reuse, 0x68, PT ;  /* 0x000000682700780c */ /* 0x040fe40003f44270 */
[----:B-1----:R-:W-:Y:S02]  /*2410*/  FSEL R38, R38, -INF , P1 ;  /* 0xff80000026267808 */ /* 0x002fe40000800000 */
[----:B------:R-:W-:Y:S01]  /*2420*/  FMNMX.FTZ R29, R42, R29, !PT ;  /* 0x0000001d2a1d7209 */ /* 0x000fe20007810000 */
[----:B------:R-:W1:Y:S01]  /*2430*/  MUFU.TANH R34, R81 ;  /* 0x0000005100227308 */ /* 0x000e620000002400 */
[----:B------:R-:W-:-:S02]  /*2440*/  ISETP.GT.AND P1, PT, R39, 0x69, PT ;  /* 0x000000692700780c */ /* 0x000fc40003f24270 */
[----:B--2---:R-:W-:Y:S02]  /*2450*/  FSEL R40, R40, -INF , P2 ;  /* 0xff80000028287808 */ /* 0x004fe40001000000 */
[----:B------:R-:W-:Y:S02]  /*2460*/  FMNMX.FTZ R29, R38, R29, !PT ;  /* 0x0000001d261d7209 */ /* 0x000fe40007810000 */
[C---:B------:R-:W-:Y:S01]  /*2470*/  ISETP.GT.AND P2, PT, R39.reuse, 0x70, PT ;  /* 0x000000702700780c */ /* 0x040fe20003f44270 */
[----:B------:R-:W2:Y:S01]  /*2480*/  MUFU.TANH R30, R84 ;  /* 0x00000054001e7308 */ /* 0x000ea20000002400 */
[----:B----4-:R-:W-:Y:S02]  /*2490*/  FSEL R36, R36, -INF , P1 ;  /* 0xff80000024247808 */ /* 0x010fe40000800000 */
        /* <DEDUP_REMOVED lines=8> */
[----:B------:R-:W-:Y:S01]  /*2520*/  MUFU.TANH R2, R2 ;  /* 0x0000000200027308 */ /* 0x000fe20000002400 */
[----:B------:R-:W-:Y:S01]  /*2530*/  ISETP.GT.AND P1, PT, R39, 0x79, PT ;  /* 0x000000792700780c */ /* 0x000fe20003f24270 */
[----:B------:R-:W-:Y:S01]  /*2540*/  FMUL.FTZ R39, R74, UR6 ;  /* 0x000000064a277c20 */ /* 0x000fe20008410000 */
[----:B--2---:R-:W-:Y:S01]  /*2550*/  FSEL R30, R30, -INF , P2 ;  /* 0xff8000001e1e7808 */ /* 0x004fe20001000000 */
[----:B------:R-:W-:Y:S01]  /*2560*/  UIADD3 UR6, UR42, 0x16840, URZ ;  /* 0x000168402a067890 */ /* 0x000fe2000fffe03f */
[----:B------:R-:W-:-:S02]  /*2570*/  FMNMX.FTZ R29, R34, R29, !PT ;  /* 0x0000001d221d7209 */ /* 0x000fc40007810000 */
[----:B------:R-:W-:Y:S01]  /*2580*/  ISETP.GT.AND P2, PT, R37, 0x1, PT ;  /* 0x000000012500780c */ /* 0x000fe20003f44270 */
[----:B------:R-:W1:Y:S01]  /*2590*/  MUFU.TANH R0, R0 ;  /* 0x0000000000007308 */ /* 0x000e620000002400 */
[----:B0-----:R-:W-:Y:S01]  /*25a0*/  FSEL R28, R28, -INF , P1 ;  /* 0xff8000001c1c7808 */ /* 0x001fe20000800000 */
[----:B------:R-:W-:Y:S01]  /*25b0*/  UPRMT UR6, UR25, 0x654, UR6 ;  /* 0x0000065419067896 */ /* 0x000fe20008000006 */
[----:B------:R-:W-:-:S04]  /*25c0*/  FMNMX.FTZ R29, R30, R29, !PT ;  /* 0x0000001d1e1d7209 */ /* 0x000fc80007810000 */
[----:B------:R-:W-:Y:S01]  /*25d0*/  FMNMX.FTZ R29, R28, R29, !PT ;  /* 0x0000001d1c1d7209 */ /* 0x000fe20007810000 */
[----:B------:R-:W0:Y:S03]  /*25e0*/  MUFU.TANH R8, R8 ;  /* 0x0000000800087308 */ /* 0x000e260000002400 */
[----:B------:R-:W-:Y:S01]  /*25f0*/  SYNCS.ARRIVE.TRANS64.RED.A1T0 RZ, [UR6], RZ ;  /* 0x000000ffffff79a7 */ /* 0x000fe20008100406 */
[----:B------:R-:W2:Y:S04]  /*2600*/  SHFL.BFLY PT, R10, R29, 0x2, 0x1f ;  /* 0x0c401f001d0a7f89 */ /* 0x000ea800000e0000 */
[----:B------:R-:W-:Y:S01]  /*2610*/  MUFU.TANH R11, R11 ;  /* 0x0000000b000b7308 */ /* 0x000fe20000002400 */
[----:B-1----:R-:W-:-:S02]  /*2620*/  FSEL R0, R0, -INF , P2 ;  /* 0xff80000000007808 */ /* 0x002fc40001000000 */
[----:B------:R-:W-:-:S05]  /*2630*/  ISETP.GT.AND P2, PT, R37, 0x10, PT ;  /* 0x000000102500780c */ /* 0x000fca0003f44270 */
[----:B------:R-:W1:Y:S01]  /*2640*/  MUFU.TANH R12, R12 ;  /* 0x0000000c000c7308 */ /* 0x000e620000002400 */
[----:B0-----:R-:W-:-:S07]  /*2650*/  FSEL R8, R8, -INF , P3 ;  /* 0xff80000008087808 */ /* 0x001fce0001800000 */
[----:B------:R-:W-:Y:S01]  /*2660*/  MUFU.TANH R13, R13 ;  /* 0x0000000d000d7308 */ /* 0x000fe20000002400 */
[----:B--2---:R-:W-:-:S07]  /*2670*/  FMNMX.FTZ R9, R29, R10, !PT ;  /* 0x0000000a1d097209 */ /* 0x004fce0007810000 */
[----:B------:R-:W0:Y:S01]  /*2680*/  MUFU.TANH R14, R14 ;  /* 0x0000000e000e7308 */ /* 0x000e220000002400 */
[----:B------:R-:W2:Y:S01]  /*2690*/  SHFL.BFLY PT, R10, R9, 0x1, 0x1f ;  /* 0x0c201f00090a7f89 */ /* 0x000ea200000e0000 */
[----:B-1----:R-:W-:Y:S02]  /*26a0*/  FSEL R66, R12, -INF , P2 ;  /* 0xff8000000c427808 */ /* 0x002fe40001000000 */
[----:B------:R-:W-:-:S04]  /*26b0*/  ISETP.GT.AND P2, PT, R37, 0x18, PT ;  /* 0x000000182500780c */ /* 0x000fc80003f44270 */
[----:B------:R-:W-:Y:S08]  /*26c0*/  MUFU.TANH R15, R15 ;  /* 0x0000000f000f7308 */ /* 0x000ff00000002400 */
[----:B------:R-:W1:Y:S01]  /*26d0*/  MUFU.TANH R18, R18 ;  /* 0x0000001200127308 */ /* 0x000e620000002400 */
[----:B0-----:R-:W-:Y:S02]  /*26e0*/  FSEL R14, R14, -INF , P2 ;  /* 0xff8000000e0e7808 */ /* 0x001fe40001000000 */
[----:B------:R-:W-:-:S05]  /*26f0*/  ISETP.GT.AND P2, PT, R37, 0x20, PT ;  /* 0x000000202500780c */ /* 0x000fca0003f44270 */
[----:B------:R-:W0:Y:S01]  /*2700*/  MUFU.TANH R19, R19 ;  /* 0x0000001300137308 */ /* 0x000e220000002400 */
[----:B--2---:R-:W-:Y:S01]  /*2710*/  FMNMX.FTZ R10, R9, R10, !PT ;  /* 0x0000000a090a7209 */ /* 0x004fe20007810000 */
[----:B------:R-:W-:Y:S01]  /*2720*/  IMAD.U32 R9, RZ, RZ, UR4 ;  /* 0x00000004ff097e24 */ /* 0x000fe2000f8e00ff */
[----:B------:R-:W-:Y:S02]  /*2730*/  @UP0 ULDC UR4, c[0x0][0x44c] ;  /* 0x0001130000040ab9 */ /* 0x000fe40000000800 */
[C---:B------:R-:W-:Y:S01]  /*2740*/  FSETP.NEU.FTZ.AND P1, PT, R10.reuse, -INF , PT ;  /* 0xff8000000a00780b */ /* 0x040fe20003f3d000 */
[----:B------:R-:W-:Y:S01]  /*2750*/  FMUL.FTZ R29, R10, R9 ;  /* 0x000000090a1d7220 */ /* 0x000fe20000410000 */
[----:B------:R-:W-:Y:S01]  /*2760*/  UIMAD.WIDE.U32 UR4, UR45, UR4, URZ ;  /* 0x000000042d0472a5 */ /* 0x000fe2000f8e003f */
[----:B------:R-:W2:Y:S01]  /*2770*/  MUFU.TANH R20, R20 ;  /* 0x0000001400147308 */ /* 0x000ea20000002400 */
[----:B-1----:R-:W-:Y:S02]  /*2780*/  FSEL R18, R18, -INF , P2 ;  /* 0xff80000012127808 */ /* 0x002fe40001000000 */
[----:B------:R-:W-:Y:S01]  /*2790*/  FSEL R29, R29, RZ, P1 ;  /* 0x000000ff1d1d7208 */ /* 0x000fe20000800000 */
[----:B------:R-:W-:Y:S01]  /*27a0*/  @UP0 USHF.R.U32.HI UR45, URZ, UR11, UR5 ;  /* 0x0000000b3f2d0299 */ /* 0x000fe20008011605 */
[----:B------:R-:W-:-:S02]  /*27b0*/  ISETP.GT.AND P1, PT, R37, RZ, PT ;  /* 0x000000ff2500720c */ /* 0x000fc40003f24270 */
[C---:B------:R-:W-:Y:S01]  /*27c0*/  ISETP.GT.AND P2, PT, R37.reuse, 0x28, PT ;  /* 0x000000282500780c */ /* 0x040fe20003f44270 */
[----:B------:R-:W1:Y:S01]  /*27d0*/  MUFU.TANH R21, R21 ;  /* 0x0000001500157308 */ /* 0x000e620000002400 */
[----:B------:R-:W-:Y:S01]  /*27e0*/  FSEL R2, R2, -INF , P1 ;  /* 0xff80000002027808 */ /* 0x000fe20000800000 */
[-CC-:B------:R-:W-:Y:S01]  /*27f0*/  FFMA.FTZ R142, R90, R9.reuse, -R29.reuse ;  /* 0x000000095a8e7223 */ /* 0x180fe2000001081d */
[----:B------:R-:W-:Y:S01]  /*2800*/  ISETP.GT.AND P1, PT, R37, 0x9, PT ;  /* 0x000000092500780c */ /* 0x000fe20003f24270 */
[-CC-:B------:R-:W-:Y:S01]  /*2810*/  FFMA.FTZ R136, R72, R9.reuse, -R29.reuse ;  /* 0x0000000948887223 */ /* 0x180fe2000001081d */
[----:B------:R-:W-:Y:S01]  /*2820*/  FMNMX.FTZ R33, R2, R0, !PT ;  /* 0x0000000002217209 */ /* 0x000fe20007810000 */
[--C-:B------:R-:W-:Y:S01]  /*2830*/  FFMA.FTZ R146, R94, R9, -R29.reuse ;  /* 0x000000095e927223 */ /* 0x100fe2000001081d */
[----:B------:R-:W-:Y:S01]  /*2840*/  FSEL R62, R11, -INF , P1 ;  /* 0xff8000000b3e7808 */ /* 0x000fe20000800000 */
[----:B------:R-:W3:Y:S01]  /*2850*/  MUFU.TANH R24, R24 ;  /* 0x0000001800187308 */ /* 0x000ee20000002400 */
[----:B------:R-:W-:Y:S01]  /*2860*/  FMNMX.FTZ R33, R8, R33, !PT ;  /* 0x0000002108217209 */ /* 0x000fe20007810000 */
[-CC-:B------:R-:W-:Y:S01]  /*2870*/  FFMA.FTZ R138, R64, R9.reuse, -R29.reuse ;  /* 0x00000009408a7223 */ /* 0x180fe2000001081d */
[----:B------:R-:W-:Y:S01]  /*2880*/  ISETP.GT.AND P1, PT, R37, 0x11, PT ;  /* 0x000000112500780c */ /* 0x000fe20003f24270 */
[--C-:B------:R-:W-:Y:S01]  /*2890*/  FFMA.FTZ R140, R98, R9, -R29.reuse ;  /* 0x00000009628c7223 */ /* 0x100fe2000001081d */
[----:B------:R-:W-:Y:S01]  /*28a0*/  FMNMX.FTZ R33, R62, R33, !PT ;  /* 0x000000213e217209 */ /* 0x000fe20007810000 */
[--C-:B------:R-:W-:Y:S01]  /*28b0*/  FFMA.FTZ R132, R58, R9, -R29.reuse ;  /* 0x000000093a847223 */ /* 0x100fe2000001081d */
[----:B------:R-:W-:Y:S01]  /*28c0*/  FSEL R70, R13, -INF , P1 ;  /* 0xff8000000d467808 */ /* 0x000fe20000800000 */
[----:B------:R-:W4:Y:S01]  /*28d0*/  MUFU.TANH R17, R17 ;  /* 0x0000001100117308 */ /* 0x000f220000002400 */
[----:B------:R-:W-:Y:S01]  /*28e0*/  FMNMX.FTZ R33, R66, R33, !PT ;  /* 0x0000002142217209 */ /* 0x000fe20007810000 */
[-CC-:B------:R-:W-:Y:S01]  /*28f0*/  FFMA.FTZ R13, R100, R9.reuse, -R29.reuse ;  /* 0x00000009640d7223 */ /* 0x180fe2000001081d */
[----:B------:R-:W-:Y:S01]  /*2900*/  ISETP.GT.AND P1, PT, R37, 0x19, PT ;  /* 0x000000192500780c */ /* 0x000fe20003f24270 */
[--C-:B------:R-:W-:Y:S01]  /*2910*/  FFMA.FTZ R144, R102, R9, -R29.reuse ;  /* 0x0000000966907223 */ /* 0x100fe2000001081d */
[----:B------:R-:W-:Y:S01]  /*2920*/  FMNMX.FTZ R33, R70, R33, !PT ;  /* 0x0000002146217209 */ /* 0x000fe20007810000 */
[--C-:B------:R-:W-:Y:S01]  /*2930*/  FFMA.FTZ R148, R7, R9, -R29.reuse ;  /* 0x0000000907947223 */ /* 0x100fe2000001081d */
[----:B------:R-:W-:Y:S01]  /*2940*/  FSEL R74, R15, -INF , P1 ;  /* 0xff8000000f4a7808 */ /* 0x000fe20000800000 */
[----:B------:R-:W5:Y:S01]  /*2950*/  MUFU.TANH R25, R25 ;  /* 0x0000001900197308 */ /* 0x000f620000002400 */
[----:B------:R-:W-:Y:S01]  /*2960*/  FMNMX.FTZ R33, R14, R33, !PT ;  /* 0x000000210e217209 */ /* 0x000fe20007810000 */
[-CC-:B------:R-:W-:Y:S01]  /*2970*/  FFMA.FTZ R15, R96, R9.reuse, -R29.reuse ;  /* 0x00000009600f7223 */ /* 0x180fe2000001081d */
[----:B------:R-:W-:Y:S01]  /*2980*/  ISETP.GT.AND P1, PT, R37, 0x21, PT ;  /* 0x000000212500780c */ /* 0x000fe20003f24270 */
[--C-:B------:R-:W-:Y:S01]  /*2990*/  FFMA.FTZ R7, R108, R9, -R29.reuse ;  /* 0x000000096c077223 */ /* 0x100fe2000001081d */
[----:B------:R-:W-:Y:S01]  /*29a0*/  FMNMX.FTZ R33, R74, R33, !PT ;  /* 0x000000214a217209 */ /* 0x000fe20007810000 */
[--C-:B------:R-:W-:Y:S01]  /*29b0*/  FFMA.FTZ R150, R106, R9, -R29.reuse ;  /* 0x000000096a967223 */ /* 0x100fe2000001081d */
[----:B0-----:R-:W-:Y:S01]  /*29c0*/  FSEL R76, R19, -INF , P1 ;  /* 0xff800000134c7808 */ /* 0x001fe20000800000 */
[----:B------:R-:W0:Y:S01]  /*29d0*/  MUFU.TANH R26, R26 ;  /* 0x0000001a001a7308 */ /* 0x000e220000002400 */
[----:B------:R-:W-:Y:S01]  /*29e0*/  FMNMX.FTZ R33, R18, R33, !PT ;  /* 0x0000002112217209 */ /* 0x000fe20007810000 */
[-CC-:B------:R-:W-:Y:S01]  /*29f0*/  FFMA.FTZ R19, R88, R9.reuse, -R29.reuse ;  /* 0x0000000958137223 */ /* 0x180fe2000001081d */
[C---:B------:R-:W-:Y:S01]  /*2a00*/  ISETP.GT.AND P1, PT, R37.reuse, 0x29, PT ;  /* 0x000000292500780c */ /* 0x040fe20003f24270 */
[-CC-:B------:R-:W-:Y:S01]  /*2a10*/  FFMA.FTZ R104, R104, R9.reuse, -R29.reuse ;  /* 0x0000000968687223 */ /* 0x180fe2000001081d */
[----:B--2---:R-:W-:Y:S01]  /*2a20*/  FSEL R20, R20, -INF , P2 ;  /* 0xff80000014147808 */ /* 0x004fe20001000000 */
[--C-:B------:R-:W-:Y:S01]  /*2a30*/  FFMA.FTZ R134, R50, R9, -R29.reuse ;  /* 0x0000000932867223 */ /* 0x100fe2000001081d */
[----:B------:R-:W-:Y:S01]  /*2a40*/  FMNMX.FTZ R33, R76, R33, !PT ;  /* 0x000000214c217209 */ /* 0x000fe20007810000 */
[----:B------:R-:W2:Y:S01]  /*2a50*/  MUFU.TANH R27, R27 ;  /* 0x0000001b001b7308 */ /* 0x000ea20000002400 */
[----:B------:R-:W-:Y:S01]  /*2a60*/  ISETP.GT.AND P2, PT, R37, 0x30, PT ;  /* 0x000000302500780c */ /* 0x000fe20003f44270 */
[-CC-:B------:R-:W-:Y:S01]  /*2a70*/  FFMA.FTZ R128, R54, R9.reuse, -R29.reuse ;  /* 0x0000000936807223 */ /* 0x180fe2000001081d */
[----:B-1----:R-:W-:Y:S01]  /*2a80*/  FSEL R78, R21, -INF , P1 ;  /* 0xff800000154e7808 */ /* 0x002fe20000800000 */
[--C-:B------:R-:W-:Y:S01]  /*2a90*/  FFMA.FTZ R21, R68, R9, -R29.reuse ;  /* 0x0000000944157223 */ /* 0x100fe2000001081d */
[----:B------:R-:W-:Y:S01]  /*2aa0*/  FMNMX.FTZ R33, R20, R33, !PT ;  /* 0x0000002114217209 */ /* 0x000fe20007810000 */
[-CC-:B------:R-:W-:Y:S01]  /*2ab0*/  FFMA.FTZ R130, R46, R9.reuse, -R29.reuse ;  /* 0x000000092e827223 */ /* 0x180fe2000001081d */
[----:B------:R-:W-:Y:S01]  /*2ac0*/  ISETP.GT.AND P1, PT, R37, 0x31, PT ;  /* 0x000000312500780c */ /* 0x000fe20003f24270 */
[----:B------:R-:W1:Y:S01]  /*2ad0*/  MUFU.TANH R31, R31 ;  /* 0x0000001f001f7308 */ /* 0x000e620000002400 */
[----:B------:R-:W-:Y:S01]  /*2ae0*/  FSEL R80, R23, -INF , P2 ;  /* 0xff80000017507808 */ /* 0x000fe20001000000 */
[--C-:B------:R-:W-:Y:S01]  /*2af0*/  FFMA.FTZ R23, R60, R9, -R29.reuse ;  /* 0x000000093c177223 */ /* 0x100fe2000001081d */
[----:B------:R-:W-:Y:S01]  /*2b00*/  FMNMX.FTZ R33, R78, R33, !PT ;  /* 0x000000214e217209 */ /* 0x000fe20007810000 */
[-CC-:B------:R-:W-:Y:S01]  /*2b10*/  FFMA.FTZ R124, R42, R9.reuse, -R29.reuse ;  /* 0x000000092a7c7223 */ /* 0x180fe2000001081d */
[C---:B------:R-:W-:Y:S01]  /*2b20*/  ISETP.GT.AND P2, PT, R37.reuse, 0x38, PT ;  /* 0x000000382500780c */ /* 0x040fe20003f44270 */
[--C-:B------:R-:W-:Y:S01]  /*2b30*/  FFMA.FTZ R126, R40, R9, -R29.reuse ;  /* 0x00000009287e7223 */ /* 0x100fe2000001081d */
[----:B---3--:R-:W-:Y:S01]  /*2b40*/  FSEL R24, R24, -INF , P1 ;  /* 0xff80000018187808 */ /* 0x008fe20000800000 */
[----:B------:R-:W3:Y:S01]  /*2b50*/  MUFU.TANH R45, R45 ;  /* 0x0000002d002d7308 */ /* 0x000ee20000002400 */
[----:B------:R-:W-:Y:S01]  /*2b60*/  FMNMX.FTZ R33, R80, R33, !PT ;  /* 0x0000002150217209 */ /* 0x000fe20007810000 */
[-CC-:B------:R-:W-:Y:S01]  /*2b70*/  FFMA.FTZ R120, R32, R9.reuse, -R29.reuse ;  /* 0x0000000920787223 */ /* 0x180fe2000001081d */
[----:B------:R-:W-:Y:S01]  /*2b80*/  ISETP.GT.AND P1, PT, R37, 0x39, PT ;  /* 0x000000392500780c */ /* 0x000fe20003f24270 */
[-CC-:B------:R-:W-:Y:S01]  /*2b90*/  FFMA.FTZ R34, R34, R9.reuse, -R29.reuse ;  /* 0x0000000922227223 */ /* 0x180fe2000001081d */
[----:B----4-:R-:W-:Y:S01]  /*2ba0*/  FSEL R82, R17, -INF , P2 ;  /* 0xff80000011527808 */ /* 0x010fe20001000000 */
[--C-:B------:R-:W-:Y:S01]  /*2bb0*/  FFMA.FTZ R17, R92, R9, -R29.reuse ;  /* 0x000000095c117223 */ /* 0x100fe2000001081d */
[----:B------:R-:W-:Y:S01]  /*2bc0*/  FMNMX.FTZ R33, R24, R33, !PT ;  /* 0x0000002118217209 */ /* 0x000fe20007810000 */
[----:B------:R-:W4:Y:S01]  /*2bd0*/  MUFU.TANH R55, R55 ;  /* 0x0000003700377308 */ /* 0x000f220000002400 */
[----:B------:R-:W-:Y:S01]  /*2be0*/  ISETP.GT.AND P2, PT, R37, 0x40, PT ;  /* 0x000000402500780c */ /* 0x000fe20003f44270 */
[-CC-:B------:R-:W-:Y:S01]  /*2bf0*/  FFMA.FTZ R122, R30, R9.reuse, -R29.reuse ;  /* 0x000000091e7a7223 */ /* 0x180fe2000001081d */
[----:B-----5:R-:W-:Y:S01]  /*2c00*/  FSEL R84, R25, -INF , P1 ;  /* 0xff80000019547808 */ /* 0x020fe20000800000 */
[--C-:B------:R-:W-:Y:S01]  /*2c10*/  FFMA.FTZ R25, R56, R9, -R29.reuse ;  /* 0x0000000938197223 */ /* 0x100fe2000001081d */
[----:B------:R-:W-:Y:S01]  /*2c20*/  FMNMX.FTZ R33, R82, R33, !PT ;  /* 0x0000002152217209 */ /* 0x000fe20007810000 */
[----:B------:R-:W-:Y:S01]  /*2c30*/  UIADD3 UR7, UR7, UR45, URZ ;  /* 0x0000002d07077290 */ /* 0x000fe2000fffe03f */
[C---:B------:R-:W-:Y:S01]  /*2c40*/  ISETP.GT.AND P1, PT, R37.reuse, 0x41, PT ;  /* 0x000000412500780c */ /* 0x040fe20003f24270 */
[----:B------:R-:W5:Y:S01]  /*2c50*/  MUFU.TANH R61, R61 ;  /* 0x0000003d003d7308 */ /* 0x000f620000002400 */
[----:B0-----:R-:W-:Y:S01]  /*2c60*/  FSEL R26, R26, -INF , P2 ;  /* 0xff8000001a1a7808 */ /* 0x001fe20001000000 */
[----:B------:R-:W-:Y:S01]  /*2c70*/  USHF.R.S32.HI UR4, URZ, 0x1f, UR7 ;  /* 0x0000001f3f047899 */ /* 0x000fe20008011407 */
[----:B------:R-:W-:Y:S01]  /*2c80*/  FMNMX.FTZ R33, R84, R33, !PT ;  /* 0x0000002154217209 */ /* 0x000fe20007810000 */
[----:B------:R-:W-:Y:S01]  /*2c90*/  UMOV UR5, URZ ;  /* 0x0000003f00057c82 */ /* 0x000fe20008000000 */
[----:B------:R-:W-:Y:S01]  /*2ca0*/  ISETP.GT.AND P2, PT, R37, 0x48, PT ;  /* 0x000000482500780c */ /* 0x000fe20003f44270 */
[----:B------:R-:W-:Y:S01]  /*2cb0*/  ULEA.HI UR4, UR4, UR7, URZ, 0x7 ;  /* 0x0000000704047291 */ /* 0x000fe2000f8f383f */
[----:B--2---:R-:W-:Y:S01]  /*2cc0*/  FSEL R86, R27, -INF , P1 ;  /* 0xff8000001b567808 */ /* 0x004fe20000800000 */
[----:B------:R-:W0:Y:S01]  /*2cd0*/  MUFU.TANH R49, R49 ;  /* 0x0000003100317308 */ /* 0x000e220000002400 */
[----:B------:R-:W-:Y:S01]  /*2ce0*/  FMNMX.FTZ R33, R26, R33, !PT ;  /* 0x000000211a217209 */ /* 0x000fe20007810000 */
[-CC-:B------:R-:W-:Y:S01]  /*2cf0*/  FFMA.FTZ R27, R52, R9.reuse, -R29.reuse ;  /* 0x00000009341b7223 */ /* 0x180fe2000001081d */
[----:B------:R-:W-:Y:S01]  /*2d00*/  ISETP.GT.AND P1, PT, R37, 0x49, PT ;  /* 0x000000492500780c */ /* 0x000fe20003f24270 */
[----:B------:R-:W-:Y:S01]  /*2d10*/  USHF.R.S32.HI UR4, URZ, 0x7, UR4 ;  /* 0x000000073f047899 */ /* 0x000fe20008011404 */
[----:B-1----:R-:W-:Y:S01]  /*2d20*/  FSEL R90, R31, -INF , P2 ;  /* 0xff8000001f5a7808 */ /* 0x002fe20001000000 */
[----:B------:R-:W-:Y:S01]  /*2d30*/  FFMA.FTZ R31, R48, R9, -R29 ;  /* 0x00000009301f7223 */ /* 0x000fe2000001081d */
[----:B------:R-:W-:Y:S01]  /*2d40*/  FMNMX.FTZ R33, R86, R33, !PT ;  /* 0x0000002156217209 */ /* 0x000fe20007810000 */
[----:B------:R-:W1:Y:S01]  /*2d50*/  MUFU.TANH R47, R47 ;  /* 0x0000002f002f7308 */ /* 0x000e620000002400 */
[----:B------:R-:W-:Y:S01]  /*2d60*/  ISETP.GT.AND P2, PT, R37, 0x50, PT ;  /* 0x000000502500780c */ /* 0x000fe20003f44270 */
[----:B------:R-:W-:Y:S01]  /*2d70*/  UISETP.LT.AND UP0, UPT, UR41, UR4, UPT ;  /* 0x000000042900728c */ /* 0x000fe2000bf01270 */
[----:B---3--:R-:W-:-:S02]  /*2d80*/  FSEL R88, R45, -INF , P1 ;  /* 0xff8000002d587808 */ /* 0x008fc40000800000 */
[----:B------:R-:W-:Y:S02]  /*2d90*/  CS2R R108, SRZ ;  /* 0x00000000006c7805 */ /* 0x000fe4000001ff00 */
[----:B------:R-:W-:Y:S01]  /*2da0*/  FMNMX.FTZ R33, R90, R33, !PT ;  /* 0x000000215a217209 */ /* 0x000fe20007810000 */
[----:B------:R-:W-:Y:S01]  /*2db0*/  USEL UR26, UR41, UR4, !UP0 ;  /* 0x00000004291a7287 */ /* 0x000fe2000c000000 */
[----:B------:R-:W-:Y:S01]  /*2dc0*/  ISETP.GT.AND P1, PT, R37, 0x51, PT ;  /* 0x000000512500780c */ /* 0x000fe20003f24270 */
[----:B------:R-:W2:Y:S01]  /*2dd0*/  MUFU.TANH R39, R39 ;  /* 0x0000002700277308 */ /* 0x000ea20000002400 */
[----:B----4-:R-:W-:Y:S01]  /*2de0*/  FSEL R92, R55, -INF , P2 ;  /* 0xff800000375c7808 */ /* 0x010fe20001000000 */
[----:B------:R-:W-:Y:S01]  /*2df0*/  UISETP.GE.AND UP0, UPT, UR27, UR26, UPT ;  /* 0x0000001a1b00728c */ /* 0x000fe2000bf06270 */
[----:B------:R-:W-:Y:S01]  /*2e00*/  FMNMX.FTZ R33, R88, R33, !PT ;  /* 0x0000002158217209 */ /* 0x000fe20007810000 */
[----:B------:R-:W-:Y:S01]  /*2e10*/  UMOV UR4, URZ ;  /* 0x0000003f00047c82 */ /* 0x000fe20008000000 */
[----:B------:R-:W-:-:S02]  /*2e20*/  ISETP.GT.AND P2, PT, R37, 0x58, PT ;  /* 0x000000582500780c */ /* 0x000fc40003f44270 */
[----:B------:R-:W-:Y:S02]  /*2e30*/  CS2R R106, SRZ ;  /* 0x00000000006a7805 */ /* 0x000fe4000001ff00 */
[----:B-----5:R-:W-:Y:S01]  /*2e40*/  FSEL R72, R61, -INF , P1 ;  /* 0xff8000003d487808 */ /* 0x020fe20000800000 */
[----:B------:R-:W3:Y:S01]  /*2e50*/  MUFU.TANH R59, R59 ;  /* 0x0000003b003b7308 */ /* 0x000ee20000002400 */
[----:B------:R-:W-:Y:S02]  /*2e60*/  FMNMX.FTZ R33, R92, R33, !PT ;  /* 0x000000215c217209 */ /* 0x000fe40007810000 */
[----:B------:R-:W-:Y:S02]  /*2e70*/  ISETP.GT.AND P1, PT, R37, 0x59, PT ;  /* 0x000000592500780c */ /* 0x000fe40003f24270 */
[----:B0-----:R-:W-:Y:S02]  /*2e80*/  FSEL R94, R49, -INF , P2 ;  /* 0xff800000315e7808 */ /* 0x001fe40001000000 */
[----:B------:R-:W-:Y:S01]  /*2e90*/  FMNMX.FTZ R33, R72, R33, !PT ;  /* 0x0000002148217209 */ /* 0x000fe20007810000 */
[----:B------:R-:W0:Y:S01]  /*2ea0*/  MUFU.TANH R51, R51 ;  /* 0x0000003300337308 */ /* 0x000e220000002400 */
[----:B------:R-:W-:-:S02]  /*2eb0*/  ISETP.GT.AND P2, PT, R37, 0x60, PT ;  /* 0x000000602500780c */ /* 0x000fc40003f44270 */
[----:B-1----:R-:W-:Y:S02]  /*2ec0*/  FSEL R68, R47, -INF , P1 ;  /* 0xff8000002f447808 */ /* 0x002fe40000800000 */
[----:B------:R-:W-:Y:S02]  /*2ed0*/  FMNMX.FTZ R33, R94, R33, !PT ;  /* 0x000000215e217209 */ /* 0x000fe40007810000 */
[----:B------:R-:W-:Y:S01]  /*2ee0*/  ISETP.GT.AND P1, PT, R37, 0x61, PT ;  /* 0x000000612500780c */ /* 0x000fe20003f24270 */
[----:B------:R-:W1:Y:S01]  /*2ef0*/  MUFU.TANH R53, R53 ;  /* 0x0000003500357308 */ /* 0x000e620000002400 */
[----:B--2---:R-:W-:Y:S02]  /*2f00*/  FSEL R96, R39, -INF , P2 ;  /* 0xff80000027607808 */ /* 0x004fe40001000000 */
[----:B------:R-:W-:Y:S02]  /*2f10*/  FMNMX.FTZ R33, R68, R33, !PT ;  /* 0x0000002144217209 */ /* 0x000fe40007810000 */
[----:B------:R-:W-:-:S02]  /*2f20*/  ISETP.GT.AND P2, PT, R37, 0x68, PT ;  /* 0x000000682500780c */ /* 0x000fc40003f44270 */
[----:B---3--:R-:W-:Y:S01]  /*2f30*/  FSEL R64, R59, -INF , P1 ;  /* 0xff8000003b407808 */ /* 0x008fe20000800000 */
[----:B------:R-:W2:Y:S01]  /*2f40*/  MUFU.TANH R41, R41 ;  /* 0x0000002900297308 */ /* 0x000ea20000002400 */
        /* <DEDUP_REMOVED lines=13> */
[----:B------:R-:W-:Y:S01]  /*3020*/  FMNMX.FTZ R33, R100, R33, !PT ;  /* 0x0000002164217209 */ /* 0x000fe20007810000 */
[----:B------:R-:W2:Y:S01]  /*3030*/  MUFU.TANH R63, R63 ;  /* 0x0000003f003f7308 */ /* 0x000ea20000002400 */
[----:B0-----:R-:W-:Y:S02]  /*3040*/  FSEL R58, R43, -INF , P1 ;  /* 0xff8000002b3a7808 */ /* 0x001fe40000800000 */
[----:B------:R-:W-:Y:S01]  /*3050*/  ISETP.GT.AND P1, PT, R37, 0x79, PT ;  /* 0x000000792500780c */ /* 0x000fe20003f24270 */
[----:B------:R-:W-:Y:S01]  /*3060*/  FFMA.FTZ R37, R36, R9, -R29 ;  /* 0x0000000924257223 */ /* 0x000fe2000001081d */
[----:B------:R-:W-:-:S03]  /*3070*/  FMNMX.FTZ R33, R58, R33, !PT ;  /* 0x000000213a217209 */ /* 0x000fc60007810000 */
[----:B------:R-:W-:Y:S01]  /*3080*/  MUFU.EX2 R148, R148 ;  /* 0x0000009400947308 */ /* 0x000fe20000000800 */
[----:B-1----:R-:W-:-:S04]  /*3090*/  FSEL R102, R57, -INF , P2 ;  /* 0xff80000039667808 */ /* 0x002fc80001000000 */
[----:B------:R-:W-:-:S03]  /*30a0*/  FMNMX.FTZ R33, R102, R33, !PT ;  /* 0x0000002166217209 */ /* 0x000fc60007810000 */
[----:B------:R-:W0:Y:S01]  /*30b0*/  MUFU.EX2 R7, R7 ;  /* 0x0000000700077308 */ /* 0x000e220000000800 */
[----:B--2---:R-:W-:-:S04]  /*30c0*/  FSEL R56, R63, -INF , P1 ;  /* 0xff8000003f387808 */ /* 0x004fc80000800000 */
[----:B------:R-:W-:Y:S01]  /*30d0*/  FMNMX.FTZ R12, R56, R33, !PT ;  /* 0x00000021380c7209 */ /* 0x000fe20007810000 */
[----:B------:R-:W-:Y:S02]  /*30e0*/  FFMA.FTZ R33, R44, R9, -R29 ;  /* 0x000000092c217223 */ /* 0x000fe4000001081d */
[----:B------:R-:W1:Y:S02]  /*30f0*/  MUFU.EX2 R150, R150 ;  /* 0x0000009600967308 */ /* 0x000e640000000800 */
[----:B------:R-:W2:Y:S06]  /*3100*/  SHFL.BFLY PT, R35, R12, 0x2, 0x1f ;  /* 0x0c401f000c237f89 */ /* 0x000eac00000e0000 */
[----:B------:R3:W4:Y:S01]  /*3110*/  MUFU.EX2 R11, R104 ;  /* 0x00000068000b7308 */ /* 0x0007220000000800 */
[----:B0-----:R-:W-:Y:S01]  /*3120*/  FADD.FTZ R43, R148, R7 ;  /* 0x00000007942b7221 */ /* 0x001fe20000010000 */
[----:B------:R-:W-:-:S06]  /*3130*/  F2FP.BF16.F32.PACK_AB R148, R7, R148 ;  /* 0x000000940794723e */ /* 0x000fcc00000010ff */
[----:B------:R-:W0:Y:S01]  /*3140*/  MUFU.EX2 R144, R144 ;  /* 0x0000009000907308 */ /* 0x000e220000000800 */
[----:B---3--:R-:W-:-:S07]  /*3150*/  CS2R R104, SRZ ;  /* 0x0000000000687805 */ /* 0x008fce000001ff00 */
[----:B------:R-:W3:Y:S01]  /*3160*/  MUFU.EX2 R13, R13 ;  /* 0x0000000d000d7308 */ /* 0x000ee20000000800 */
[----:B--2---:R-:W-:Y:S01]  /*3170*/  FMNMX.FTZ R39, R12, R35, !PT ;  /* 0x000000230c277209 */ /* 0x004fe20007810000 */
[-CC-:B------:R-:W-:Y:S01]  /*3180*/  FFMA.FTZ R35, R38, R9.reuse, -R29.reuse ;  /* 0x0000000926237223 */ /* 0x180fe2000001081d */
[----:B------:R-:W-:-:S03]  /*3190*/  FFMA.FTZ R29, R28, R9, -R29 ;  /* 0x000000091c1d7223 */ /* 0x000fc6000001081d */
[----:B------:R-:W2:Y:S02]  /*31a0*/  SHFL.BFLY PT, R12, R39, 0x1, 0x1f ;  /* 0x0c201f00270c7f89 */ /* 0x000ea400000e0000 */
[----:B------:R-:W5:Y:S08]  /*31b0*/  MUFU.EX2 R146, R146 ;  /* 0x0000009200927308 */ /* 0x000f700000000800 */
[----:B------:R-:W5:Y:S08]  /*31c0*/  MUFU.EX2 R15, R15 ;  /* 0x0000000f000f7308 */ /* 0x000f700000000800 */
[----:B------:R-:W5:Y:S01]  /*31d0*/  MUFU.EX2 R140, R140 ;  /* 0x0000008c008c7308 */ /* 0x000f620000000800 */
[----:B--2---:R-:W-:-:S07]  /*31e0*/  FMNMX.FTZ R12, R39, R12, !PT ;  /* 0x0000000c270c7209 */ /* 0x004fce0007810000 */
[----:B------:R-:W2:Y:S01]  /*31f0*/  MUFU.EX2 R17, R17 ;  /* 0x0000001100117308 */ /* 0x000ea20000000800 */
[C---:B------:R-:W-:Y:S01]  /*3200*/  FSETP.NEU.FTZ.AND P1, PT, R12.reuse, -INF , PT ;  /* 0xff8000000c00780b */ /* 0x040fe20003f3d000 */
[----:B------:R-:W-:-:S06]  /*3210*/  FMUL.FTZ R41, R12, R9 ;  /* 0x000000090c297220 */ /* 0x000fcc0000410000 */
[----:B------:R-:W-:Y:S01]  /*3220*/  MUFU.EX2 R142, R142 ;  /* 0x0000008e008e7308 */ /* 0x000fe20000000800 */
[----:B------:R-:W-:Y:S02]  /*3230*/  FSEL R41, R41, RZ, P1 ;  /* 0x000000ff29297208 */ /* 0x000fe40000800000 */
[----:B------:R-:W-:-:S03]  /*3240*/  PLOP3.LUT P1, PT, PT, PT, UP0, 0x80, 0x0 ;  /* 0x000000000000781c */ /* 0x000fc60003f2f008 */
[-C--:B------:R-:W-:Y:S01]  /*3250*/  FFMA.FTZ R149, R2, R9.reuse, -R41 ;  /* 0x0000000902957223 */ /* 0x080fe20000010829 */
[----:B-1----:R-:W-:Y:S01]  /*3260*/  FADD.FTZ R2, R150, R43 ;  /* 0x0000002b96027221 */ /* 0x002fe20000010000 */
[-CC-:B------:R-:W-:Y:S01]  /*3270*/  FFMA.FTZ R0, R0, R9.reuse, -R41.reuse ;  /* 0x0000000900007223 */ /* 0x180fe20000010829 */
[-CC-:B------:R-:W-:Y:S01]  /*3280*/  FFMA.FTZ R151, R8, R9.reuse, -R41.reuse ;  /* 0x0000000908977223 */ /* 0x180fe20000010829 */
[-CC-:B------:R-:W-:Y:S01]  /*3290*/  FFMA.FTZ R8, R62, R9.reuse, -R41.reuse ;  /* 0x000000093e087223 */ /* 0x180fe20000010829 */
[----:B----4-:R-:W-:Y:S01]  /*32a0*/  FADD.FTZ R43, R11, R2 ;  /* 0x000000020b2b7221 */ /* 0x010fe20000010000 */
[----:B------:R-:W-:Y:S01]  /*32b0*/  MUFU.EX2 R149, R149 ;  /* 0x0000009500957308 */ /* 0x000fe20000000800 */
[-CC-:B------:R-:W-:Y:S01]  /*32c0*/  FFMA.FTZ R145, R66, R9.reuse, -R41.reuse ;  /* 0x0000000942917223 */ /* 0x180fe20000010829 */
[-C--:B------:R-:W-:Y:S01]  /*32d0*/  FFMA.FTZ R28, R70, R9.reuse, -R41 ;  /* 0x00000009461c7223 */ /* 0x080fe20000010829 */
[----:B0-----:R-:W-:Y:S01]  /*32e0*/  FADD.FTZ R2, R144, R43 ;  /* 0x0000002b90027221 */ /* 0x001fe20000010000 */
[-CC-:B------:R-:W-:Y:S01]  /*32f0*/  FFMA.FTZ R147, R14, R9.reuse, -R41.reuse ;  /* 0x000000090e937223 */ /* 0x180fe20000010829 */
[-CC-:B------:R-:W-:Y:S01]  /*3300*/  FFMA.FTZ R14, R74, R9.reuse, -R41.reuse ;  /* 0x000000094a0e7223 */ /* 0x180fe20000010829 */
[-CC-:B------:R-:W-:Y:S01]  /*3310*/  FFMA.FTZ R141, R18, R9.reuse, -R41.reuse ;  /* 0x00000009128d7223 */ /* 0x180fe20000010829 */
[----:B---3--:R-:W-:Y:S01]  /*3320*/  FADD.FTZ R43, R13, R2 ;  /* 0x000000020d2b7221 */ /* 0x008fe20000010000 */
[----:B------:R-:W0:Y:S01]  /*3330*/  MUFU.EX2 R0, R0 ;  /* 0x0000000000007308 */ /* 0x000e220000000800 */
[-CC-:B------:R-:W-:Y:S01]  /*3340*/  FFMA.FTZ R18, R76, R9.reuse, -R41.reuse ;  /* 0x000000094c127223 */ /* 0x180fe20000010829 */
[-C--:B------:R-:W-:Y:S01]  /*3350*/  FFMA.FTZ R143, R20, R9.reuse, -R41 ;  /* 0x00000009148f7223 */ /* 0x080fe20000010829 */
[----:B-----5:R-:W-:Y:S01]  /*3360*/  FADD.FTZ R2, R146, R43 ;  /* 0x0000002b92027221 */ /* 0x020fe20000010000 */
        /* <DEDUP_REMOVED lines=10> */
[-CC-:B------:R-:W-:Y:S01]  /*3410*/  FFMA.FTZ R135, R90, R9.reuse, -R41.reuse ;  /* 0x000000095a877223 */ /* 0x180fe20000010829 */
[----:B--2---:R-:W-:Y:S01]  /*3420*/  FADD.FTZ R45, R17, R32 ;  /* 0x00000020112d7221 */ /* 0x004fe20000010000 */
[----:B------:R-:W2:Y:S01]  /*3430*/  MUFU.EX2 R8, R8 ;  /* 0x0000000800087308 */ /* 0x000ea20000000800 */
[----:B0-----:R-:W-:Y:S01]  /*3440*/  FADD.FTZ R2, R149, R0 ;  /* 0x0000000095027221 */ /* 0x001fe20000010000 */
[-CC-:B------:R-:W-:Y:S01]  /*3450*/  FFMA.FTZ R32, R88, R9.reuse, -R41.reuse ;  /* 0x0000000958207223 */ /* 0x180fe20000010829 */
[-CC-:B------:R-:W-:Y:S01]  /*3460*/  FFMA.FTZ R129, R92, R9.reuse, -R41.reuse ;  /* 0x000000095c817223 */ /* 0x180fe20000010829 */
[----:B------:R-:W-:Y:S01]  /*3470*/  F2FP.BF16.F32.PACK_AB R150, R11, R150 ;  /* 0x000000960b96723e */ /* 0x000fe200000010ff */
[-CC-:B------:R-:W-:Y:S01]  /*3480*/  FFMA.FTZ R94, R94, R9.reuse, -R41.reuse ;  /* 0x000000095e5e7223 */ /* 0x180fe20000010829 */
[-CC-:B------:R-:W-:Y:S01]  /*3490*/  FFMA.FTZ R68, R68, R9.reuse, -R41.reuse ;  /* 0x0000000944447223 */ /* 0x180fe20000010829 */
[-CC-:B------:R-:W-:Y:S01]  /*34a0*/  FFMA.FTZ R96, R96, R9.reuse, -R41.reuse ;  /* 0x0000000960607223 */ /* 0x180fe20000010829 */
[----:B------:R-:W-:Y:S01]  /*34b0*/  MUFU.EX2 R19, R19 ;  /* 0x0000001300137308 */ /* 0x000fe20000000800 */
[----:B-1----:R-:W-:Y:S01]  /*34c0*/  FADD.FTZ R43, R151, R2 ;  /* 0x00000002972b7221 */ /* 0x002fe20000010000 */
[-CC-:B------:R-:W-:Y:S01]  /*34d0*/  FFMA.FTZ R64, R64, R9.reuse, -R41.reuse ;  /* 0x0000000940407223 */ /* 0x180fe20000010829 */
[-CC-:B------:R-:W-:Y:S01]  /*34e0*/  FFMA.FTZ R98, R98, R9.reuse, -R41.reuse ;  /* 0x0000000962627223 */ /* 0x180fe20000010829 */
[-CC-:B------:R-:W-:Y:S01]  /*34f0*/  FFMA.FTZ R60, R60, R9.reuse, -R41.reuse ;  /* 0x000000093c3c7223 */ /* 0x180fe20000010829 */
[-CC-:B------:R-:W-:Y:S01]  /*3500*/  FFMA.FTZ R100, R100, R9.reuse, -R41.reuse ;  /* 0x0000000964647223 */ /* 0x180fe20000010829 */
[-CC-:B------:R-:W-:Y:S01]  /*3510*/  FFMA.FTZ R58, R58, R9.reuse, -R41.reuse ;  /* 0x000000093a3a7223 */ /* 0x180fe20000010829 */
[----:B------:R-:W-:Y:S01]  /*3520*/  FFMA.FTZ R102, R102, R9, -R41 ;  /* 0x0000000966667223 */ /* 0x000fe20000010829 */
[----:B------:R-:W0:Y:S01]  /*3530*/  MUFU.EX2 R145, R145 ;  /* 0x0000009100917308 */ /* 0x000e220000000800 */
[----:B--2---:R-:W-:Y:S01]  /*3540*/  FADD.FTZ R2, R8, R43 ;  /* 0x0000002b08027221 */ /* 0x004fe20000010000 */
[----:B------:R-:W-:-:S02]  /*3550*/  F2FP.BF16.F32.PACK_AB R149, R0, R149 ;  /* 0x000000950095723e */ /* 0x000fc400000010ff */
[----:B------:R-:W-:Y:S02]  /*3560*/  CS2R R92, SRZ ;  /* 0x00000000005c7805 */ /* 0x000fe4000001ff00 */
[----:B------:R-:W-:Y:S02]  /*3570*/  F2FP.BF16.F32.PACK_AB R144, R13, R144 ;  /* 0x000000900d90723e */ /* 0x000fe400000010ff */
[----:B------:R-:W-:Y:S02]  /*3580*/  CS2R R90, SRZ ;  /* 0x00000000005a7805 */ /* 0x000fe4000001ff00 */
[----:B------:R-:W-:Y:S02]  /*3590*/  F2FP.BF16.F32.PACK_AB R146, R15, R146 ;  /* 0x000000920f92723e */ /* 0x000fe400000010ff */
[----:B------:R-:W-:Y:S01]  /*35a0*/  CS2R R88, SRZ ;  /* 0x0000000000587805 */ /* 0x000fe2000001ff00 */
[----:B------:R-:W-:Y:S01]  /*35b0*/  MUFU.EX2 R136, R136 ;  /* 0x0000008800887308 */ /* 0x000fe20000000800 */
[----:B------:R-:W-:-:S02]  /*35c0*/  F2FP.BF16.F32.PACK_AB R140, R17, R140 ;  /* 0x0000008c118c723e */ /* 0x000fc400000010ff */
[----:B------:R-:W-:-:S05]  /*35d0*/  F2FP.BF16.F32.PACK_AB R151, R8, R151 ;  /* 0x000000970897723e */ /* 0x000fca00000010ff */
[----:B------:R-:W1:Y:S01]  /*35e0*/  MUFU.EX2 R28, R28 ;  /* 0x0000001c001c7308 */ /* 0x000e620000000800 */
[----:B0-----:R-:W-:-:S07]  /*35f0*/  FADD.FTZ R43, R145, R2 ;  /* 0x00000002912b7221 */ /* 0x001fce0000010000 */
[----:B------:R-:W-:Y:S08]  /*3600*/  MUFU.EX2 R21, R21 ;  /* 0x0000001500157308 */ /* 0x000ff00000000800 */
[----:B------:R-:W0:Y:S01]  /*3610*/  MUFU.EX2 R147, R147 ;  /* 0x0000009300937308 */ /* 0x000e220000000800 */
[C---:B-1----:R-:W-:Y:S01]  /*3620*/  FADD.FTZ R2, R28.reuse, R43 ;  /* 0x0000002b1c027221 */ /* 0x042fe20000010000 */
[----:B------:R-:W-:-:S06]  /*3630*/  F2FP.BF16.F32.PACK_AB R145, R28, R145 ;  /* 0x000000911c91723e */ /* 0x000fcc00000010ff */
[----:B------:R-:W1:Y:S08]  /*3640*/  MUFU.EX2 R138, R138 ;  /* 0x0000008a008a7308 */ /* 0x000e700000000800 */
[----:B------:R2:W-:Y:S01]  /*3650*/  MUFU.EX2 R39, R34 ;  /* 0x0000002200277308 */ /* 0x0005e20000000800 */
[----:B0-----:R-:W-:-:S07]  /*3660*/  FADD.FTZ R43, R147, R2 ;  /* 0x00000002932b7221 */ /* 0x001fce0000010000 */
[----:B------:R-:W0:Y:S01]  /*3670*/  MUFU.EX2 R14, R14 ;  /* 0x0000000e000e7308 */ /* 0x000e220000000800 */
[----:B--2---:R-:W-:Y:S01]  /*3680*/  FADD.FTZ R34, R142, R45 ;  /* 0x0000002d8e227221 */ /* 0x004fe20000010000 */
[----:B------:R-:W-:-:S03]  /*3690*/  F2FP.BF16.F32.PACK_AB R142, R19, R142 ;  /* 0x0000008e138e723e */ /* 0x000fc600000010ff */
[----:B------:R-:W-:-:S03]  /*36a0*/  FADD.FTZ R45, R19, R34 ;  /* 0x00000022132d7221 */ /* 0x000fc60000010000 */
[----:B------:R-:W2:Y:S01]  /*36b0*/  MUFU.EX2 R23, R23 ;  /* 0x0000001700177308 */ /* 0x000ea20000000800 */
[----:B------:R-:W-:Y:S01]  /*36c0*/  FADD.FTZ R34, R136, R45 ;  /* 0x0000002d88227221 */ /* 0x000fe20000010000 */
[----:B------:R-:W-:-:S03]  /*36d0*/  F2FP.BF16.F32.PACK_AB R136, R21, R136 ;  /* 0x000000881588723e */ /* 0x000fc600000010ff */
[----:B------:R-:W-:Y:S01]  /*36e0*/  FADD.FTZ R45, R21, R34 ;  /* 0x00000022152d7221 */ /* 0x000fe20000010000 */
[-CC-:B------:R-:W-:Y:S01]  /*36f0*/  FFMA.FTZ R34, R72, R9.reuse, -R41.reuse ;  /* 0x0000000948227223 */ /* 0x180fe20000010829 */
[----:B------:R-:W-:Y:S01]  /*3700*/  FFMA.FTZ R41, R56, R9, -R41 ;  /* 0x0000000938297223 */ /* 0x000fe20000010829 */
[----:B------:R-:W3:Y:S01]  /*3710*/  MUFU.EX2 R141, R141 ;  /* 0x0000008d008d7308 */ /* 0x000ee20000000800 */
[----:B-1----:R-:W-:Y:S01]  /*3720*/  FADD.FTZ R36, R138, R45 ;  /* 0x0000002d8a247221 */ /* 0x002fe20000010000 */
[C---:B0-----:R-:W-:Y:S01]  /*3730*/  FADD.FTZ R2, R14.reuse, R43 ;  /* 0x0000002b0e027221 */ /* 0x041fe20000010000 */
[----:B------:R-:W-:-:S05]  /*3740*/  F2FP.BF16.F32.PACK_AB R147, R14, R147 ;  /* 0x000000930e93723e */ /* 0x000fca00000010ff */
[----:B------:R-:W0:Y:S01]  /*3750*/  MUFU.EX2 R132, R132 ;  /* 0x0000008400847308 */ /* 0x000e220000000800 */
[C---:B--2---:R-:W-:Y:S01]  /*3760*/  FADD.FTZ R45, R23.reuse, R36 ;  /* 0x00000024172d7221 */ /* 0x044fe20000010000 */
[----:B------:R-:W-:-:S06]  /*3770*/  F2FP.BF16.F32.PACK_AB R138, R23, R138 ;  /* 0x0000008a178a723e */ /* 0x000fcc00000010ff */
[----:B------:R-:W1:Y:S01]  /*3780*/  MUFU.EX2 R18, R18 ;  /* 0x0000001200127308 */ /* 0x000e620000000800 */
[----:B---3--:R-:W-:-:S07]  /*3790*/  FADD.FTZ R43, R141, R2 ;  /* 0x000000028d2b7221 */ /* 0x008fce0000010000 */
        /* <DEDUP_REMOVED lines=61> */
[----:B0-----:R-:W-:Y:S01]  /*3b70*/  FADD.FTZ R2, R120, R11 ;  /* 0x0000000b78027221 */ /* 0x001fe20000010000 */
[----:B------:R-:W-:-:S03]  /*3b80*/  F2FP.BF16.F32.PACK_AB R120, R39, R120 ;  /* 0x000000782778723e */ /* 0x000fc600000010ff */
[----:B------:R-:W-:-:S03]  /*3b90*/  FADD.FTZ R11, R39, R2 ;  /* 0x00000002270b7221 */ /* 0x000fc60000010000 */
        /* <DEDUP_REMOVED lines=9> */
[----:B------:R-:W-:Y:S02]  /*3c30*/  F2FP.BF16.F32.PACK_AB R131, R131, R94 ;  /* 0x0000005e8383723e */ /* 0x000fe400000010ff */
[----:B------:R-:W-:-:S04]  /*3c40*/  CS2R R94, SRZ ;  /* 0x00000000005e7805 */ /* 0x000fc8000001ff00 */
[----:B------:R-:W1:Y:S01]  /*3c50*/  MUFU.EX2 R125, R64 ;  /* 0x00000040007d7308 */ /* 0x000e620000000800 */
[C---:B--2---:R-:W-:Y:S01]  /*3c60*/  FADD.FTZ R2, R29.reuse, R36 ;  /* 0x000000241d027221 */ /* 0x044fe20000010000 */
[----:B------:R-:W-:-:S06]  /*3c70*/  F2FP.BF16.F32.PACK_AB R122, R29, R122 ;  /* 0x0000007a1d7a723e */ /* 0x000fcc00000010ff */
[----:B------:R-:W2:Y:S01]  /*3c80*/  MUFU.EX2 R98, R98 ;  /* 0x0000006200627308 */ /* 0x000ea20000000800 */
[----:B0-----:R-:W-:-:S07]  /*3c90*/  FADD.FTZ R36, R96, R7 ;  /* 0x0000000760247221 */ /* 0x001fce0000010000 */
[----:B------:R-:W0:Y:S01]  /*3ca0*/  MUFU.EX2 R127, R60 ;  /* 0x0000003c007f7308 */ /* 0x000e220000000800 */
[C---:B-1----:R-:W-:Y:S01]  /*3cb0*/  FADD.FTZ R7, R125.reuse, R36 ;  /* 0x000000247d077221 */ /* 0x042fe20000010000 */
[----:B------:R-:W-:Y:S02]  /*3cc0*/  F2FP.BF16.F32.PACK_AB R125, R125, R96 ;  /* 0x000000607d7d723e */ /* 0x000fe400000010ff */
[----:B------:R-:W-:-:S04]  /*3cd0*/  CS2R R96, SRZ ;  /* 0x0000000000607805 */ /* 0x000fc8000001ff00 */
[----:B------:R-:W1:Y:S01]  /*3ce0*/  MUFU.EX2 R100, R100 ;  /* 0x0000006400647308 */ /* 0x000e620000000800 */
[----:B--2---:R-:W-:-:S07]  /*3cf0*/  FADD.FTZ R0, R98, R7 ;  /* 0x0000000762007221 */ /* 0x004fce0000010000 */
[----:B------:R-:W2:Y:S01]  /*3d00*/  MUFU.EX2 R121, R58 ;  /* 0x0000003a00797308 */ /* 0x000ea20000000800 */
[C---:B0-----:R-:W-:Y:S01]  /*3d10*/  FADD.FTZ R7, R127.reuse, R0 ;  /* 0x000000007f077221 */ /* 0x041fe20000010000 */
[----:B------:R-:W-:Y:S02]  /*3d20*/  F2FP.BF16.F32.PACK_AB R127, R127, R98 ;  /* 0x000000627f7f723e */ /* 0x000fe400000010ff */
[----:B------:R-:W-:-:S04]  /*3d30*/  CS2R R98, SRZ ;  /* 0x0000000000627805 */ /* 0x000fc8000001ff00 */
[----:B------:R-:W0:Y:S01]  /*3d40*/  MUFU.EX2 R102, R102 ;  /* 0x0000006600667308 */ /* 0x000e220000000800 */
[----:B-1----:R-:W-:-:S07]  /*3d50*/  FADD.FTZ R0, R100, R7 ;  /* 0x0000000764007221 */ /* 0x002fce0000010000 */
[----:B------:R-:W1:Y:S01]  /*3d60*/  MUFU.EX2 R41, R41 ;  /* 0x0000002900297308 */ /* 0x000e620000000800 */
[C---:B--2---:R-:W-:Y:S01]  /*3d70*/  FADD.FTZ R7, R121.reuse, R0 ;  /* 0x0000000079077221 */ /* 0x044fe20000010000 */
[----:B------:R-:W-:Y:S02]  /*3d80*/  F2FP.BF16.F32.PACK_AB R121, R121, R100 ;  /* 0x000000647979723e */ /* 0x000fe400000010ff */
[----:B------:R-:W-:Y:S01]  /*3d90*/  CS2R R100, SRZ ;  /* 0x0000000000647805 */ /* 0x000fe2000001ff00 */
[----:B0-----:R-:W-:Y:S01]  /*3da0*/  FADD.FTZ R0, R102, R7 ;  /* 0x0000000766007221 */ /* 0x001fe20000010000 */
[----:B-1----:R-:W-:-:S03]  /*3db0*/  F2FP.BF16.F32.PACK_AB R123, R41, R102 ;  /* 0x00000066297b723e */ /* 0x002fc600000010ff */
[----:B------:R-:W-:Y:S01]  /*3dc0*/  FADD.FTZ R0, R41, R0 ;  /* 0x0000000029007221 */ /* 0x000fe20000010000 */
[----:B------:R-:W-:Y:S01]  /*3dd0*/  CS2R R102, SRZ ;  /* 0x0000000000667805 */ /* 0x000fe2000001ff00 */
[----:B------:R-:W-:Y:S06]  /*3de0*/  @!P1 BRA `(.L_x_2171) ;  /* 0x0000002c00c49947 */ /* 0x000fec0003800000 */
[----:B------:R-:W-:Y:S01]  /*3df0*/  MOV R8, R12 ;  /* 0x0000000c00087202 */ /* 0x000fe20000000f00 */
[----:B------:R-:W-:Y:S01]  /*3e00*/  IMAD.MOV.U32 R7, RZ, RZ, R10 ;  /* 0x000000ffff077224 */ /* 0x000fe200078e000a */
[----:B------:R-:W-:Y:S01]  /*3e10*/  UMOV UR7, URZ ;  /* 0x0000003f00077c82 */ /* 0x000fe20008000000 */
[----:B------:R-:W-:Y:S01]  /*3e20*/  IMAD.MOV.U32 R119, RZ, RZ, RZ ;  /* 0x000000ffff777224 */ /* 0x000fe200078e00ff */
[----:B------:R-:W-:Y:S01]  /*3e30*/  UMOV UR6, URZ ;  /* 0x0000003f00067c82 */ /* 0x000fe20008000000 */
[----:B------:R-:W-:Y:S01]  /*3e40*/  ULDC UR28, c[0x0][0x288] ;  /* 0x0000a200001c7ab9 */ /* 0x000fe20000000800 */
[----:B------:R-:W-:Y:S01]  /*3e50*/  ULDC UR29, c[0x0][0x2f0] ;  /* 0x0000bc00001d7ab9 */ /* 0x000fe20000000800 */
[----:B------:R-:W-:-:S05]  /*3e60*/  ULDC UR30, c[0x0][0x9d8] ;  /* 0x00027600001e7ab9 */ /* 0x000fca0000000800 */
.L_x_2182:
[----:B------:R-:W-:Y:S01]  /*3e70*/  ISETP.NE.AND P2, PT, RZ, UR43, PT ;  /* 0x0000002bff007c0c */ /* 0x000fe2000bf45270 */
[----:B------:R-:W-:-:S04]  /*3e80*/  UISETP.NE.AND UP0, UPT, UR6, 0x1, UPT ;  /* 0x000000010600788c */ /* 0x000fc8000bf05270 */
[----:B------:R-:W-:-:S04]  /*3e90*/  USEL UR5, URZ, 0x1, UP0 ;  /* 0x000000013f057887 */ /* 0x000fc80008000000 */
[----:B------:R-:W-:-:S04]  /*3ea0*/  ULOP3.LUT UR5, UR7, UR5, URZ, 0x3c, !UPT ;  /* 0x0000000507057292 */ /* 0x000fc8000f8e3c3f */
[----:B------:R-:W-:Y:S08]  /*3eb0*/  @P2 BRA `(.L_x_2172) ;  /* 0x0000000000382947 */ /* 0x000ff00003800000 */
[----:B------:R-:W-:Y:S05]  /*3ec0*/  @!P0 BRA `(.L_x_2173) ;  /* 0x0000000000048947 */ /* 0x000fea0003800000 */
[----:B------:R-:W-:Y:S01]  /*3ed0*/  BPT.TRAP 0x1 ;  /* 0x000000040000795c */ /* 0x000fe20000300000 */
.L_x_2173:
        /* <DEDUP_REMOVED lines=9> */
.L_x_2174:
[----:B-1----:R-:W-:Y:S05]  /*3f70*/  @P1 BRA `(.L_x_2172) ;  /* 0x0000000000081947 */ /* 0x002fea0003800000 */
[----:B------:R-:W1:Y:S02]  /*3f80*/  SYNCS.PHASECHK.TRANS64.TRYWAIT P1, [UR4+0x16830], R9 ;  /* 0x01683009ff0075a7 */ /* 0x000e640008020144 */
[----:B-1----:R-:W-:Y:S05]  /*3f90*/  @!P1 BRA `(.L_x_2175) ;  /* 0x000000a800b09947 */ /* 0x002fea0003800000 */
.L_x_2172:
[----:B01----:R-:W-:Y:S01]  /*3fa0*/  IADD3 R9, R16, 0x8, RZ ;  /* 0x0000000810097810 */ /* 0x003fe20007ffe0ff */
        /* <DEDUP_REMOVED lines=29> */
.L_x_2177:
[----:B------:R-:W-:Y:S01]  /*4180*/  ULEA UR10, UR6, UR42, 0x3 ;  /* 0x0000002a060a7291 */ /* 0x000fe2000f8e183f */
[----:B------:R-:W-:-:S05]  /*4190*/  IMAD.U32 R9, RZ, RZ, UR7 ;  /* 0x00000007ff097e24 */ /* 0x000fca000f8e00ff */
[----:B------:R-:W-:-:S04]  /*41a0*/  SHF.L.U32 R9, R9, 0x1f, RZ ;  /* 0x0000001f09097819 */ /* 0x000fc800000006ff */
[----:B------:R0:W1:Y:S01]  /*41b0*/  SYNCS.PHASECHK.TRANS64.TRYWAIT P1, [UR10+0x16850], R9 ;  /* 0x01685009ff0075a7 */ /* 0x000062000802014a */
[----:B------:R-:W-:Y:S05]  /*41c0*/  @!P0 BRA `(.L_x_2178) ;  /* 0x0000000000048947 */ /* 0x000fea0003800000 */
[----:B------:R-:W-:Y:S01]  /*41d0*/  BPT.TRAP 0x1 ;  /* 0x000000040000795c */ /* 0x000fe20000300000 */
.L_x_2178:
[----:B-1----:R-:W-:Y:S05]  /*41e0*/  @P1 BRA `(.L_x_2176) ;  /* 0x0000000000081947 */ /* 0x002fea0003800000 */
[----:B------:R-:W1:Y:S02]  /*41f0*/  SYNCS.PHASECHK.TRANS64.TRYWAIT P1, [UR10+0x16850], R9 ;  /* 0x01685009ff0075a7 */ /* 0x000e64000802014a */
[----:B-1----:R-:W-:Y:S05]  /*4200*/  @!P1 BRA `(.L_x_2179) ;  /* 0x000000a8002c9947 */ /* 0x002fea0003800000 */
.L_x_2176:
        /* <DEDUP_REMOVED lines=50> */
.L_x_2180:
[----:B------:R-:W-:Y:S01]  /*4530*/  UISETP.NE.AND UP0, UPT, UR44, URZ, UPT ;  /* 0x0000003f2c00728c */ /* 0x000fe2000bf05270 */
[----:B------:R-:W-:Y:S02]  /*4540*/  IMAD.MOV.U32 R121, RZ, RZ, R3 ;  /* 0x000000ffff797224 */ /* 0x000fe400078e0003 */
[----:B------:R-:W-:Y:S01]  /*4550*/  FMUL.FTZ R14, R30, UR30 ;  /* 0x0000001e1e0e7c20 */ /* 0x000fe20008410000 */
[----:B------:R-:W-:Y:S01]  /*4560*/  FMUL.FTZ R142, R24, UR30 ;  /* 0x0000001e188e7c20 */ /* 0x000fe20008410000 */
[----:B------:R-:W-:Y:S01]  /*4570*/  FMUL.FTZ R136, R29, UR30 ;  /* 0x0000001e1d887c20 */ /* 0x000fe20008410000 */
[----:B------:R-:W-:Y:S01]  /*4580*/  FMUL.FTZ R138, R25, UR30 ;  /* 0x0000001e198a7c20 */ /* 0x000fe20008410000 */
[----:B------:R-:W-:Y:S01]  /*4590*/  PLOP3.LUT P1, PT, PT, PT, UP0, 0x80, 0x0 ;  /* 0x000000000000781c */ /* 0x000fe20003f2f008 */
[----:B------:R-:W-:Y:S01]  /*45a0*/  FMUL.FTZ R134, R32, UR30 ;  /* 0x0000001e20867c20 */ /* 0x000fe20008410000 */
[----:B------:R-:W-:Y:S01]  /*45b0*/  PLOP3.LUT P2, PT, PT, PT, UP0, 0x80, 0x0 ;  /* 0x000000000000781c */ /* 0x000fe20003f4f008 */
[----:B------:R-:W1:Y:S01]  /*45c0*/  MUFU.TANH R142, R142 ;  /* 0x0000008e008e7308 */ /* 0x000e620000002400 */
[----:B------:R-:W-:Y:S01]  /*45d0*/  IMAD.U32 R32, RZ, RZ, UR29 ;  /* 0x0000001dff207e24 */ /* 0x000fe2000f8e00ff */
[----:B------:R-:W-:Y:S01]  /*45e0*/  @UP0 ULDC UR7, c[0x0][0x44c] ;  /* 0x0001130000070ab9 */ /* 0x000fe20000000800 */
[----:B------:R-:W-:Y:S01]  /*45f0*/  FMUL.FTZ R140, R28, UR30 ;  /* 0x0000001e1c8c7c20 */ /* 0x000fe20008410000 */
[----:B------:R-:W-:Y:S01]  /*4600*/  FMUL.FTZ R132, R33, UR30 ;  /* 0x0000001e21847c20 */ /* 0x000fe20008410000 */
[----:B------:R-:W-:Y:S01]  /*4610*/  FMUL.FTZ R130, R36, UR30 ;  /* 0x0000001e24827c20 */ /* 0x000fe20008410000 */
[----:B------:R-:W-:Y:S01]  /*4620*/  FMUL.FTZ R20, R43, UR30 ;  /* 0x0000001e2b147c20 */ /* 0x000fe20008410000 */
[----:B------:R-:W-:Y:S01]  /*4630*/  FMUL.FTZ R128, R37, UR30 ;  /* 0x0000001e25807c20 */ /* 0x000fe20008410000 */
[----:B------:R-:W2:Y:S01]  /*4640*/  MUFU.TANH R138, R138 ;  /* 0x0000008a008a7308 */ /* 0x000ea20000002400 */
[----:B------:R-:W-:Y:S01]  /*4650*/  FMUL.FTZ R126, R40, UR30 ;  /* 0x0000001e287e7c20 */ /* 0x000fe20008410000 */
[----:B0-----:R-:W-:Y:S01]  /*4660*/  @P1 IMAD.HI.U32 R9, R3, UR7, RZ ;  /* 0x0000000703091c27 */ /* 0x001fe2000f8e00ff */
[----:B------:R-:W-:-:S03]  /*4670*/  @UP0 ULDC UR7, c[0x0][0x450] ;  /* 0x0001140000070ab9 */ /* 0x000fc60000000800 */
[----:B------:R-:W-:Y:S01]  /*4680*/  FMUL.FTZ R124, R41, UR30 ;  /* 0x0000001e297c7c20 */ /* 0x000fe20008410000 */
[----:B------:R-:W-:Y:S01]  /*4690*/  FMUL.FTZ R122, R44, UR30 ;  /* 0x0000001e2c7a7c20 */ /* 0x000fe20008410000 */
[----:B------:R-:W-:Y:S01]  /*46a0*/  FMUL.FTZ R120, R45, UR30 ;  /* 0x0000001e2d787c20 */ /* 0x000fe20008410000 */
[----:B------:R-:W-:Y:S01]  /*46b0*/  @P2 SHF.R.U32.HI R121, RZ, UR7, R9 ;  /* 0x00000007ff792c19 */ /* 0x000fe20008011609 */
[----:B------:R-:W-:Y:S01]  /*46c0*/  UMOV UR7, 0xffffff80 ;  /* 0xffffff8000077882 */ /* 0x000fe20000000000 */
[----:B------:R-:W0:Y:S01]  /*46d0*/  MUFU.TANH R140, R140 ;  /* 0x0000008c008c7308 */ /* 0x000e220000002400 */
[----:B------:R-:W-:Y:S01]  /*46e0*/  UIMAD UR7, UR27, UR7, 0x1 ;  /* 0x000000011b0774a4 */ /* 0x000fe2000f8e0207 */
[----:B------:R-:W-:Y:S01]  /*46f0*/  FMUL.FTZ R10, R48, UR30 ;  /* 0x0000001e300a7c20 */ /* 0x000fe20008410000 */
[----:B------:R-:W3:Y:S01]  /*4700*/  SHFL.IDX PT, R30, R121, RZ, 0x1c1f ;  /* 0x001c1fff791e7589 */ /* 0x000ee200000e0000 */
[----:B------:R-:W-:Y:S01]  /*4710*/  FMUL.FTZ R25, R49, UR30 ;  /* 0x0000001e31197c20 */ /* 0x000fe20008410000 */
[----:B------:R-:W-:Y:S01]  /*4720*/  FMUL.FTZ R12, R26, UR30 ;  /* 0x0000001e1a0c7c20 */ /* 0x000fe20008410000 */
[----:B------:R-:W-:Y:S01]  /*4730*/  FMUL.FTZ R26, R52, UR30 ;  /* 0x0000001e341a7c20 */ /* 0x000fe20008410000 */
[----:B------:R-:W-:Y:S01]  /*4740*/  MOV R29, UR7 ;  /* 0x00000007001d7c02 */ /* 0x000fe20008000f00 */
[----:B------:R-:W4:Y:S01]  /*4750*/  MUFU.TANH R136, R136 ;  /* 0x0000008800887308 */ /* 0x000f220000002400 */
[----:B------:R-:W-:Y:S01]  /*4760*/  FMUL.FTZ R11, R27, UR30 ;  /* 0x0000001e1b0b7c20 */ /* 0x000fe20008410000 */
[----:B------:R-:W-:Y:S01]  /*4770*/  FMUL.FTZ R27, R53, UR30 ;  /* 0x0000001e351b7c20 */ /* 0x000fe20008410000 */
[----:B------:R-:W-:Y:S01]  /*4780*/  FMUL.FTZ R28, R56, UR30 ;  /* 0x0000001e381c7c20 */ /* 0x000fe20008410000 */
[----:B------:R-:W-:-:S02]  /*4790*/  IMAD R29, R6, -0x2, R29 ;  /* 0xfffffffe061d7824 */ /* 0x000fc400078e021d */
[----:B------:R-:W-:Y:S01]  /*47a0*/  FMUL.FTZ R68, R68, UR30 ;  /* 0x0000001e44447c20 */ /* 0x000fe20008410000 */
[----:B------:R-:W-:Y:S01]  /*47b0*/  FMUL.FTZ R37, R54, UR30 ;  /* 0x0000001e36257c20 */ /* 0x000fe20008410000 */
[----:B------:R-:W-:Y:S01]  /*47c0*/  FMUL.FTZ R54, R57, UR30 ;  /* 0x0000001e39367c20 */ /* 0x000fe20008410000 */
[----:B------:R-:W-:Y:S01]  /*47d0*/  IMAD R29, R32, UR37, R29 ;  /* 0x00000025201d7c24 */ /* 0x000fe2000f8e021d */
        /* <DEDUP_REMOVED lines=10> */
[--C-:B---3--:R-:W-:Y:S01]  /*4880*/  IADD3 R9, R30, -UR28, R29.reuse ;  /* 0x8000001c1e097c10 */ /* 0x108fe2000fffe01d */
[----:B------:R-:W-:Y:S01]  /*4890*/  FMUL.FTZ R72, R72, UR30 ;  /* 0x0000001e48487c20 */ /* 0x000fe20008410000 */
[----:B------:R-:W-:Y:S01]  /*48a0*/  FMUL.FTZ R21, R42, UR30 ;  /* 0x0000001e2a157c20 */ /* 0x000fe20008410000 */
[----:B------:R-:W-:Y:S01]  /*48b0*/  FMUL.FTZ R73, R73, UR30 ;  /* 0x0000001e49497c20 */ /* 0x000fe20008410000 */
[C---:B------:R-:W-:Y:S01]  /*48c0*/  ISETP.GT.AND P1, PT, R9.reuse, RZ, PT ;  /* 0x000000ff0900720c */ /* 0x040fe20003f24270 */
[----:B------:R-:W-:Y:S01]  /*48d0*/  FMUL.FTZ R76, R76, UR30 ;  /* 0x0000001e4c4c7c20 */ /* 0x000fe20008410000 */
[C---:B------:R-:W-:Y:S01]  /*48e0*/  ISETP.GT.AND P2, PT, R9.reuse, 0x1, PT ;  /* 0x000000010900780c */ /* 0x040fe20003f44270 */
[----:B------:R-:W3:Y:S01]  /*48f0*/  MUFU.TANH R130, R130 ;  /* 0x0000008200827308 */ /* 0x000ee20000002400 */
[----:B-1----:R-:W-:Y:S01]  /*4900*/  FSEL R142, R142, -INF , P1 ;  /* 0xff8000008e8e7808 */ /* 0x002fe20000800000 */
[----:B------:R-:W-:Y:S01]  /*4910*/  FMUL.FTZ R19, R38, UR30 ;  /* 0x0000001e26137c20 */ /* 0x000fe20008410000 */
[----:B------:R-:W-:Y:S01]  /*4920*/  ISETP.GT.AND P1, PT, R9, 0x8, PT ;  /* 0x000000080900780c */ /* 0x000fe20003f24270 */
[----:B------:R-:W-:Y:S01]  /*4930*/  FMUL.FTZ R77, R77, UR30 ;  /* 0x0000001e4d4d7c20 */ /* 0x000fe20008410000 */
[----:B--2---:R-:W-:Y:S01]  /*4940*/  FSEL R138, R138, -INF , P2 ;  /* 0xff8000008a8a7808 */ /* 0x004fe20001000000 */
[----:B------:R-:W-:Y:S01]  /*4950*/  FMUL.FTZ R80, R80, UR30 ;  /* 0x0000001e50507c20 */ /* 0x000fe20008410000 */
[----:B------:R-:W-:Y:S01]  /*4960*/  FMNMX.FTZ R43, R142, R7, !PT ;  /* 0x000000078e2b7209 */ /* 0x000fe20007810000 */
[----:B------:R-:W1:Y:S01]  /*4970*/  MUFU.TANH R128, R128 ;  /* 0x0000008000807308 */ /* 0x000e620000002400 */
[----:B------:R-:W-:Y:S01]  /*4980*/  ISETP.GT.AND P2, PT, R9, 0x9, PT ;  /* 0x000000090900780c */ /* 0x000fe20003f44270 */
[----:B------:R-:W-:Y:S01]  /*4990*/  FMUL.FTZ R17, R34, UR30 ;  /* 0x0000001e22117c20 */ /* 0x000fe20008410000 */
[----:B0-----:R-:W-:Y:S01]  /*49a0*/  FSEL R140, R140, -INF , P1 ;  /* 0xff8000008c8c7808 */ /* 0x001fe20000800000 */
[----:B------:R-:W-:Y:S01]  /*49b0*/  FMUL.FTZ R81, R81, UR30 ;  /* 0x0000001e51517c20 */ /* 0x000fe20008410000 */
[----:B------:R-:W-:Y:S01]  /*49c0*/  FMNMX.FTZ R43, R138, R43, !PT ;  /* 0x0000002b8a2b7209 */ /* 0x000fe20007810000 */
[----:B------:R-:W-:Y:S01]  /*49d0*/  FMUL.FTZ R84, R84, UR30 ;  /* 0x0000001e54547c20 */ /* 0x000fe20008410000 */
[----:B------:R-:W-:Y:S01]  /*49e0*/  ISETP.GT.AND P1, PT, R9, 0x10, PT ;  /* 0x000000100900780c */ /* 0x000fe20003f24270 */
[----:B------:R-:W0:Y:S01]  /*49f0*/  MUFU.TANH R126, R126 ;  /* 0x0000007e007e7308 */ /* 0x000e220000002400 */
[----:B----4-:R-:W-:Y:S01]  /*4a00*/  FSEL R136, R136, -INF , P2 ;  /* 0xff80000088887808 */ /* 0x010fe20001000000 */
[----:B------:R-:W-:Y:S01]  /*4a10*/  FMUL.FTZ R15, R35, UR30 ;  /* 0x0000001e230f7c20 */ /* 0x000fe20008410000 */
[----:B------:R-:W-:Y:S01]  /*4a20*/  FMNMX.FTZ R43, R140, R43, !PT ;  /* 0x0000002b8c2b7209 */ /* 0x000fe20007810000 */
[----:B------:R-:W-:Y:S01]  /*4a30*/  FMUL.FTZ R85, R85, UR30 ;  /* 0x0000001e55557c20 */ /* 0x000fe20008410000 */
[----:B------:R-:W-:Y:S01]  /*4a40*/  ISETP.GT.AND P2, PT, R9, 0x11, PT ;  /* 0x000000110900780c */ /* 0x000fe20003f44270 */
[----:B------:R-:W-:Y:S01]  /*4a50*/  FMUL.FTZ R35, R55, UR30 ;  /* 0x0000001e37237c20 */ /* 0x000fe20008410000 */
[----:B-----5:R-:W-:Y:S01]  /*4a60*/  FSEL R134, R134, -INF , P1 ;  /* 0xff80000086867808 */ /* 0x020fe20000800000 */
[----:B------:R-:W2:Y:S01]  /*4a70*/  MUFU.TANH R124, R124 ;  /* 0x0000007c007c7308 */ /* 0x000ea20000002400 */
[----:B------:R-:W-:Y:S01]  /*4a80*/  FMNMX.FTZ R43, R136, R43, !PT ;  /* 0x0000002b882b7209 */ /* 0x000fe20007810000 */
[----:B------:R-:W-:Y:S01]  /*4a90*/  FMUL.FTZ R55, R62, UR30 ;  /* 0x0000001e3e377c20 */ /* 0x000fe20008410000 */
[----:B------:R-:W-:Y:S01]  /*4aa0*/  ISETP.GT.AND P1, PT, R9, 0x18, PT ;  /* 0x000000180900780c */ /* 0x000fe20003f24270 */
[----:B------:R-:W4:Y:S01]  /*4ab0*/  SHFL.IDX PT, R62, R121, 0x1, 0x1c1f ;  /* 0x003c1f00793e7f89 */ /* 0x000f2200000e0000 */
[----:B------:R-:W-:Y:S01]  /*4ac0*/  FSEL R132, R132, -INF , P2 ;  /* 0xff80000084847808 */ /* 0x000fe20001000000 */
[----:B------:R-:W-:Y:S01]  /*4ad0*/  FMUL.FTZ R13, R31, UR30 ;  /* 0x0000001e1f0d7c20 */ /* 0x000fe20008410000 */
[----:B------:R-:W-:Y:S01]  /*4ae0*/  FMNMX.FTZ R43, R134, R43, !PT ;  /* 0x0000002b862b7209 */ /* 0x000fe20007810000 */
[----:B------:R-:W5:Y:S01]  /*4af0*/  MUFU.TANH R122, R122 ;  /* 0x0000007a007a7308 */ /* 0x000f620000002400 */
[----:B------:R-:W-:Y:S01]  /*4b00*/  ISETP.GT.AND P2, PT, R9, 0x19, PT ;  /* 0x000000190900780c */ /* 0x000fe20003f44270 */
[----:B------:R-:W-:Y:S01]  /*4b10*/  FMUL.FTZ R61, R67, UR30 ;  /* 0x0000001e433d7c20 */ /* 0x000fe20008410000 */
[----:B---3--:R-:W-:Y:S01]  /*4b20*/  FSEL R130, R130, -INF , P1 ;  /* 0xff80000082827808 */ /* 0x008fe20000800000 */
[----:B------:R-:W-:Y:S01]  /*4b30*/  FMUL.FTZ R18, R39, UR30 ;  /* 0x0000001e27127c20 */ /* 0x000fe20008410000 */
[----:B------:R-:W-:Y:S01]  /*4b40*/  FMNMX.FTZ R43, R132, R43, !PT ;  /* 0x0000002b842b7209 */ /* 0x000fe20007810000 */
[----:B------:R-:W-:Y:S01]  /*4b50*/  FMUL.FTZ R39, R59, UR30 ;  /* 0x0000001e3b277c20 */ /* 0x000fe20008410000 */
[C---:B------:R-:W-:Y:S01]  /*4b60*/  ISETP.GT.AND P1, PT, R9.reuse, 0x20, PT ;  /* 0x000000200900780c */ /* 0x040fe20003f24270 */
[----:B------:R-:W3:Y:S01]  /*4b70*/  MUFU.TANH R120, R120 ;  /* 0x0000007800787308 */ /* 0x000ee20000002400 */
[----:B-1----:R-:W-:Y:S01]  /*4b80*/  FSEL R128, R128, -INF , P2 ;  /* 0xff80000080807808 */ /* 0x002fe20001000000 */
[----:B------:R-:W-:Y:S01]  /*4b90*/  FMUL.FTZ R59, R66, UR30 ;  /* 0x0000001e423b7c20 */ /* 0x000fe20008410000 */
[----:B------:R-:W-:Y:S01]  /*4ba0*/  FMNMX.FTZ R43, R130, R43, !PT ;  /* 0x0000002b822b7209 */ /* 0x000fe20007810000 */
[----:B------:R-:W-:Y:S01]  /*4bb0*/  FMUL.FTZ R152, R70, UR30 ;  /* 0x0000001e46987c20 */ /* 0x000fe20008410000 */
[----:B------:R-:W-:Y:S01]  /*4bc0*/  ISETP.GT.AND P2, PT, R9, 0x21, PT ;  /* 0x000000210900780c */ /* 0x000fe20003f44270 */
[----:B------:R-:W-:Y:S01]  /*4bd0*/  FMUL.FTZ R24, R47, UR30 ;  /* 0x0000001e2f187c20 */ /* 0x000fe20008410000 */
[----:B0-----:R-:W-:Y:S01]  /*4be0*/  FSEL R126, R126, -INF , P1 ;  /* 0xff8000007e7e7808 */ /* 0x001fe20000800000 */
[----:B------:R-:W0:Y:S01]  /*4bf0*/  MUFU.TANH R10, R10 ;  /* 0x0000000a000a7308 */ /* 0x000e220000002400 */
[----:B------:R-:W-:Y:S01]  /*4c00*/  FMNMX.FTZ R43, R128, R43, !PT ;  /* 0x0000002b802b7209 */ /* 0x000fe20007810000 */
[----:B------:R-:W-:Y:S01]  /*4c10*/  FMUL.FTZ R154, R74, UR30 ;  /* 0x0000001e4a9a7c20 */ /* 0x000fe20008410000 */
[----:B------:R-:W-:Y:S01]  /*4c20*/  ISETP.GT.AND P1, PT, R9, 0x28, PT ;  /* 0x000000280900780c */ /* 0x000fe20003f24270 */
[----:B------:R-:W-:Y:S01]  /*4c30*/  FMUL.FTZ R31, R51, UR30 ;  /* 0x0000001e331f7c20 */ /* 0x000fe20008410000 */
[----:B--2---:R-:W-:Y:S01]  /*4c40*/  FSEL R124, R124, -INF , P2 ;  /* 0xff8000007c7c7808 */ /* 0x004fe20001000000 */
[----:B------:R-:W-:Y:S01]  /*4c50*/  FMUL.FTZ R53, R78, UR30 ;  /* 0x0000001e4e357c20 */ /* 0x000fe20008410000 */
[----:B------:R-:W-:Y:S01]  /*4c60*/  FMNMX.FTZ R43, R126, R43, !PT ;  /* 0x0000002b7e2b7209 */ /* 0x000fe20007810000 */
[----:B------:R-:W-:Y:S01]  /*4c70*/  MUFU.TANH R25, R25 ;  /* 0x0000001900197308 */ /* 0x000fe20000002400 */
[----:B------:R-:W-:Y:S01]  /*4c80*/  ISETP.GT.AND P2, PT, R9, 0x29, PT ;  /* 0x000000290900780c */ /* 0x000fe20003f44270 */
[----:B------:R-:W-:Y:S01]  /*4c90*/  FMUL.FTZ R57, R63, UR30 ;  /* 0x0000001e3f397c20 */ /* 0x000fe20008410000 */
[----:B-----5:R-:W-:Y:S01]  /*4ca0*/  FSEL R122, R122, -INF , P1 ;  /* 0xff8000007a7a7808 */ /* 0x020fe20000800000 */
        /* <DEDUP_REMOVED lines=11> */
[----:B------:R-:W-:Y:S01]  /*4d60*/  FMNMX.FTZ R43, R120, R43, !PT ;  /* 0x0000002b782b7209 */ /* 0x000fe20007810000 */
[----:B------:R-:W-:Y:S01]  /*4d70*/  MUFU.TANH R27, R27 ;  /* 0x0000001b001b7308 */ /* 0x000fe20000002400 */
[----:B----4-:R-:W-:Y:S01]  /*4d80*/  IADD3 R67, R62, -UR28, R29 ;  /* 0x8000001c3e437c10 */ /* 0x010fe2000fffe01d */
[----:B------:R-:W-:-:S03]  /*4d90*/  ULEA UR7, UR4, UR42, 0x3 ;  /* 0x0000002a04077291 */ /* 0x000fc6000f8e183f */
[----:B------:R-:W-:Y:S01]  /*4da0*/  ISETP.GT.AND P3, PT, R67, 0x1, PT ;  /* 0x000000014300780c */ /* 0x000fe20003f64270 */
[----:B------:R-:W-:Y:S02]  /*4db0*/  UIADD3 UR7, UR7, 0x16840, URZ ;  /* 0x0001684007077890 */ /* 0x000fe4000fffe03f */
[----:B------:R-:W2:Y:S02]  /*4dc0*/  MUFU.TANH R28, R28 ;  /* 0x0000001c001c7308 */ /* 0x000ea40000002400 */
[----:B------:R-:W-:-:S06]  /*4dd0*/  UPRMT UR7, UR25, 0x654, UR7 ;  /* 0x0000065419077896 */ /* 0x000fcc0008000007 */
[----:B------:R0:W-:Y:S03]  /*4de0*/  MUFU.TANH R46, R68 ;  /* 0x00000044002e7308 */ /* 0x0001e60000002400 */
[----:B------:R-:W-:Y:S05]  /*4df0*/  SYNCS.ARRIVE.TRANS64.RED.A1T0 RZ, [UR7], RZ ;  /* 0x000000ffffff79a7 */ /* 0x000fea0008100407 */
[----:B------:R-:W3:Y:S01]  /*4e00*/  MUFU.TANH R54, R54 ;  /* 0x0000003600367308 */ /* 0x000ee20000002400 */
[----:B0-----:R-:W-:Y:S02]  /*4e10*/  FSEL R68, R10, -INF , P1 ;  /* 0xff8000000a447808 */ /* 0x001fe40000800000 */
[----:B------:R-:W-:-:S02]  /*4e20*/  ISETP.GT.AND P1, PT, R9, 0x38, PT ;  /* 0x000000380900780c */ /* 0x000fc40003f24270 */
[----:B------:R-:W-:Y:S02]  /*4e30*/  FMNMX.FTZ R43, R68, R43, !PT ;  /* 0x0000002b442b7209 */ /* 0x000fe40007810000 */
[----:B-1----:R-:W-:Y:S01]  /*4e40*/  FSEL R60, R26, -INF , P1 ;  /* 0xff8000001a3c7808 */ /* 0x002fe20000800000 */
[----:B------:R0:W-:Y:S01]  /*4e50*/  MUFU.TANH R50, R64 ;  /* 0x0000004000327308 */ /* 0x0001e20000002400 */
[----:B------:R-:W-:-:S04]  /*4e60*/  ISETP.GT.AND P1, PT, R9, 0x40, PT ;  /* 0x000000400900780c */ /* 0x000fc80003f24270 */
[----:B--2---:R-:W-:Y:S02]  /*4e70*/  FSEL R58, R28, -INF , P1 ;  /* 0xff8000001c3a7808 */ /* 0x004fe40000800000 */
[----:B------:R-:W-:Y:S01]  /*4e80*/  ISETP.GT.AND P1, PT, R9, 0x48, PT ;  /* 0x000000480900780c */ /* 0x000fe20003f24270 */
[----:B------:R-:W1:Y:S01]  /*4e90*/  MUFU.TANH R52, R52 ;  /* 0x0000003400347308 */ /* 0x000e620000002400 */
[----:B0-----:R-:W-:Y:S02]  /*4ea0*/  FSEL R64, R25, -INF , P2 ;  /* 0xff80000019407808 */ /* 0x001fe40001000000 */
[----:B------:R-:W-:Y:S02]  /*4eb0*/  ISETP.GT.AND P2, PT, R9, 0x39, PT ;  /* 0x000000390900780c */ /* 0x000fe40003f44270 */
[----:B------:R-:W-:Y:S02]  /*4ec0*/  FMNMX.FTZ R43, R64, R43, !PT ;  /* 0x0000002b402b7209 */ /* 0x000fe40007810000 */
[----:B------:R-:W-:Y:S01]  /*4ed0*/  FSEL R56, R27, -INF , P2 ;  /* 0xff8000001b387808 */ /* 0x000fe20001000000 */
[----:B------:R-:W0:Y:S01]  /*4ee0*/  MUFU.TANH R48, R48 ;  /* 0x0000003000307308 */ /* 0x000e220000002400 */
[----:B------:R-:W-:-:S02]  /*4ef0*/  FMNMX.FTZ R43, R60, R43, !PT ;  /* 0x0000002b3c2b7209 */ /* 0x000fc40007810000 */
[C---:B------:R-:W-:Y:S02]  /*4f00*/  ISETP.GT.AND P2, PT, R9.reuse, 0x41, PT ;  /* 0x000000410900780c */ /* 0x040fe40003f44270 */
[----:B------:R-:W-:Y:S02]  /*4f10*/  FMNMX.FTZ R43, R56, R43, !PT ;  /* 0x0000002b382b7209 */ /* 0x000fe40007810000 */
[----:B---3--:R-:W-:Y:S01]  /*4f20*/  FSEL R54, R54, -INF , P2 ;  /* 0xff80000036367808 */ /* 0x008fe20001000000 */
[----:B------:R2:W3:Y:S01]  /*4f30*/  MUFU.TANH R44, R65 ;  /* 0x00000041002c7308 */ /* 0x0004e20000002400 */
[----:B------:R-:W-:Y:S02]  /*4f40*/  FMNMX.FTZ R43, R58, R43, !PT ;  /* 0x0000002b3a2b7209 */ /* 0x000fe40007810000 */
[----:B------:R-:W-:Y:S02]  /*4f50*/  ISETP.GT.AND P2, PT, R9, 0x49, PT ;  /* 0x000000490900780c */ /* 0x000fe40003f44270 */
[----:B-1----:R-:W-:-:S02]  /*4f60*/  FSEL R52, R52, -INF , P1 ;  /* 0xff80000034347808 */ /* 0x002fc40000800000 */
[----:B------:R-:W-:Y:S01]  /*4f70*/  FMNMX.FTZ R43, R54, R43, !PT ;  /* 0x0000002b362b7209 */ /* 0x000fe20007810000 */
[----:B------:R-:W1:Y:S01]  /*4f80*/  MUFU.TANH R40, R69 ;  /* 0x0000004500287308 */ /* 0x000e620000002400 */
[----:B------:R-:W-:Y:S01]  /*4f90*/  ISETP.GT.AND P1, PT, R9, 0x50, PT ;  /* 0x000000500900780c */ /* 0x000fe20003f24270 */
[----:B--2---:R-:W-:Y:S01]  /*4fa0*/  FMUL.FTZ R65, R75, UR30 ;  /* 0x0000001e4b417c20 */ /* 0x004fe20008410000 */
[----:B0-----:R-:W-:Y:S02]  /*4fb0*/  FSEL R48, R48, -INF , P2 ;  /* 0xff80000030307808 */ /* 0x001fe40001000000 */
[----:B------:R-:W-:Y:S02]  /*4fc0*/  FMNMX.FTZ R43, R52, R43, !PT ;  /* 0x0000002b342b7209 */ /* 0x000fe40007810000 */
[----:B------:R-:W-:Y:S01]  /*4fd0*/  ISETP.GT.AND P2, PT, R9, 0x51, PT ;  /* 0x000000510900780c */ /* 0x000fe20003f44270 */
[----:B------:R-:W0:Y:S01]  /*4fe0*/  MUFU.TANH R42, R72 ;  /* 0x00000048002a7308 */ /* 0x000e220000002400 */
[----:B------:R-:W-:-:S02]  /*4ff0*/  FSEL R50, R50, -INF , P1 ;  /* 0xff80000032327808 */ /* 0x000fc40000800000 */
[----:B------:R-:W-:Y:S02]  /*5000*/  FMNMX.FTZ R43, R48, R43, !PT ;  /* 0x0000002b302b7209 */ /* 0x000fe40007810000 */
[C---:B------:R-:W-:Y:S02]  /*5010*/  ISETP.GT.AND P1, PT, R9.reuse, 0x58, PT ;  /* 0x000000580900780c */ /* 0x040fe40003f24270 */
[----:B---3--:R-:W-:Y:S01]  /*5020*/  FSEL R44, R44, -INF , P2 ;  /* 0xff8000002c2c7808 */ /* 0x008fe20001000000 */
[----:B------:R-:W2:Y:S01]  /*5030*/  MUFU.TANH R36, R73 ;  /* 0x0000004900247308 */ /* 0x000ea20000002400 */
[----:B------:R-:W-:Y:S02]  /*5040*/  FMNMX.FTZ R43, R50, R43, !PT ;  /* 0x0000002b322b7209 */ /* 0x000fe40007810000 */
[----:B------:R-:W-:Y:S02]  /*5050*/  ISETP.GT.AND P2, PT, R9, 0x59, PT ;  /* 0x000000590900780c */ /* 0x000fe40003f44270 */
[----:B------:R-:W-:-:S02]  /*5060*/  FSEL R46, R46, -INF , P1 ;  /* 0xff8000002e2e7808 */ /* 0x000fc40000800000 */
[----:B------:R-:W-:Y:S01]  /*5070*/  FMNMX.FTZ R43, R44, R43, !PT ;  /* 0x0000002b2c2b7209 */ /* 0x000fe20007810000 */
[----:B------:R-:W3:Y:S01]  /*5080*/  MUFU.TANH R38, R76 ;  /* 0x0000004c00267308 */ /* 0x000ee20000002400 */
[C---:B------:R-:W-:Y:S02]  /*5090*/  ISETP.GT.AND P1, PT, R9.reuse, 0x60, PT ;  /* 0x000000600900780c */ /* 0x040fe40003f24270 */
[----:B-1----:R-:W-:Y:S02]  /*50a0*/  FSEL R40, R40, -INF , P2 ;  /* 0xff80000028287808 */ /* 0x002fe40001000000 */
[----:B------:R-:W-:Y:S02]  /*50b0*/  FMNMX.FTZ R43, R46, R43, !PT ;  /* 0x0000002b2e2b7209 */ /* 0x000fe40007810000 */
[----:B------:R-:W-:Y:S01]  /*50c0*/  ISETP.GT.AND P2, PT, R9, 0x61, PT ;  /* 0x000000610900780c */ /* 0x000fe20003f44270 */
[----:B------:R-:W1:Y:S01]  /*50d0*/  MUFU.TANH R32, R77 ;  /* 0x0000004d00207308 */ /* 0x000e620000002400 */
[----:B0-----:R-:W-:-:S02]  /*50e0*/  FSEL R42, R42, -INF , P1 ;  /* 0xff8000002a2a7808 */ /* 0x001fc40000800000 */
[----:B------:R-:W-:Y:S02]  /*50f0*/  FMNMX.FTZ R43, R40, R43, !PT ;  /* 0x0000002b282b7209 */ /* 0x000fe40007810000 */
[C---:B------:R-:W-:Y:S02]  /*5100*/  ISETP.GT.AND P1, PT, R9.reuse, 0x68, PT ;  /* 0x000000680900780c */ /* 0x040fe40003f24270 */
[----:B--2---:R-:W-:Y:S01]  /*5110*/  FSEL R36, R36, -INF , P2 ;  /* 0xff80000024247808 */ /* 0x004fe20001000000 */
[----:B------:R-:W0:Y:S01]  /*5120*/  MUFU.TANH R34, R80 ;  /* 0x0000005000227308 */ /* 0x000e220000002400 */
[----:B------:R-:W-:Y:S02]  /*5130*/  FMNMX.FTZ R43, R42, R43, !PT ;  /* 0x0000002b2a2b7209 */ /* 0x000fe40007810000 */
[----:B------:R-:W-:Y:S02]  /*5140*/  ISETP.GT.AND P2, PT, R9, 0x69, PT ;  /* 0x000000690900780c */ /* 0x000fe40003f44270 */
[----:B---3--:R-:W-:-:S02]  /*5150*/  FSEL R38, R38, -INF , P1 ;  /* 0xff80000026267808 */ /* 0x008fc40000800000 */
[----:B------:R-:W-:Y:S01]  /*5160*/  FMNMX.FTZ R43, R36, R43, !PT ;  /* 0x0000002b242b7209 */ /* 0x000fe20007810000 */
[----:B------:R-:W2:Y:S01]  /*5170*/  MUFU.TANH R30, R81 ;  /* 0x00000051001e7308 */ /* 0x000ea20000002400 */
        /* <DEDUP_REMOVED lines=8> */
[----:B------:R-:W-:Y:S01]  /*5200*/  FMNMX.FTZ R43, R34, R43, !PT ;  /* 0x0000002b222b7209 */ /* 0x000fe20007810000 */
[----:B------:R-:W0:Y:S01]  /*5210*/  MUFU.TANH R26, R85 ;  /* 0x00000055001a7308 */ /* 0x000e220000002400 */
[----:B--2---:R-:W-:Y:S02]  /*5220*/  FSEL R30, R30, -INF , P2 ;  /* 0xff8000001e1e7808 */ /* 0x004fe40001000000 */
[----:B------:R-:W-:Y:S02]  /*5230*/  ISETP.GT.AND P2, PT, R9, 0x79, PT ;  /* 0x000000790900780c */ /* 0x000fe40003f44270 */
[----:B------:R-:W-:Y:S01]  /*5240*/  FMNMX.FTZ R43, R30, R43, !PT ;  /* 0x0000002b1e2b7209 */ /* 0x000fe20007810000 */
[----:B------:R-:W2:Y:S02]  /*5250*/  LDC R9, c[0x0][0x988] ;  /* 0x00026200ff097b82 */ /* 0x000ea40000000800 */
[----:B------:R-:W3:Y:S01]  /*5260*/  MUFU.TANH R12, R12 ;  /* 0x0000000c000c7308 */ /* 0x000ee20000002400 */
[----:B-1----:R-:W-:-:S04]  /*5270*/  FSEL R28, R28, -INF , P1 ;  /* 0xff8000001c1c7808 */ /* 0x002fc80000800000 */
[----:B------:R-:W-:-:S03]  /*5280*/  FMNMX.FTZ R43, R28, R43, !PT ;  /* 0x0000002b1c2b7209 */ /* 0x000fc60007810000 */
[----:B------:R-:W1:Y:S01]  /*5290*/  MUFU.TANH R11, R11 ;  /* 0x0000000b000b7308 */ /* 0x000e620000002400 */
[----:B0-----:R-:W-:Y:S02]  /*52a0*/  FSEL R26, R26, -INF , P2 ;  /* 0xff8000001a1a7808 */ /* 0x001fe40001000000 */
[----:B------:R-:W-:Y:S02]  /*52b0*/  ISETP.GT.AND P2, PT, R67, RZ, PT ;  /* 0x000000ff4300720c */ /* 0x000fe40003f44270 */
[----:B------:R-:W-:-:S03]  /*52c0*/  FMNMX.FTZ R43, R26, R43, !PT ;  /* 0x0000002b1a2b7209 */ /* 0x000fc60007810000 */
[----:B------:R-:W0:Y:S01]  /*52d0*/  MUFU.TANH R14, R14 ;  /* 0x0000000e000e7308 */ /* 0x000e220000002400 */
[----:B---3--:R-:W-:Y:S01]  /*52e0*/  FSEL R29, R12, -INF , P2 ;  /* 0xff8000000c1d7808 */ /* 0x008fe20001000000 */
[----:B------:R-:W3:Y:S01]  /*52f0*/  SHFL.BFLY PT, R10, R43, 0x2, 0x1f ;  /* 0x0c401f002b0a7f89 */ /* 0x000ee200000e0000 */
[----:B------:R-:W-:-:S05]  /*5300*/  ISETP.GT.AND P2, PT, R67, 0x8, PT ;  /* 0x000000084300780c */ /* 0x000fca0003f44270 */
[----:B------:R-:W4:Y:S01]  /*5310*/  MUFU.TANH R13, R13 ;  /* 0x0000000d000d7308 */ /* 0x000f220000002400 */
[----:B-1----:R-:W-:Y:S02]  /*5320*/  FSEL R62, R11, -INF , P3 ;  /* 0xff8000000b3e7808 */ /* 0x002fe40001800000 */
[----:B------:R-:W-:Y:S02]  /*5330*/  FMNMX.FTZ R11, R29, R8, !PT ;  /* 0x000000081d0b7209 */ /* 0x000fe40007810000 */
[C---:B------:R-:W-:Y:S02]  /*5340*/  ISETP.GT.AND P3, PT, R67.reuse, 0x9, PT ;  /* 0x000000094300780c */ /* 0x040fe40003f64270 */
[----:B------:R-:W-:Y:S01]  /*5350*/  FMNMX.FTZ R69, R62, R11, !PT ;  /* 0x0000000b3e457209 */ /* 0x000fe20007810000 */
[----:B------:R-:W1:Y:S01]  /*5360*/  MUFU.TANH R17, R17 ;  /* 0x0000001100117308 */ /* 0x000e620000002400 */
[----:B0-----:R-:W-:Y:S02]  /*5370*/  FSEL R14, R14, -INF , P2 ;  /* 0xff8000000e0e7808 */ /* 0x001fe40001000000 */
[----:B------:R-:W-:-:S02]  /*5380*/  ISETP.GT.AND P2, PT, R67, 0x10, PT ;  /* 0x000000104300780c */ /* 0x000fc40003f44270 */
[----:B------:R-:W-:-:S03]  /*5390*/  FMNMX.FTZ R69, R14, R69, !PT ;  /* 0x000000450e457209 */ /* 0x000fc60007810000 */
[----:B------:R-:W0:Y:S01]  /*53a0*/  MUFU.TANH R15, R15 ;  /* 0x0000000f000f7308 */ /* 0x000e220000002400 */
[----:B----4-:R-:W-:Y:S02]  /*53b0*/  FSEL R66, R13, -INF , P3 ;  /* 0xff8000000d427808 */ /* 0x010fe40001800000 */
[----:B------:R-:W-:Y:S02]  /*53c0*/  ISETP.GT.AND P3, PT, R67, 0x11, PT ;  /* 0x000000114300780c */ /* 0x000fe40003f64270 */
[----:B------:R-:W-:Y:S02]  /*53d0*/  FMNMX.FTZ R69, R66, R69, !PT ;  /* 0x0000004542457209 */ /* 0x000fe40007810000 */
[----:B---3--:R-:W-:Y:S01]  /*53e0*/  FMNMX.FTZ R10, R43, R10, !PT ;  /* 0x0000000a2b0a7209 */ /* 0x008fe20007810000 */
[----:B------:R-:W3:Y:S01]  /*53f0*/  MUFU.TANH R19, R19 ;  /* 0x0000001300137308 */ /* 0x000ee20000002400 */
[----:B-1----:R-:W-:Y:S01]  /*5400*/  FSEL R70, R17, -INF , P2 ;  /* 0xff80000011467808 */ /* 0x002fe20001000000 */
[----:B------:R-:W-:Y:S01]  /*5410*/  FMUL.FTZ R43, R82, UR30 ;  /* 0x0000001e522b7c20 */ /* 0x000fe20008410000 */
[----:B------:R-:W-:Y:S01]  /*5420*/  ISETP.GT.AND P2, PT, R67, 0x18, PT ;  /* 0x000000184300780c */ /* 0x000fe20003f44270 */
[----:B------:R-:W1:Y:S01]  /*5430*/  SHFL.BFLY PT, R25, R10, 0x1, 0x1f ;  /* 0x0c201f000a197f89 */ /* 0x000e6200000e0000 */
[----:B------:R-:W-:-:S03]  /*5440*/  FMNMX.FTZ R69, R70, R69, !PT ;  /* 0x0000004546457209 */ /* 0x000fc60007810000 */
[----:B------:R-:W4:Y:S01]  /*5450*/  MUFU.TANH R18, R18 ;  /* 0x0000001200127308 */ /* 0x000f220000002400 */
[----:B0-----:R-:W-:Y:S02]  /*5460*/  FSEL R72, R15, -INF , P3 ;  /* 0xff8000000f487808 */ /* 0x001fe40001800000 */
[----:B------:R-:W-:Y:S02]  /*5470*/  ISETP.GT.AND P3, PT, R67, 0x19, PT ;  /* 0x000000194300780c */ /* 0x000fe40003f64270 */
[----:B------:R-:W-:-:S03]  /*5480*/  FMNMX.FTZ R69, R72, R69, !PT ;  /* 0x0000004548457209 */ /* 0x000fc60007810000 */
[----:B------:R-:W0:Y:S01]  /*5490*/  MUFU.TANH R21, R21 ;  /* 0x0000001500157308 */ /* 0x000e220000002400 */
[----:B---3--:R-:W-:Y:S02]  /*54a0*/  FSEL R74, R19, -INF , P2 ;  /* 0xff800000134a7808 */ /* 0x008fe40001000000 */
[----:B------:R-:W-:Y:S02]  /*54b0*/  ISETP.GT.AND P2, PT, R67, 0x20, PT ;  /* 0x000000204300780c */ /* 0x000fe40003f44270 */
[----:B------:R-:W-:-:S03]  /*54c0*/  FMNMX.FTZ R69, R74, R69, !PT ;  /* 0x000000454a457209 */ /* 0x000fc60007810000 */
[----:B------:R-:W3:Y:S01]  /*54d0*/  MUFU.TANH R20, R20 ;  /* 0x0000001400147308 */ /* 0x000ee20000002400 */
[----:B----4-:R-:W-:Y:S02]  /*54e0*/  FSEL R18, R18, -INF , P3 ;  /* 0xff80000012127808 */ /* 0x010fe40001800000 */
[----:B------:R-:W-:Y:S02]  /*54f0*/  ISETP.GT.AND P3, PT, R67, 0x21, PT ;  /* 0x000000214300780c */ /* 0x000fe40003f64270 */
[----:B------:R-:W-:Y:S02]  /*5500*/  FMNMX.FTZ R69, R18, R69, !PT ;  /* 0x0000004512457209 */ /* 0x000fe40007810000 */
[----:B-1----:R-:W-:Y:S01]  /*5510*/  FMNMX.FTZ R10, R10, R25, !PT ;  /* 0x000000190a0a7209 */ /* 0x002fe20007810000 */
[----:B------:R-:W1:Y:S01]  /*5520*/  MUFU.TANH R23, R23 ;  /* 0x0000001700177308 */ /* 0x000e620000002400 */
[----:B0-----:R-:W-:Y:S02]  /*5530*/  FSEL R76, R21, -INF , P2 ;  /* 0xff800000154c7808 */ /* 0x001fe40001000000 */
[----:B------:R-:W-:Y:S01]  /*5540*/  ISETP.GT.AND P2, PT, R67, 0x28, PT ;  /* 0x000000284300780c */ /* 0x000fe20003f44270 */
[----:B--2---:R-:W-:Y:S01]  /*5550*/  FMUL.FTZ R27, R10, R9 ;  /* 0x000000090a1b7220 */ /* 0x004fe20000410000 */
[----:B------:R-:W-:-:S02]  /*5560*/  FMNMX.FTZ R69, R76, R69, !PT ;  /* 0x000000454c457209 */ /* 0x000fc40007810000 */
[----:B------:R-:W-:Y:S01]  /*5570*/  FSETP.NEU.FTZ.AND P1, PT, R10, -INF , PT ;  /* 0xff8000000a00780b */ /* 0x000fe20003f3d000 */
[----:B------:R-:W0:Y:S01]  /*5580*/  MUFU.TANH R24, R24 ;  /* 0x0000001800187308 */ /* 0x000e220000002400 */
[----:B---3--:R-:W-:Y:S02]  /*5590*/  FSEL R20, R20, -INF , P3 ;  /* 0xff80000014147808 */ /* 0x008fe40001800000 */
[----:B------:R-:W-:Y:S02]  /*55a0*/  ISETP.GT.AND P3, PT, R67, 0x29, PT ;  /* 0x000000294300780c */ /* 0x000fe40003f64270 */
[----:B------:R-:W-:Y:S02]  /*55b0*/  FMNMX.FTZ R69, R20, R69, !PT ;  /* 0x0000004514457209 */ /* 0x000fe40007810000 */
[----:B------:R-:W-:Y:S01]  /*55c0*/  FSEL R27, R27, RZ, P1 ;  /* 0x000000ff1b1b7208 */ /* 0x000fe20000800000 */
[----:B------:R-:W2:Y:S01]  /*55d0*/  MUFU.TANH R33, R33 ;  /* 0x0000002100217308 */ /* 0x000ea20000002400 */
[----:B-1----:R-:W-:-:S02]  /*55e0*/  FSEL R78, R23, -INF , P2 ;  /* 0xff800000174e7808 */ /* 0x002fc40001000000 */
[C---:B------:R-:W-:Y:S01]  /*55f0*/  ISETP.GT.AND P2, PT, R67.reuse, 0x30, PT ;  /* 0x000000304300780c */ /* 0x040fe20003f44270 */
[--C-:B------:R-:W-:Y:S01]  /*5600*/  FFMA.FTZ R17, R124, R9, -R27.reuse ;  /* 0x000000097c117223 */ /* 0x100fe2000001081b */
[----:B------:R-:W-:Y:S01]  /*5610*/  FMNMX.FTZ R69, R78, R69, !PT ;  /* 0x000000454e457209 */ /* 0x000fe20007810000 */
[-CC-:B------:R-:W-:Y:S01]  /*5620*/  FFMA.FTZ R25, R142, R9.reuse, -R27.reuse ;  /* 0x000000098e197223 */ /* 0x180fe2000001081b */
[-CC-:B------:R-:W-:Y:S01]  /*5630*/  FFMA.FTZ R142, R122, R9.reuse, -R27.reuse ;  /* 0x000000097a8e7223 */ /* 0x180fe2000001081b */
[----:B------:R-:W1:Y:S01]  /*5640*/  MUFU.TANH R31, R31 ;  /* 0x0000001f001f7308 */ /* 0x000e620000002400 */
[----:B0-----:R-:W-:Y:S01]  /*5650*/  FSEL R24, R24, -INF , P3 ;  /* 0xff80000018187808 */ /* 0x001fe20001800000 */
[-CC-:B------:R-:W-:Y:S01]  /*5660*/  FFMA.FTZ R150, R140, R9.reuse, -R27.reuse ;  /* 0x000000098c967223 */ /* 0x180fe2000001081b */
[----:B------:R-:W-:Y:S01]  /*5670*/  ISETP.GT.AND P3, PT, R67, 0x31, PT ;  /* 0x000000314300780c */ /* 0x000fe20003f64270 */
[--C-:B------:R-:W-:Y:S01]  /*5680*/  FFMA.FTZ R140, R126, R9, -R27.reuse ;  /* 0x000000097e8c7223 */ /* 0x100fe2000001081b */
[----:B------:R-:W-:Y:S01]  /*5690*/  FMNMX.FTZ R69, R24, R69, !PT ;  /* 0x0000004518457209 */ /* 0x000fe20007810000 */
[-CC-:B------:R-:W-:Y:S01]  /*56a0*/  FFMA.FTZ R19, R120, R9.reuse, -R27.reuse ;  /* 0x0000000978137223 */ /* 0x180fe2000001081b */
[-CC-:B------:R-:W-:Y:S01]  /*56b0*/  FFMA.FTZ R136, R136, R9.reuse, -R27.reuse ;  /* 0x0000000988887223 */ /* 0x180fe2000001081b */
[----:B------:R-:W0:Y:S01]  /*56c0*/  MUFU.TANH R37, R37 ;  /* 0x0000002500257308 */ /* 0x000e220000002400 */
[----:B--2---:R-:W-:Y:S01]  /*56d0*/  FSEL R80, R33, -INF , P2 ;  /* 0xff80000021507808 */ /* 0x004fe20001000000 */
[-CC-:B------:R-:W-:Y:S01]  /*56e0*/  FFMA.FTZ R15, R128, R9.reuse, -R27.reuse ;  /* 0x00000009800f7223 */ /* 0x180fe2000001081b */
[----:B------:R-:W-:Y:S01]  /*56f0*/  ISETP.GT.AND P2, PT, R67, 0x38, PT ;  /* 0x000000384300780c */ /* 0x000fe20003f44270 */
[--C-:B------:R-:W-:Y:S01]  /*5700*/  FFMA.FTZ R21, R64, R9, -R27.reuse ;  /* 0x0000000940157223 */ /* 0x100fe2000001081b */
[----:B------:R-:W-:Y:S01]  /*5710*/  FMNMX.FTZ R69, R80, R69, !PT ;  /* 0x0000004550457209 */ /* 0x000fe20007810000 */
[-CC-:B------:R-:W-:Y:S01]  /*5720*/  FFMA.FTZ R148, R138, R9.reuse, -R27.reuse ;  /* 0x000000098a947223 */ /* 0x180fe2000001081b */
[-CC-:B------:R-:W-:Y:S01]  /*5730*/  FFMA.FTZ R138, R60, R9.reuse, -R27.reuse ;  /* 0x000000093c8a7223 */ /* 0x180fe2000001081b */
[----:B------:R-:W2:Y:S01]  /*5740*/  MUFU.TANH R35, R35 ;  /* 0x0000002300237308 */ /* 0x000ea20000002400 */
[----:B-1----:R-:W-:Y:S01]  /*5750*/  FSEL R82, R31, -INF , P3 ;  /* 0xff8000001f527808 */ /* 0x002fe20001800000 */
[-CC-:B------:R-:W-:Y:S01]  /*5760*/  FFMA.FTZ R23, R56, R9.reuse, -R27.reuse ;  /* 0x0000000938177223 */ /* 0x180fe2000001081b */
[----:B------:R-:W-:Y:S01]  /*5770*/  ISETP.GT.AND P3, PT, R67, 0x39, PT ;  /* 0x000000394300780c */ /* 0x000fe20003f64270 */
        /* <DEDUP_REMOVED lines=30> */
[----:B------:R-:W-:Y:S01]  /*5960*/  FFMA.FTZ R39, R40, R9, -R27 ;  /* 0x0000000928277223 */ /* 0x000fe2000001081b */
[----:B------:R-:W-:-:S02]  /*5970*/  ISETP.GT.AND P3, PT, R67, 0x49, PT ;  /* 0x000000494300780c */ /* 0x000fc40003f64270 */
[----:B------:R-:W-:-:S03]  /*5980*/  FMNMX.FTZ R69, R122, R69, !PT ;  /* 0x000000457a457209 */ /* 0x000fc60007810000 */
[----:B------:R-:W0:Y:S01]  /*5990*/  MUFU.TANH R59, R59 ;  /* 0x0000003b003b7308 */ /* 0x000e220000002400 */
[----:B--2---:R-:W-:Y:S02]  /*59a0*/  FSEL R126, R55, -INF , P2 ;  /* 0xff800000377e7808 */ /* 0x004fe40001000000 */
[----:B------:R-:W-:Y:S02]  /*59b0*/  ISETP.GT.AND P2, PT, R67, 0x50, PT ;  /* 0x000000504300780c */ /* 0x000fe40003f44270 */
[----:B------:R-:W-:-:S03]  /*59c0*/  FMNMX.FTZ R69, R126, R69, !PT ;  /* 0x000000457e457209 */ /* 0x000fc60007810000 */
[----:B------:R-:W-:Y:S01]  /*59d0*/  MUFU.TANH R61, R61 ;  /* 0x0000003d003d7308 */ /* 0x000fe20000002400 */
[----:B-1----:R-:W-:Y:S02]  /*59e0*/  FSEL R120, R57, -INF , P3 ;  /* 0xff80000039787808 */ /* 0x002fe40001800000 */
[----:B------:R-:W-:Y:S02]  /*59f0*/  ISETP.GT.AND P3, PT, R67, 0x51, PT ;  /* 0x000000514300780c */ /* 0x000fe40003f64270 */
[----:B------:R-:W-:-:S03]  /*5a00*/  FMNMX.FTZ R69, R120, R69, !PT ;  /* 0x0000004578457209 */ /* 0x000fc60007810000 */
[----:B------:R-:W1:Y:S01]  /*5a10*/  MUFU.TANH R152, R152 ;  /* 0x0000009800987308 */ /* 0x000e620000002400 */
[----:B0-----:R-:W-:Y:S02]  /*5a20*/  FSEL R128, R59, -INF , P2 ;  /* 0xff8000003b807808 */ /* 0x001fe40001000000 */
[----:B------:R-:W-:Y:S02]  /*5a30*/  ISETP.GT.AND P2, PT, R67, 0x58, PT ;  /* 0x000000584300780c */ /* 0x000fe40003f44270 */
[----:B------:R-:W-:-:S03]  /*5a40*/  FMNMX.FTZ R69, R128, R69, !PT ;  /* 0x0000004580457209 */ /* 0x000fc60007810000 */
[----:B------:R-:W0:Y:S08]  /*5a50*/  MUFU.TANH R63, R63 ;  /* 0x0000003f003f7308 */ /* 0x000e300000002400 */
[----:B------:R-:W2:Y:S01]  /*5a60*/  MUFU.TANH R154, R154 ;  /* 0x0000009a009a7308 */ /* 0x000ea20000002400 */
[----:B-1----:R-:W-:Y:S02]  /*5a70*/  FSEL R152, R152, -INF , P2 ;  /* 0xff80000098987808 */ /* 0x002fe40001000000 */
[----:B------:R-:W-:-:S05]  /*5a80*/  ISETP.GT.AND P2, PT, R67, 0x60, PT ;  /* 0x000000604300780c */ /* 0x000fca0003f44270 */
[----:B------:R1:W-:Y:S08]  /*5a90*/  MUFU.EX2 R11, R136 ;  /* 0x00000088000b7308 */ /* 0x0003f00000000800 */
[----:B------:R-:W3:Y:S01]  /*5aa0*/  MUFU.TANH R65, R65 ;  /* 0x0000004100417308 */ /* 0x000ee20000002400 */
[----:B-1----:R-:W-:Y:S01]  /*5ab0*/  FFMA.FTZ R136, R68, R9, -R27 ;  /* 0x0000000944887223 */ /* 0x002fe2000001081b */
[----:B------:R-:W-:-:S02]  /*5ac0*/  FSEL R68, R61, -INF , P3 ;  /* 0xff8000003d447808 */ /* 0x000fc40001800000 */
[----:B------:R-:W-:Y:S02]  /*5ad0*/  ISETP.GT.AND P3, PT, R67, 0x59, PT ;  /* 0x000000594300780c */ /* 0x000fe40003f64270 */
[----:B------:R-:W-:Y:S02]  /*5ae0*/  FMNMX.FTZ R69, R68, R69, !PT ;  /* 0x0000004544457209 */ /* 0x000fe40007810000 */
[----:B------:R-:W1:Y:S01]  /*5af0*/  MUFU.TANH R53, R53 ;  /* 0x0000003500357308 */ /* 0x000e620000002400 */
[----:B0-----:R-:W-:Y:S02]  /*5b00*/  FSEL R64, R63, -INF , P3 ;  /* 0xff8000003f407808 */ /* 0x001fe40001800000 */
[----:B------:R-:W-:Y:S02]  /*5b10*/  FMNMX.FTZ R69, R152, R69, !PT ;  /* 0x0000004598457209 */ /* 0x000fe40007810000 */
[----:B------:R-:W-:Y:S02]  /*5b20*/  ISETP.GT.AND P3, PT, R67, 0x61, PT ;  /* 0x000000614300780c */ /* 0x000fe40003f64270 */
[----:B--2---:R-:W-:Y:S01]  /*5b30*/  FSEL R154, R154, -INF , P2 ;  /* 0xff8000009a9a7808 */ /* 0x004fe20001000000 */
[----:B------:R-:W0:Y:S01]  /*5b40*/  MUFU.TANH R51, R51 ;  /* 0x0000003300337308 */ /* 0x000e220000002400 */
[----:B------:R-:W-:-:S02]  /*5b50*/  FMNMX.FTZ R69, R64, R69, !PT ;  /* 0x0000004540457209 */ /* 0x000fc40007810000 */
[----:B------:R-:W-:Y:S02]  /*5b60*/  ISETP.GT.AND P2, PT, R67, 0x68, PT ;  /* 0x000000684300780c */ /* 0x000fe40003f44270 */
[----:B---3--:R-:W-:Y:S02]  /*5b70*/  FSEL R60, R65, -INF , P3 ;  /* 0xff800000413c7808 */ /* 0x008fe40001800000 */
[----:B------:R-:W-:Y:S01]  /*5b80*/  FMNMX.FTZ R69, R154, R69, !PT ;  /* 0x000000459a457209 */ /* 0x000fe20007810000 */
[----:B------:R-:W2:Y:S01]  /*5b90*/  MUFU.TANH R43, R43 ;  /* 0x0000002b002b7308 */ /* 0x000ea20000002400 */
[----:B------:R-:W-:Y:S02]  /*5ba0*/  ISETP.GT.AND P3, PT, R67, 0x69, PT ;  /* 0x000000694300780c */ /* 0x000fe40003f64270 */
[----:B-1----:R-:W-:Y:S02]  /*5bb0*/  FSEL R156, R53, -INF , P2 ;  /* 0xff800000359c7808 */ /* 0x002fe40001000000 */
[----:B------:R-:W-:-:S02]  /*5bc0*/  FMNMX.FTZ R69, R60, R69, !PT ;  /* 0x000000453c457209 */ /* 0x000fc40007810000 */
[----:B------:R-:W-:Y:S01]  /*5bd0*/  ISETP.GT.AND P2, PT, R67, 0x70, PT ;  /* 0x000000704300780c */ /* 0x000fe20003f44270 */
[----:B------:R-:W1:Y:S01]  /*5be0*/  MUFU.TANH R45, R45 ;  /* 0x0000002d002d7308 */ /* 0x000e620000002400 */
[----:B0-----:R-:W-:Y:S02]  /*5bf0*/  FSEL R56, R51, -INF , P3 ;  /* 0xff80000033387808 */ /* 0x001fe40001800000 */
[----:B------:R-:W-:Y:S02]  /*5c00*/  FMNMX.FTZ R69, R156, R69, !PT ;  /* 0x000000459c457209 */ /* 0x000fe40007810000 */
[----:B------:R-:W-:Y:S02]  /*5c10*/  ISETP.GT.AND P3, PT, R67, 0x71, PT ;  /* 0x000000714300780c */ /* 0x000fe40003f64270 */
[----:B------:R-:W-:Y:S01]  /*5c20*/  FMNMX.FTZ R12, R56, R69, !PT ;  /* 0x00000045380c7209 */ /* 0x000fe20007810000 */
[----:B------:R-:W0:Y:S01]  /*5c30*/  MUFU.TANH R47, R47 ;  /* 0x0000002f002f7308 */ /* 0x000e220000002400 */
[----:B--2---:R-:W-:Y:S01]  /*5c40*/  FSEL R51, R43, -INF , P2 ;  /* 0xff8000002b337808 */ /* 0x004fe20001000000 */
[----:B------:R-:W-:Y:S01]  /*5c50*/  FFMA.FTZ R43, R54, R9, -R27 ;  /* 0x00000009362b7223 */ /* 0x000fe2000001081b */
[----:B------:R-:W-:-:S02]  /*5c60*/  ISETP.GT.AND P2, PT, R67, 0x78, PT ;  /* 0x000000784300780c */ /* 0x000fc40003f44270 */
[----:B------:R-:W-:-:S03]  /*5c70*/  FMNMX.FTZ R31, R51, R12, !PT ;  /* 0x0000000c331f7209 */ /* 0x000fc60007810000 */
[----:B------:R-:W2:Y:S01]  /*5c80*/  MUFU.TANH R49, R49 ;  /* 0x0000003100317308 */ /* 0x000ea20000002400 */
[----:B-1----:R-:W-:Y:S02]  /*5c90*/  FSEL R58, R45, -INF , P3 ;  /* 0xff8000002d3a7808 */ /* 0x002fe40001800000 */
[----:B------:R-:W-:Y:S02]  /*5ca0*/  ISETP.GT.AND P3, PT, R67, 0x79, PT ;  /* 0x000000794300780c */ /* 0x000fe40003f64270 */
[----:B------:R-:W-:-:S03]  /*5cb0*/  FMNMX.FTZ R12, R58, R31, !PT ;  /* 0x0000001f3a0c7209 */ /* 0x000fc60007810000 */
[----:B------:R-:W-:Y:S01]  /*5cc0*/  MUFU.EX2 R25, R25 ;  /* 0x0000001900197308 */ /* 0x000fe20000000800 */
[----:B0-----:R-:W-:-:S04]  /*5cd0*/  FSEL R47, R47, -INF , P2 ;  /* 0xff8000002f2f7808 */ /* 0x001fc80001000000 */
[----:B------:R-:W-:-:S03]  /*5ce0*/  FMNMX.FTZ R31, R47, R12, !PT ;  /* 0x0000000c2f1f7209 */ /* 0x000fc60007810000 */
[----:B------:R-:W-:Y:S01]  /*5cf0*/  MUFU.EX2 R148, R148 ;  /* 0x0000009400947308 */ /* 0x000fe20000000800 */
[----:B--2---:R-:W-:-:S04]  /*5d00*/  FSEL R54, R49, -INF , P3 ;  /* 0xff80000031367808 */ /* 0x004fc80001800000 */
[----:B------:R-:W-:-:S03]  /*5d10*/  FMNMX.FTZ R31, R54, R31, !PT ;  /* 0x0000001f361f7209 */ /* 0x000fc60007810000 */
[----:B------:R-:W-:Y:S02]  /*5d20*/  MUFU.EX2 R150, R150 ;  /* 0x0000009600967308 */ /* 0x000fe40000000800 */
[----:B------:R-:W0:Y:S06]  /*5d30*/  SHFL.BFLY PT, R12, R31, 0x2, 0x1f ;  /* 0x0c401f001f0c7f89 */ /* 0x000e2c00000e0000 */
[----:B------:R-:W-:Y:S08]  /*5d40*/  MUFU.EX2 R144, R144 ;  /* 0x0000009000907308 */ /* 0x000ff00000000800 */
[----:B------:R-:W-:Y:S08]  /*5d50*/  MUFU.EX2 R13, R13 ;  /* 0x0000000d000d7308 */ /* 0x000ff00000000800 */
[----:B------:R-:W-:Y:S01]  /*5d60*/  MUFU.EX2 R146, R146 ;  /* 0x0000009200927308 */ /* 0x000fe20000000800 */
[----:B0-----:R-:W-:Y:S01]  /*5d70*/  FMNMX.FTZ R40, R31, R12, !PT ;  /* 0x0000000c1f287209 */ /* 0x001fe20007810000 */
[-CC-:B------:R-:W-:Y:S01]  /*5d80*/  FFMA.FTZ R31, R34, R9.reuse, -R27.reuse ;  /* 0x00000009221f7223 */ /* 0x180fe2000001081b */
[----:B------:R-:W-:-:S03]  /*5d90*/  FFMA.FTZ R27, R26, R9, -R27 ;  /* 0x000000091a1b7223 */ /* 0x000fc6000001081b */
[----:B------:R-:W0:Y:S02]  /*5da0*/  SHFL.BFLY PT, R45, R40, 0x1, 0x1f ;  /* 0x0c201f00282d7f89 */ /* 0x000e2400000e0000 */
[----:B------:R-:W-:Y:S08]  /*5db0*/  MUFU.EX2 R15, R15 ;  /* 0x0000000f000f7308 */ /* 0x000ff00000000800 */
[----:B------:R-:W-:Y:S08]  /*5dc0*/  MUFU.EX2 R140, R140 ;  /* 0x0000008c008c7308 */ /* 0x000ff00000000800 */
[----:B------:R-:W-:Y:S01]  /*5dd0*/  MUFU.EX2 R17, R17 ;  /* 0x0000001100117308 */ /* 0x000fe20000000800 */
[----:B0-----:R-:W-:-:S07]  /*5de0*/  FMNMX.FTZ R12, R40, R45, !PT ;  /* 0x0000002d280c7209 */ /* 0x001fce0007810000 */
[----:B------:R-:W-:Y:S01]  /*5df0*/  MUFU.EX2 R142, R142 ;  /* 0x0000008e008e7308 */ /* 0x000fe20000000800 */
[C---:B------:R-:W-:Y:S01]  /*5e00*/  FSETP.NEU.FTZ.AND P2, PT, R12.reuse, -INF , PT ;  /* 0xff8000000c00780b */ /* 0x040fe20003f5d000 */
[----:B------:R-:W-:-:S06]  /*5e10*/  FMUL.FTZ R45, R12, R9 ;  /* 0x000000090c2d7220 */ /* 0x000fcc0000410000 */
[----:B------:R-:W-:Y:S01]  /*5e20*/  MUFU.EX2 R19, R19 ;  /* 0x0000001300137308 */ /* 0x000fe20000000800 */
[----:B------:R-:W-:-:S05]  /*5e30*/  FSEL R45, R45, RZ, P2 ;  /* 0x000000ff2d2d7208 */ /* 0x000fca0001000000 */
[-CC-:B------:R-:W-:Y:S01]  /*5e40*/  FFMA.FTZ R38, R18, R9.reuse, -R45.reuse ;  /* 0x0000000912267223 */ /* 0x180fe2000001082d */
[----:B------:R-:W-:Y:S01]  /*5e50*/  FSEL R18, R10, RZ, P1 ;  /* 0x000000ff0a127208 */ /* 0x000fe20000800000 */
[-CC-:B------:R-:W-:Y:S01]  /*5e60*/  FFMA.FTZ R149, R29, R9.reuse, -R45.reuse ;  /* 0x000000091d957223 */ /* 0x180fe2000001082d */
[----:B------:R-:W-:Y:S01]  /*5e70*/  FSEL R29, R12, RZ, P2 ;  /* 0x000000ff0c1d7208 */ /* 0x000fe20001000000 */
[-CC-:B------:R-:W-:Y:S01]  /*5e80*/  FFMA.FTZ R26, R62, R9.reuse, -R45.reuse ;  /* 0x000000093e1a7223 */ /* 0x180fe2000001082d */
[-C--:B------:R-:W-:Y:S01]  /*5e90*/  FFMA.FTZ R151, R14, R9.reuse, -R45 ;  /* 0x000000090e977223 */ /* 0x080fe2000001082d */
[----:B------:R-:W-:Y:S01]  /*5ea0*/  FADD.FTZ R18, -R18, R7 ;  /* 0x0000000712127221 */ /* 0x000fe20000010100 */
[-CC-:B------:R-:W-:Y:S01]  /*5eb0*/  FFMA.FTZ R14, R66, R9.reuse, -R45.reuse ;  /* 0x00000009420e7223 */ /* 0x180fe2000001082d */
[----:B------:R-:W-:Y:S01]  /*5ec0*/  MUFU.EX2 R149, R149 ;  /* 0x0000009500957308 */ /* 0x000fe20000000800 */
[-CC-:B------:R-:W-:Y:S01]  /*5ed0*/  FFMA.FTZ R145, R70, R9.reuse, -R45.reuse ;  /* 0x0000000946917223 */ /* 0x180fe2000001082d */
[-C--:B------:R-:W-:Y:S01]  /*5ee0*/  FMUL.FTZ R7, R18, R9.reuse ;  /* 0x0000000912077220 */ /* 0x080fe20000410000 */
[----:B------:R-:W-:Y:S01]  /*5ef0*/  FADD.FTZ R18, -R29, R8 ;  /* 0x000000081d127221 */ /* 0x000fe20000010100 */
[-CC-:B------:R-:W-:Y:S01]  /*5f00*/  FFMA.FTZ R34, R72, R9.reuse, -R45.reuse ;  /* 0x0000000948227223 */ /* 0x180fe2000001082d */
[-CC-:B------:R-:W-:Y:S01]  /*5f10*/  FFMA.FTZ R147, R74, R9.reuse, -R45.reuse ;  /* 0x000000094a937223 */ /* 0x180fe2000001082d */
[-CC-:B------:R-:W-:Y:S01]  /*5f20*/  FFMA.FTZ R141, R76, R9.reuse, -R45.reuse ;  /* 0x000000094c8d7223 */ /* 0x180fe2000001082d */
[-C--:B------:R-:W-:Y:S01]  /*5f30*/  FMUL.FTZ R18, R18, R9.reuse ;  /* 0x0000000912127220 */ /* 0x080fe20000410000 */
[----:B------:R-:W0:Y:S01]  /*5f40*/  MUFU.EX2 R8, R7 ;  /* 0x0000000700087308 */ /* 0x000e220000000800 */
[-CC-:B------:R-:W-:Y:S01]  /*5f50*/  FFMA.FTZ R20, R20, R9.reuse, -R45.reuse ;  /* 0x0000000914147223 */ /* 0x180fe2000001082d */
[-CC-:B------:R-:W-:Y:S01]  /*5f60*/  FFMA.FTZ R143, R78, R9.reuse, -R45.reuse ;  /* 0x000000094e8f7223 */ /* 0x180fe2000001082d */
[-CC-:B------:R-:W-:Y:S01]  /*5f70*/  FFMA.FTZ R24, R24, R9.reuse, -R45.reuse ;  /* 0x0000000918187223 */ /* 0x180fe2000001082d */
[-CC-:B------:R-:W-:Y:S01]  /*5f80*/  FFMA.FTZ R137, R80, R9.reuse, -R45.reuse ;  /* 0x0000000950897223 */ /* 0x180fe2000001082d */
[-CC-:B------:R-:W-:Y:S01]  /*5f90*/  FFMA.FTZ R40, R82, R9.reuse, -R45.reuse ;  /* 0x0000000952287223 */ /* 0x180fe2000001082d */
[-CC-:B------:R-:W-:Y:S01]  /*5fa0*/  FFMA.FTZ R139, R84, R9.reuse, -R45.reuse ;  /* 0x00000009548b7223 */ /* 0x180fe2000001082d */
[-CC-:B------:R-:W-:Y:S01]  /*5fb0*/  FFMA.FTZ R42, R86, R9.reuse, -R45.reuse ;  /* 0x00000009562a7223 */ /* 0x180fe2000001082d */
[----:B------:R-:W1:Y:S01]  /*5fc0*/  MUFU.EX2 R18, R18 ;  /* 0x0000001200127308 */ /* 0x000e620000000800 */
[-CC-:B------:R-:W-:Y:S01]  /*5fd0*/  FFMA.FTZ R133, R124, R9.reuse, -R45.reuse ;  /* 0x000000097c857223 */ /* 0x180fe2000001082d */
[-CC-:B------:R-:W-:Y:S01]  /*5fe0*/  FFMA.FTZ R46, R122, R9.reuse, -R45.reuse ;  /* 0x000000097a2e7223 */ /* 0x180fe2000001082d */
[-CC-:B------:R-:W-:Y:S01]  /*5ff0*/  FFMA.FTZ R135, R126, R9.reuse, -R45.reuse ;  /* 0x000000097e877223 */ /* 0x180fe2000001082d */
[-CC-:B------:R-:W-:Y:S01]  /*6000*/  FFMA.FTZ R48, R120, R9.reuse, -R45.reuse ;  /* 0x0000000978307223 */ /* 0x180fe2000001082d */
[-CC-:B------:R-:W-:Y:S01]  /*6010*/  FFMA.FTZ R129, R128, R9.reuse, -R45.reuse ;  /* 0x0000000980817223 */ /* 0x180fe2000001082d */
[-CC-:B------:R-:W-:Y:S01]  /*6020*/  FFMA.FTZ R50, R68, R9.reuse, -R45.reuse ;  /* 0x0000000944327223 */ /* 0x180fe2000001082d */
[-C--:B------:R-:W-:Y:S01]  /*6030*/  FFMA.FTZ R131, R152, R9.reuse, -R45 ;  /* 0x0000000998837223 */ /* 0x080fe2000001082d */
[----:B------:R-:W2:Y:S01]  /*6040*/  MUFU.EX2 R26, R26 ;  /* 0x0000001a001a7308 */ /* 0x000ea20000000800 */
[----:B0-----:R-:W-:Y:S01]  /*6050*/  FFMA.FTZ R29, R8, R2, R25 ;  /* 0x00000002081d7223 */ /* 0x001fe20000010019 */
[-CC-:B------:R-:W-:Y:S01]  /*6060*/  FFMA.FTZ R52, R64, R9.reuse, -R45.reuse ;  /* 0x0000000940347223 */ /* 0x180fe2000001082d */
[-CC-:B------:R-:W-:Y:S01]  /*6070*/  FFMA.FTZ R125, R154, R9.reuse, -R45.reuse ;  /* 0x000000099a7d7223 */ /* 0x180fe2000001082d */
[-C--:B------:R-:W-:Y:S01]  /*6080*/  FFMA.FTZ R60, R60, R9.reuse, -R45 ;  /* 0x000000093c3c7223 */ /* 0x080fe2000001082d */
[----:B------:R-:W-:Y:S01]  /*6090*/  FADD.FTZ R29, R148, R29 ;  /* 0x0000001d941d7221 */ /* 0x000fe20000010000 */
[-CC-:B------:R-:W-:Y:S01]  /*60a0*/  FFMA.FTZ R127, R156, R9.reuse, -R45.reuse ;  /* 0x000000099c7f7223 */ /* 0x180fe2000001082d */
[-C--:B------:R-:W-:Y:S01]  /*60b0*/  FFMA.FTZ R56, R56, R9.reuse, -R45 ;  /* 0x0000000938387223 */ /* 0x080fe2000001082d */
[----:B------:R-:W0:Y:S01]  /*60c0*/  MUFU.EX2 R151, R151 ;  /* 0x0000009700977308 */ /* 0x000e220000000800 */
[----:B-1----:R-:W-:Y:S01]  /*60d0*/  FFMA.FTZ R7, R18, R0, R149 ;  /* 0x0000000012077223 */ /* 0x002fe20000010095 */
[----:B------:R-:W-:Y:S01]  /*60e0*/  FADD.FTZ R2, R150, R29 ;  /* 0x0000001d96027221 */ /* 0x000fe20000010000 */
[-CC-:B------:R-:W-:Y:S01]  /*60f0*/  FFMA.FTZ R121, R51, R9.reuse, -R45.reuse ;  /* 0x0000000933797223 */ /* 0x180fe2000001082d */
[-CC-:B------:R-:W-:Y:S01]  /*6100*/  FFMA.FTZ R58, R58, R9.reuse, -R45.reuse ;  /* 0x000000093a3a7223 */ /* 0x180fe2000001082d */
[-CC-:B------:R-:W-:Y:S01]  /*6110*/  FFMA.FTZ R47, R47, R9.reuse, -R45.reuse ;  /* 0x000000092f2f7223 */ /* 0x180fe2000001082d */
[----:B------:R-:W-:Y:S01]  /*6120*/  FADD.FTZ R29, R11, R2 ;  /* 0x000000020b1d7221 */ /* 0x000fe20000010000 */
[----:B------:R-:W-:Y:S01]  /*6130*/  FFMA.FTZ R45, R54, R9, -R45 ;  /* 0x00000009362d7223 */ /* 0x000fe2000001082d */
        /* <DEDUP_REMOVED lines=106> */
[----:B0-----:R-:W-:-:S03]  /*67e0*/  FADD.FTZ R2, R27, R2 ;  /* 0x000000021b027221 */ /* 0x001fc60000010000 */
[----:B-1----:R-:W-:Y:S01]  /*67f0*/  FADD.FTZ R0, R45, R29 ;  /* 0x0000001d2d007221 */ /* 0x002fe20000010000 */
[----:B------:R-:W-:Y:S06]  /*6800*/  @!P0 BRA `(.L_x_2181) ;  /* 0x0000000000048947 */ /* 0x000fec0003800000 */
[----:B------:R-:W-:Y:S01]  /*6810*/  BPT.TRAP 0x1 ;  /* 0x000000040000795c */ /* 0x000fe20000300000 */
.L_x_2181:
        /* <DEDUP_REMOVED lines=23> */
[-C--:B------:R-:W-:Y:S01]  /*6990*/  FMUL.FTZ R113, R113, R8.reuse ;  /* 0x0000000871717220 */ /* 0x080fe20000410000 */
[-C--:B------:R-:W-:Y:S01]  /*69a0*/  FMUL.FTZ R116, R116, R8.reuse ;  /* 0x0000000874747220 */ /* 0x080fe20000410000 */
        /* <DEDUP_REMOVED lines=51> */
[----:B------:R-:W-:Y:S06]  /*6ce0*/  @P1 BRA `(.L_x_2182) ;  /* 0xffffffd000601947 */ /* 0x000fec000383ffff */
[----:B------:R-:W-:-:S05]  /*6cf0*/  UMOV UR27, UR10 ;  /* 0x0000000a001b7c82 */ /* 0x000fca0008000000 */
.L_x_2171:
[----:B------:R-:W-:-:S06]  /*6d00*/  UISETP.GE.AND UP0, UPT, UR27, UR41, UPT ;  /* 0x000000291b00728c */ /* 0x000fcc000bf06270 */
[----:B------:R-:W-:-:S13]  /*6d10*/  PLOP3.LUT P1, PT, PT, PT, UP0, 0x80, 0x0 ;  /* 0x000000000000781c */ /* 0x000fda0003f2f008 */
[----:B------:R-:W-:Y:S05]  /*6d20*/  @!P1 BRA `(.L_x_2183) ;  /* 0x0000002400409947 */ /* 0x000fea0003800000 */
[----:B------:R-:W-:Y:S01]  /*6d30*/  VIADD R7, R16, 0x9 ;  /* 0x0000000910077836 */ /* 0x000fe20000000000 */
[----:B------:R-:W-:Y:S01]  /*6d40*/  ISETP.GE.U32.AND P1, PT, R22, 0x180, PT ;  /* 0x000001801600780c */ /* 0x000fe20003f26070 */
[----:B------:R-:W-:Y:S01]  /*6d50*/  IMAD.MOV.U32 R3, RZ, RZ, R10 ;  /* 0x000000ffff037224 */ /* 0x000fe200078e000a */
[----:B------:R-:W-:Y:S01]  /*6d60*/  MOV R6, R12 ;  /* 0x0000000c00067202 */ /* 0x000fe20000000f00 */
[----:B------:R-:W-:Y:S01]  /*6d70*/  VIADD R16, R16, 0x8 ;  /* 0x0000000810107836 */ /* 0x000fe20000000000 */
[----:B------:R-:W-:Y:S01]  /*6d80*/  SEL R7, R7, 0x9, !P1 ;  /* 0x0000000907077807 */ /* 0x000fe20004800000 */
[----:B------:R-:W-:Y:S01]  /*6d90*/  UMOV UR7, UR5 ;  /* 0x0000000500077c82 */ /* 0x000fe20008000000 */
[----:B------:R-:W-:Y:S01]  /*6da0*/  UMOV UR6, UR4 ;  /* 0x0000000400067c82 */ /* 0x000fe20008000000 */
[----:B------:R-:W-:-:S06]  /*6db0*/  ULDC UR26, c[0x0][0x9d8] ;  /* 0x00027600001a7ab9 */ /* 0x000fcc0000000800 */
.L_x_2194:
        /* <DEDUP_REMOVED lines=9> */
.L_x_2185:
[----:B------:R-:W-:Y:S01]  /*6e50*/  ULEA UR10, UR4, UR42, 0x3 ;  /* 0x0000002a040a7291 */ /* 0x000fe2000f8e183f */
[----:B------:R-:W-:-:S04]  /*6e60*/  MOV R8, UR5 ;  /* 0x0000000500087c02 */ /* 0x000fc80008000f00 */
[----:B------:R-:W-:-:S04]  /*6e70*/  SHF.L.U32 R8, R8, 0x1f, RZ ;  /* 0x0000001f08087819 */ /* 0x000fc800000006ff */
[----:B------:R0:W1:Y:S01]  /*6e80*/  SYNCS.PHASECHK.TRANS64.TRYWAIT P1, [UR10+0x16830], R8 ;  /* 0x01683008ff0075a7 */ /* 0x000062000802014a */
[----:B------:R-:W-:Y:S05]  /*6e90*/  @!P0 BRA `(.L_x_2186) ;  /* 0x0000000000048947 */ /* 0x000fea0003800000 */
[----:B------:R-:W-:Y:S01]  /*6ea0*/  BPT.TRAP 0x1 ;  /* 0x000000040000795c */ /* 0x000fe20000300000 */
.L_x_2186:
[----:B-1----:R-:W-:Y:S05]  /*6eb0*/  @P1 BRA `(.L_x_2184) ;  /* 0x0000000000081947 */ /* 0x002fea0003800000 */
[----:B------:R-:W1:Y:S02]  /*6ec0*/  SYNCS.PHASECHK.TRANS64.TRYWAIT P1, [UR10+0x16830], R8 ;  /* 0x01683008ff0075a7 */ /* 0x000e64000802014a */
[----:B-1----:R-:W-:Y:S05]  /*6ed0*/  @!P1 BRA `(.L_x_2187) ;  /* 0x0000007c00109947 */ /* 0x002fea0003800000 */
.L_x_2184:
        /* <DEDUP_REMOVED lines=26> */
.L_x_2189:
[----:B------:R-:W-:Y:S01]  /*7080*/  ULEA UR10, UR6, UR42, 0x3 ;  /* 0x0000002a060a7291 */ /* 0x000fe2000f8e183f */
[----:B01----:R-:W-:-:S05]  /*7090*/  IMAD.U32 R8, RZ, RZ, UR7 ;  /* 0x00000007ff087e24 */ /* 0x003fca000f8e00ff */
[----:B------:R-:W-:-:S04]  /*70a0*/  SHF.L.U32 R8, R8, 0x1f, RZ ;  /* 0x0000001f08087819 */ /* 0x000fc800000006ff */
[----:B------:R0:W1:Y:S01]  /*70b0*/  SYNCS.PHASECHK.TRANS64.TRYWAIT P1, [UR10+0x16850], R8 ;  /* 0x01685008ff0075a7 */ /* 0x000062000802014a */
[----:B------:R-:W-:Y:S05]  /*70c0*/  @!P0 BRA `(.L_x_2190) ;  /* 0x0000000000048947 */ /* 0x000fea0003800000 */
[----:B------:R-:W-:Y:S01]  /*70d0*/  BPT.TRAP 0x1 ;  /* 0x000000040000795c */ /* 0x000fe20000300000 */
.L_x_2190:
[----:B-1----:R-:W-:Y:S05]  /*70e0*/  @P1 BRA `(.L_x_2188) ;  /* 0x0000000000081947 */ /* 0x002fea0003800000 */
[----:B------:R-:W1:Y:S02]  /*70f0*/  SYNCS.PHASECHK.TRANS64.TRYWAIT P1, [UR10+0x16850], R8 ;  /* 0x01685008ff0075a7 */ /* 0x000e64000802014a */
[----:B-1----:R-:W-:Y:S05]  /*7100*/  @!P1 BRA `(.L_x_2191) ;  /* 0x00000078009c9947 */ /* 0x002fea0003800000 */
.L_x_2188:
[----:B------:R-:W-:Y:S01]  /*7110*/  UIADD3 UR7, UR42, 0x400, URZ ;  /* 0x000004002a077890 */ /* 0x000fe2000fffe03f */
[----:B------:R-:W-:Y:S01]  /*7120*/  WARPGROUP.ARRIVE ;  /* 0x00000000000079c5 */ /* 0x000fe20000000000 */
[----:B------:R-:W-:Y:S01]  /*7130*/  UMOV UR11, 0x40000040 ;  /* 0x40000040000b7882 */ /* 0x000fe20000000000 */
[----:B------:R-:W-:Y:S01]  /*7140*/  UMOV UR15, 0x40000040 ;  /* 0x40000040000f7882 */ /* 0x000fe20000000000 */
[----:B------:R-:W-:-:S04]  /*7150*/  USHF.R.U32.HI UR7, URZ, 0x4, UR7 ;  /* 0x000000043f077899 */ /* 0x000fc80008011607 */
[----:B------:R-:W-:-:S04]  /*7160*/  ULOP3.LUT UR7, UR7, 0x3fff, URZ, 0xc0, !UPT ;  /* 0x00003fff07077892 */ /* 0x000fc8000f8ec03f */
[----:B------:R-:W-:-:S04]  /*7170*/  ULEA UR10, UR6, UR7, 0xa ;  /* 0x00000007060a7291 */ /* 0x000fc8000f8e503f */
[----:B------:R-:W-:-:S05]  /*7180*/  UIADD3 UR14, UR10, 0x80, URZ ;  /* 0x000000800a0e7890 */ /* 0x000fca000fffe03f */
[----:B------:R-:W-:Y:S01]  /*7190*/  HGMMA.64x64x16.F32.BF16 R88, R148, gdesc[UR8].tnspB, R88, gsb0 ;  /* 0x40e0000894587df0 */ /* 0x000fe20008001858 */
[----:B------:R-:W-:Y:S02]  /*71a0*/  UMOV UR11, 0x40000040 ;  /* 0x40000040000b7882 */ /* 0x000fe40000000000 */
        /* <DEDUP_REMOVED lines=28> */
[----:B------:R-:W-:Y:S03]  /*7370*/  HGMMA.64x64x16.F32.BF16 R88, R124, gdesc[UR12].tnspB, R88, gsb0 ;  /* 0x40e0000c7c587df0 */ /* 0x000fe60008001858 */
[----:B------:R-:W-:Y:S02]  /*7380*/  WARPGROUP.DEPBAR.LE gsb0, 0x0 ;  /* 0x00008000000079c5 */ /* 0x000fe40000010000 */
[----:B------:R-:W-:-:S06]  /*7390*/  WARPGROUP.ARRIVE ;  /* 0x00000000000079c5 */ /* 0x000fcc0000000000 */
[----:B------:R-:W-:Y:S03]  /*73a0*/  HGMMA.64x64x16.F32.BF16 R88, R120, gdesc[UR8].tnspB, R88, gsb0 ;  /* 0x40e0000878587df0 */ /* 0x000fe60008001858 */
[----:B------:R-:W-:Y:S02]  /*73b0*/  WARPGROUP.DEPBAR.LE gsb0, 0x0 ;  /* 0x00008000000079c5 */ /* 0x000fe40000010000 */
[----:B------:R2:W-:Y:S06]  /*73c0*/  BAR.ARV R7, 0x100 ;  /* 0x000400070000751d */ /* 0x0005ec0000002000 */
[----:B------:R-:W-:Y:S05]  /*73d0*/  @!P0 BRA `(.L_x_2192) ;  /* 0x0000000000048947 */ /* 0x000fea0003800000 */
[----:B------:R-:W-:Y:S01]  /*73e0*/  BPT.TRAP 0x1 ;  /* 0x000000040000795c */ /* 0x000fe20000300000 */
.L_x_2192:
[----:B01----:R-:W-:Y:S01]  /*73f0*/  FMUL.FTZ R8, R24, UR26 ;  /* 0x0000001a18087c20 */ /* 0x003fe20008410000 */
        /* <DEDUP_REMOVED lines=83> */
[----:B---3--:R-:W-:Y:S01]  /*7930*/  FMNMX.FTZ R9, R124, R9, !PT ;  /* 0x000000097c097209 */ /* 0x008fe20007810000 */
[----:B------:R-:W-:-:S04]  /*7940*/  UIADD3 UR7, UR7, 0x16840, URZ ;  /* 0x0001684007077890 */ /* 0x000fc8000fffe03f */
[----:B------:R-:W-:Y:S02]  /*7950*/  UPRMT UR7, UR25, 0x654, UR7 ;  /* 0x0000065419077896 */ /* 0x000fe40008000007 */
[----:B------:R-:W3:Y:S01]  /*7960*/  MUFU.TANH R28, R28 ;  /* 0x0000001c001c7308 */ /* 0x000ee20000002400 */
[----:B0-----:R-:W-:-:S06]  /*7970*/  FMNMX.FTZ R13, R26, R13, !PT ;  /* 0x0000000d1a0d7209 */ /* 0x001fcc0007810000 */
[----:B------:R-:W-:Y:S01]  /*7980*/  SYNCS.ARRIVE.TRANS64.RED.A1T0 RZ, [UR7], RZ ;  /* 0x000000ffffff79a7 */ /* 0x000fe20008100407 */
[----:B------:R-:W0:Y:S01]  /*7990*/  MUFU.TANH R128, R128 ;  /* 0x0000008000807308 */ /* 0x000e220000002400 */
[----:B-1----:R-:W-:-:S07]  /*79a0*/  FMNMX.FTZ R9, R126, R9, !PT ;  /* 0x000000097e097209 */ /* 0x002fce0007810000 */
[----:B------:R-:W1:Y:S01]  /*79b0*/  MUFU.TANH R30, R30 ;  /* 0x0000001e001e7308 */ /* 0x000e620000002400 */
[----:B---3--:R-:W-:-:S07]  /*79c0*/  FMNMX.FTZ R13, R28, R13, !PT ;  /* 0x0000000d1c0d7209 */ /* 0x008fce0007810000 */
[----:B------:R-:W3:Y:S01]  /*79d0*/  MUFU.TANH R130, R130 ;  /* 0x0000008200827308 */ /* 0x000ee20000002400 */
[----:B0-----:R-:W-:-:S07]  /*79e0*/  FMNMX.FTZ R9, R128, R9, !PT ;  /* 0x0000000980097209 */ /* 0x001fce0007810000 */
        /* <DEDUP_REMOVED lines=55> */
[----:B-1----:R-:W-:Y:S02]  /*7d60*/  FMNMX.FTZ R10, R156, R9, !PT ;  /* 0x000000099c0a7209 */ /* 0x002fe40007810000 */
[----:B------:R-:W1:Y:S05]  /*7d70*/  LDC R9, c[0x0][0x988] ;  /* 0x00026200ff097b82 */ /* 0x000e6a0000000800 */
[----:B------:R-:W4:Y:S01]  /*7d80*/  MUFU.TANH R60, R60 ;  /* 0x0000003c003c7308 */ /* 0x000f220000002400 */
[----:B---3--:R-:W-:-:S07]  /*7d90*/  FMNMX.FTZ R13, R58, R13, !PT ;  /* 0x0000000d3a0d7209 */ /* 0x008fce0007810000 */
[----:B------:R-:W3:Y:S01]  /*7da0*/  MUFU.TANH R21, R21 ;  /* 0x0000001500157308 */ /* 0x000ee20000002400 */
[----:B0-----:R-:W-:-:S07]  /*7db0*/  FMNMX.FTZ R10, R19, R10, !PT ;  /* 0x0000000a130a7209 */ /* 0x001fce0007810000 */
[----:B------:R-:W0:Y:S01]  /*7dc0*/  MUFU.TANH R62, R62 ;  /* 0x0000003e003e7308 */ /* 0x000e220000002400 */
[----:B----4-:R-:W-:-:S07]  /*7dd0*/  FMNMX.FTZ R13, R60, R13, !PT ;  /* 0x0000000d3c0d7209 */ /* 0x010fce0007810000 */
        /* <DEDUP_REMOVED lines=35> */
[----:B----4-:R-:W-:Y:S02]  /*8010*/  FMNMX.FTZ R13, R78, R13, !PT ;  /* 0x0000000d4e0d7209 */ /* 0x010fe40007810000 */
[----:B---3--:R-:W-:-:S05]  /*8020*/  FMNMX.FTZ R15, R59, R10, !PT ;  /* 0x0000000a3b0f7209 */ /* 0x008fca0007810000 */
[----:B------:R-:W3:Y:S01]  /*8030*/  SHFL.BFLY PT, R10, R15, 0x2, 0x1f ;  /* 0x0c401f000f0a7f89 */ /* 0x000ee200000e0000 */
[----:B0-----:R-:W-:-:S05]  /*8040*/  FMNMX.FTZ R13, R80, R13, !PT ;  /* 0x0000000d500d7209 */ /* 0x001fca0007810000 */
[----:B------:R-:W0:Y:S01]  /*8050*/  SHFL.BFLY PT, R12, R13, 0x2, 0x1f ;  /* 0x0c401f000d0c7f89 */ /* 0x000e2200000e0000 */
[----:B---3--:R-:W-:-:S05]  /*8060*/  FMNMX.FTZ R17, R15, R10, !PT ;  /* 0x0000000a0f117209 */ /* 0x008fca0007810000 */
[----:B------:R-:W3:Y:S01]  /*8070*/  SHFL.BFLY PT, R10, R17, 0x1, 0x1f ;  /* 0x0c201f00110a7f89 */ /* 0x000ee200000e0000 */
[----:B0-----:R-:W-:-:S05]  /*8080*/  FMNMX.FTZ R25, R13, R12, !PT ;  /* 0x0000000c0d197209 */ /* 0x001fca0007810000 */
[----:B------:R-:W0:Y:S01]  /*8090*/  SHFL.BFLY PT, R12, R25, 0x1, 0x1f ;  /* 0x0c201f00190c7f89 */ /* 0x000e2200000e0000 */
[----:B---3--:R-:W-:-:S05]  /*80a0*/  FMNMX.FTZ R10, R17, R10, !PT ;  /* 0x0000000a110a7209 */ /* 0x008fca0007810000 */
[CC--:B-1----:R-:W-:Y:S01]  /*80b0*/  FMUL.FTZ R61, R10.reuse, R9.reuse ;  /* 0x000000090a3d7220 */ /* 0x0c2fe20000410000 */
[----:B------:R-:W-:Y:S01]  /*80c0*/  FADD.FTZ R82, -R10, R3 ;  /* 0x000000030a527221 */ /* 0x000fe20000010100 */
[----:B0-----:R-:W-:Y:S02]  /*80d0*/  FMNMX.FTZ R12, R25, R12, !PT ;  /* 0x0000000c190c7209 */ /* 0x001fe40007810000 */
[-CC-:B------:R-:W-:Y:S01]  /*80e0*/  FFMA.FTZ R25, R23, R9.reuse, -R61.reuse ;  /* 0x0000000917197223 */ /* 0x180fe2000001083d */
[-CC-:B------:R-:W-:Y:S01]  /*80f0*/  FFMA.FTZ R23, R47, R9.reuse, -R61.reuse ;  /* 0x000000092f177223 */ /* 0x180fe2000001083d */
[-C--:B------:R-:W-:Y:S01]  /*8100*/  FMUL.FTZ R27, R82, R9.reuse ;  /* 0x00000009521b7220 */ /* 0x080fe20000410000 */
[-CC-:B------:R-:W-:Y:S01]  /*8110*/  FFMA.FTZ R82, R8, R9.reuse, -R61.reuse ;  /* 0x0000000908527223 */ /* 0x180fe2000001083d */
[C---:B------:R-:W-:Y:S01]  /*8120*/  FADD.FTZ R6, -R12.reuse, R6 ;  /* 0x000000060c067221 */ /* 0x040fe20000010100 */
[-C--:B------:R-:W-:Y:S01]  /*8130*/  FMUL.FTZ R47, R12, R9.reuse ;  /* 0x000000090c2f7220 */ /* 0x080fe20000410000 */
[-CC-:B------:R-:W-:Y:S01]  /*8140*/  FFMA.FTZ R43, R14, R9.reuse, -R61.reuse ;  /* 0x000000090e2b7223 */ /* 0x180fe2000001083d */
[----:B------:R-:W-:Y:S01]  /*8150*/  MUFU.EX2 R13, R27 ;  /* 0x0000001b000d7308 */ /* 0x000fe20000000800 */
[-C--:B------:R-:W-:Y:S01]  /*8160*/  FMUL.FTZ R3, R6, R9.reuse ;  /* 0x0000000906037220 */ /* 0x080fe20000410000 */
[-CC-:B------:R-:W-:Y:S01]  /*8170*/  FFMA.FTZ R6, R136, R9.reuse, -R61.reuse ;  /* 0x0000000988067223 */ /* 0x180fe2000001083d */
[-C--:B------:R-:W-:Y:S01]  /*8180*/  FFMA.FTZ R136, R140, R9.reuse, -R61 ;  /* 0x000000098c887223 */ /* 0x080fe2000001083d */
[-CC-:B------:R-:W-:Y:S01]  /*8190*/  FFMA.FTZ R140, R11, R9.reuse, -R47.reuse ;  /* 0x000000090b8c7223 */ /* 0x180fe2000001082f */
[-C--:B------:R-:W-:Y:S01]  /*81a0*/  FFMA.FTZ R149, R18, R9.reuse, -R47 ;  /* 0x0000000912957223 */ /* 0x080fe2000001082f */
[-C--:B------:R-:W-:Y:S01]  /*81b0*/  FFMA.FTZ R17, R120, R9.reuse, -R61 ;  /* 0x0000000978117223 */ /* 0x080fe2000001083d */
[-C--:B------:R-:W-:Y:S01]  /*81c0*/  FFMA.FTZ R151, R20, R9.reuse, -R47 ;  /* 0x0000000914977223 */ /* 0x080fe2000001082f */
[----:B------:R-:W0:Y:S01]  /*81d0*/  MUFU.EX2 R82, R82 ;  /* 0x0000005200527308 */ /* 0x000e220000000800 */
[-C--:B------:R-:W-:Y:S01]  /*81e0*/  FFMA.FTZ R86, R122, R9.reuse, -R61 ;  /* 0x000000097a567223 */ /* 0x080fe2000001083d */
[-C--:B------:R-:W-:Y:S01]  /*81f0*/  FFMA.FTZ R18, R24, R9.reuse, -R47 ;  /* 0x0000000918127223 */ /* 0x080fe2000001082f */
[-C--:B------:R-:W-:Y:S01]  /*8200*/  FFMA.FTZ R15, R124, R9.reuse, -R61 ;  /* 0x000000097c0f7223 */ /* 0x080fe2000001083d */
[-C--:B------:R-:W-:Y:S01]  /*8210*/  FFMA.FTZ R145, R26, R9.reuse, -R47 ;  /* 0x000000091a917223 */ /* 0x080fe2000001082f */
[-C--:B------:R-:W-:Y:S01]  /*8220*/  FFMA.FTZ R84, R126, R9.reuse, -R61 ;  /* 0x000000097e547223 */ /* 0x080fe2000001083d */
[-C--:B------:R-:W-:Y:S01]  /*8230*/  FFMA.FTZ R20, R28, R9.reuse, -R47 ;  /* 0x000000091c147223 */ /* 0x080fe2000001082f */
        /* <DEDUP_REMOVED lines=8> */
[-C--:B------:R-:W-:Y:S01]  /*82c0*/  FFMA.FTZ R39, R134, R9.reuse, -R61 ;  /* 0x0000000986277223 */ /* 0x080fe2000001083d */
[----:B------:R-:W1:Y:S01]  /*82d0*/  MUFU.EX2 R140, R140 ;  /* 0x0000008c008c7308 */ /* 0x000e620000000800 */
[----:B0-----:R-:W-:Y:S01]  /*82e0*/  FFMA.FTZ R2, R13, R2, R82 ;  /* 0x000000020d027223 */ /* 0x001fe20000010052 */
[-CC-:B------:R-:W-:Y:S01]  /*82f0*/  FFMA.FTZ R26, R36, R9.reuse, -R47.reuse ;  /* 0x00000009241a7223 */ /* 0x180fe2000001082f */
[-C--:B------:R-:W-:Y:S01]  /*8300*/  FFMA.FTZ R143, R38, R9.reuse, -R47 ;  /* 0x00000009268f7223 */ /* 0x080fe2000001082f */
[-C--:B------:R-:W-:Y:S01]  /*8310*/  FFMA.FTZ R37, R138, R9.reuse, -R61 ;  /* 0x000000098a257223 */ /* 0x080fe2000001083d */
[-CC-:B------:R-:W-:Y:S01]  /*8320*/  FFMA.FTZ R28, R40, R9.reuse, -R47.reuse ;  /* 0x00000009281c7223 */ /* 0x180fe2000001082f */
        /* <DEDUP_REMOVED lines=10> */
[----:B------:R-:W3:Y:S01]  /*83d0*/  MUFU.EX2 R149, R149 ;  /* 0x0000009500957308 */ /* 0x000ee20000000800 */
[----:B-1----:R-:W-:Y:S01]  /*83e0*/  FFMA.FTZ R0, R3, R0, R140 ;  /* 0x0000000003007223 */ /* 0x002fe2000001008c */
[-C--:B------:R-:W-:Y:S01]  /*83f0*/  FFMA.FTZ R31, R150, R9.reuse, -R61 ;  /* 0x00000009961f7223 */ /* 0x080fe2000001083d */
[-C--:B------:R-:W-:Y:S01]  /*8400*/  FFMA.FTZ R34, R52, R9.reuse, -R47 ;  /* 0x0000000934227223 */ /* 0x080fe2000001082f */
[-C--:B------:R-:W-:Y:S01]  /*8410*/  FFMA.FTZ R134, R152, R9.reuse, -R61 ;  /* 0x0000000998867223 */ /* 0x080fe2000001083d */
[-C--:B------:R-:W-:Y:S01]  /*8420*/  FFMA.FTZ R135, R54, R9.reuse, -R47 ;  /* 0x0000000936877223 */ /* 0x080fe2000001082f */
[-C--:B------:R-:W-:Y:S01]  /*8430*/  FFMA.FTZ R29, R154, R9.reuse, -R61 ;  /* 0x000000099a1d7223 */ /* 0x080fe2000001083d */
[-C--:B------:R-:W-:Y:S01]  /*8440*/  FFMA.FTZ R36, R56, R9.reuse, -R47 ;  /* 0x0000000938247223 */ /* 0x080fe2000001082f */
[----:B------:R-:W1:Y:S01]  /*8450*/  MUFU.EX2 R17, R17 ;  /* 0x0000001100117308 */ /* 0x000e620000000800 */
[----:B0-----:R-:W-:Y:S01]  /*8460*/  FADD.FTZ R2, R43, R2 ;  /* 0x000000022b027221 */ /* 0x001fe20000010000 */
[-C--:B------:R-:W-:Y:S01]  /*8470*/  FFMA.FTZ R128, R156, R9.reuse, -R61 ;  /* 0x000000099c807223 */ /* 0x080fe2000001083d */
[-C--:B------:R-:W-:Y:S01]  /*8480*/  FFMA.FTZ R129, R58, R9.reuse, -R47 ;  /* 0x000000093a817223 */ /* 0x080fe2000001082f */
[-C--:B------:R-:W-:Y:S01]  /*8490*/  FFMA.FTZ R27, R19, R9.reuse, -R61 ;  /* 0x00000009131b7223 */ /* 0x080fe2000001083d */
[-C--:B------:R-:W-:Y:S01]  /*84a0*/  FFMA.FTZ R38, R60, R9.reuse, -R47 ;  /* 0x000000093c267223 */ /* 0x080fe2000001082f */
[-C--:B------:R-:W-:Y:S01]  /*84b0*/  FFMA.FTZ R130, R21, R9.reuse, -R61 ;  /* 0x0000000915827223 */ /* 0x080fe2000001083d */
[-CC-:B------:R-:W-:Y:S01]  /*84c0*/  FFMA.FTZ R131, R62, R9.reuse, -R47.reuse ;  /* 0x000000093e837223 */ /* 0x180fe2000001082f */
[----:B------:R-:W0:Y:S01]  /*84d0*/  MUFU.EX2 R151, R151 ;  /* 0x0000009700977308 */ /* 0x000e220000000800 */
[----:B---3--:R-:W-:Y:S01]  /*84e0*/  FADD.FTZ R0, R149, R0 ;  /* 0x0000000095007221 */ /* 0x008fe20000010000 */
[-C--:B------:R-:W-:Y:S01]  /*84f0*/  FFMA.FTZ R40, R64, R9.reuse, -R47 ;  /* 0x0000000940287223 */ /* 0x080fe2000001082f */
[-C--:B------:R-:W-:Y:S01]  /*8500*/  FFMA.FTZ R124, R45, R9.reuse, -R61 ;  /* 0x000000092d7c7223 */ /* 0x080fe2000001083d */
[-CC-:B------:R-:W-:Y:S01]  /*8510*/  FFMA.FTZ R125, R66, R9.reuse, -R47.reuse ;  /* 0x00000009427d7223 */ /* 0x180fe2000001082f */
[-CC-:B------:R-:W-:Y:S01]  /*8520*/  FFMA.FTZ R42, R68, R9.reuse, -R47.reuse ;  /* 0x00000009442a7223 */ /* 0x180fe2000001082f */
[-C--:B------:R-:W-:Y:S01]  /*8530*/  FFMA.FTZ R127, R70, R9.reuse, -R47 ;  /* 0x00000009467f7223 */ /* 0x080fe2000001082f */
[-C--:B------:R-:W-:Y:S01]  /*8540*/  FFMA.FTZ R21, R51, R9.reuse, -R61 ;  /* 0x0000000933157223 */ /* 0x080fe2000001083d */
[----:B------:R-:W3:Y:S01]  /*8550*/  MUFU.EX2 R86, R86 ;  /* 0x0000005600567308 */ /* 0x000ee20000000800 */
        /* <DEDUP_REMOVED lines=11> */
[----:B------:R-:W-:-:S04]  /*8610*/  FFMA.FTZ R47, R80, R9, -R47 ;  /* 0x00000009502f7223 */ /* 0x000fc8000001082f */
[----:B------:R-:W0:Y:S01]  /*8620*/  MUFU.EX2 R15, R15 ;  /* 0x0000000f000f7308 */ /* 0x000e220000000800 */
[----:B---3--:R-:W-:-:S07]  /*8630*/  FADD.FTZ R0, R86, R11 ;  /* 0x0000000b56007221 */ /* 0x008fce0000010000 */
[----:B------:R-:W3:Y:S01]  /*8640*/  MUFU.EX2 R145, R145 ;  /* 0x0000009100917308 */ /* 0x000ee20000000800 */
[----:B-1----:R-:W-:-:S07]  /*8650*/  FADD.FTZ R2, R18, R49 ;  /* 0x0000003112027221 */ /* 0x002fce0000010000 */
[----:B------:R-:W1:Y:S01]  /*8660*/  MUFU.EX2 R84, R84 ;  /* 0x0000005400547308 */ /* 0x000e620000000800 */
[----:B0-----:R-:W-:-:S07]  /*8670*/  FADD.FTZ R11, R15, R0 ;  /* 0x000000000f0b7221 */ /* 0x001fce0000010000 */
        /* <DEDUP_REMOVED lines=105> */
[----:B-1----:R-:W-:Y:S01]  /*8d10*/  FADD.FTZ R11, R78, R11 ;  /* 0x0000000b4e0b7221 */ /* 0x002fe20000010000 */
[----:B0-----:R-:W-:-:S03]  /*8d20*/  FADD.FTZ R2, R45, R2 ;  /* 0x000000022d027221 */ /* 0x001fc60000010000 */
[----:B---3--:R-:W-:Y:S01]  /*8d30*/  FADD.FTZ R0, R47, R11 ;  /* 0x0000000b2f007221 */ /* 0x008fe20000010000 */
[----:B------:R-:W-:Y:S06]  /*8d40*/  @!P0 BRA `(.L_x_2193) ;  /* 0x0000000000048947 */ /* 0x000fec0003800000 */
[----:B------:R-:W-:Y:S01]  /*8d50*/  BPT.TRAP 0x1 ;  /* 0x000000040000795c */ /* 0x000fe20000300000 */
.L_x_2193:
[----:B------:R-:W-:Y:S01]  /*8d60*/  ULEA UR6, UR6, UR42, 0x3 ;  /* 0x0000002a06067291 */ /* 0x000fe2000f8e183f */
[----:B------:R-:W-:Y:S01]  /*8d70*/  F2FP.BF16.F32.PACK_AB R149, R149, R140 ;  /* 0x0000008c9595723e */ /* 0x000fe200000010ff */
[----:B------:R-:W-:Y:S01]  /*8d80*/  UISETP.GT.AND UP0, UPT, UR27, UR41, UPT ;  /* 0x000000291b00728c */ /* 0x000fe2000bf04270 */
[----:B------:R-:W-:Y:S01]  /*8d90*/  F2FP.BF16.F32.PACK_AB R142, R37, R6 ;  /* 0x00000006258e723e */ /* 0x000fe200000010ff */
        /* <DEDUP_REMOVED lines=73> */
.L_x_2183:
[----:B------:R-:W-:Y:S06]  /*9230*/  BAR.ARV 0x8, 0x200 ;  /* 0x0208000000007b1d */ /* 0x000fec0000002000 */
[----:B------:R-:W-:Y:S05]  /*9240*/  @!P0 BRA `(.L_x_2195) ;  /* 0x0000000000048947 */ /* 0x000fea0003800000 */
[----:B------:R-:W-:Y:S01]  /*9250*/  BPT.TRAP 0x1 ;  /* 0x000000040000795c */ /* 0x000fe20000300000 */
.L_x_2195:
[----:B------:R-:W-:Y:S01]  /*9260*/  ULEA UR7, UR4, UR42, 0x3 ;  /* 0x0000002a04077291 */ /* 0x000fe2000f8e183f */
[----:B------:R-:W-:-:S04]  /*9270*/  MOV R3, UR5 ;  /* 0x0000000500037c02 */ /* 0x000fc80008000f00 */
[----:B------:R-:W-:-:S04]  /*9280*/  SHF.L.U32 R3, R3, 0x1f, RZ ;  /* 0x0000001f03037819 */ /* 0x000fc800000006ff */
[----:B------:R0:W1:Y:S01]  /*9290*/  SYNCS.PHASECHK.TRANS64.TRYWAIT P1, [UR7+0x16850], R3 ;  /* 0x01685003ff0075a7 */ /* 0x0000620008020147 */
[----:B------:R-:W-:Y:S05]  /*92a0*/  @!P0 BRA `(.L_x_2196) ;  /* 0x0000000000048947 */ /* 0x000fea0003800000 */
[----:B------:R-:W-:Y:S01]  /*92b0*/  BPT.TRAP 0x1 ;  /* 0x000000040000795c */ /* 0x000fe20000300000 */
.L_x_2196:
[----:B-1----:R-:W-:Y:S05]  /*92c0*/  @P1 BRA `(.L_x_2197) ;  /* 0x0000000000081947 */ /* 0x002fea0003800000 */
[----:B------:R-:W1:Y:S02]  /*92d0*/  SYNCS.PHASECHK.TRANS64.TRYWAIT P1, [UR7+0x16850], R3 ;  /* 0x01685003ff0075a7 */ /* 0x000e640008020147 */
[----:B-1----:R-:W-:Y:S05]  /*92e0*/  @!P1 BRA `(.L_x_2198) ;  /* 0x00000058003c9947 */ /* 0x002fea0003800000 */
.L_x_2197:
[----:B------:R-:W-:Y:S01]  /*92f0*/  UIADD3 UR42, UR42, 0x400, URZ ;  /* 0x000004002a2a7890 */ /* 0x000fe2000fffe03f */
[----:B------:R-:W-:Y:S01]  /*9300*/  WARPGROUP.ARRIVE ;  /* 0x00000000000079c5 */ /* 0x000fe20000000000 */
[----:B------:R-:W-:Y:S01]  /*9310*/  UMOV UR11, 0x40000040 ;  /* 0x40000040000b7882 */ /* 0x000fe20000000000 */
[----:B01----:R-:W0:Y:S01]  /*9320*/  SHFL.BFLY PT, R3, R2, 0x2, 0x1f ;  /* 0x0c401f0002037f89 */ /* 0x003e2200000e0000 */
[----:B------:R-:W-:-:S03]  /*9330*/  USHF.R.U32.HI UR42, URZ, 0x4, UR42 ;  /* 0x000000043f2a7899 */ /* 0x000fc6000801162a */
        /* <DEDUP_REMOVED lines=12> */
[----:B------:R-:W0:Y:S01]  /*9400*/  SHFL.BFLY PT, R4, R3, 0x1, 0x1f ;  /* 0x0c201f0003047f89 */ /* 0x000e2200000e0000 */
[----:B------:R-:W-:-:S03]  /*9410*/  IMAD.MOV.U32 R0, RZ, RZ, -0x800000 ;  /* 0xff800000ff007424 */ /* 0x000fc600078e00ff */
[----:B------:R-:W1:Y:S01]  /*9420*/  SHFL.BFLY PT, R6, R5, 0x1, 0x1f ;  /* 0x0c201f0005067f89 */ /* 0x000e6200000e0000 */
[----:B0-----:R-:W-:Y:S01]  /*9430*/  FADD.FTZ R8, R3, R4 ;  /* 0x0000000403087221 */ /* 0x001fe20000010000 */
[----:B-1----:R-:W-:-:S04]  /*9440*/  FADD.FTZ R11, R5, R6 ;  /* 0x00000006050b7221 */ /* 0x002fc80000010000 */
[----:B------:R-:W-:Y:S02]  /*9450*/  FSETP.NE.FTZ.AND P1, PT, R8, RZ, PT ;  /* 0x000000ff0800720b */ /* 0x000fe40003f35000 */
[----:B------:R-:W-:Y:S02]  /*9460*/  CS2R R4, SRZ ;  /* 0x0000000000047805 */ /* 0x000fe4000001ff00 */
[----:B------:R-:W-:-:S09]  /*9470*/  FSETP.NE.FTZ.AND P2, PT, R11, RZ, PT ;  /* 0x000000ff0b00720b */ /* 0x000fd20003f55000 */
[----:B------:R-:W0:Y:S01]  /*9480*/  @P1 MUFU.LG2 R6, R8 ;  /* 0x0000000800061308 */ /* 0x000e220000000c00 */
[----:B------:R-:W-:-:S03]  /*9490*/  @P1 FMUL.FTZ R3, R9, 0.69314718246459960938 ;  /* 0x3f31721809031820 */ /* 0x000fc60000410000 */
[----:B------:R-:W-:-:S04]  /*94a0*/  @P2 FMUL.FTZ R14, R9, 0.69314718246459960938 ;  /* 0x3f317218090e2820 */ /* 0x000fc80000410000 */
[----:B--2---:R-:W1:Y:S08]  /*94b0*/  @P2 MUFU.LG2 R7, R11 ;  /* 0x0000000b00072308 */ /* 0x004e700000000c00 */
        /* <DEDUP_REMOVED lines=47> */
.L_x_2199:
        /* <DEDUP_REMOVED lines=36> */
.L_x_2163:
        /* <DEDUP_REMOVED lines=17> */
[----:B------:R-:W-:Y:S01]  /*9b00*/  IADD3 R21, R22, -R5, RZ ;  /* 0x8000000516157210 */ /* 0x000fe20007ffe0ff */
[----:B------:R-:W3:Y:S01]  /*9b10*/  S2UR UR11, SR_CTAID.Y ;  /* 0x00000000000b79c3 */ /* 0x000ee20000002600 */
[----:B------:R-:W-:Y:S01]  /*9b20*/  LOP3.LUT R7, R7, 0xfffffffc, RZ, 0xc0, !PT ;  /* 0xfffffffc07077812 */ /* 0x000fe200078ec0ff */
[----:B------:R-:W-:Y:S01]  /*9b30*/  IMAD.HI R3, R4, 0x55555556, RZ ;  /* 0x5555555604037827 */ /* 0x000fe200078e02ff */
[----:B------:R-:W-:Y:S01]  /*9b40*/  SHF.R.S32.HI R8, RZ, 0x1f, R21 ;  /* 0x0000001fff087819 */ /* 0x000fe20000011415 */
[----:B------:R-:W-:Y:S02]  /*9b50*/  UIADD3 UR6, UR5, UR6, URZ ;  /* 0x0000000605067290 */ /* 0x000fe4000fffe03f */
[----:B------:R-:W-:Y:S01]  /*9b60*/  IMAD.IADD R7, R22, 0x1, -R7 ;  /* 0x0000000116077824 */ /* 0x000fe200078e0a07 */
[----:B------:R-:W-:Y:S01]  /*9b70*/  LEA.HI R23, R8, R21, RZ, 0x2 ;  /* 0x0000001508177211 */ /* 0x000fe200078f10ff */
[----:B------:R-:W3:Y:S01]  /*9b80*/  LDC R19, c[0x0][0xc50] ;  /* 0x00031400ff137b82 */ /* 0x000ee20000000800 */
[----:B------:R-:W-:Y:S01]  /*9b90*/  LEA.HI R3, R3, R3, RZ, 0x1 ;  /* 0x0000000303037211 */ /* 0x000fe200078f08ff */
[----:B------:R-:W-:Y:S01]  /*9ba0*/  ULDC.64 UR8, c[0x0][0xb38] ;  /* 0x0002ce0000087ab9 */ /* 0x000fe20000000a00 */
[--C-:B------:R-:W-:Y:S01]  /*9bb0*/  SHF.R.S32.HI R5, RZ, 0x2, R23.reuse ;  /* 0x00000002ff057819 */ /* 0x100fe20000011417 */
[----:B------:R-:W-:Y:S01]  /*9bc0*/  UIMAD UR7, UR7, UR8, URZ ;  /* 0x00000008070772a4 */ /* 0x000fe2000f8e023f */
[----:B------:R-:W-:-:S03]  /*9bd0*/  SHF.R.S32.HI R6, RZ, 0x1f, R23 ;  /* 0x0000001fff067819 */ /* 0x000fc60000011417 */
[----:B------:R-:W-:Y:S01]  /*9be0*/  BAR.SYNC.DEFER_BLOCKING 0x1, 0x180 ;  /* 0x0046000000007b1d */ /* 0x000fe20000010000 */
[----:B0-----:R-:W-:Y:S01]  /*9bf0*/  ISETP.NE.AND P0, PT, R17, 0x1, PT ;  /* 0x000000011100780c */ /* 0x001fe20003f05270 */
[----:B--2---:R-:W-:Y:S01]  /*9c00*/  USHF.R.S32.HI UR10, URZ, 0x1f, UR12 ;  /* 0x0000001f3f0a7899 */ /* 0x004fe2000801140c */
[----:B------:R-:W-:Y:S02]  /*9c10*/  LEA.HI R6, R6, R5, RZ, 0x3 ;  /* 0x0000000506067211 */ /* 0x000fe400078f18ff */
[----:B------:R-:W-:-:S03]  /*9c20*/  LEA.HI R8, R8, R21, RZ, 0x5 ;  /* 0x0000001508087211 */ /* 0x000fc600078f28ff */
[----:B------:R-:W0:Y:S01]  /*9c30*/  LDC.64 R14, c[0x0][0xb40] ;  /* 0x0002d000ff0e7b82 */ /* 0x000e220000000a00 */
[----:B------:R-:W-:Y:S01]  /*9c40*/  LOP3.LUT R10, R6, 0xfffffff8, RZ, 0xc0, !PT ;  /* 0xfffffff8060a7812 */ /* 0x000fe200078ec0ff */
[----:B------:R-:W-:Y:S01]  /*9c50*/  IMAD R6, R3, -0x3, R4 ;  /* 0xfffffffd03067824 */ /* 0x000fe200078e0204 */
[----:B------:R-:W-:Y:S02]  /*9c60*/  LEA.HI R4, R7, R7, RZ, 0x1 ;  /* 0x0000000707047211 */ /* 0x000fe400078f08ff */
[----:B------:R-:W-:Y:S01]  /*9c70*/  SHF.R.S32.HI R8, RZ, 0x5, R8 ;  /* 0x00000005ff087819 */ /* 0x000fe20000011408 */
[----:B------:R-:W-:Y:S01]  /*9c80*/  IMAD.IADD R3, R5, 0x1, -R10 ;  /* 0x0000000105037824 */ /* 0x000fe200078e0a0a */
[----:B------:R-:W-:Y:S01]  /*9c90*/  LOP3.LUT R4, R4, 0x1ffffffe, RZ, 0xc0, !PT ;  /* 0x1ffffffe04047812 */ /* 0x000fe200078ec0ff */
[----:B------:R-:W2:Y:S01]  /*9ca0*/  LDC.64 R10, c[0x0][0xbd8] ;  /* 0x0002f600ff0a7b82 */ /* 0x000ea20000000a00 */
[----:B------:R-:W-:Y:S02]  /*9cb0*/  IMAD.U32 R5, RZ, RZ, UR5 ;  /* 0x00000005ff057e24 */ /* 0x000fe4000f8e00ff */
[----:B------:R-:W-:Y:S01]  /*9cc0*/  LEA R3, R8, R3, 0x4 ;  /* 0x0000000308037211 */ /* 0x000fe200078e20ff */
[----:B------:R-:W-:-:S02]  /*9cd0*/  IMAD.IADD R12, R7, 0x1, -R4 ;  /* 0x00000001070c7824 */ /* 0x000fc400078e0a04 */
[----:B------:R-:W-:Y:S01]  /*9ce0*/  IMAD.U32 R4, RZ, RZ, UR4 ;  /* 0x00000004ff047e24 */ /* 0x000fe2000f8e00ff */
[----:B------:R-:W-:Y:S01]  /*9cf0*/  LEA R3, R6, R3, 0x6 ;  /* 0x0000000306037211 */ /* 0x000fe200078e30ff */
[----:B------:R-:W4:Y:S01]  /*9d00*/  @P0 LDC R9, c[0x0][0xbec] ;  /* 0x0002fb00ff090b82 */ /* 0x000f220000000800 */
[----:B------:R-:W-:Y:S01]  /*9d10*/  IMAD.U32 R5, RZ, RZ, UR6 ;  /* 0x00000006ff057e24 */ /* 0x000fe2000f8e00ff */
[----:B------:R-:W-:Y:S01]  /*9d20*/  UIMAD.WIDE.U32 UR4, UR36, UR8, URZ ;  /* 0x00000008240472a5 */ /* 0x000fe2000f8e003f */
[----:B---3--:R-:W-:Y:S01]  /*9d30*/  IMAD R19, R19, R18, UR11 ;  /* 0x0000000b13137e24 */ /* 0x008fe2000f8e0212 */
[----:B------:R-:W-:Y:S01]  /*9d40*/  UIMAD UR6, UR36, UR9, UR7 ;  /* 0x00000009240672a4 */ /* 0x000fe2000f8e0207 */
[----:B------:R-:W-:Y:S02]  /*9d50*/  IMAD R6, R12, 0x8, R3 ;  /* 0x000000080c067824 */ /* 0x000fe400078e0203 */
[----:B------:R-:W-:Y:S01]  /*9d60*/  ULDC.64 UR8, c[0x0][0xb28] ;  /* 0x0002ca0000087ab9 */ /* 0x000fe20000000a00 */
[----:B------:R-:W3:Y:S01]  /*9d70*/  @P0 LDC R13, c[0x0][0xbf0] ;  /* 0x0002fc00ff0d0b82 */ /* 0x000ee20000000800 */
[----:B------:R-:W-:-:S02]  /*9d80*/  UIADD3 UR6, UR5, UR6, URZ ;  /* 0x0000000605067290 */ /* 0x000fc4000fffe03f */
[----:B------:R-:W-:Y:S02]  /*9d90*/  IMAD.U32 R7, RZ, RZ, UR5 ;  /* 0x00000005ff077e24 */ /* 0x000fe4000f8e00ff */
[----:B0-----:R-:W-:Y:S02]  /*9da0*/  IMAD R12, R14, UR10, RZ ;  /* 0x0000000a0e0c7c24 */ /* 0x001fe4000f8e02ff */
[----:B-1----:R-:W-:Y:S01]  /*9db0*/  IMAD R3, R16, 0xc0, R3 ;  /* 0x000000c010037824 */ /* 0x002fe200078e0203 */
[----:B------:R-:W-:Y:S01]  /*9dc0*/  MOV R7, UR6 ;  /* 0x0000000600077c02 */ /* 0x000fe20008000f00 */
[----:B------:R-:W0:Y:S01]  /*9dd0*/  @P0 LDC R25, c[0x0][0xbec] ;  /* 0x0002fb00ff190b82 */ /* 0x000e220000000800 */
[C---:B--2---:R-:W-:Y:S01]  /*9de0*/  IMAD R8, R10.reuse, UR10, RZ ;  /* 0x0000000a0a087c24 */ /* 0x044fe2000f8e02ff */
[----:B------:R-:W-:Y:S01]  /*9df0*/  ULDC.64 UR6, c[0x0][0xb48] ;  /* 0x0002d20000067ab9 */ /* 0x000fe20000000a00 */
[----:B------:R-:W-:-:S04]  /*9e00*/  IMAD.WIDE.U32 R4, R10, UR12, R4 ;  /* 0x0000000c0a047c25 */ /* 0x000fc8000f8e0004 */
[----:B------:R-:W-:Y:S01]  /*9e10*/  IMAD R11, R11, UR12, R8 ;  /* 0x0000000c0b0b7c24 */ /* 0x000fe2000f8e0208 */
[----:B------:R-:W1:Y:S01]  /*9e20*/  @P0 LDC R20, c[0x0][0xbf0] ;  /* 0x0002fc00ff140b82 */ /* 0x000e620000000800 */
[----:B------:R-:W-:Y:S02]  /*9e30*/  IMAD R8, R16, 0xc0, R6 ;  /* 0x000000c010087824 */ /* 0x000fe400078e0206 */
[----:B------:R-:W-:Y:S01]  /*9e40*/  IMAD.U32 R6, RZ, RZ, UR4 ;  /* 0x00000004ff067e24 */ /* 0x000fe2000f8e00ff */
[----:B------:R-:W-:Y:S01]  /*9e50*/  ULDC.64 UR4, c[0x0][0xbe0] ;  /* 0x0002f80000047ab9 */ /* 0x000fe20000000a00 */
[----:B----4-:R-:W-:-:S04]  /*9e60*/  @P0 IMAD.HI.U32 R10, R8, R9, RZ ;  /* 0x00000009080a0227 */ /* 0x010fc800078e00ff */
[----:B------:R-:W-:Y:S01]  /*9e70*/  IMAD.MOV.U32 R9, RZ, RZ, R8 ;  /* 0x000000ffff097224 */ /* 0x000fe200078e0008 */
[----:B---3--:R-:W-:Y:S01]  /*9e80*/  @P0 SHF.R.U32.HI R9, RZ, R13, R10 ;  /* 0x0000000dff090219 */ /* 0x008fe2000001160a */
[----:B------:R-:W-:Y:S01]  /*9e90*/  IMAD R13, R15, UR12, R12 ;  /* 0x0000000c0f0d7c24 */ /* 0x000fe2000f8e020c */
[----:B------:R-:W-:Y:S01]  /*9ea0*/  SHF.R.S32.HI R12, RZ, 0x1f, R19 ;  /* 0x0000001fff0c7819 */ /* 0x000fe20000011413 */
[----:B------:R-:W-:-:S04]  /*9eb0*/  IMAD.WIDE.U32 R6, R14, UR12, R6 ;  /* 0x0000000c0e067c25 */ /* 0x000fc8000f8e0006 */
[----:B------:R-:W-:Y:S01]  /*9ec0*/  IMAD.IADD R5, R5, 0x1, R11 ;  /* 0x0000000105057824 */ /* 0x000fe200078e020b */
[----:B------:R-:W-:Y:S01]  /*9ed0*/  MOV R11, R8 ;  /* 0x00000008000b7202 */ /* 0x000fe20000000f00 */
[----:B0-----:R-:W-:-:S04]  /*9ee0*/  @P0 IMAD.HI.U32 R25, R8, R25, RZ ;  /* 0x0000001908190227 */ /* 0x001fc800078e00ff */
[----:B------:R-:W-:Y:S01]  /*9ef0*/  IMAD.IADD R7, R7, 0x1, R13 ;  /* 0x0000000107077824 */ /* 0x000fe200078e020d */
[----:B-1----:R-:W-:Y:S01]  /*9f00*/  @P0 SHF.R.U32.HI R11, RZ, R20, R25 ;  /* 0x00000014ff0b0219 */ /* 0x002fe20000011619 */
[----:B------:R-:W-:Y:S02]  /*9f10*/  IMAD R13, R12, UR6, RZ ;  /* 0x000000060c0d7c24 */ /* 0x000fe4000f8e02ff */
[----:B------:R-:W-:-:S04]  /*9f20*/  IMAD.WIDE.U32 R4, R19, UR4, R4 ;  /* 0x0000000413047c25 */ /* 0x000fc8000f8e0004 */
[----:B------:R-:W-:Y:S01]  /*9f30*/  IMAD R10, R12, UR4, RZ ;  /* 0x000000040c0a7c24 */ /* 0x000fe2000f8e02ff */
[----:B------:R-:W-:Y:S01]  /*9f40*/  IADD3 R4, P0, R9, R4, RZ ;  /* 0x0000000409047210 */ /* 0x000fe20007f1e0ff */
[C---:B------:R-:W-:Y:S01]  /*9f50*/  IMAD R15, R19.reuse, UR7, R13 ;  /* 0x00000007130f7c24 */ /* 0x040fe2000f8e020d */
[--C-:B------:R-:W-:Y:S01]  /*9f60*/  SHF.R.S32.HI R13, RZ, 0x1f, R9.reuse ;  /* 0x0000001fff0d7819 */ /* 0x100fe20000011409 */
[----:B------:R-:W-:Y:S02]  /*9f70*/  IMAD.MOV R9, RZ, RZ, -R9 ;  /* 0x000000ffff097224 */ /* 0x000fe400078e0a09 */
[C---:B------:R-:W-:Y:S01]  /*9f80*/  IMAD R12, R19.reuse, UR5, R10 ;  /* 0x00000005130c7c24 */ /* 0x040fe2000f8e020a */
[----:B------:R-:W-:Y:S01]  /*9f90*/  SHF.R.S32.HI R10, RZ, 0x1f, R11 ;  /* 0x0000001fff0a7819 */ /* 0x000fe2000001140b */
[----:B------:R-:W-:Y:S01]  /*9fa0*/  IMAD.WIDE.U32 R6, R19, UR6, R6 ;  /* 0x0000000613067c25 */ /* 0x000fe2000f8e0006 */
[----:B------:R-:W-:Y:S01]  /*9fb0*/  ULDC.64 UR4, c[0x0][0xb30] ;  /* 0x0002cc0000047ab9 */ /* 0x000fe20000000a00 */
[----:B------:R-:W-:Y:S01]  /*9fc0*/  ULDC.64 UR6, c[0x0][0xbc8] ;  /* 0x0002f20000067ab9 */ /* 0x000fe20000000a00 */
[----:B------:R-:W-:Y:S01]  /*9fd0*/  IADD3.X R5, R13, R5, R12, P0, !PT ;  /* 0x000000050d057210 */ /* 0x000fe200007fe40c */
[----:B------:R-:W-:Y:S01]  /*9fe0*/  IMAD.MOV R14, RZ, RZ, -R11 ;  /* 0x000000ffff0e7224 */ /* 0x000fe200078e0a0b */
[----:B------:R-:W-:Y:S01]  /*9ff0*/  IADD3 R7, R7, R15, RZ ;  /* 0x0000000f07077210 */ /* 0x000fe20007ffe0ff */
[----:B------:R-:W-:-:S02]  /*a000*/  IMAD R9, R17, R9, R8 ;  /* 0x0000000911097224 */ /* 0x000fc400078e0208 */
[----:B------:R-:W-:Y:S02]  /*a010*/  IMAD R10, R10, UR4, RZ ;  /* 0x000000040a0a7c24 */ /* 0x000fe4000f8e02ff */
[----:B------:R-:W-:Y:S01]  /*a020*/  IMAD R13, R17, R14, R8 ;  /* 0x0000000e110d7224 */ /* 0x000fe200078e0208 */
[----:B------:R-:W-:Y:S01]  /*a030*/  SHF.R.S32.HI R8, RZ, 0x1f, R9 ;  /* 0x0000001fff087819 */ /* 0x000fe20000011409 */
[C---:B------:R-:W-:Y:S01]  /*a040*/  IMAD R15, R11.reuse, UR5, R10 ;  /* 0x000000050b0f7c24 */ /* 0x040fe2000f8e020a */
[----:B------:R-:W0:Y:S01]  /*a050*/  S2UR UR5, SR_CgaCtaId ;  /* 0x00000000000579c3 */ /* 0x000e220000008800 */
[----:B------:R-:W-:Y:S01]  /*a060*/  IMAD.WIDE.U32 R6, R11, UR4, R6 ;  /* 0x000000040b067c25 */ /* 0x000fe2000f8e0006 */
[----:B------:R-:W-:Y:S01]  /*a070*/  SHF.R.S32.HI R10, RZ, 0x1f, R13 ;  /* 0x0000001fff0a7819 */ /* 0x000fe2000001140d */
[----:B------:R-:W-:Y:S02]  /*a080*/  UMOV UR4, 0x400 ;  /* 0x0000040000047882 */ /* 0x000fe40000000000 */
[----:B------:R-:W-:-:S02]  /*a090*/  IMAD R8, R8, UR6, RZ ;  /* 0x0000000608087c24 */ /* 0x000fc4000f8e02ff */
        /* <DEDUP_REMOVED lines=16> */
[----:B------:R-:W-:Y:S01]  /*a1a0*/  SHFL.IDX PT, R14, R18, RZ, 0x1c1f ;  /* 0x001c1fff120e7589 */ /* 0x000fe200000e0000 */
[----:B------:R-:W-:Y:S01]  /*a1b0*/  LEA.HI.X R20, R6, UR9, R5, 0x2, P1 ;  /* 0x0000000906147c11 */ /* 0x000fe200088f1405 */
[----:B------:R-:W-:Y:S01]  /*a1c0*/  UIADD3 UR4, UR4, 0x16820, URZ ;  /* 0x0001682004047890 */ /* 0x000fe2000fffe03f */
[----:B------:R-:W-:Y:S01]  /*a1d0*/  LOP3.LUT P0, RZ, R21, 0x3, RZ, 0xc0, !PT ;  /* 0x0000000315ff7812 */ /* 0x000fe2000780c0ff */
[----:B------:R-:W-:Y:S01]  /*a1e0*/  SHFL.IDX PT, R4, R8, RZ, 0x1c1f ;  /* 0x001c1fff08047589 */ /* 0x000fe200000e0000 */
[C---:B------:R-:W-:Y:S01]  /*a1f0*/  IADD3 R17, R3.reuse, 0x8, RZ ;  /* 0x0000000803117810 */ /* 0x040fe20007ffe0ff */
[----:B------:R-:W-:Y:S01]  /*a200*/  UPRMT UR4, URZ, 0x654, UR4 ;  /* 0x000006543f047896 */ /* 0x000fe20008000004 */
[-C--:B------:R-:W-:Y:S01]  /*a210*/  ISETP.GE.OR P1, PT, R3, R16.reuse, P0 ;  /* 0x000000100300720c */ /* 0x080fe20000726670 */
[----:B------:R-:W0:Y:S01]  /*a220*/  SHFL.IDX PT, R5, R9, RZ, 0x1c1f ;  /* 0x001c1fff09057589 */ /* 0x000e2200000e0000 */
[----:B------:R-:W-:-:S02]  /*a230*/  ISETP.GE.OR P0, PT, R17, R16, P0 ;  /* 0x000000101100720c */ /* 0x000fc40000706670 */
[----:B------:R-:W-:Y:S01]  /*a240*/  ISETP.GE.AND P2, PT, R3, R16, PT ;  /* 0x000000100300720c */ /* 0x000fe20003f46270 */
[----:B------:R1:W-:Y:S03]  /*a250*/  SHFL.IDX PT, R6, R8, 0x1, 0x1c1f ;  /* 0x003c1f0008067f89 */ /* 0x0003e600000e0000 */
[----:B------:R-:W-:Y:S01]  /*a260*/  SYNCS.ARRIVE.TRANS64.RED.A1T0 RZ, [UR4], RZ ;  /* 0x000000ffffff79a7 */ /* 0x000fe20008100404 */
[----:B------:R-:W2:Y:S01]  /*a270*/  SHFL.IDX PT, R7, R9, 0x1, 0x1c1f ;  /* 0x003c1f0009077f89 */ /* 0x000ea200000e0000 */
[----:B-1----:R-:W-:-:S03]  /*a280*/  LOP3.LUT R8, R23, 0x7ffffffc, RZ, 0xc0, !PT ;  /* 0x7ffffffc17087812 */ /* 0x002fc600078ec0ff */
[----:B------:R1:W3:Y:S02]  /*a290*/  SHFL.IDX PT, R15, R20, RZ, 0x1c1f ;  /* 0x001c1fff140f7589 */ /* 0x0002e400000e0000 */
[----:B------:R-:W-:-:S04]  /*a2a0*/  IMAD.IADD R8, R21, 0x1, -R8 ;  /* 0x0000000115087824 */ /* 0x000fc800078e0a08 */
[----:B------:R-:W-:Y:S01]  /*a2b0*/  IMAD.SHL.U32 R19, R8, 0x2, RZ ;  /* 0x0000000208137824 */ /* 0x000fe200078e00ff */
[----:B0-----:R1:W-:Y:S04]  /*a2c0*/  @!P1 ST.E desc[UR38][R4.64], R2 ;  /* 0x0000000204009985 */ /* 0x0013e8000c101926 */
[----:B--2---:R1:W-:Y:S01]  /*a2d0*/  @!P0 ST.E desc[UR38][R6.64], R0 ;  /* 0x0000000006008985 */ /* 0x0043e2000c101926 */
[----:B------:R-:W-:Y:S05]  /*a2e0*/  @P2 BRA `(.L_x_2202) ;  /* 0x0000000000b82947 */ /* 0x000fea0003800000 */
[----:B------:R-:W-:Y:S01]  /*a2f0*/  ULDC UR4, c[0x0][0xac8] ;  /* 0x0002b20000047ab9 */ /* 0x000fe20000000800 */
[C---:B-1----:R-:W-:Y:S01]  /*a300*/  VIADD R0, R19.reuse, 0x8 ;  /* 0x0000000813007836 */ /* 0x042fe20000000000 */
[C---:B------:R-:W-:Y:S01]  /*a310*/  ISETP.GE.AND P0, PT, R19.reuse, UR4, PT ;  /* 0x0000000413007c0c */ /* 0x040fe2000bf06270 */
[C---:B------:R-:W-:Y:S01]  /*a320*/  VIADD R5, R19.reuse, 0x18 ;  /* 0x0000001813057836 */ /* 0x040fe20000000000 */
[C---:B------:R-:W-:Y:S01]  /*a330*/  IADD3 R4, R19.reuse, 0x10, RZ ;  /* 0x0000001013047810 */ /* 0x040fe20007ffe0ff */
[C---:B------:R-:W-:Y:S01]  /*a340*/  VIADD R6, R19.reuse, 0x20 ;  /* 0x0000002013067836 */ /* 0x040fe20000000000 */
[C---:B------:R-:W-:Y:S01]  /*a350*/  IADD3 R9, R19.reuse, 0x30, RZ ;  /* 0x0000003013097810 */ /* 0x040fe20007ffe0ff */
[C---:B------:R-:W-:Y:S01]  /*a360*/  VIADD R7, R19.reuse, 0x28 ;  /* 0x0000002813077836 */ /* 0x040fe20000000000 */
[----:B------:R-:W-:Y:S01]  /*a370*/  ISETP.GE.AND P1, PT, R4, UR4, PT ;  /* 0x0000000404007c0c */ /* 0x000fe2000bf26270 */
[----:B------:R-:W-:Y:S01]  /*a380*/  VIADD R11, R19, 0x38 ;  /* 0x00000038130b7836 */ /* 0x000fe20000000000 */
[----:B------:R-:W-:-:S02]  /*a390*/  ISETP.GE.AND P2, PT, R5, UR4, PT ;  /* 0x0000000405007c0c */ /* 0x000fc4000bf46270 */
[----:B------:R-:W-:Y:S02]  /*a3a0*/  ISETP.GE.AND P3, PT, R6, UR4, PT ;  /* 0x0000000406007c0c */ /* 0x000fe4000bf66270 */
[----:B------:R-:W-:Y:S01]  /*a3b0*/  ISETP.GE.AND P4, PT, R7, UR4, PT ;  /* 0x0000000407007c0c */ /* 0x000fe2000bf86270 */
[----:B---3--:R-:W-:Y:S01]  /*a3c0*/  @!P0 IMAD.WIDE R2, R19, 0x4, R14 ;  /* 0x0000000413028825 */ /* 0x008fe200078e020e */
[----:B------:R-:W-:Y:S02]  /*a3d0*/  ISETP.GE.AND P5, PT, R9, UR4, PT ;  /* 0x0000000409007c0c */ /* 0x000fe4000bfa6270 */
[----:B------:R-:W-:Y:S02]  /*a3e0*/  ISETP.GE.AND P6, PT, R11, UR4, PT ;  /* 0x000000040b007c0c */ /* 0x000fe4000bfc6270 */
[----:B------:R0:W-:Y:S01]  /*a3f0*/  @!P0 ST.E.64 desc[UR38][R2.64], R88 ;  /* 0x0000005802008985 */ /* 0x0001e2000c101b26 */
[----:B------:R-:W-:Y:S02]  /*a400*/  ISETP.GE.AND P0, PT, R0, UR4, PT ;  /* 0x0000000400007c0c */ /* 0x000fe4000bf06270 */
[----:B------:R-:W-:-:S02]  /*a410*/  @!P1 LEA.HI R4, R4, R4, RZ, 0x1 ;  /* 0x0000000404049211 */ /* 0x000fc400078f08ff */
[----:B------:R-:W-:Y:S02]  /*a420*/  @!P3 LEA.HI R6, R6, R6, RZ, 0x1 ;  /* 0x000000060606b211 */ /* 0x000fe400078f08ff */
[----:B------:R-:W-:Y:S02]  /*a430*/  @!P4 LEA.HI R8, R7, R7, RZ, 0x1 ;  /* 0x000000070708c211 */ /* 0x000fe400078f08ff */
[----:B------:R-:W-:Y:S02]  /*a440*/  @!P5 LEA.HI R10, R9, R9, RZ, 0x1 ;  /* 0x00000009090ad211 */ /* 0x000fe400078f08ff */
[----:B------:R-:W-:Y:S02]  /*a450*/  @!P6 LEA.HI R12, R11, R11, RZ, 0x1 ;  /* 0x0000000b0b0ce211 */ /* 0x000fe400078f08ff */
[----:B------:R-:W-:Y:S02]  /*a460*/  @!P3 LOP3.LUT R9, R6, 0xfffffffe, RZ, 0xc0, !PT ;  /* 0xfffffffe0609b812 */ /* 0x000fe400078ec0ff */
[----:B------:R-:W-:-:S02]  /*a470*/  @!P0 LEA.HI R0, R0, R0, RZ, 0x1 ;  /* 0x0000000000008211 */ /* 0x000fc400078f08ff */
[----:B0-----:R-:W-:Y:S02]  /*a480*/  @!P2 LEA.HI R2, R5, R5, RZ, 0x1 ;  /* 0x000000050502a211 */ /* 0x001fe400078f08ff */
        /* <DEDUP_REMOVED lines=20> */
.L_x_2202:
[----:B------:R-:W-:Y:S05]  /*a5d0*/  BSYNC B0 ;  /* 0x0000000000007941 */ /* 0x000fea0003800000 */
.L_x_2201:
[----:B------:R-:W-:Y:S01]  /*a5e0*/  ISETP.GE.AND P0, PT, R17, R16, PT ;  /* 0x000000101100720c */ /* 0x000fe20003f06270 */
[----:B0-----:R0:W2:Y:S04]  /*a5f0*/  SHFL.IDX PT, R13, R20, 0x1, 0x1c1f ;  /* 0x003c1f00140d7f89 */ /* 0x0010a800000e0000 */
[----:B------:R0:W4:Y:S08]  /*a600*/  SHFL.IDX PT, R12, R18, 0x1, 0x1c1f ;  /* 0x003c1f00120c7f89 */ /* 0x00013000000e0000 */
[----:B0-----:R-:W-:Y:S05]  /*a610*/  @P0 BRA `(.L_x_2161) ;  /* 0x0000004000d80947 */ /* 0x001fea0003800000 */
[C---:B-1----:R-:W-:Y:S01]  /*a620*/  VIADD R0, R19.reuse, 0x8 ;  /* 0x0000000813007836 */ /* 0x042fe20000000000 */
        /* <DEDUP_REMOVED lines=17> */
[--C-:B--2-4-:R-:W-:Y:S01]  /*a740*/  @!P0 IMAD.WIDE R2, R19, 0x4, R12.reuse ;  /* 0x0000000413028825 */ /* 0x114fe200078e020c */
[----:B------:R-:W-:Y:S02]  /*a750*/  @!P4 LEA.HI R8, R8, R8, RZ, 0x1 ;  /* 0x000000080808c211 */ /* 0x000fe400078f08ff */
[----:B------:R-:W-:Y:S01]  /*a760*/  @!P5 LEA.HI R10, R9, R9, RZ, 0x1 ;  /* 0x00000009090ad211 */ /* 0x000fe200078f08ff */
[----:B------:R-:W-:Y:S01]  /*a770*/  @!P1 IMAD.WIDE R4, R5, 0x4, R12 ;  /* 0x0000000405049825 */ /* 0x000fe200078e020c */
[----:B------:R-:W-:Y:S01]  /*a780*/  @!P6 LEA.HI R14, R11, R11, RZ, 0x1 ;  /* 0x0000000b0b0ee211 */ /* 0x000fe200078f08ff */
[----:B------:R0:W-:Y:S01]  /*a790*/  @!P0 ST.E.64 desc[UR38][R2.64], R90 ;  /* 0x0000005a02008985 */ /* 0x0001e2000c101b26 */
[----:B------:R-:W-:Y:S02]  /*a7a0*/  @!P2 LOP3.LUT R7, R6, 0xfffffffe, RZ, 0xc0, !PT ;  /* 0xfffffffe0607a812 */ /* 0x000fe400078ec0ff */
[----:B------:R-:W-:Y:S01]  /*a7b0*/  @!P3 LOP3.LUT R9, R0, 0xfffffffe, RZ, 0xc0, !PT ;  /* 0xfffffffe0009b812 */ /* 0x000fe200078ec0ff */
[----:B------:R1:W-:Y:S01]  /*a7c0*/  @!P1 ST.E.64 desc[UR38][R4.64], R94 ;  /* 0x0000005e04009985 */ /* 0x0003e2000c101b26 */
[----:B------:R-:W-:-:S02]  /*a7d0*/  @!P4 LOP3.LUT R11, R8, 0xfffffffe, RZ, 0xc0, !PT ;  /* 0xfffffffe080bc812 */ /* 0x000fc400078ec0ff */
[----:B---3--:R-:W-:Y:S02]  /*a7e0*/  @!P5 LOP3.LUT R15, R10, 0xfffffffe, RZ, 0xc0, !PT ;  /* 0xfffffffe0a0fd812 */ /* 0x008fe400078ec0ff */
[----:B------:R-:W-:Y:S02]  /*a7f0*/  @!P6 LOP3.LUT R17, R14, 0xfffffffe, RZ, 0xc0, !PT ;  /* 0xfffffffe0e11e812 */ /* 0x000fe400078ec0ff */
[----:B------:R-:W-:Y:S01]  /*a800*/  IADD3 R19, R19, 0x38, RZ ;  /* 0x0000003813137810 */ /* 0x000fe20007ffe0ff */
[----:B0-----:R-:W-:-:S03]  /*a810*/  @!P2 IMAD.WIDE R2, R7, 0x4, R12 ;  /* 0x000000040702a825 */ /* 0x001fc600078e020c */
[----:B------:R-:W-:Y:S01]  /*a820*/  ISETP.GE.AND P0, PT, R19, UR4, PT ;  /* 0x0000000413007c0c */ /* 0x000fe2000bf06270 */
        /* <DEDUP_REMOVED lines=15> */
.L_x_2200:
        /* <DEDUP_REMOVED lines=21> */
[----:B------:R-:W-:Y:S01]  /*aa70*/  UIADD3 UR6, UR5, UR6, URZ ;  /* 0x0000000605067290 */ /* 0x000fe2000fffe03f */
[----:B------:R-:W-:Y:S01]  /*aa80*/  MOV R2, UR4 ;  /* 0x0000000400027c02 */ /* 0x000fe20008000f00 */
[----:B------:R-:W-:Y:S01]  /*aa90*/  IMAD.U32 R3, RZ, RZ, UR5 ;  /* 0x00000005ff037e24 */ /* 0x000fe2000f8e00ff */
[----:B------:R-:W2:Y:S01]  /*aaa0*/  @P0 LDC R9, c[0x0][0xbec] ;  /* 0x0002fb00ff090b82 */ /* 0x000ea20000000800 */
[----:B------:R-:W-:Y:S02]  /*aab0*/  ULDC.64 UR4, c[0x0][0xbe0] ;  /* 0x0002f80000047ab9 */ /* 0x000fe40000000a00 */
        /* <DEDUP_REMOVED lines=14> */
[C---:B------:R-:W-:Y:S02]  /*aba0*/  IADD3 R7, -R5.reuse, RZ, RZ ;  /* 0x000000ff05077210 */ /* 0x040fe40007ffe1ff */
[----:B------:R-:W-:Y:S01]  /*abb0*/  IADD3 R2, P0, R5, R2, RZ ;  /* 0x0000000205027210 */ /* 0x000fe20007f1e0ff */
        /* <DEDUP_REMOVED lines=17> */
.L_x_2159:
        /* <DEDUP_REMOVED lines=18> */
.L_x_2203:
[----:B------:R-:W-:Y:S01]  /*adf0*/  ULDC UR45, c[0x0][0xc50] ;  /* 0x00031400002d7ab9 */ /* 0x000fe20000000800 */
[----:B------:R-:W-:Y:S01]  /*ae00*/  UMOV UR42, UR6 ;  /* 0x00000006002a7c82 */ /* 0x000fe20008000000 */
[----:B------:R-:W-:-:S11]  /*ae10*/  UISETP.NE.AND UP0, UPT, UR45, 0x1, UPT ;  /* 0x000000012d00788c */ /* 0x000fd6000bf05270 */
[----:B------:R-:W-:Y:S01]  /*ae20*/  @UP0 ULDC UR4, c[0x0][0xc54] ;  /* 0x0003150000040ab9 */ /* 0x000fe20000000800 */
[----:B------:R-:W-:Y:S01]  /*ae30*/  @UP0 ULDC UR7, c[0x0][0xc58] ;  /* 0x0003160000070ab9 */ /* 0x000fe20000000800 */
[----:B------:R-:W-:-:S04]  /*ae40*/  UIMAD.WIDE.U32 UR4, UR6, UR4, URZ ;  /* 0x00000004060472a5 */ /* 0x000fc8000f8e003f */
[----:B------:R-:W-:-:S12]  /*ae50*/  @UP0 USHF.R.U32.HI UR42, URZ, UR7, UR5 ;  /* 0x000000073f2a0299 */ /* 0x000fd80008011605 */
.L_x_2204:
[----:B------:R-:W-:Y:S01]  /*ae60*/  ISETP.GE.AND P0, PT, R24, RZ, PT ;  /* 0x000000ff1800720c */ /* 0x000fe20003f06270 */
[----:B------:R-:W-:Y:S01]  /*ae70*/  UIADD3 UR4, -UR42, URZ, URZ ;  /* 0x0000003f2a047290 */ /* 0x000fe2000fffe13f */
[----:B------:R-:W-:Y:S01]  /*ae80*/  MOV R0, 0x1 ;  /* 0x0000000100007802 */ /* 0x000fe20000000f00 */
[----:B------:R-:W-:Y:S02]  /*ae90*/  IMAD.MOV.U32 R2, RZ, RZ, RZ ;  /* 0x000000ffff027224 */ /* 0x000fe400078e00ff */
[----:B------:R-:W-:Y:S01]  /*aea0*/  UIMAD UR45, UR45, UR4, UR6 ;  /* 0x000000042d2d72a4 */ /* 0x000fe2000f8e0206 */
[----:B------:R-:W-:-:S07]  /*aeb0*/  IMAD.MOV.U32 R10, RZ, RZ, 0x1 ;  /* 0x00000001ff0a7424 */ /* 0x000fce00078e00ff */
[----:B------:R-:W-:Y:S05]  /*aec0*/  @!P0 BRA `(.L_x_2205) ;  /* 0x0000003400ec8947 */ /* 0x000fea0003800000 */
[----:B------:R-:W0:Y:S01]  /*aed0*/  LDC.64 R2, c[0x0][0xa28] ;  /* 0x00028a00ff027b82 */ /* 0x000e220000000a00 */
[----:B------:R-:W-:Y:S01]  /*aee0*/  ULDC UR6, c[0x0][0x448] ;  /* 0x0001120000067ab9 */ /* 0x000fe20000000800 */
[----:B------:R-:W-:Y:S01]  /*aef0*/  ULDC.64 UR4, c[0x0][0x418] ;  /* 0x0001060000047ab9 */ /* 0x000fe20000000a00 */
[----:B------:R-:W-:-:S05]  /*af00*/  IMAD.MOV.U32 R19, RZ, RZ, RZ ;  /* 0x000000ffff137224 */ /* 0x000fca00078e00ff */
[----:B------:R-:W1:Y:S01]  /*af10*/  S2UR UR49, SR_CTAID.X ;  /* 0x00000000003179c3 */ /* 0x000e620000002500 */
[----:B------:R-:W-:Y:S02]  /*af20*/  UISETP.NE.AND UP1, UPT, UR6, 0x1, UPT ;  /* 0x000000010600788c */ /* 0x000fe4000bf25270 */
[----:B------:R-:W-:Y:S01]  /*af30*/  UISETP.NE.U32.AND UP0, UPT, UR4, URZ, UPT ;  /* 0x0000003f0400728c */ /* 0x000fe2000bf05070 */
[----:B------:R-:W-:Y:S02]  /*af40*/  UMOV UR6, 0xc0 ;  /* 0x000000c000067882 */ /* 0x000fe40000000000 */
[----:B------:R-:W-:Y:S01]  /*af50*/  ULDC UR4, c[0x0][0x424] ;  /* 0x0001090000047ab9 */ /* 0x000fe20000000800 */
[----:B------:R-:W-:Y:S01]  /*af60*/  UISETP.NE.AND.EX UP0, UPT, UR5, URZ, UPT, UP0 ;  /* 0x0000003f0500728c */ /* 0x000fe2000bf05300 */
[----:B------:R-:W-:Y:S01]  /*af70*/  ULDC UR7, c[0x0][0x2f0] ;  /* 0x0000bc0000077ab9 */ /* 0x000fe20000000800 */
[----:B------:R-:W-:Y:S02]  /*af80*/  ULDC UR8, c[0x0][0x288] ;  /* 0x0000a20000087ab9 */ /* 0x000fe40000000800 */
[----:B------:R-:W-:Y:S01]  /*af90*/  USEL UR43, UR4, 0x1, UP0 ;  /* 0x00000001042b7887 */ /* 0x000fe20008000000 */
[----:B------:R-:W-:Y:S01]  /*afa0*/  @UP1 ULDC UR5, c[0x0][0x44c] ;  /* 0x0001130000051ab9 */ /* 0x000fe20000000800 */
[----:B0-----:R-:W-:-:S04]  /*afb0*/  ISETP.NE.U32.AND P0, PT, R2, RZ, PT ;  /* 0x000000ff0200720c */ /* 0x001fc80003f05070 */
[----:B------:R-:W-:Y:S01]  /*afc0*/  ISETP.NE.AND.EX P0, PT, R3, RZ, PT, P0 ;  /* 0x000000ff0300720c */ /* 0x000fe20003f05300 */
[----:B-1----:R-:W-:Y:S02]  /*afd0*/  UIMAD UR6, UR49, UR6, 0xbf ;  /* 0x000000bf310674a4 */ /* 0x002fe4000f8e0206 */
[----:B------:R-:W-:Y:S02]  /*afe0*/  UIMAD UR43, UR43, UR7, URZ ;  /* 0x000000072b2b72a4 */ /* 0x000fe4000f8e023f */
[----:B------:R-:W-:Y:S01]  /*aff0*/  UIMAD.WIDE.U32 UR4, UR6, UR5, URZ ;  /* 0x00000005060472a5 */ /* 0x000fe2000f8e003f */
[----:B------:R-:W-:-:S03]  /*b000*/  @UP1 ULDC UR7, c[0x0][0x450] ;  /* 0x0001140000071ab9 */ /* 0x000fc60000000800 */
[----:B------:R-:W-:-:S04]  /*b010*/  @UP1 USHF.R.U32.HI UR6, URZ, UR7, UR5 ;  /* 0x000000073f061299 */ /* 0x000fc80008011605 */
[----:B------:R-:W0:Y:S01]  /*b020*/  @P0 LDC.64 R2, c[0x0][0xa28] ;  /* 0x00028a00ff020b82 */ /* 0x000e220000000a00 */
[----:B------:R-:W-:Y:S02]  /*b030*/  UIADD3 UR5, UR43, 0x80, -UR8 ;  /* 0x000000802b057890 */ /* 0x000fe4000fffe808 */
[----:B------:R-:W-:Y:S02]  /*b040*/  UIADD3 UR4, UR43, 0x7f, URZ ;  /* 0x0000007f2b047890 */ /* 0x000fe4000fffe03f */
[----:B------:R-:W-:Y:S02]  /*b050*/  UIADD3 UR6, UR5, UR6, URZ ;  /* 0x0000000605067290 */ /* 0x000fe4000fffe03f */
[----:B------:R-:W-:Y:S02]  /*b060*/  USHF.R.S32.HI UR5, URZ, 0x1f, UR4 ;  /* 0x0000001f3f057899 */ /* 0x000fe40008011404 */
[----:B------:R-:W-:Y:S02]  /*b070*/  USHF.R.S32.HI UR7, URZ, 0x1f, UR6 ;  /* 0x0000001f3f077899 */ /* 0x000fe40008011406 */
[----:B------:R-:W-:-:S02]  /*b080*/  ULEA.HI UR5, UR5, UR4, URZ, 0x7 ;  /* 0x0000000405057291 */ /* 0x000fc4000f8f383f */
[----:B------:R-:W-:Y:S02]  /*b090*/  ULEA.HI UR7, UR7, UR6, URZ, 0x7 ;  /* 0x0000000607077291 */ /* 0x000fe4000f8f383f */
[----:B------:R-:W-:Y:S02]  /*b0a0*/  USHF.R.S32.HI UR44, URZ, 0x7, UR5 ;  /* 0x000000073f2c7899 */ /* 0x000fe40008011405 */
[----:B------:R-:W-:-:S04]  /*b0b0*/  USHF.R.S32.HI UR46, URZ, 0x7, UR7 ;  /* 0x000000073f2e7899 */ /* 0x000fc80008011407 */
[----:B------:R-:W-:Y:S02]  /*b0c0*/  UISETP.LT.AND UP0, UPT, UR44, UR46, UPT ;  /* 0x0000002e2c00728c */ /* 0x000fe4000bf01270 */
[----:B------:R-:W-:Y:S01]  /*b0d0*/  UP2UR UR50, UPR, URZ, 0x2 ;  /* 0x000000023f327883 */ /* 0x000fe20008000000 */
[----:B0-----:R-:W-:Y:S01]  /*b0e0*/  @P0 IMAD.WIDE R2, R24, 0x4, R2 ;  /* 0x0000000418020825 */ /* 0x001fe200078e0202 */
[----:B------:R-:W-:-:S04]  /*b0f0*/  USEL UR11, UR44, UR46, UP0 ;  /* 0x0000002e2c0b7287 */ /* 0x000fc80008000000 */
[----:B------:R-:W-:Y:S01]  /*b100*/  UISETP.GE.AND UP1, UPT, UR11, 0x1, UPT ;  /* 0x000000010b00788c */ /* 0x000fe2000bf26270 */
[----:B------:R0:W5:Y:S01]  /*b110*/  @P0 LDG.E R19, desc[UR38][R2.64] ;  /* 0x0000002602130981 */ /* 0x000162000c1e1900 */
[----:B------:R-:W-:Y:S02]  /*b120*/  USHF.R.U32.HI UR9, URZ, 0x10, UR45 ;  /* 0x000000103f097899 */ /* 0x000fe4000801162d */
[----:B------:R-:W-:Y:S02]  /*b130*/  ULOP3.LUT UR45, UR45, 0xffff, URZ, 0xc0, !UPT ;  /* 0x0000ffff2d2d7892 */ /* 0x000fe4000f8ec03f */
[----:B------:R-:W-:Y:S01]  /*b140*/  PLOP3.LUT P0, PT, PT, PT, UP1, 0x80, 0x0 ;  /* 0x000000000000781c */ /* 0x000fe20003f0f018 */
[----:B------:R-:W-:Y:S01]  /*b150*/  UISETP.NE.AND UP0, UPT, UR9, URZ, UPT ;  /* 0x0000003f0900728c */ /* 0x000fe2000bf05270 */
[----:B------:R-:W-:-:S10]  /*b160*/  UMOV UR41, URZ ;  /* 0x0000003f00297c82 */ /* 0x000fd40008000000 */
[----:B------:R-:W-:Y:S01]  /*b170*/  @!UP0 ULDC UR9, c[0x0][0x9f0] ;  /* 0x00027c0000098ab9 */ /* 0x000fe20000000800 */
[----:B0-----:R-:W-:Y:S05]  /*b180*/  @!P0 BRA `(.L_x_2206) ;  /* 0x0000000000788947 */ /* 0x001fea0003800000 */
[----:B------:R-:W-:Y:S01]  /*b190*/  IABS R2, UR9 ;  /* 0x0000000900027c13 */ /* 0x000fe20008000000 */
[----:B------:R-:W-:Y:S02]  /*b1a0*/  UIADD3 UR6, UR9, -0x1, UR11 ;  /* 0xffffffff09067890 */ /* 0x000fe4000fffe00b */
[----:B------:R-:W-:Y:S01]  /*b1b0*/  IABS R5, UR9 ;  /* 0x0000000900057c13 */ /* 0x000fe20008000000 */
[----:B------:R-:W-:Y:S01]  /*b1c0*/  UMOV UR4, URZ ;  /* 0x0000003f00047c82 */ /* 0x000fe20008000000 */
[----:B------:R-:W-:Y:S02]  /*b1d0*/  R2UR UR10, R2 ;  /* 0x00000000020a72ca */ /* 0x000fe400000e0000 */
[----:B------:R-:W-:Y:S01]  /*b1e0*/  IABS R4, UR6 ;  /* 0x0000000600047c13 */ /* 0x000fe20008000000 */
[----:B------:R-:W-:-:S03]  /*b1f0*/  ULOP3.LUT UR6, UR6, UR9, URZ, 0x3c, !UPT ;  /* 0x0000000906067292 */ /* 0x000fc6000f8e3c3f */
[----:B------:R-:W-:-:S07]  /*b200*/  R2UR UR8, R4 ;  /* 0x00000000040872ca */ /* 0x000fce00000e0000 */
[----:B------:R-:W0:Y:S08]  /*b210*/  I2F.RP R2, UR10 ;  /* 0x0000000a00027d06 */ /* 0x000e300008209400 */
[----:B0-----:R-:W0:Y:S02]  /*b220*/  MUFU.RCP R2, R2 ;  /* 0x0000000200027308 */ /* 0x001e240000001000 */
[----:B0-----:R-:W-:Y:S01]  /*b230*/  IADD3 R3, R2, 0xffffffe, RZ ;  /* 0x0ffffffe02037810 */ /* 0x001fe20007ffe0ff */
[----:B------:R-:W-:-:S05]  /*b240*/  IMAD.MOV R2, RZ, RZ, -R5 ;  /* 0x000000ffff027224 */ /* 0x000fca00078e0a05 */
        /* <DEDUP_REMOVED lines=18> */
.L_x_2206:
[----:B------:R-:W-:Y:S02]  /*b370*/  UIMAD UR51, UR45, UR41, URZ ;  /* 0x000000292d3372a4 */ /* 0x000fe4000f8e023f */
[----:B------:R-:W-:Y:S02]  /*b380*/  IMAD.U32 R3, RZ, RZ, UR41 ;  /* 0x00000029ff037e24 */ /* 0x000fe4000f8e00ff */
[----:B------:R-:W-:Y:S02]  /*b390*/  IMAD.MOV.U32 R10, RZ, RZ, 0x1 ;  /* 0x00000001ff0a7424 */ /* 0x000fe400078e00ff */
[----:B------:R-:W-:-:S05]  /*b3a0*/  IMAD.U32 R2, RZ, RZ, UR51 ;  /* 0x00000033ff027e24 */ /* 0x000fca000f8e00ff */
[----:B------:R-:W-:-:S04]  /*b3b0*/  VIADDMNMX R2, R2, R3, UR11, PT ;  /* 0x0000000b02027e46 */ /* 0x000fc8000b800103 */
[----:B------:R-:W-:Y:S02]  /*b3c0*/  R2UR UR52, R2 ;  /* 0x00000000023472ca */ /* 0x000fe400000e0000 */
[----:B------:R-:W-:-:S11]  /*b3d0*/  MOV R2, RZ ;  /* 0x000000ff00027202 */ /* 0x000fd60000000f00 */
        /* <DEDUP_REMOVED lines=14> */
[----:B------:R-:W-:Y:S01]  /*b4c0*/  MOV R6, UR6 ;  /* 0x0000000600067c02 */ /* 0x000fe20008000f00 */
[----:B------:R-:W-:Y:S01]  /*b4d0*/  IMAD.U32 R5, RZ, RZ, UR5 ;  /* 0x00000005ff057e24 */ /* 0x000fe2000f8e00ff */
[----:B------:R-:W0:Y:S01]  /*b4e0*/  LDC.64 R2, c[0x4][R2] ;  /* 0x0100000002027b82 */ /* 0x000e220000000a00 */
[----:B------:R-:W-:Y:S01]  /*b4f0*/  ULDC.64 UR4, c[0x4][0x8] ;  /* 0x0100020000047ab9 */ /* 0x000fe20000000a00 */
[----:B------:R-:W-:Y:S01]  /*b500*/  IMAD.U32 R7, RZ, RZ, UR7 ;  /* 0x00000007ff077e24 */ /* 0x000fe2000f8e00ff */
[----:B------:R-:W-:Y:S01]  /*b510*/  MOV R8, 0x70 ;  /* 0x0000007000087802 */ /* 0x000fe20000000f00 */
[----:B------:R-:W-:-:S02]  /*b520*/  IMAD.U32 R10, RZ, RZ, UR4 ;  /* 0x00000004ff0a7e24 */ /* 0x000fc4000f8e00ff */
[----:B------:R-:W-:Y:S02]  /*b530*/  IMAD.U32 R11, RZ, RZ, UR5 ;  /* 0x00000005ff0b7e24 */ /* 0x000fe4000f8e00ff */
[----:B------:R-:W-:Y:S02]  /*b540*/  IMAD.MOV.U32 R12, RZ, RZ, 0x1 ;  /* 0x00000001ff0c7424 */ /* 0x000fe400078e00ff */
[----:B------:R-:W-:-:S07]  /*b550*/  IMAD.MOV.U32 R13, RZ, RZ, RZ ;  /* 0x000000ffff0d7224 */ /* 0x000fce00078e00ff */
[----:B------:R-:W-:-:S07]  /*b560*/  LEPC R20, `(.L_x_2207) ;  /* 0x000000001014794e */ /* 0x000fce0000000000 */
[----:B0----5:R-:W-:Y:S05]  /*b570*/  CALL.ABS.NOINC R2 ;  /* 0x0000000002007343 */ /* 0x021fea0003c00000 */
.L_x_2207:
        /* <DEDUP_REMOVED lines=9> */
[----:B------:R-:W-:Y:S01]  /*b610*/  MOV R5, UR5 ;  /* 0x0000000500057c02 */ /* 0x000fe20008000f00 */
[----:B------:R-:W-:Y:S01]  /*b620*/  ULDC.64 UR4, c[0x4][0x10] ;  /* 0x0100040000047ab9 */ /* 0x000fe20000000a00 */
[----:B------:R-:W-:Y:S01]  /*b630*/  IMAD.U32 R6, RZ, RZ, UR6 ;  /* 0x00000006ff067e24 */ /* 0x000fe2000f8e00ff */
[----:B------:R-:W-:Y:S01]  /*b640*/  MOV R11, UR5 ;  /* 0x00000005000b7c02 */ /* 0x000fe20008000f00 */
[----:B------:R-:W-:Y:S02]  /*b650*/  IMAD.U32 R7, RZ, RZ, UR7 ;  /* 0x00000007ff077e24 */ /* 0x000fe4000f8e00ff */
[----:B------:R-:W-:-:S02]  /*b660*/  IMAD.U32 R10, RZ, RZ, UR4 ;  /* 0x00000004ff0a7e24 */ /* 0x000fc4000f8e00ff */
[----:B------:R-:W-:Y:S02]  /*b670*/  IMAD.MOV.U32 R8, RZ, RZ, 0x70 ;  /* 0x00000070ff087424 */ /* 0x000fe400078e00ff */
[----:B------:R-:W-:Y:S02]  /*b680*/  IMAD.MOV.U32 R12, RZ, RZ, 0x1 ;  /* 0x00000001ff0c7424 */ /* 0x000fe400078e00ff */
[----:B0-----:R-:W-:-:S07]  /*b690*/  IMAD.MOV.U32 R13, RZ, RZ, RZ ;  /* 0x000000ffff0d7224 */ /* 0x001fce00078e00ff */
[----:B------:R-:W-:-:S07]  /*b6a0*/  LEPC R20, `(.L_x_2209) ;  /* 0x000000001014794e */ /* 0x000fce0000000000 */
[----:B-1---5:R-:W-:Y:S05]  /*b6b0*/  CALL.ABS.NOINC R2 ;  /* 0x0000000002007343 */ /* 0x022fea0003c00000 */
.L_x_2209:
[----:B------:R0:W1:Y:S01]  /*b6c0*/  LDC.64 R2, c[0x4][R16] ;  /* 0x0100000010027b82 */ /* 0x0000620000000a00 */
[----:B------:R-:W-:Y:S01]  /*b6d0*/  ULDC.64 UR4, c[0x4][0x88] ;  /* 0x0100220000047ab9 */ /* 0x000fe20000000a00 */
[----:B------:R-:W-:Y:S01]  /*b6e0*/  ULDC.64 UR6, c[0x4][0x90] ;  /* 0x0100240000067ab9 */ /* 0x000fe20000000a00 */
[----:B------:R-:W-:Y:S01]  /*b6f0*/  MOV R4, UR4 ;  /* 0x0000000400047c02 */ /* 0x000fe20008000f00 */
[----:B------:R-:W-:Y:S01]  /*b700*/  IMAD.U32 R5, RZ, RZ, UR5 ;  /* 0x00000005ff057e24 */ /* 0x000fe2000f8e00ff */
[----:B------:R-:W-:Y:S01]  /*b710*/  ULDC.64 UR4, c[0x4][0x18] ;  /* 0x0100060000047ab9 */ /* 0x000fe20000000a00 */
[----:B------:R-:W-:Y:S01]  /*b720*/  IMAD.U32 R6, RZ, RZ, UR6 ;  /* 0x00000006ff067e24 */ /* 0x000fe2000f8e00ff */
[----:B------:R-:W-:Y:S01]  /*b730*/  MOV R10, UR4 ;  /* 0x00000004000a7c02 */ /* 0x000fe20008000f00 */
[----:B------:R-:W-:Y:S01]  /*b740*/  IMAD.U32 R7, RZ, RZ, UR7 ;  /* 0x00000007ff077e24 */ /* 0x000fe2000f8e00ff */
[----:B------:R-:W-:Y:S01]  /*b750*/  MOV R13, RZ ;  /* 0x000000ff000d7202 */ /* 0x000fe20000000f00 */
[----:B------:R-:W-:-:S02]  /*b760*/  IMAD.U32 R11, RZ, RZ, UR5 ;  /* 0x00000005ff0b7e24 */ /* 0x000fc4000f8e00ff */
[----:B------:R-:W-:Y:S02]  /*b770*/  IMAD.MOV.U32 R8, RZ, RZ, 0x70 ;  /* 0x00000070ff087424 */ /* 0x000fe400078e00ff */
[----:B0-----:R-:W-:-:S07]  /*b780*/  IMAD.MOV.U32 R12, RZ, RZ, 0x1 ;  /* 0x00000001ff0c7424 */ /* 0x001fce00078e00ff */
[----:B------:R-:W-:-:S07]  /*b790*/  LEPC R20, `(.L_x_2208) ;  /* 0x000000001014794e */ /* 0x000fce0000000000 */
[----:B-1----:R-:W-:Y:S05]  /*b7a0*/  CALL.ABS.NOINC R2 ;  /* 0x0000000002007343 */ /* 0x002fea0003c00000 */
.L_x_2208:
        /* <DEDUP_REMOVED lines=8> */
[----:B------:R-:W-:Y:S01]  /*b830*/  IMAD.U32 R0, RZ, RZ, UR52 ;  /* 0x00000034ff007e24 */ /* 0x000fe2000f8e00ff */
[C---:B------:R-:W-:Y:S01]  /*b840*/  LOP3.LUT R9, R22.reuse, 0x7f, RZ, 0xc0, !PT ;  /* 0x0000007f16097812 */ /* 0x040fe200078ec0ff */
[----:B------:R-:W-:Y:S01]  /*b850*/  IMAD.SHL.U32 R23, R22, 0x10, RZ ;  /* 0x0000001016177824 */ /* 0x000fe200078e00ff */
[----:B-1----:R-:W-:Y:S01]  /*b860*/  ISETP.NE.AND P1, PT, R16, 0x1, PT ;  /* 0x000000011000780c */ /* 0x002fe20003f25270 */
[----:B------:R-:W-:Y:S01]  /*b870*/  IMAD.MOV.U32 R6, RZ, RZ, RZ ;  /* 0x000000ffff067224 */ /* 0x000fe200078e00ff */
[----:B------:R-:W-:Y:S02]  /*b880*/  IADD3 R0, R0, -0x1, RZ ;  /* 0xffffffff00007810 */ /* 0x000fe40007ffe0ff */
[----:B------:R-:W-:Y:S02]  /*b890*/  SHF.R.U32.HI R4, RZ, 0x3, R9 ;  /* 0x00000003ff047819 */ /* 0x000fe40000011609 */
[----:B------:R-:W-:-:S03]  /*b8a0*/  LOP3.LUT R23, R23, 0x70, RZ, 0xc0, !PT ;  /* 0x0000007017177812 */ /* 0x000fc600078ec0ff */
[----:B------:R-:W-:-:S04]  /*b8b0*/  IMAD R4, R0, 0x80, R4 ;  /* 0x0000008000047824 */ /* 0x000fc800078e0204 */
[----:B------:R-:W-:Y:S01]  /*b8c0*/  IMAD.IADD R4, R23, 0x1, R4 ;  /* 0x0000000117047824 */ /* 0x000fe200078e0204 */
[----:B0-----:R-:W0:Y:S03]  /*b8d0*/  @P1 LDC R2, c[0x0][0x434] ;  /* 0x00010d00ff021b82 */ /* 0x001e260000000800 */
[C---:B-----5:R-:W-:Y:S01]  /*b8e0*/  IMAD.IADD R7, R4.reuse, 0x1, R19 ;  /* 0x0000000104077824 */ /* 0x060fe200078e0213 */
[----:B------:R-:W-:-:S04]  /*b8f0*/  ISETP.GE.AND P0, PT, R4, UR43, PT ;  /* 0x0000002b04007c0c */ /* 0x000fc8000bf06270 */
[----:B------:R-:W1:Y:S01]  /*b900*/  @P1 LDC R3, c[0x0][0x438] ;  /* 0x00010e00ff031b82 */ /* 0x000e620000000800 */
[----:B------:R-:W-:-:S08]  /*b910*/  MOV R8, R7 ;  /* 0x0000000700087202 */ /* 0x000fd00000000f00 */
[----:B------:R-:W3:Y:S01]  /*b920*/  @!P0 LDC.64 R10, c[0x0][0x428] ;  /* 0x00010a00ff0a8b82 */ /* 0x000ee20000000a00 */
[----:B0-----:R-:W-:-:S07]  /*b930*/  @P1 IMAD.HI.U32 R2, R7, R2, RZ ;  /* 0x0000000207021227 */ /* 0x001fce00078e00ff */
[----:B------:R-:W0:Y:S01]  /*b940*/  @!P0 LDC.64 R4, c[0x0][0x418] ;  /* 0x00010600ff048b82 */ /* 0x000e220000000a00 */
[----:B-1----:R-:W-:-:S04]  /*b950*/  @P1 SHF.R.U32.HI R8, RZ, R3, R2 ;  /* 0x00000003ff081219 */ /* 0x002fc80000011602 */
[----:B------:R-:W-:Y:S02]  /*b960*/  @!P0 SHF.R.S32.HI R3, RZ, 0x1f, R8 ;  /* 0x0000001fff038819 */ /* 0x000fe40000011408 */
[----:B--2---:R-:W-:-:S05]  /*b970*/  SHF.R.S32.HI R29, RZ, 0x1f, R28 ;  /* 0x0000001fff1d7819 */ /* 0x004fca000001141c */
[----:B---3--:R-:W-:-:S04]  /*b980*/  @!P0 IMAD R2, R29, R10, RZ ;  /* 0x0000000a1d028224 */ /* 0x008fc800078e02ff */
[----:B------:R-:W-:Y:S02]  /*b990*/  @!P0 IMAD R11, R28, R11, R2 ;  /* 0x0000000b1c0b8224 */ /* 0x000fe400078e0202 */
[----:B------:R-:W-:-:S04]  /*b9a0*/  @!P0 IMAD.MOV.U32 R2, RZ, RZ, R8 ;  /* 0x000000ffff028224 */ /* 0x000fc800078e0008 */
[----:B------:R-:W-:-:S04]  /*b9b0*/  @!P0 IMAD.WIDE.U32 R2, R28, R10, R2 ;  /* 0x0000000a1c028225 */ /* 0x000fc800078e0002 */
[----:B------:R-:W-:Y:S01]  /*b9c0*/  @!P0 IMAD.IADD R3, R3, 0x1, R11 ;  /* 0x0000000103038824 */ /* 0x000fe200078e020b */
[----:B0-----:R-:W-:-:S04]  /*b9d0*/  @!P0 LEA R4, P1, R2, R4, 0x2 ;  /* 0x0000000402048211 */ /* 0x001fc800078210ff */
[----:B------:R-:W-:-:S05]  /*b9e0*/  @!P0 LEA.HI.X R5, R2, R5, R3, 0x2, P1 ;  /* 0x0000000502058211 */ /* 0x000fca00008f1403 */
[----:B------:R0:W5:Y:S01]  /*b9f0*/  @!P0 LDG.E R6, desc[UR38][R4.64] ;  /* 0x0000002604068981 */ /* 0x000162000c1e1900 */
[----:B------:R-:W-:-:S03]  /*ba00*/  UMOV UR4, 0xffffffff ;  /* 0xffffffff00047882 */ /* 0x000fc60000000000 */
[----:B------:R-:W-:Y:S05]  /*ba10*/  BRA.DIV UR4, `(.L_x_2210) ;  /* 0x0000003204887947 */ /* 0x000fea000b800000 */
.L_x_2250:
[----:B------:R-:W-:Y:S01]  /*ba20*/  ULOP3.LUT UR4, UR40, 0x2, URZ, 0xfc, !UPT ;  /* 0x0000000228047892 */ /* 0x000fe2000f8efc3f */
[----:B------:R-:W-:Y:S01]  /*ba30*/  IMAD.MOV R2, RZ, RZ, -R8 ;  /* 0x000000ffff027224 */ /* 0x000fe200078e0a08 */
[----:B------:R-:W-:Y:S01]  /*ba40*/  MOV R26, R0 ;  /* 0x00000000001a7202 */ /* 0x000fe20000000f00 */
[----:B------:R-:W-:Y:S02]  /*ba50*/  IMAD.U32 R27, RZ, RZ, UR42 ;  /* 0x0000002aff1b7e24 */ /* 0x000fe4000f8e00ff */
[----:B0-----:R-:W-:Y:S01]  /*ba60*/  IMAD.SHL.U32 R4, R22, 0x8, RZ ;  /* 0x0000000816047824 */ /* 0x001fe200078e00ff */
[----:B------:R-:W-:Y:S01]  /*ba70*/  MOV R3, UR4 ;  /* 0x0000000400037c02 */ /* 0x000fe20008000f00 */
[----:B------:R-:W-:Y:S01]  /*ba80*/  IMAD R7, R16, R2, R7 ;  /* 0x0000000210077224 */ /* 0x000fe200078e0207 */
[----:B------:R-:W-:Y:S02]  /*ba90*/  SHF.R.S32.HI R27, RZ, 0x1f, R27 ;  /* 0x0000001fff1b7819 */ /* 0x000fe4000001141b */
[----:B------:R-:W-:-:S02]  /*baa0*/  ISETP.NE.AND P0, PT, R3, 0x3, PT ;  /* 0x000000030300780c */ /* 0x000fc40003f05270 */
[----:B------:R-:W-:-:S11]  /*bab0*/  LOP3.LUT R16, R4, 0x38, RZ, 0xc0, !PT ;  /* 0x0000003804107812 */ /* 0x000fd600078ec0ff */
[----:B------:R-:W-:Y:S05]  /*bac0*/  @!P0 BRA `(.L_x_2211) ;  /* 0x0000000000048947 */ /* 0x000fea0003800000 */
[----:B------:R-:W-:Y:S01]  /*bad0*/  BPT.TRAP 0x1 ;  /* 0x000000040000795c */ /* 0x000fe20000300000 */
.L_x_2211:
[----:B------:R-:W-:Y:S01]  /*bae0*/  IMAD.MOV.U32 R10, RZ, RZ, 0x1 ;  /* 0x00000001ff0a7424 */ /* 0x000fe200078e00ff */
[----:B------:R-:W-:Y:S01]  /*baf0*/  SHF.R.S32.HI R8, RZ, 0x1f, R7 ;  /* 0x0000001fff087819 */ /* 0x000fe20000011407 */
[----:B------:R-:W-:Y:S01]  /*bb00*/  ULDC.64 UR4, c[0x0][0x328] ;  /* 0x0000ca0000047ab9 */ /* 0x000fe20000000a00 */
[----:B------:R-:W-:Y:S02]  /*bb10*/  R2UR UR6, R27 ;  /* 0x000000001b0672ca */ /* 0x000fe400000e0000 */
[----:B------:R-:W-:Y:S01]  /*bb20*/  SHF.L.U32 R10, R10, 0x1f, RZ ;  /* 0x0000001f0a0a7819 */ /* 0x000fe200000006ff */
[----:B------:R-:W-:-:S03]  /*bb30*/  IMAD R2, R8, UR4, RZ ;  /* 0x0000000408027c24 */ /* 0x000fc6000f8e02ff */
[----:B------:R-:W0:Y:S01]  /*bb40*/  SYNCS.PHASECHK.TRANS64.TRYWAIT P0, [UR47+0x16840], R10 ;  /* 0x0168400aff0075a7 */ /* 0x000e22000800016f */
[C---:B------:R-:W-:Y:S02]  /*bb50*/  IMAD R5, R7.reuse, UR5, R2 ;  /* 0x0000000507057c24 */ /* 0x040fe4000f8e0202 */
[----:B------:R-:W-:Y:S01]  /*bb60*/  IMAD.WIDE.U32 R2, R7, UR4, RZ ;  /* 0x0000000407027c25 */ /* 0x000fe2000f8e00ff */
[----:B------:R-:W-:-:S03]  /*bb70*/  ULDC.64 UR4, c[0x0][0x338] ;  /* 0x0000ce0000047ab9 */ /* 0x000fc60000000a00 */
[----:B------:R-:W-:Y:S01]  /*bb80*/  IMAD.IADD R3, R3, 0x1, R5 ;  /* 0x0000000103037824 */ /* 0x000fe200078e0205 */
[----:B-----5:R-:W-:Y:S01]  /*bb90*/  SHF.R.S32.HI R5, RZ, 0x1f, R6 ;  /* 0x0000001fff057819 */ /* 0x020fe20000011406 */
[----:B------:R-:W-:-:S04]  /*bba0*/  IMAD.WIDE.U32 R2, R6, UR4, R2 ;  /* 0x0000000406027c25 */ /* 0x000fc8000f8e0002 */
[----:B------:R-:W-:-:S04]  /*bbb0*/  IMAD R11, R5, UR4, RZ ;  /* 0x00000004050b7c24 */ /* 0x000fc8000f8e02ff */
        /* <DEDUP_REMOVED lines=8> */
[----:B------:R-:W-:Y:S01]  /*bc40*/  VIADD R3, R3, UR4 ;  /* 0x0000000403037c36 */ /* 0x000fe20008000000 */
[----:B------:R-:W-:-:S04]  /*bc50*/  LEA R17, P1, R2, UR6, 0x1 ;  /* 0x0000000602117c11 */ /* 0x000fc8000f8208ff */
[----:B------:R-:W-:Y:S01]  /*bc60*/  LEA.HI.X R18, R2, UR7, R3, 0x1, P1 ;  /* 0x0000000702127c11 */ /* 0x000fe200088f0c03 */
[----:B0-----:R-:W-:Y:S08]  /*bc70*/  @!P0 BRA `(.L_x_2212) ;  /* 0x0000003000108947 */ /* 0x001ff00003800000 */
.L_x_2251:
[----:B------:R-:W-:Y:S01]  /*bc80*/  ULDC.64 UR4, c[0x0][0x300] ;  /* 0x0000c00000047ab9 */ /* 0x000fe20000000a00 */
[----:B------:R-:W-:Y:S01]  /*bc90*/  R2UR UR6, R27 ;  /* 0x000000001b0672ca */ /* 0x000fe200000e0000 */
[----:B------:R-:W-:Y:S01]  /*bca0*/  IMAD R8, R8, UR4, RZ ;  /* 0x0000000408087c24 */ /* 0x000fe2000f8e02ff */
[----:B------:R-:W-:Y:S01]  /*bcb0*/  SHF.R.U32.HI R12, RZ, 0x3, R9 ;  /* 0x00000003ff0c7819 */ /* 0x000fe20000011609 */
[----:B0-----:R-:W-:-:S04]  /*bcc0*/  IMAD.WIDE.U32 R2, R7, UR4, RZ ;  /* 0x0000000407027c25 */ /* 0x001fc8000f8e00ff */
[----:B------:R-:W-:Y:S01]  /*bcd0*/  IMAD R11, R7, UR5, R8 ;  /* 0x00000005070b7c24 */ /* 0x000fe2000f8e0208 */
[----:B------:R-:W-:Y:S01]  /*bce0*/  ULDC.64 UR4, c[0x0][0x310] ;  /* 0x0000c40000047ab9 */ /* 0x000fe20000000a00 */
[----:B------:R-:W-:Y:S02]  /*bcf0*/  IMAD.MOV.U32 R7, RZ, RZ, -0x80 ;  /* 0xffffff80ff077424 */ /* 0x000fe400078e00ff */
[----:B------:R-:W-:Y:S02]  /*bd00*/  IMAD.IADD R3, R3, 0x1, R11 ;  /* 0x0000000103037824 */ /* 0x000fe400078e020b */
[----:B------:R-:W-:Y:S02]  /*bd10*/  IMAD R5, R5, UR4, RZ ;  /* 0x0000000405057c24 */ /* 0x000fe4000f8e02ff */
[----:B------:R-:W-:-:S04]  /*bd20*/  IMAD.WIDE.U32 R2, R6, UR4, R2 ;  /* 0x0000000406027c25 */ /* 0x000fc8000f8e0002 */
[----:B------:R-:W-:Y:S01]  /*bd30*/  IMAD R5, R6, UR5, R5 ;  /* 0x0000000506057c24 */ /* 0x000fe2000f8e0205 */
[----:B------:R-:W-:Y:S01]  /*bd40*/  ULDC.64 UR4, c[0x0][0x308] ;  /* 0x0000c20000047ab9 */ /* 0x000fe20000000a00 */
[----:B------:R-:W-:Y:S02]  /*bd50*/  IMAD R6, R0, R7, UR43 ;  /* 0x0000002b00067e24 */ /* 0x000fe4000f8e0207 */
[----:B------:R-:W-:Y:S01]  /*bd60*/  IMAD.IADD R3, R3, 0x1, R5 ;  /* 0x0000000103037824 */ /* 0x000fe200078e0205 */
[----:B------:R-:W-:Y:S01]  /*bd70*/  MOV R5, UR4 ;  /* 0x0000000400057c02 */ /* 0x000fe20008000f00 */
[----:B------:R-:W-:-:S03]  /*bd80*/  UIMAD UR4, UR6, UR4, URZ ;  /* 0x00000004060472a4 */ /* 0x000fc6000f8e023f */
[----:B------:R-:W-:Y:S01]  /*bd90*/  ULDC.64 UR6, c[0x0][0x2e8] ;  /* 0x0000ba0000067ab9 */ /* 0x000fe20000000a00 */
[----:B------:R-:W-:Y:S02]  /*bda0*/  UIMAD UR4, UR42, UR5, UR4 ;  /* 0x000000052a0472a4 */ /* 0x000fe4000f8e0204 */
[----:B------:R-:W-:Y:S01]  /*bdb0*/  IMAD.WIDE.U32 R2, R5, UR42, R2 ;  /* 0x0000002a05027c25 */ /* 0x000fe2000f8e0002 */
[----:B------:R-:W-:-:S03]  /*bdc0*/  LOP3.LUT R5, R4, 0x1c0, RZ, 0xc0, !PT ;  /* 0x000001c004057812 */ /* 0x000fc600078ec0ff */
[----:B------:R-:W-:Y:S01]  /*bdd0*/  VIADD R3, R3, UR4 ;  /* 0x0000000403037c36 */ /* 0x000fe20008000000 */
[----:B------:R-:W-:Y:S01]  /*bde0*/  ULDC UR4, c[0x0][0x2f4] ;  /* 0x0000bd0000047ab9 */ /* 0x000fe20000000800 */
[----:B------:R-:W-:Y:S02]  /*bdf0*/  LEA R0, P0, R2, UR6, 0x1 ;  /* 0x0000000602007c11 */ /* 0x000fe4000f8008ff */
[----:B------:R-:W-:Y:S01]  /*be00*/  ISETP.GE.AND P3, PT, R16, UR4, PT ;  /* 0x0000000410007c0c */ /* 0x000fe2000bf66270 */
[----:B------:R-:W-:Y:S01]  /*be10*/  UMOV UR4, 0xffffffff ;  /* 0xffffffff00047882 */ /* 0x000fe20000000000 */
[----:B------:R-:W-:Y:S02]  /*be20*/  LOP3.LUT R5, R5, 0x38, R4, 0xf8, !PT ;  /* 0x0000003805057812 */ /* 0x000fe400078ef804 */
[----:B------:R-:W-:Y:S02]  /*be30*/  LEA.HI.X R4, R2, UR7, R3, 0x1, P0 ;  /* 0x0000000702047c11 */ /* 0x000fe400080f0c03 */
[----:B------:R-:W-:-:S02]  /*be40*/  P2R R2, PR, RZ, 0x8 ;  /* 0x00000008ff027803 */ /* 0x000fc40000000000 */
[----:B------:R-:W-:Y:S01]  /*be50*/  LOP3.LUT R3, R5, 0x38, R22, 0x78, !PT ;  /* 0x0000003805037812 */ /* 0x000fe200078e7816 */
[----:B------:R-:W-:Y:S01]  /*be60*/  IMAD.IADD R5, R6, 0x1, -R12 ;  /* 0x0000000106057824 */ /* 0x000fe200078e0a0c */
[----:B------:R-:W-:Y:S01]  /*be70*/  SHF.L.U32 R22, R9, 0x3, RZ ;  /* 0x0000000309167819 */ /* 0x000fe200000006ff */
[----:B------:R0:W-:Y:S03]  /*be80*/  STL [R1], R2 ;  /* 0x0000000201007387 */ /* 0x0001e60000100800 */
[----:B------:R-:W-:Y:S02]  /*be90*/  ISETP.GE.AND P0, PT, R5, 0x1, PT ;  /* 0x000000010500780c */ /* 0x000fe40003f06270 */
[----:B------:R-:W-:Y:S01]  /*bea0*/  LOP3.LUT R22, R3, 0x200, R22, 0xf8, !PT ;  /* 0x0000020003167812 */ /* 0x000fe200078ef816 */
[----:B------:R-:W-:Y:S10]  /*beb0*/  BRA.DIV UR4, `(.L_x_2213) ;  /* 0x0000002e04987947 */ /* 0x000ff4000b800000 */
[----:B------:R-:W1:Y:S01]  /*bec0*/  SHFL.IDX PT, R14, R0, RZ, 0x181f ;  /* 0x00181fff000e7589 */ /* 0x000e6200000e0000 */
[----:B------:R-:W-:-:S03]  /*bed0*/  @P0 LEA R7, R22, UR47, 0x1 ;  /* 0x0000002f16070c11 */ /* 0x000fc6000f8e08ff */
[----:B0-----:R-:W0:Y:S04]  /*bee0*/  SHFL.IDX PT, R2, R4, RZ, 0x181f ;  /* 0x00181fff04027589 */ /* 0x001e2800000e0000 */
[----:B------:R-:W-:Y:S04]  /*bef0*/  SHFL.IDX PT, R8, R4, 0x1, 0x181f ;  /* 0x00381f0004087f89 */ /* 0x000fe800000e0000 */
[----:B------:R-:W-:Y:S04]  /*bf00*/  SHFL.IDX PT, R9, R0, 0x2, 0x181f ;  /* 0x00581f0000097f89 */ /* 0x000fe800000e0000 */
[----:B------:R-:W-:Y:S01]  /*bf10*/  SHFL.IDX PT, R6, R4, 0x2, 0x181f ;  /* 0x00581f0004067f89 */ /* 0x000fe200000e0000 */
[----:B-1----:R-:W-:-:S05]  /*bf20*/  @P0 LEA R14, P1, R16, R14, 0x1 ;  /* 0x0000000e100e0211 */ /* 0x002fca00078208ff */
[----:B0-----:R-:W-:Y:S01]  /*bf30*/  @P0 IMAD.X R3, RZ, RZ, R2, P1 ;  /* 0x000000ffff030224 */ /* 0x001fe200008e0602 */
[C---:B------:R-:W-:Y:S01]  /*bf40*/  ISETP.GE.AND P1, PT, R5.reuse, 0x21, PT ;  /* 0x000000210500780c */ /* 0x040fe20003f26270 */
[----:B------:R-:W-:Y:S02]  /*bf50*/  @P0 IMAD.MOV.U32 R2, RZ, RZ, R14 ;  /* 0x000000ffff020224 */ /* 0x000fe400078e000e */
[----:B------:R-:W0:Y:S04]  /*bf60*/  SHFL.IDX PT, R14, R0, 0x1, 0x181f ;  /* 0x00381f00000e7f89 */ /* 0x000e2800000e0000 */
[----:B------:R1:W-:Y:S01]  /*bf70*/  @P0 LDGSTS.E.BYPASS.LTC128B.128 [R7+0xe400], desc[UR38][R2.64], !P3 ;  /* 0x0e40000002070fae */ /* 0x0003e2000d901d66 */
[----:B------:R-:W-:-:S05]  /*bf80*/  ISETP.GE.AND P0, PT, R5, 0x11, PT ;  /* 0x000000110500780c */ /* 0x000fca0003f06270 */
[C---:B------:R-:W-:Y:S01]  /*bf90*/  @P1 LEA R25, R22.reuse, UR47, 0x1 ;  /* 0x0000002f16191c11 */ /* 0x040fe2000f8e08ff */
[----:B-1----:R-:W-:Y:S07]  /*bfa0*/  SHFL.IDX PT, R7, R4, 0x3, 0x181f ;  /* 0x00781f0004077f89 */ /* 0x002fee00000e0000 */
[----:B------:R-:W-:Y:S02]  /*bfb0*/  @P0 LEA R21, R22, UR47, 0x1 ;  /* 0x0000002f16150c11 */ /* 0x000fe4000f8e08ff */
[----:B0-----:R-:W-:-:S02]  /*bfc0*/  @P0 LEA R2, P2, R16, R14, 0x1 ;  /* 0x0000000e10020211 */ /* 0x001fc400078408ff */
[----:B------:R-:W0:Y:S03]  /*bfd0*/  SHFL.IDX PT, R14, R0, 0x3, 0x181f ;  /* 0x00781f00000e7f89 */ /* 0x000e2600000e0000 */
[----:B------:R-:W-:-:S05]  /*bfe0*/  @P0 IMAD.X R3, RZ, RZ, R8, P2 ;  /* 0x000000ffff030224 */ /* 0x000fca00010e0608 */
[----:B------:R1:W-:Y:S02]  /*bff0*/  @P0 LDGSTS.E.BYPASS.LTC128B.128 [R21+0xec00], desc[UR38][R2.64], !P3 ;  /* 0x0ec0000002150fae */ /* 0x0003e4000d901d66 */
[----:B-1----:R-:W-:Y:S02]  /*c000*/  @P1 LEA R2, P0, R16, R9, 0x1 ;  /* 0x0000000910021211 */ /* 0x002fe400078008ff */
[----:B------:R-:W1:Y:S02]  /*c010*/  SHFL.IDX PT, R9, R0, 0x4, 0x181f ;  /* 0x00981f0000097f89 */ /* 0x000e6400000e0000 */
[----:B------:R-:W-:Y:S02]  /*c020*/  @P1 IADD3.X R3, RZ, R6, RZ, P0, !PT ;  /* 0x00000006ff031210 */ /* 0x000fe400007fe4ff */
        /* <DEDUP_REMOVED lines=8> */
[----:B------:R-:W-:Y:S02]  /*c0b0*/  @P0 IMAD.X R3, RZ, RZ, R7, P2 ;  /* 0x000000ffff030224 */ /* 0x000fe400010e0607 */
[----:B------:R-:W3:Y:S04]  /*c0c0*/  SHFL.IDX PT, R7, R4, 0x5, 0x181f ;  /* 0x00b81f0004077f89 */ /* 0x000ee800000e0000 */
[----:B------:R1:W-:Y:S02]  /*c0d0*/  @P0 LDGSTS.E.BYPASS.LTC128B.128 [R21+0xfc00], desc[UR38][R2.64], !P3 ;  /* 0x0fc0000002150fae */ /* 0x0003e4000d901d66 */
[----:B-1----:R-:W-:-:S02]  /*c0e0*/  @P1 LEA R2, P0, R16, R9, 0x1 ;  /* 0x0000000910021211 */ /* 0x002fc400078008ff */
[----:B------:R-:W1:Y:S03]  /*c0f0*/  SHFL.IDX PT, R9, R0, 0x6, 0x181f ;  /* 0x00d81f0000097f89 */ /* 0x000e6600000e0000 */
[----:B--2---:R-:W-:Y:S01]  /*c100*/  @P1 IMAD.X R3, RZ, RZ, R6, P0 ;  /* 0x000000ffff031224 */ /* 0x004fe200000e0606 */
[C---:B------:R-:W-:Y:S01]  /*c110*/  ISETP.GE.AND P0, PT, R5.reuse, 0x51, PT ;  /* 0x000000510500780c */ /* 0x040fe20003f06270 */
[----:B------:R-:W2:Y:S04]  /*c120*/  SHFL.IDX PT, R6, R4, 0x6, 0x181f ;  /* 0x00d81f0004067f89 */ /* 0x000ea800000e0000 */
[----:B------:R0:W-:Y:S01]  /*c130*/  @P1 LDGSTS.E.BYPASS.LTC128B.128 [R25+0x10400], desc[UR38][R2.64], !P3 ;  /* 0x1040000002191fae */ /* 0x0001e2000d901d66 */
[----:B------:R-:W-:-:S03]  /*c140*/  ISETP.GE.AND P1, PT, R5, 0x61, PT ;  /* 0x000000610500780c */ /* 0x000fc60003f26270 */
[----:B------:R-:W4:Y:S04]  /*c150*/  SHFL.IDX PT, R4, R4, 0x7, 0x181f ;  /* 0x00f81f0004047f89 */ /* 0x000f2800000e0000 */
[----:B0-----:R-:W-:Y:S02]  /*c160*/  @P0 LEA R2, P2, R16, R14, 0x1 ;  /* 0x0000000e10020211 */ /* 0x001fe400078408ff */
[----:B------:R0:W0:Y:S03]  /*c170*/  SHFL.IDX PT, R14, R0, 0x7, 0x181f ;  /* 0x00f81f00000e7f89 */ /* 0x00002600000e0000 */
[----:B---3--:R-:W-:Y:S01]  /*c180*/  @P0 IMAD.X R3, RZ, RZ, R7, P2 ;  /* 0x000000ffff030224 */ /* 0x008fe200010e0607 */
[----:B------:R-:W-:-:S05]  /*c190*/  @P0 LEA R7, R22, UR47, 0x1 ;  /* 0x0000002f16070c11 */ /* 0x000fca000f8e08ff */
[----:B------:R1:W-:Y:S02]  /*c1a0*/  @P0 LDGSTS.E.BYPASS.LTC128B.128 [R7+0x10c00], desc[UR38][R2.64], !P3 ;  /* 0x10c0000002070fae */ /* 0x0003e4000d901d66 */
[----:B-1----:R-:W-:Y:S02]  /*c1b0*/  @P1 LEA R2, P0, R16, R9, 0x1 ;  /* 0x0000000910021211 */ /* 0x002fe400078008ff */
[----:B------:R-:W-:Y:S02]  /*c1c0*/  @P1 LEA R9, R22, UR47, 0x1 ;  /* 0x0000002f16091c11 */ /* 0x000fe4000f8e08ff */
[----:B--2---:R-:W-:-:S05]  /*c1d0*/  @P1 IADD3.X R3, RZ, R6, RZ, P0, !PT ;  /* 0x00000006ff031210 */ /* 0x004fca00007fe4ff */
[----:B0---4-:R1:W-:Y:S04]  /*c1e0*/  @P1 LDGSTS.E.BYPASS.LTC128B.128 [R9+0x11400], desc[UR38][R2.64], !P3 ;  /* 0x1140000002091fae */ /* 0x0113e8000d901d66 */
.L_x_2269:
        /* <DEDUP_REMOVED lines=17> */
.L_x_2214:
        /* <DEDUP_REMOVED lines=23> */
[----:B------:R-:W-:Y:S02]  /*c470*/  IMAD.U32 R7, RZ, RZ, UR9 ;  /* 0x00000009ff077e24 */ /* 0x000fe4000f8e00ff */
[----:B------:R-:W-:-:S02]  /*c480*/  IMAD.U32 R10, RZ, RZ, UR4 ;  /* 0x00000004ff0a7e24 */ /* 0x000fc4000f8e00ff */
[----:B------:R-:W-:Y:S02]  /*c490*/  IMAD.MOV.U32 R8, RZ, RZ, 0x70 ;  /* 0x00000070ff087424 */ /* 0x000fe400078e00ff */
[----:B------:R-:W-:Y:S02]  /*c4a0*/  IMAD.MOV.U32 R12, RZ, RZ, 0x1 ;  /* 0x00000001ff0c7424 */ /* 0x000fe400078e00ff */
[----:B------:R-:W-:-:S07]  /*c4b0*/  IMAD.MOV.U32 R13, RZ, RZ, RZ ;  /* 0x000000ffff0d7224 */ /* 0x000fce00078e00ff */
[----:B------:R-:W-:-:S07]  /*c4c0*/  LEPC R20, `(.L_x_2215) ;  /* 0x000000001014794e */ /* 0x000fce0000000000 */
[----:B0-----:R-:W-:Y:S05]  /*c4d0*/  CALL.ABS.NOINC R2 ;  /* 0x0000000002007343 */ /* 0x001fea0003c00000 */
.L_x_2215:
[----:B------:R-:W-:Y:S01]  /*c4e0*/  IMAD.U32 R4, RZ, RZ, UR36 ;  /* 0x00000024ff047e24 */ /* 0x000fe2000f8e00ff */
[----:B------:R-:W-:Y:S01]  /*c4f0*/  ULDC.64 UR4, c[0x0][0x2e0] ;  /* 0x0000b80000047ab9 */ /* 0x000fe20000000a00 */
[----:B------:R-:W-:Y:S01]  /*c500*/  MOV R3, UR48 ;  /* 0x0000003000037c02 */ /* 0x000fe20008000f00 */
[----:B------:R-:W-:Y:S01]  /*c510*/  IMAD R25, R25, UR4, RZ ;  /* 0x0000000419197c24 */ /* 0x000fe2000f8e02ff */
[----:B------:R-:W-:Y:S01]  /*c520*/  UISETP.NE.AND UP0, UPT, UR50, URZ, UPT ;  /* 0x0000003f3200728c */ /* 0x000fe2000bf05270 */
[----:B------:R-:W-:Y:S01]  /*c530*/  IMAD.MOV.U32 R2, RZ, RZ, R4 ;  /* 0x000000ffff027224 */ /* 0x000fe200078e0004 */
[----:B------:R-:W0:Y:S01]  /*c540*/  LDC R9, c[0x0][0x448] ;  /* 0x00011200ff097b82 */ /* 0x000e220000000800 */
[C---:B------:R-:W-:Y:S02]  /*c550*/  IMAD R25, R24.reuse, UR5, R25 ;  /* 0x0000000518197c24 */ /* 0x040fe4000f8e0219 */
[----:B------:R-:W-:Y:S01]  /*c560*/  IMAD.WIDE.U32 R2, R24, UR4, R2 ;  /* 0x0000000418027c25 */ /* 0x000fe2000f8e0002 */
[----:B------:R-:W-:Y:S01]  /*c570*/  PLOP3.LUT P0, PT, PT, PT, UP0, 0x80, 0x0 ;  /* 0x000000000000781c */ /* 0x000fe20003f0f008 */
[----:B------:R-:W1:Y:S01]  /*c580*/  S2R R24, SR_TID.X ;  /* 0x0000000000187919 */ /* 0x000e620000002100 */
[----:B------:R-:W-:Y:S01]  /*c590*/  PLOP3.LUT P1, PT, PT, PT, UP0, 0x80, 0x0 ;  /* 0x000000000000781c */ /* 0x000fe20003f2f008 */
[----:B------:R-:W-:Y:S01]  /*c5a0*/  IMAD.U32 R5, RZ, RZ, UR37 ;  /* 0x00000025ff057e24 */ /* 0x000fe2000f8e00ff */
[----:B------:R-:W-:Y:S01]  /*c5b0*/  PLOP3.LUT P2, PT, PT, PT, UP0, 0x80, 0x0 ;  /* 0x000000000000781c */ /* 0x000fe20003f4f008 */
[----:B------:R-:W-:Y:S01]  /*c5c0*/  IMAD.U32 R5, RZ, RZ, UR49 ;  /* 0x00000031ff057e24 */ /* 0x000fe2000f8e00ff */
[----:B------:R-:W-:Y:S01]  /*c5d0*/  @UP0 ULDC UR4, c[0x0][0x44c] ;  /* 0x0001130000040ab9 */ /* 0x000fe20000000800 */
[----:B------:R-:W-:Y:S01]  /*c5e0*/  @UP0 ULDC UR5, c[0x0][0x450] ;  /* 0x0001140000050ab9 */ /* 0x000fe20000000800 */
[----:B------:R-:W-:-:S02]  /*c5f0*/  IADD3 R3, R3, R25, RZ ;  /* 0x0000001903037210 */ /* 0x000fc40007ffe0ff */
[----:B-1----:R-:W-:-:S04]  /*c600*/  LOP3.LUT R24, R24, 0x7f, RZ, 0xc0, !PT ;  /* 0x0000007f18187812 */ /* 0x002fc800078ec0ff */
[----:B------:R-:W-:-:S05]  /*c610*/  SHF.R.U32.HI R24, RZ, 0x3, R24 ;  /* 0x00000003ff187819 */ /* 0x000fca0000011618 */
[----:B------:R-:W-:-:S04]  /*c620*/  IMAD.IADD R0, R23, 0x1, R24 ;  /* 0x0000000117007824 */ /* 0x000fc800078e0218 */
[----:B------:R-:W-:-:S04]  /*c630*/  IMAD R4, R5, 0xc0, R0 ;  /* 0x000000c005047824 */ /* 0x000fc800078e0200 */
[C---:B------:R-:W-:Y:S01]  /*c640*/  @P0 IMAD.HI.U32 R0, R4.reuse, UR4, RZ ;  /* 0x0000000404000c27 */ /* 0x040fe2000f8e00ff */
[----:B------:R-:W-:Y:S01]  /*c650*/  PLOP3.LUT P0, PT, PT, PT, UP0, 0x80, 0x0 ;  /* 0x000000000000781c */ /* 0x000fe20003f0f008 */
[----:B------:R-:W-:Y:S02]  /*c660*/  @UP0 ULDC UR4, c[0x0][0x44c] ;  /* 0x0001130000040ab9 */ /* 0x000fe40000000800 */
[----:B------:R-:W-:Y:S01]  /*c670*/  IMAD.MOV.U32 R5, RZ, RZ, R4 ;  /* 0x000000ffff057224 */ /* 0x000fe200078e0004 */
[----:B------:R-:W-:Y:S02]  /*c680*/  @P1 SHF.R.U32.HI R5, RZ, UR5, R0 ;  /* 0x00000005ff051c19 */ /* 0x000fe40008011600 */
[----:B------:R-:W-:-:S03]  /*c690*/  IADD3 R0, R4, 0x80, RZ ;  /* 0x0000008004007810 */ /* 0x000fc60007ffe0ff */
[----:B------:R-:W-:Y:S02]  /*c6a0*/  IMAD.MOV R15, RZ, RZ, -R5 ;  /* 0x000000ffff0f7224 */ /* 0x000fe400078e0a05 */
[----:B------:R-:W-:Y:S01]  /*c6b0*/  @P2 IMAD.HI.U32 R6, R0, UR4, RZ ;  /* 0x0000000400062c27 */ /* 0x000fe2000f8e00ff */
[----:B------:R-:W-:-:S03]  /*c6c0*/  @UP0 ULDC UR4, c[0x0][0x450] ;  /* 0x0001140000040ab9 */ /* 0x000fc60000000800 */
[----:B0-----:R-:W-:Y:S01]  /*c6d0*/  IMAD R15, R9, R15, R4 ;  /* 0x0000000f090f7224 */ /* 0x001fe200078e0204 */
[----:B------:R-:W-:Y:S01]  /*c6e0*/  SHF.R.S32.HI R4, RZ, 0x1f, R5 ;  /* 0x0000001fff047819 */ /* 0x000fe20000011405 */
[----:B------:R-:W-:Y:S01]  /*c6f0*/  IMAD.MOV.U32 R11, RZ, RZ, R0 ;  /* 0x000000ffff0b7224 */ /* 0x000fe200078e0000 */
[----:B------:R-:W-:Y:S01]  /*c700*/  @P0 SHF.R.U32.HI R11, RZ, UR4, R6 ;  /* 0x00000004ff0b0c19 */ /* 0x000fe20008011606 */
[----:B------:R-:W-:Y:S02]  /*c710*/  ULDC.64 UR4, c[0x0][0x2d0] ;  /* 0x0000b40000047ab9 */ /* 0x000fe40000000a00 */
[----:B------:R-:W-:Y:S01]  /*c720*/  IMAD R6, R4, UR4, RZ ;  /* 0x0000000404067c24 */ /* 0x000fe2000f8e02ff */
[--C-:B------:R-:W-:Y:S01]  /*c730*/  SHF.R.S32.HI R4, RZ, 0x1f, R11.reuse ;  /* 0x0000001fff047819 */ /* 0x100fe2000001140b */
[----:B------:R-:W-:Y:S02]  /*c740*/  IMAD.MOV R8, RZ, RZ, -R11 ;  /* 0x000000ffff087224 */ /* 0x000fe400078e0a0b */
[----:B------:R-:W-:-:S02]  /*c750*/  IMAD R13, R5, UR5, R6 ;  /* 0x00000005050d7c24 */ /* 0x000fc4000f8e0206 */
[----:B------:R-:W-:Y:S02]  /*c760*/  IMAD R10, R4, UR4, RZ ;  /* 0x00000004040a7c24 */ /* 0x000fe4000f8e02ff */
[----:B------:R-:W-:-:S04]  /*c770*/  IMAD.WIDE.U32 R6, R11, UR4, R2 ;  /* 0x000000040b067c25 */ /* 0x000fc8000f8e0002 */
[----:B------:R-:W-:Y:S02]  /*c780*/  IMAD R21, R11, UR5, R10 ;  /* 0x000000050b157c24 */ /* 0x000fe4000f8e020a */
[----:B------:R-:W-:Y:S01]  /*c790*/  IMAD R11, R9, R8, R0 ;  /* 0x00000008090b7224 */ /* 0x000fe200078e0200 */
[----:B------:R-:W-:Y:S01]  /*c7a0*/  SHF.R.S32.HI R0, RZ, 0x1f, R15 ;  /* 0x0000001fff007819 */ /* 0x000fe2000001140f */
[----:B------:R-:W-:Y:S01]  /*c7b0*/  IMAD.WIDE.U32 R4, R5, UR4, R2 ;  /* 0x0000000405047c25 */ /* 0x000fe2000f8e0002 */
[----:B------:R-:W-:-:S03]  /*c7c0*/  ULDC.64 UR4, c[0x0][0x2c8] ;  /* 0x0000b20000047ab9 */ /* 0x000fc60000000a00 */
[----:B------:R-:W-:Y:S01]  /*c7d0*/  IMAD R0, R0, UR4, RZ ;  /* 0x0000000400007c24 */ /* 0x000fe2000f8e02ff */
[----:B------:R-:W-:Y:S01]  /*c7e0*/  IADD3 R3, R5, R13, RZ ;  /* 0x0000000d05037210 */ /* 0x000fe20007ffe0ff */
[----:B------:R-:W-:Y:S02]  /*c7f0*/  IMAD.MOV.U32 R2, RZ, RZ, R4 ;  /* 0x000000ffff027224 */ /* 0x000fe400078e0004 */
[C---:B------:R-:W-:Y:S01]  /*c800*/  IMAD R13, R15.reuse, UR5, R0 ;  /* 0x000000050f0d7c24 */ /* 0x040fe2000f8e0200 */
[----:B------:R-:W-:Y:S01]  /*c810*/  SHF.R.S32.HI R0, RZ, 0x1f, R11 ;  /* 0x0000001fff007819 */ /* 0x000fe2000001140b */
[----:B------:R-:W-:-:S04]  /*c820*/  IMAD.WIDE.U32 R4, R15, UR4, R2 ;  /* 0x000000040f047c25 */ /* 0x000fc8000f8e0002 */
[----:B------:R-:W-:Y:S01]  /*c830*/  IMAD.IADD R3, R7, 0x1, R21 ;  /* 0x0000000107037824 */ /* 0x000fe200078e0215 */
[----:B------:R-:W-:Y:S01]  /*c840*/  IADD3 R13, R5, R13, RZ ;  /* 0x0000000d050d7210 */ /* 0x000fe20007ffe0ff */
[----:B------:R-:W-:Y:S02]  /*c850*/  IMAD R0, R0, UR4, RZ ;  /* 0x0000000400007c24 */ /* 0x000fe4000f8e02ff */
[----:B------:R-:W-:Y:S02]  /*c860*/  IMAD.MOV.U32 R2, RZ, RZ, R6 ;  /* 0x000000ffff027224 */ /* 0x000fe400078e0006 */
[C---:B------:R-:W-:Y:S02]  /*c870*/  IMAD R15, R11.reuse, UR5, R0 ;  /* 0x000000050b0f7c24 */ /* 0x040fe4000f8e0200 */
[----:B------:R-:W-:Y:S01]  /*c880*/  IMAD.WIDE.U32 R2, R11, UR4, R2 ;  /* 0x000000040b027c25 */ /* 0x000fe2000f8e0002 */
[----:B------:R-:W-:Y:S02]  /*c890*/  ULDC.64 UR4, c[0x0][0x280] ;  /* 0x0000a00000047ab9 */ /* 0x000fe40000000a00 */
[----:B------:R-:W-:Y:S01]  /*c8a0*/  LEA R7, P0, R4, UR4, 0x1 ;  /* 0x0000000404077c11 */ /* 0x000fe2000f8008ff */
        /* <DEDUP_REMOVED lines=8> */
[----:B------:R-:W0:Y:S01]  /*c930*/  SHFL.IDX PT, R14, R7, RZ, 0x181f ;  /* 0x00181fff070e7589 */ /* 0x000e2200000e0000 */
[----:B------:R-:W-:Y:S01]  /*c940*/  IMAD.U32 R5, RZ, RZ, UR49 ;  /* 0x00000031ff057e24 */ /* 0x000fe2000f8e00ff */
[----:B------:R-:W-:Y:S02]  /*c950*/  ULDC UR4, c[0x0][0x288] ;  /* 0x0000a20000047ab9 */ /* 0x000fe40000000800 */
[----:B------:R-:W1:Y:S01]  /*c960*/  SHFL.IDX PT, R2, R8, RZ, 0x181f ;  /* 0x00181fff08027589 */ /* 0x000e6200000e0000 */
[----:B------:R-:W-:Y:S02]  /*c970*/  IMAD R4, R9, UR4, RZ ;  /* 0x0000000409047c24 */ /* 0x000fe4000f8e02ff */
[----:B------:R-:W-:Y:S01]  /*c980*/  IMAD R5, R5, 0xc0, R24 ;  /* 0x000000c005057824 */ /* 0x000fe200078e0218 */
[----:B------:R-:W2:Y:S03]  /*c990*/  SHFL.IDX PT, R21, R7, 0x1, 0x181f ;  /* 0x00381f0007157f89 */ /* 0x000ea600000e0000 */
[C---:B------:R-:W-:Y:S01]  /*c9a0*/  VIADD R9, R5.reuse, 0x10 ;  /* 0x0000001005097836 */ /* 0x040fe20000000000 */
[C---:B------:R-:W-:Y:S01]  /*c9b0*/  ISETP.GE.AND P1, PT, R5.reuse, R4, PT ;  /* 0x000000040500720c */ /* 0x040fe20003f26270 */
[----:B------:R-:W3:Y:S01]  /*c9c0*/  SHFL.IDX PT, R10, R8, 0x1, 0x181f ;  /* 0x00381f00080a7f89 */ /* 0x000ee200000e0000 */
[----:B------:R-:W-:-:S02]  /*c9d0*/  VIADD R11, R5, 0x20 ;  /* 0x00000020050b7836 */ /* 0x000fc40000000000 */
[----:B------:R-:W-:Y:S02]  /*c9e0*/  ISETP.GE.AND P3, PT, R9, R4, PT ;  /* 0x000000040900720c */ /* 0x000fe40003f66270 */
[----:B------:R-:W-:Y:S07]  /*c9f0*/  SHFL.IDX PT, R9, R8, 0x2, 0x181f ;  /* 0x00581f0008097f89 */ /* 0x000fee00000e0000 */
[----:B0-----:R-:W-:Y:S02]  /*ca00*/  @!P1 LEA R14, P2, R16, R14, 0x1 ;  /* 0x0000000e100e9211 */ /* 0x001fe400078408ff */
[----:B------:R-:W-:-:S03]  /*ca10*/  @!P1 LEA R25, R22, UR47, 0x1 ;  /* 0x0000002f16199c11 */ /* 0x000fc6000f8e08ff */
[----:B-1----:R-:W-:Y:S01]  /*ca20*/  @!P1 IMAD.X R3, RZ, RZ, R2, P2 ;  /* 0x000000ffff039224 */ /* 0x002fe200010e0602 */
[----:B------:R-:W-:Y:S02]  /*ca30*/  @!P1 MOV R2, R14 ;  /* 0x0000000e00029202 */ /* 0x000fe40000000f00 */
[----:B------:R-:W0:Y:S04]  /*ca40*/  SHFL.IDX PT, R14, R7, 0x2, 0x181f ;  /* 0x00581f00070e7f89 */ /* 0x000e2800000e0000 */
[----:B------:R2:W-:Y:S01]  /*ca50*/  @!P1 LDGSTS.E.BYPASS.LTC128B.128 [R25+0x8400], desc[UR38][R2.64], !P0 ;  /* 0x0840000002199fae */ /* 0x0005e2000c101d66 */
[----:B------:R-:W-:Y:S01]  /*ca60*/  ISETP.GE.AND P1, PT, R11, R4, PT ;  /* 0x000000040b00720c */ /* 0x000fe20003f26270 */
[----:B------:R-:W-:Y:S01]  /*ca70*/  VIADD R11, R5, 0x40 ;  /* 0x00000040050b7836 */ /* 0x000fe20000000000 */
[----:B--2---:R-:W-:-:S02]  /*ca80*/  @!P3 LEA R2, P2, R16, R21, 0x1 ;  /* 0x000000151002b211 */ /* 0x004fc400078408ff */
[C---:B------:R-:W-:Y:S01]  /*ca90*/  @!P3 LEA R25, R22.reuse, UR47, 0x1 ;  /* 0x0000002f1619bc11 */ /* 0x040fe2000f8e08ff */
[----:B------:R-:W1:Y:S08]  /*caa0*/  SHFL.IDX PT, R21, R7, 0x3, 0x181f ;  /* 0x00781f0007157f89 */ /* 0x000e7000000e0000 */
[----:B------:R-:W-:Y:S01]  /*cab0*/  @!P1 LEA R20, R22, UR47, 0x1 ;  /* 0x0000002f16149c11 */ /* 0x000fe2000f8e08ff */
[----:B---3--:R-:W-:-:S02]  /*cac0*/  @!P3 IMAD.X R3, RZ, RZ, R10, P2 ;  /* 0x000000ffff03b224 */ /* 0x008fc400010e060a */
[----:B------:R-:W2:Y:S04]  /*cad0*/  SHFL.IDX PT, R10, R8, 0x3, 0x181f ;  /* 0x00781f00080a7f89 */ /* 0x000ea800000e0000 */
[----:B------:R0:W-:Y:S02]  /*cae0*/  @!P3 LDGSTS.E.BYPASS.LTC128B.128 [R25+0x8c00], desc[UR38][R2.64], !P0 ;  /* 0x08c000000219bfae */ /* 0x0001e4000c101d66 */
[----:B0-----:R-:W-:Y:S02]  /*caf0*/  @!P1 LEA R2, P2, R16, R14, 0x1 ;  /* 0x0000000e10029211 */ /* 0x001fe400078408ff */
[----:B------:R-:W0:Y:S02]  /*cb00*/  SHFL.IDX PT, R14, R7, 0x4, 0x181f ;  /* 0x00981f00070e7f89 */ /* 0x000e2400000e0000 */
[----:B------:R-:W-:Y:S01]  /*cb10*/  @!P1 IADD3.X R3, RZ, R9, RZ, P2, !PT ;  /* 0x00000009ff039210 */ /* 0x000fe200017fe4ff */
[----:B------:R-:W-:-:S04]  /*cb20*/  VIADD R9, R5, 0x30 ;  /* 0x0000003005097836 */ /* 0x000fc80000000000 */
[----:B------:R1:W-:Y:S01]  /*cb30*/  @!P1 LDGSTS.E.BYPASS.LTC128B.128 [R20+0x9400], desc[UR38][R2.64], !P0 ;  /* 0x0940000002149fae */ /* 0x0003e2000c101d66 */
[-C--:B------:R-:W-:Y:S02]  /*cb40*/  ISETP.GE.AND P3, PT, R9, R4.reuse, PT ;  /* 0x000000040900720c */ /* 0x080fe40003f66270 */
[----:B------:R-:W-:Y:S01]  /*cb50*/  ISETP.GE.AND P1, PT, R11, R4, PT ;  /* 0x000000040b00720c */ /* 0x000fe20003f26270 */
[----:B------:R-:W3:Y:S01]  /*cb60*/  SHFL.IDX PT, R9, R8, 0x4, 0x181f ;  /* 0x00981f0008097f89 */ /* 0x000ee200000e0000 */
[----:B------:R-:W-:-:S09]  /*cb70*/  VIADD R11, R5, 0x60 ;  /* 0x00000060050b7836 */ /* 0x000fd20000000000 */
[----:B-1----:R-:W-:Y:S02]  /*cb80*/  @!P3 LEA R2, P2, R16, R21, 0x1 ;  /* 0x000000151002b211 */ /* 0x002fe400078408ff */
[C---:B------:R-:W-:Y:S01]  /*cb90*/  @!P3 LEA R25, R22.reuse, UR47, 0x1 ;  /* 0x0000002f1619bc11 */ /* 0x040fe2000f8e08ff */
[----:B------:R-:W1:Y:S01]  /*cba0*/  SHFL.IDX PT, R21, R7, 0x5, 0x181f ;  /* 0x00b81f0007157f89 */ /* 0x000e6200000e0000 */
[----:B------:R-:W-:Y:S01]  /*cbb0*/  @!P1 LEA R20, R22, UR47, 0x1 ;  /* 0x0000002f16149c11 */ /* 0x000fe2000f8e08ff */
[----:B--2---:R-:W-:Y:S02]  /*cbc0*/  @!P3 IMAD.X R3, RZ, RZ, R10, P2 ;  /* 0x000000ffff03b224 */ /* 0x004fe400010e060a */
[----:B------:R-:W2:Y:S04]  /*cbd0*/  SHFL.IDX PT, R10, R8, 0x5, 0x181f ;  /* 0x00b81f00080a7f89 */ /* 0x000ea800000e0000 */
[----:B------:R0:W-:Y:S02]  /*cbe0*/  @!P3 LDGSTS.E.BYPASS.LTC128B.128 [R25+0x9c00], desc[UR38][R2.64], !P0 ;  /* 0x09c000000219bfae */ /* 0x0001e4000c101d66 */
[----:B0-----:R-:W-:-:S02]  /*cbf0*/  @!P1 LEA R2, P2, R16, R14, 0x1 ;  /* 0x0000000e10029211 */ /* 0x001fc400078408ff */
[----:B------:R-:W0:Y:S02]  /*cc00*/  SHFL.IDX PT, R14, R7, 0x6, 0x181f ;  /* 0x00d81f00070e7f89 */ /* 0x000e2400000e0000 */
[----:B---3--:R-:W-:Y:S01]  /*cc10*/  @!P1 IADD3.X R3, RZ, R9, RZ, P2, !PT ;  /* 0x00000009ff039210 */ /* 0x008fe200017fe4ff */
[----:B------:R-:W-:-:S04]  /*cc20*/  VIADD R9, R5, 0x50 ;  /* 0x0000005005097836 */ /* 0x000fc80000000000 */
[----:B------:R1:W-:Y:S01]  /*cc30*/  @!P1 LDGSTS.E.BYPASS.LTC128B.128 [R20+0xa400], desc[UR38][R2.64], !P0 ;  /* 0x0a40000002149fae */ /* 0x0003e2000c101d66 */
[-C--:B------:R-:W-:Y:S02]  /*cc40*/  ISETP.GE.AND P3, PT, R9, R4.reuse, PT ;  /* 0x000000040900720c */ /* 0x080fe40003f66270 */
[----:B------:R-:W-:Y:S01]  /*cc50*/  ISETP.GE.AND P1, PT, R11, R4, PT ;  /* 0x000000040b00720c */ /* 0x000fe20003f26270 */
[----:B------:R-:W3:Y:S01]  /*cc60*/  SHFL.IDX PT, R9, R8, 0x6, 0x181f ;  /* 0x00d81f0008097f89 */ /* 0x000ee200000e0000 */
[----:B------:R-:W-:-:S03]  /*cc70*/  VIADD R11, R5, 0x80 ;  /* 0x00000080050b7836 */ /* 0x000fc60000000000 */
[----:B------:R-:W-:Y:S06]  /*cc80*/  SHFL.IDX PT, R8, R8, 0x7, 0x181f ;  /* 0x00f81f0008087f89 */ /* 0x000fec00000e0000 */
[----:B-1----:R-:W-:Y:S02]  /*cc90*/  @!P3 LEA R2, P2, R16, R21, 0x1 ;  /* 0x000000151002b211 */ /* 0x002fe400078408ff */
        /* <DEDUP_REMOVED lines=11> */
[----:B0-----:R-:W-:Y:S01]  /*cd50*/  VIADD R7, R5, 0x90 ;  /* 0x0000009005077836 */ /* 0x001fe20000000000 */
[----:B------:R-:W-:Y:S01]  /*cd60*/  ISETP.GE.AND P1, PT, R11, R4, PT ;  /* 0x000000040b00720c */ /* 0x000fe20003f26270 */
[----:B------:R-:W0:Y:S01]  /*cd70*/  SHFL.IDX PT, R9, R6, RZ, 0x181f ;  /* 0x00181fff06097589 */ /* 0x000e2200000e0000 */
[----:B------:R-:W-:-:S09]  /*cd80*/  VIADD R11, R5, 0xa0 ;  /* 0x000000a0050b7836 */ /* 0x000fd20000000000 */
[----:B------:R-:W-:Y:S02]  /*cd90*/  @!P3 LEA R25, R22, UR47, 0x1 ;  /* 0x0000002f1619bc11 */ /* 0x000fe4000f8e08ff */
[----:B-1----:R-:W-:Y:S02]  /*cda0*/  @!P3 LEA R2, P2, R16, R14, 0x1 ;  /* 0x0000000e1002b211 */ /* 0x002fe400078408ff */
[----:B------:R-:W-:Y:S03]  /*cdb0*/  SHFL.IDX PT, R14, R0, 0x2, 0x181f ;  /* 0x00581f00000e7f89 */ /* 0x000fe600000e0000 */
[----:B------:R-:W-:Y:S02]  /*cdc0*/  @!P3 IMAD.X R3, RZ, RZ, R8, P2 ;  /* 0x000000ffff03b224 */ /* 0x000fe400010e0608 */
[----:B------:R-:W-:Y:S04]  /*cdd0*/  SHFL.IDX PT, R8, R6, 0x1, 0x181f ;  /* 0x00381f0006087f89 */ /* 0x000fe800000e0000 */
[----:B------:R1:W-:Y:S01]  /*cde0*/  @!P3 LDGSTS.E.BYPASS.LTC128B.128 [R25+0xbc00], desc[UR38][R2.64], !P0 ;  /* 0x0bc000000219bfae */ /* 0x0003e2000c101d66 */
[----:B------:R-:W-:-:S03]  /*cdf0*/  ISETP.GE.AND P3, PT, R7, R4, PT ;  /* 0x000000040700720c */ /* 0x000fc60003f66270 */
[----:B------:R-:W-:Y:S04]  /*ce00*/  SHFL.IDX PT, R7, R6, 0x2, 0x181f ;  /* 0x00581f0006077f89 */ /* 0x000fe800000e0000 */
[----:B------:R-:W-:Y:S01]  /*ce10*/  SHFL.IDX PT, R6, R6, 0x3, 0x181f ;  /* 0x00781f0006067f89 */ /* 0x000fe200000e0000 */
[----:B-1----:R-:W-:Y:S02]  /*ce20*/  @!P1 LEA R2, P2, R16, R21, 0x1 ;  /* 0x0000001510029211 */ /* 0x002fe400078408ff */
[----:B------:R-:W-:Y:S02]  /*ce30*/  @!P1 LEA R21, R22, UR47, 0x1 ;  /* 0x0000002f16159c11 */ /* 0x000fe4000f8e08ff */
[----:B0-----:R-:W-:Y:S02]  /*ce40*/  @!P1 IADD3.X R3, RZ, R9, RZ, P2, !PT ;  /* 0x00000009ff039210 */ /* 0x001fe400017fe4ff */
[----:B------:R-:W0:Y:S04]  /*ce50*/  SHFL.IDX PT, R9, R0, 0x1, 0x181f ;  /* 0x00381f0000097f89 */ /* 0x000e2800000e0000 */
[----:B------:R0:W-:Y:S01]  /*ce60*/  @!P1 LDGSTS.E.BYPASS.LTC128B.128 [R21+0xc400], desc[UR38][R2.64], !P0 ;  /* 0x0c40000002159fae */ /* 0x0001e2000c101d66 */
[----:B------:R-:W-:-:S02]  /*ce70*/  ISETP.GE.AND P1, PT, R11, R4, PT ;  /* 0x000000040b00720c */ /* 0x000fc40003f26270 */
[----:B0-----:R-:W-:Y:S02]  /*ce80*/  @!P3 LEA R2, P2, R16, R9, 0x1 ;  /* 0x000000091002b211 */ /* 0x001fe400078408ff */
[----:B------:R-:W-:-:S03]  /*ce90*/  @!P3 LEA R9, R22, UR47, 0x1 ;  /* 0x0000002f1609bc11 */ /* 0x000fc6000f8e08ff */
[----:B------:R-:W-:-:S05]  /*cea0*/  @!P3 IMAD.X R3, RZ, RZ, R8, P2 ;  /* 0x000000ffff03b224 */ /* 0x000fca00010e0608 */
[----:B------:R0:W-:Y:S02]  /*ceb0*/  @!P3 LDGSTS.E.BYPASS.LTC128B.128 [R9+0xcc00], desc[UR38][R2.64], !P0 ;  /* 0x0cc000000209bfae */ /* 0x0001e4000c101d66 */
[----:B0-----:R-:W-:Y:S02]  /*cec0*/  @!P1 LEA R2, P2, R16, R14, 0x1 ;  /* 0x0000000e10029211 */ /* 0x001fe400078408ff */
[----:B------:R0:W1:Y:S02]  /*ced0*/  SHFL.IDX PT, R14, R0, 0x3, 0x181f ;  /* 0x00781f00000e7f89 */ /* 0x00006400000e0000 */
[----:B------:R-:W-:Y:S02]  /*cee0*/  @!P1 IADD3.X R3, RZ, R7, RZ, P2, !PT ;  /* 0x00000007ff039210 */ /* 0x000fe400017fe4ff */
[----:B------:R-:W-:-:S05]  /*cef0*/  @!P1 LEA R7, R22, UR47, 0x1 ;  /* 0x0000002f16079c11 */ /* 0x000fca000f8e08ff */
[----:B------:R0:W-:Y:S02]  /*cf00*/  @!P1 LDGSTS.E.BYPASS.LTC128B.128 [R7+0xd400], desc[UR38][R2.64], !P0 ;  /* 0x0d40000002079fae */ /* 0x0001e4000c101d66 */
.L_x_2294:
        /* <DEDUP_REMOVED lines=18> */
.L_x_2295:
        /* <DEDUP_REMOVED lines=9> */
[----:B------:R-:W-:Y:S01]  /*d0c0*/  ULOP3.LUT UR5, URZ, UR46, URZ, 0x33, !UPT ;  /* 0x0000002e3f057292 */ /* 0x000fe2000f8e333f */
[----:B------:R-:W-:Y:S01]  /*d0d0*/  IMAD.SHL.U32 R4, R16, 0x2, RZ ;  /* 0x0000000210047824 */ /* 0x000fe200078e00ff */
[----:B------:R-:W-:Y:S01]  /*d0e0*/  UIMAD UR4, UR4, UR41, URZ ;  /* 0x00000029040472a4 */ /* 0x000fe2000f8e023f */
[----:B------:R-:W-:Y:S01]  /*d0f0*/  BSSY B0, `(.L_x_2218) ;  /* 0x00000f8000007945 */ /* 0x000fe20003800000 */
[----:B------:R-:W-:Y:S01]  /*d100*/  MOV R21, 0x1 ;  /* 0x0000000100157802 */ /* 0x000fe20000000f00 */
[----:B------:R-:W-:-:S03]  /*d110*/  IMAD.MOV.U32 R8, RZ, RZ, RZ ;  /* 0x000000ffff087224 */ /* 0x000fc600078e00ff */
[----:B------:R-:W-:Y:S01]  /*d120*/  LOP3.LUT R3, RZ, UR4, RZ, 0x33, !PT ;  /* 0x00000004ff037c12 */ /* 0x000fe2000f8e33ff */
[----:B------:R-:W-:Y:S02]  /*d130*/  ULDC UR4, c[0x0][0x2f4] ;  /* 0x0000bd0000047ab9 */ /* 0x000fe40000000800 */
[----:B------:R-:W-:Y:S02]  /*d140*/  ISETP.GE.AND P1, PT, R16, UR4, PT ;  /* 0x0000000410007c0c */ /* 0x000fe4000bf26270 */
[----:B------:R-:W-:-:S04]  /*d150*/  VIMNMX3 R3, R0, UR5, R3, !PT ;  /* 0x0000000500037c0f */ /* 0x000fc8000f800103 */
[----:B------:R-:W-:Y:S02]  /*d160*/  IADD3 R26, -R3, -0x2, RZ ;  /* 0xfffffffe031a7810 */ /* 0x000fe40007ffe1ff */
[----:B-1----:R-:W-:-:S04]  /*d170*/  LOP3.LUT R2, R2, 0x7f, RZ, 0xc0, !PT ;  /* 0x0000007f02027812 */ /* 0x002fc800078ec0ff */
[----:B------:R-:W-:-:S04]  /*d180*/  SHF.R.U32.HI R2, RZ, 0x3, R2 ;  /* 0x00000003ff027819 */ /* 0x000fc80000011602 */
[----:B------:R-:W-:Y:S02]  /*d190*/  IADD3 R19, R23, R19, R2 ;  /* 0x0000001317137210 */ /* 0x000fe40007ffe002 */
[----:B------:R-:W-:-:S03]  /*d1a0*/  IADD3 R0, -R2, UR43, RZ ;  /* 0x0000002b02007c10 */ /* 0x000fc6000fffe1ff */
[----:B------:R-:W-:Y:S02]  /*d1b0*/  VIADD R2, R19, 0xfffffe80 ;  /* 0xfffffe8013027836 */ /* 0x000fe40000000000 */
[C---:B------:R-:W-:Y:S02]  /*d1c0*/  IMAD R4, R3.reuse, 0x80, R0 ;  /* 0x0000008003047824 */ /* 0x040fe400078e0200 */
[----:B------:R-:W-:Y:S02]  /*d1d0*/  IMAD R0, R3, -0x80, R2 ;  /* 0xffffff8003007824 */ /* 0x000fe400078e0202 */
[----:B------:R-:W-:-:S07]  /*d1e0*/  VIADD R4, R4, 0x100 ;  /* 0x0000010004047836 */ /* 0x000fce0000000000 */
.L_x_2231:
[----:B------:R-:W0:Y:S01]  /*d1f0*/  LDC R2, c[0x0][0x430] ;  /* 0x00010c00ff027b82 */ /* 0x000e220000000800 */
[----:B------:R-:W-:Y:S01]  /*d200*/  MOV R9, R0 ;  /* 0x0000000000097202 */ /* 0x000fe20000000f00 */
[----:B------:R-:W-:Y:S01]  /*d210*/  ULDC.64 UR4, c[0x0][0x428] ;  /* 0x00010a0000047ab9 */ /* 0x000fe20000000a00 */
[----:B0-----:R-:W-:-:S13]  /*d220*/  ISETP.NE.AND P0, PT, R2, 0x1, PT ;  /* 0x000000010200780c */ /* 0x001fda0003f05270 */
[----:B------:R-:W0:Y:S08]  /*d230*/  @P0 LDC R3, c[0x0][0x434] ;  /* 0x00010d00ff030b82 */ /* 0x000e300000000800 */
[----:B------:R-:W1:Y:S01]  /*d240*/  @P0 LDC R5, c[0x0][0x438] ;  /* 0x00010e00ff050b82 */ /* 0x000e620000000800 */
[----:B0-----:R-:W-:-:S05]  /*d250*/  @P0 IMAD.HI.U32 R2, R0, R3, RZ ;  /* 0x0000000300020227 */ /* 0x001fca00078e00ff */
[----:B-1----:R-:W-:Y:S01]  /*d260*/  @P0 SHF.R.U32.HI R9, RZ, R5, R2 ;  /* 0x00000005ff090219 */ /* 0x002fe20000011602 */
[----:B------:R-:W-:-:S03]  /*d270*/  IMAD R5, R29, UR4, RZ ;  /* 0x000000041d057c24 */ /* 0x000fc6000f8e02ff */
[--C-:B------:R-:W-:Y:S01]  /*d280*/  SHF.R.S32.HI R3, RZ, 0x1f, R9.reuse ;  /* 0x0000001fff037819 */ /* 0x100fe20000011409 */
[----:B------:R-:W-:Y:S02]  /*d290*/  IMAD.MOV.U32 R2, RZ, RZ, R9 ;  /* 0x000000ffff027224 */ /* 0x000fe400078e0009 */
[C---:B------:R-:W-:Y:S02]  /*d2a0*/  IMAD R5, R28.reuse, UR5, R5 ;  /* 0x000000051c057c24 */ /* 0x040fe4000f8e0205 */
[----:B------:R-:W-:Y:S01]  /*d2b0*/  IMAD.WIDE.U32 R2, R28, UR4, R2 ;  /* 0x000000041c027c25 */ /* 0x000fe2000f8e0002 */
[----:B------:R-:W-:-:S03]  /*d2c0*/  ULDC.64 UR4, c[0x0][0x418] ;  /* 0x0001060000047ab9 */ /* 0x000fc60000000a00 */
[----:B------:R-:W-:Y:S01]  /*d2d0*/  IMAD.IADD R3, R5, 0x1, R3 ;  /* 0x0000000105037824 */ /* 0x000fe200078e0203 */
[----:B------:R-:W-:-:S04]  /*d2e0*/  LEA R6, P0, R2, UR4, 0x2 ;  /* 0x0000000402067c11 */ /* 0x000fc8000f8010ff */
[----:B------:R-:W-:-:S05]  /*d2f0*/  LEA.HI.X R7, R2, UR5, R3, 0x2, P0 ;  /* 0x0000000502077c11 */ /* 0x000fca00080f1403 */
[----:B------:R-:W2:Y:S01]  /*d300*/  LDG.E R5, desc[UR38][R6.64] ;  /* 0x0000002606057981 */ /* 0x000ea2000c1e1900 */
[----:B------:R-:W-:Y:S01]  /*d310*/  ULOP3.LUT UR6, UR40, 0x2, URZ, 0xfc, !UPT ;  /* 0x0000000228067892 */ /* 0x000fe2000f8efc3f */
[----:B------:R-:W-:-:S04]  /*d320*/  IADD3 R20, R8, 0x1, RZ ;  /* 0x0000000108147810 */ /* 0x000fc80007ffe0ff */
[----:B------:R-:W-:Y:S01]  /*d330*/  ISETP.NE.AND P0, PT, R20, 0x2, PT ;  /* 0x000000021400780c */ /* 0x000fe20003f05270 */
[----:B------:R-:W-:-:S03]  /*d340*/  IMAD.U32 R10, RZ, RZ, UR6 ;  /* 0x00000006ff0a7e24 */ /* 0x000fc6000f8e00ff */
[----:B------:R-:W-:Y:S02]  /*d350*/  SEL R24, RZ, 0x1, P0 ;  /* 0x00000001ff187807 */ /* 0x000fe40000000000 */
[----:B------:R-:W-:Y:S02]  /*d360*/  ISETP.NE.AND P2, PT, R10, 0x3, PT ;  /* 0x000000030a00780c */ /* 0x000fe40003f45270 */
[----:B------:R-:W-:Y:S02]  /*d370*/  SEL R20, R20, RZ, P0 ;  /* 0x000000ff14147207 */ /* 0x000fe40000000000 */
[----:B------:R-:W-:Y:S02]  /*d380*/  LOP3.LUT R24, R21, R24, RZ, 0x3c, !PT ;  /* 0x0000001815187212 */ /* 0x000fe400078e3cff */
[----:B--2---:R-:W-:-:S07]  /*d390*/  SHF.R.S32.HI R25, RZ, 0x1f, R5 ;  /* 0x0000001fff197819 */ /* 0x004fce0000011405 */
[----:B------:R-:W-:Y:S05]  /*d3a0*/  @!P2 BRA `(.L_x_2219) ;  /* 0x000000000004a947 */ /* 0x000fea0003800000 */
[----:B------:R-:W-:Y:S01]  /*d3b0*/  BPT.TRAP 0x1 ;  /* 0x000000040000795c */ /* 0x000fe20000300000 */
.L_x_2219:
[----:B------:R-:W-:Y:S01]  /*d3c0*/  LEA R7, R20, UR47, 0x3 ;  /* 0x0000002f14077c11 */ /* 0x000fe2000f8e18ff */
[----:B------:R-:W-:Y:S01]  /*d3d0*/  BSSY B1, `(.L_x_2220) ;  /* 0x0000004000017945 */ /* 0x000fe20003800000 */
[----:B------:R-:W-:-:S04]  /*d3e0*/  SHF.L.U32 R2, R24, 0x1f, RZ ;  /* 0x0000001f18027819 */ /* 0x000fc800000006ff */
[----:B------:R-:W0:Y:S02]  /*d3f0*/  SYNCS.PHASECHK.TRANS64.TRYWAIT P0, [R7+URZ+0x16840], R2 ;  /* 0x01684002070075a7 */ /* 0x000e24000800017f */
[----:B0-----:R-:W-:Y:S05]  /*d400*/  @!P0 BRA `(.L_x_2221) ;  /* 0x0000003000448947 */ /* 0x001fea0003800000 */
.L_x_2296:
[----:B------:R-:W-:Y:S05]  /*d410*/  BSYNC B1 ;  /* 0x0000000000017941 */ /* 0x000fea0003800000 */
.L_x_2220:
[----:B------:R-:W2:Y:S01]  /*d420*/  LDL R3, [R1] ;  /* 0x0000000001037983 */ /* 0x000ea20000100800 */
[----:B------:R-:W-:Y:S01]  /*d430*/  ULDC UR4, c[0x0][0x430] ;  /* 0x00010c0000047ab9 */ /* 0x000fe20000000800 */
[----:B------:R-:W-:Y:S01]  /*d440*/  R2UR UR6, R27 ;  /* 0x000000001b0672ca */ /* 0x000fe200000e0000 */
[----:B------:R-:W-:-:S06]  /*d450*/  UIADD3 UR4, -UR4, URZ, URZ ;  /* 0x0000003f04047290 */ /* 0x000fcc000fffe13f */
[----:B------:R-:W-:Y:S01]  /*d460*/  IMAD R6, R9, UR4, R0 ;  /* 0x0000000409067c24 */ /* 0x000fe2000f8e0200 */
[----:B------:R-:W-:-:S04]  /*d470*/  ULDC.64 UR4, c[0x0][0x300] ;  /* 0x0000c00000047ab9 */ /* 0x000fc80000000a00 */
[----:B------:R-:W-:Y:S02]  /*d480*/  SHF.R.S32.HI R23, RZ, 0x1f, R6 ;  /* 0x0000001fff177819 */ /* 0x000fe40000011406 */
[----:B--2---:R-:W-:-:S03]  /*d490*/  ISETP.NE.AND P2, PT, R3, RZ, PT ;  /* 0x000000ff0300720c */ /* 0x004fc60003f45270 */
        /* <DEDUP_REMOVED lines=10> */
[----:B------:R-:W-:Y:S01]  /*d540*/  IMAD.U32 R9, RZ, RZ, UR4 ;  /* 0x00000004ff097e24 */ /* 0x000fe2000f8e00ff */
[----:B------:R-:W-:-:S03]  /*d550*/  UIMAD UR4, UR6, UR4, URZ ;  /* 0x00000004060472a4 */ /* 0x000fc6000f8e023f */
[----:B------:R-:W-:Y:S01]  /*d560*/  IMAD.WIDE.U32 R2, R9, UR42, R2 ;  /* 0x0000002a09027c25 */ /* 0x000fe2000f8e0002 */
[----:B------:R-:W-:Y:S01]  /*d570*/  UIMAD UR4, UR42, UR5, UR4 ;  /* 0x000000052a0472a4 */ /* 0x000fe2000f8e0204 */
[----:B------:R-:W-:Y:S02]  /*d580*/  ULDC.64 UR6, c[0x0][0x2e8] ;  /* 0x0000ba0000067ab9 */ /* 0x000fe40000000a00 */
[----:B------:R-:W-:Y:S01]  /*d590*/  IMAD R9, R20, 0x2000, R22 ;  /* 0x0000200014097824 */ /* 0x000fe200078e0216 */
[----:B------:R-:W-:Y:S02]  /*d5a0*/  LEA R10, P0, R2, UR6, 0x1 ;  /* 0x00000006020a7c11 */ /* 0x000fe4000f8008ff */
[----:B------:R-:W-:Y:S01]  /*d5b0*/  IADD3 R19, R3, UR4, RZ ;  /* 0x0000000403137c10 */ /* 0x000fe2000fffe0ff */
[----:B------:R-:W-:-:S03]  /*d5c0*/  UMOV UR4, 0xffffffff ;  /* 0xffffffff00047882 */ /* 0x000fc60000000000 */
        /* <DEDUP_REMOVED lines=41> */
.L_x_2314:
        /* <DEDUP_REMOVED lines=9> */
.L_x_2223:
        /* <DEDUP_REMOVED lines=8> */
[----:B0-----:R-:W-:-:S04]  /*d970*/  MOV R2, UR5 ;  /* 0x0000000500027c02 */ /* 0x001fc80008000f00 */
[----:B------:R-:W-:-:S13]  /*d980*/  ISETP.NE.AND P3, PT, R2, 0x3, PT ;  /* 0x000000030200780c */ /* 0x000fda0003f65270 */
[----:B------:R-:W-:Y:S05]  /*d990*/  @!P3 BRA `(.L_x_2224) ;  /* 0x000000000004b947 */ /* 0x000fea0003800000 */
[----:B------:R-:W-:Y:S01]  /*d9a0*/  BPT.TRAP 0x1 ;  /* 0x000000040000795c */ /* 0x000fe20000300000 */
.L_x_2224:
[----:B------:R0:W-:Y:S01]  /*d9b0*/  SYNCS.ARRIVE.TRANS64.A1T0 RZ, [R7+URZ+0x16830], RZ ;  /* 0x016830ff07ff79a7 */ /* 0x0001e2000810003f */
[----:B------:R-:W-:Y:S05]  /*d9c0*/  @!P3 BRA `(.L_x_2225) ;  /* 0x000000000004b947 */ /* 0x000fea0003800000 */
[----:B------:R-:W-:Y:S01]  /*d9d0*/  BPT.TRAP 0x1 ;  /* 0x000000040000795c */ /* 0x000fe20000300000 */
.L_x_2225:
[----:B------:R-:W-:Y:S01]  /*d9e0*/  SHF.L.U32 R2, R21, 0x1f, RZ ;  /* 0x0000001f15027819 */ /* 0x000fe200000006ff */
[----:B------:R-:W-:Y:S01]  /*d9f0*/  BSSY B1, `(.L_x_2226) ;  /* 0x0000004000017945 */ /* 0x000fe20003800000 */
[----:B0-----:R-:W-:-:S04]  /*da00*/  LEA R7, R8, UR47, 0x3 ;  /* 0x0000002f08077c11 */ /* 0x001fc8000f8e18ff */
[----:B------:R-:W0:Y:S02]  /*da10*/  SYNCS.PHASECHK.TRANS64.TRYWAIT P0, [R7+URZ+0x16860], R2 ;  /* 0x01686002070075a7 */ /* 0x000e24000800017f */
[----:B0-----:R-:W-:Y:S05]  /*da20*/  @!P0 BRA `(.L_x_2227) ;  /* 0x0000003400308947 */ /* 0x001fea0003800000 */
.L_x_2315:
[----:B------:R-:W-:Y:S05]  /*da30*/  BSYNC B1 ;  /* 0x0000000000017941 */ /* 0x000fea0003800000 */
.L_x_2226:
        /* <DEDUP_REMOVED lines=18> */
[----:B------:R-:W0:Y:S02]  /*db60*/  SHFL.IDX PT, R11, R17, 0x3, 0x181f ;  /* 0x00781f00110b7f89 */ /* 0x000e2400000e0000 */
[----:B---3--:R-:W-:Y:S02]  /*db70*/  IADD3.X R3, RZ, R9, RZ, P2, !PT ;  /* 0x00000009ff037210 */ /* 0x008fe400017fe4ff */
[----:B------:R-:W1:Y:S05]  /*db80*/  SHFL.IDX PT, R9, R18, 0x3, 0x181f ;  /* 0x00781f0012097f89 */ /* 0x000e6a00000e0000 */
        /* <DEDUP_REMOVED lines=28> */
.L_x_2333:
        /* <DEDUP_REMOVED lines=17> */
[----:B------:R-:W-:-:S05]  /*de60*/  IMAD R9, R5, UR5, R6 ;  /* 0x0000000505097c24 */ /* 0x000fca000f8e0206 */
[----:B------:R-:W-:-:S07]  /*de70*/  IADD3 R19, R3, R9, RZ ;  /* 0x0000000903137210 */ /* 0x000fce0007ffe0ff */
.L_x_2229:
        /* <DEDUP_REMOVED lines=12> */
.L_x_2230:
[----:B------:R-:W-:Y:S01]  /*df40*/  R2UR UR4, R27 ;  /* 0x000000001b0472ca */ /* 0x000fe200000e0000 */
[----:B------:R-:W-:Y:S01]  /*df50*/  ULDC.64 UR6, c[0x0][0x330] ;  /* 0x0000cc0000067ab9 */ /* 0x000fe20000000a00 */
[----:B------:R-:W-:Y:S01]  /*df60*/  IADD3 R26, R26, -0x1, RZ ;  /* 0xffffffff1a1a7810 */ /* 0x000fe20007ffe0ff */
[----:B------:R-:W-:Y:S01]  /*df70*/  IMAD.U32 R3, RZ, RZ, UR6 ;  /* 0x00000006ff037e24 */ /* 0x000fe2000f8e00ff */
[----:B------:R0:W-:Y:S01]  /*df80*/  SYNCS.ARRIVE.TRANS64.A1T0 RZ, [R7+URZ+0x16850], RZ ;  /* 0x016850ff07ff79a7 */ /* 0x0001e2000810003f */
[----:B------:R-:W-:Y:S01]  /*df90*/  IMAD.MOV.U32 R18, RZ, RZ, R2 ;  /* 0x000000ffff127224 */ /* 0x000fe200078e0002 */
        /* <DEDUP_REMOVED lines=9> */
[----:B------:R-:W-:Y:S01]  /*e030*/  LEA R17, P2, R18, UR6, 0x1 ;  /* 0x0000000612117c11 */ /* 0x000fe2000f8408ff */
[----:B------:R-:W-:-:S05]  /*e040*/  VIADD R3, R19, UR4 ;  /* 0x0000000413037c36 */ /* 0x000fca0008000000 */
[----:B------:R-:W-:Y:S01]  /*e050*/  LEA.HI.X R18, R18, UR7, R3, 0x1, P2 ;  /* 0x0000000712127c11 */ /* 0x000fe200090f0c03 */
[----:B0-----:R-:W-:Y:S06]  /*e060*/  @P0 BRA `(.L_x_2231) ;  /* 0xfffffff000600947 */ /* 0x001fec000383ffff */
[----:B------:R-:W-:Y:S05]  /*e070*/  BSYNC B0 ;  /* 0x0000000000007941 */ /* 0x000fea0003800000 */
.L_x_2218:
[----:B------:R-:W-:-:S06]  /*e080*/  ULOP3.LUT UR4, UR40, 0x2, URZ, 0xfc, !UPT ;  /* 0x0000000228047892 */ /* 0x000fcc000f8efc3f */
[----:B0-----:R-:W-:-:S05]  /*e090*/  IMAD.U32 R0, RZ, RZ, UR4 ;  /* 0x00000004ff007e24 */ /* 0x001fca000f8e00ff */
[----:B------:R-:W-:-:S13]  /*e0a0*/  ISETP.NE.AND P0, PT, R0, 0x3, PT ;  /* 0x000000030000780c */ /* 0x000fda0003f05270 */
[----:B------:R-:W-:Y:S05]  /*e0b0*/  @!P0 BRA `(.L_x_2232) ;  /* 0x0000000000048947 */ /* 0x000fea0003800000 */
[----:B------:R-:W-:Y:S01]  /*e0c0*/  BPT.TRAP 0x1 ;  /* 0x000000040000795c */ /* 0x000fe20000300000 */
.L_x_2232:
[----:B------:R-:W-:Y:S01]  /*e0d0*/  LEA R0, R20, UR47, 0x3 ;  /* 0x0000002f14007c11 */ /* 0x000fe2000f8e18ff */
[----:B------:R-:W0:Y:S01]  /*e0e0*/  S2R R2, SR_TID.X ;  /* 0x0000000000027919 */ /* 0x000e220000002100 */
[----:B------:R-:W-:Y:S01]  /*e0f0*/  SHF.L.U32 R3, R24, 0x1f, RZ ;  /* 0x0000001f18037819 */ /* 0x000fe200000006ff */
[----:B------:R-:W-:Y:S01]  /*e100*/  IMAD.MOV.U32 R5, RZ, RZ, -0x80 ;  /* 0xffffff80ff057424 */ /* 0x000fe200078e00ff */
[----:B------:R-:W-:Y:S01]  /*e110*/  BSSY B0, `(.L_x_2233) ;  /* 0x0000008000007945 */ /* 0x000fe20003800000 */
[----:B------:R-:W-:Y:S01]  /*e120*/  LEA R4, R20, R22, 0xd ;  /* 0x0000001614047211 */ /* 0x000fe200078e68ff */
[----:B------:R-:W1:Y:S01]  /*e130*/  SYNCS.PHASECHK.TRANS64.TRYWAIT P0, [R0+URZ+0x16860], R3 ;  /* 0x01686003000075a7 */ /* 0x000e62000800017f */
[----:B------:R-:W-:Y:S01]  /*e140*/  IMAD R5, R26, R5, UR43 ;  /* 0x0000002b1a057e24 */ /* 0x000fe2000f8e0205 */
[----:B0-----:R-:W-:-:S04]  /*e150*/  LOP3.LUT R2, R2, 0x7f, RZ, 0xc0, !PT ;  /* 0x0000007f02027812 */ /* 0x001fc800078ec0ff */
[----:B------:R-:W-:-:S05]  /*e160*/  SHF.R.U32.HI R2, RZ, 0x3, R2 ;  /* 0x00000003ff027819 */ /* 0x000fca0000011602 */
[----:B------:R-:W-:Y:S01]  /*e170*/  IMAD.IADD R5, R5, 0x1, -R2 ;  /* 0x0000000105057824 */ /* 0x000fe200078e0a02 */
[----:B-1----:R-:W-:Y:S06]  /*e180*/  @!P0 BRA `(.L_x_2234) ;  /* 0x0000003400b88947 */ /* 0x002fec0003800000 */
.L_x_2334:
[----:B------:R-:W-:Y:S05]  /*e190*/  BSYNC B0 ;  /* 0x0000000000007941 */ /* 0x000fea0003800000 */
.L_x_2233:
        /* <DEDUP_REMOVED lines=23> */
[----:B----4-:R-:W-:-:S03]  /*e310*/  IADD3.X R7, RZ, R7, RZ, P4, !PT ;  /* 0x00000007ff077210 */ /* 0x010fc600027fe4ff */
[----:B------:R-:W2:Y:S01]  /*e320*/  SHFL.IDX PT, R25, R17, 0x5, 0x181f ;  /* 0x00b81f0011197f89 */ /* 0x000ea200000e0000 */
[----:B-----5:R-:W-:-:S03]  /*e330*/  IMAD.X R3, RZ, RZ, R19, P5 ;  /* 0x000000ffff037224 */ /* 0x020fc600028e0613 */
        /* <DEDUP_REMOVED lines=25> */
.L_x_2352:
        /* <DEDUP_REMOVED lines=9> */
.L_x_2236:
        /* <DEDUP_REMOVED lines=12> */
.L_x_2237:
[----:B------:R-:W-:Y:S01]  /*e620*/  VIADD R2, R20, 0x1 ;  /* 0x0000000114027836 */ /* 0x000fe20000000000 */
[----:B------:R0:W-:Y:S04]  /*e630*/  SYNCS.ARRIVE.TRANS64.A1T0 RZ, [R0+URZ+0x16850], RZ ;  /* 0x016850ff00ff79a7 */ /* 0x0001e8000810003f */
[----:B------:R-:W-:-:S04]  /*e640*/  ISETP.NE.AND P0, PT, R2, 0x2, PT ;  /* 0x000000020200780c */ /* 0x000fc80003f05270 */
[----:B------:R-:W-:Y:S02]  /*e650*/  SEL R3, RZ, 0x1, P0 ;  /* 0x00000001ff037807 */ /* 0x000fe40000000000 */
[----:B------:R-:W-:Y:S02]  /*e660*/  SEL R2, R2, RZ, P0 ;  /* 0x000000ff02027207 */ /* 0x000fe40000000000 */
[----:B0-----:R-:W-:-:S07]  /*e670*/  LOP3.LUT R0, R24, R3, RZ, 0x3c, !PT ;  /* 0x0000000318007212 */ /* 0x001fce00078e3cff */
.L_x_2205:
[----:B------:R-:W0:Y:S01]  /*e680*/  S2R R4, SR_CgaCtaId ;  /* 0x0000000000047919 */ /* 0x000e220000008800 */
[----:B------:R-:W-:Y:S02]  /*e690*/  MOV R3, 0x400 ;  /* 0x0000040000037802 */ /* 0x000fe40000000f00 */
[----:B------:R-:W-:Y:S02]  /*e6a0*/  SHF.L.U32 R10, R10, 0x1f, RZ ;  /* 0x0000001f0a0a7819 */ /* 0x000fe400000006ff */
[----:B0-----:R-:W-:-:S04]  /*e6b0*/  LEA R7, R4, R3, 0x18 ;  /* 0x0000000304077211 */ /* 0x001fc800078ec0ff */
[----:B------:R-:W0:Y:S02]  /*e6c0*/  SYNCS.PHASECHK.TRANS64.TRYWAIT P0, [R7+URZ+0x16820], R10 ;  /* 0x0168200a070075a7 */ /* 0x000e24000800017f */
[----:B0-----:R-:W-:Y:S05]  /*e6d0*/  @!P0 BRA `(.L_x_2238) ;  /* 0x0000003800bc8947 */ /* 0x001fea0003800000 */
.L_x_2353:
[----:B------:R-:W-:-:S03]  /*e6e0*/  UMOV UR4, 0xffffffff ;  /* 0xffffffff00047882 */ /* 0x000fc60000000000 */
[----:B------:R-:W-:Y:S05]  /*e6f0*/  BRA.DIV UR4, `(.L_x_2239) ;  /* 0x0000003a04c87947 */ /* 0x000fea000b800000 */
[----:B------:R-:W1:Y:S02]  /*e700*/  S2R R3, SR_TID.X ;  /* 0x0000000000037919 */ /* 0x000e640000002100 */
[----:B-1----:R-:W-:-:S04]  /*e710*/  SHF.R.U32.HI R3, RZ, 0x5, R3 ;  /* 0x00000005ff037819 */ /* 0x002fc80000011603 */
[----:B------:R-:W-:-:S05]  /*e720*/  LOP3.LUT R3, R3, 0x3, RZ, 0xc0, !PT ;  /* 0x0000000303037812 */ /* 0x000fca00078ec0ff */
[----:B------:R1:W2:Y:S02]  /*e730*/  SHFL.IDX PT, R14, R3, RZ, 0x1f ;  /* 0x00001fff030e7589 */ /* 0x0002a400000e0000 */
.L_x_2356:
[----:B--2---:R-:W-:-:S13]  /*e740*/  ISETP.NE.AND P0, PT, R14, RZ, PT ;  /* 0x000000ff0e00720c */ /* 0x004fda0003f05270 */
[----:B------:R-:W-:Y:S05]  /*e750*/  @P0 BRA `(.L_x_2161) ;  /* 0x0000000000880947 */ /* 0x000fea0003800000 */
[----:B------:R-:W-:-:S03]  /*e760*/  UMOV UR4, 0xffffffff ;  /* 0xffffffff00047882 */ /* 0x000fc60000000000 */
[----:B------:R-:W-:Y:S05]  /*e770*/  BRA.DIV UR4, `(.L_x_2240) ;  /* 0x0000003a04dc7947 */ /* 0x000fea000b800000 */
[----:B------:R-:W-:-:S13]  /*e780*/  ELECT P6, URZ, PT ;  /* 0x00000000003f782f */ /* 0x000fda00038c0000 */
.L_x_2359:
[----:B------:R-:W-:Y:S05]  /*e790*/  @!P6 BRA `(.L_x_2161) ;  /* 0x000000000078e947 */ /* 0x000fea0003800000 */
[----:B------:R-:W-:-:S06]  /*e7a0*/  ULOP3.LUT UR4, UR40, 0x2, URZ, 0xfc, !UPT ;  /* 0x0000000228047892 */ /* 0x000fcc000f8efc3f */
[----:B-1----:R-:W-:-:S05]  /*e7b0*/  IMAD.U32 R3, RZ, RZ, UR4 ;  /* 0x00000004ff037e24 */ /* 0x002fca000f8e00ff */
[----:B------:R-:W-:-:S13]  /*e7c0*/  ISETP.NE.AND P0, PT, R3, 0x3, PT ;  /* 0x000000030300780c */ /* 0x000fda0003f05270 */
[----:B------:R-:W-:Y:S05]  /*e7d0*/  @!P0 BRA `(.L_x_2241) ;  /* 0x0000000000048947 */ /* 0x000fea0003800000 */
[----:B------:R-:W-:Y:S01]  /*e7e0*/  BPT.TRAP 0x1 ;  /* 0x000000040000795c */ /* 0x000fe20000300000 */
.L_x_2241:
[----:B------:R-:W-:Y:S01]  /*e7f0*/  IMAD R5, R2, 0x8, R7 ;  /* 0x0000000802057824 */ /* 0x000fe200078e0207 */
[----:B------:R-:W-:Y:S02]  /*e800*/  SHF.L.U32 R4, R0, 0x1f, RZ ;  /* 0x0000001f00047819 */ /* 0x000fe400000006ff */
[----:B------:R-:W-:Y:S02]  /*e810*/  IADD3 R2, R2, 0x1, RZ ;  /* 0x0000000102027810 */ /* 0x000fe40007ffe0ff */
[----:B------:R-:W1:Y:S02]  /*e820*/  SYNCS.PHASECHK.TRANS64.TRYWAIT P1, [R5+URZ+0x16840], R4 ;  /* 0x01684004050075a7 */ /* 0x000e64000802017f */
[----:B------:R-:W-:-:S04]  /*e830*/  ISETP.NE.AND P2, PT, R2, 0x2, PT ;  /* 0x000000020200780c */ /* 0x000fc80003f45270 */
[----:B------:R-:W-:Y:S01]  /*e840*/  SEL R3, RZ, 0x1, P2 ;  /* 0x00000001ff037807 */ /* 0x000fe20001000000 */
[----:B-1----:R-:W-:Y:S08]  /*e850*/  @!P1 BRA `(.L_x_2242) ;  /* 0x0000003800c49947 */ /* 0x002ff00003800000 */
.L_x_2360:
[----:B------:R-:W-:Y:S02]  /*e860*/  SEL R2, R2, RZ, P2 ;  /* 0x000000ff02027207 */ /* 0x000fe40001000000 */
[----:B------:R-:W-:Y:S01]  /*e870*/  LOP3.LUT R0, R0, R3, RZ, 0x3c, !PT ;  /* 0x0000000300007212 */ /* 0x000fe200078e3cff */
[----:B------:R-:W-:Y:S06]  /*e880*/  @!P0 BRA `(.L_x_2243) ;  /* 0x0000000000048947 */ /* 0x000fec0003800000 */
[----:B------:R-:W-:Y:S01]  /*e890*/  BPT.TRAP 0x1 ;  /* 0x000000040000795c */ /* 0x000fe20000300000 */
.L_x_2243:
[----:B------:R-:W-:Y:S01]  /*e8a0*/  IMAD R3, R2, 0x8, R7 ;  /* 0x0000000802037824 */ /* 0x000fe200078e0207 */
[----:B------:R-:W-:-:S04]  /*e8b0*/  SHF.L.U32 R0, R0, 0x1f, RZ ;  /* 0x0000001f00007819 */ /* 0x000fc800000006ff */
[----:B------:R-:W2:Y:S02]  /*e8c0*/  SYNCS.PHASECHK.TRANS64.TRYWAIT P1, [R3+URZ+0x16840], R0 ;  /* 0x01684000030075a7 */ /* 0x000ea4000802017f */
[----:B--2---:R-:W-:Y:S05]  /*e8d0*/  @!P1 BRA `(.L_x_2244) ;  /* 0x0000003800b89947 */ /* 0x004fea0003800000 */
.L_x_2361:
[----:B------:R-:W-:Y:S05]  /*e8e0*/  @!P0 BRA `(.L_x_2245) ;  /* 0x0000000000048947 */ /* 0x000fea0003800000 */
[----:B------:R-:W-:Y:S01]  /*e8f0*/  BPT.TRAP 0x1 ;  /* 0x000000040000795c */ /* 0x000fe20000300000 */
.L_x_2245:
[----:B------:R-:W3:Y:S02]  /*e900*/  SYNCS.PHASECHK.TRANS64.TRYWAIT P1, [R5+URZ+0x16860], R4 ;  /* 0x01686004050075a7 */ /* 0x000ee4000802017f */
[----:B---3--:R-:W-:Y:S05]  /*e910*/  @!P1 BRA `(.L_x_2246) ;  /* 0x0000003800bc9947 */ /* 0x008fea0003800000 */
.L_x_2362:
[----:B------:R-:W-:Y:S05]  /*e920*/  @!P0 BRA `(.L_x_2247) ;  /* 0x0000000000048947 */ /* 0x000fea0003800000 */
[----:B------:R-:W-:Y:S01]  /*e930*/  BPT.TRAP 0x1 ;  /* 0x000000040000795c */ /* 0x000fe20000300000 */
.L_x_2247:
[----:B----4-:R4:W0:Y:S02]  /*e940*/  SYNCS.PHASECHK.TRANS64.TRYWAIT P0, [R3+URZ+0x16860], R0 ;  /* 0x01686000030075a7 */ /* 0x010824000800017f */
[----:B0-----:R-:W-:Y:S05]  /*e950*/  @!P0 NANOSLEEP.SYNCS 0x989680 ;  /* 0x009896800000895d */ /* 0x001fea0003900000 */
[----:B------:R-:W0:Y:S02]  /*e960*/  @!P0 SYNCS.PHASECHK.TRANS64 P0, [R3+URZ+0x16860], R0 ;  /* 0x01686000030085a7 */ /* 0x000e24000800007f */
[----:B0-----:R-:W-:Y:S05]  /*e970*/  @!P0 BRA `(.L_x_2247) ;  /* 0xfffffffc00f08947 */ /* 0x001fea000383ffff */
.L_x_2161:
[----:B------:R-:W-:Y:S05]  /*e980*/  BSYNC B6 ;  /* 0x0000000000067941 */ /* 0x000fea0003800000 */
.L_x_2158:
[----:B------:R-:W-:Y:S05]  /*e990*/  EXIT ;  /* 0x000000000000794d */ /* 0x000fea0003800000 */
.L_x_2165:
[----:B0-----:R-:W-:-:S04]  /*e9a0*/  IMAD.U32 R3, RZ, RZ, UR42 ;  /* 0x0000002aff037e24 */ /* 0x001fc8000f8e00ff */
[----:B------:R0:W1:Y:S03]  /*e9b0*/  SYNCS.PHASECHK.TRANS64.TRYWAIT P0, [R3+URZ+0x16800], R0 ;  /* 0x01680000030075a7 */ /* 0x000066000800017f */
[----:B-1----:R-:W-:Y:S05]  /*e9c0*/  @!P0 NANOSLEEP.SYNCS 0x989680 ;  /* 0x009896800000895d */ /* 0x002fea0003900000 */
[----:B------:R-:W1:Y:S02]  /*e9d0*/  @!P0 SYNCS.PHASECHK.TRANS64 P0, [R3+URZ+0x16800], R0 ;  /* 0x01680000030085a7 */ /* 0x000e64000800007f */
[----:B-1----:R-:W-:Y:S05]  /*e9e0*/  @!P0 BRA `(.L_x_2165) ;  /* 0xfffffffc00ec8947 */ /* 0x002fea000383ffff */
[----:B------:R-:W-:Y:S05]  /*e9f0*/  BRA `(.L_x_2248) ;  /* 0xffffff2800207947 */ /* 0x000fea000383ffff */
.L_x_2169:
[----:B0-----:R-:W-:-:S04]  /*ea00*/  IMAD.U32 R3, RZ, RZ, UR42 ;  /* 0x0000002aff037e24 */ /* 0x001fc8000f8e00ff */
[----:B------:R0:W2:Y:S03]  /*ea10*/  SYNCS.PHASECHK.TRANS64.TRYWAIT P1, [R3+URZ+0x16830], R0 ;  /* 0x01683000030075a7 */ /* 0x0000a6000802017f */
[----:B--2---:R-:W-:Y:S05]  /*ea20*/  @!P1 NANOSLEEP.SYNCS 0x989680 ;  /* 0x009896800000995d */ /* 0x004fea0003900000 */
[----:B------:R-:W2:Y:S02]  /*ea30*/  @!P1 SYNCS.PHASECHK.TRANS64 P1, [R3+URZ+0x16830], R0 ;  /* 0x01683000030095a7 */ /* 0x000ea4000802007f */
[----:B--2---:R-:W-:Y:S05]  /*ea40*/  @!P1 BRA `(.L_x_2169) ;  /* 0xfffffffc00ec9947 */ /* 0x004fea000383ffff */
[----:B------:R-:W-:Y:S05]  /*ea50*/  BRA `(.L_x_2168) ;  /* 0xffffff28003c7947 */ /* 0x000fea000383ffff */
.L_x_2175:
[----:B-1----:R-:W-:-:S04]  /*ea60*/  MOV R10, UR4 ;  /* 0x00000004000a7c02 */ /* 0x002fc80008000f00 */
[----:B------:R1:W2:Y:S03]  /*ea70*/  SYNCS.PHASECHK.TRANS64.TRYWAIT P1, [R10+URZ+0x16830], R9 ;  /* 0x016830090a0075a7 */ /* 0x0002a6000802017f */
[----:B--2---:R-:W-:Y:S05]  /*ea80*/  @!P1 NANOSLEEP.SYNCS 0x989680 ;  /* 0x009896800000995d */ /* 0x004fea0003900000 */
[----:B------:R-:W2:Y:S02]  /*ea90*/  @!P1 SYNCS.PHASECHK.TRANS64 P1, [R10+URZ+0x16830], R9 ;  /* 0x016830090a0095a7 */ /* 0x000ea4000802007f */
[----:B--2---:R-:W-:Y:S05]  /*eaa0*/  @!P1 BRA `(.L_x_2175) ;  /* 0xfffffffc00ec9947 */ /* 0x004fea000383ffff */
[----:B------:R-:W-:Y:S05]  /*eab0*/  BRA `(.L_x_2172) ;  /* 0xffffff5400387947 */ /* 0x000fea000383ffff */
.L_x_2179:
[----:B-1----:R-:W-:-:S04]  /*eac0*/  IMAD.U32 R10, RZ, RZ, UR10 ;  /* 0x0000000aff0a7e24 */ /* 0x002fc8000f8e00ff */
[----:B------:R1:W2:Y:S03]  /*ead0*/  SYNCS.PHASECHK.TRANS64.TRYWAIT P1, [R10+URZ+0x16850], R9 ;  /* 0x016850090a0075a7 */ /* 0x0002a6000802017f */
[----:B--2---:R-:W-:Y:S05]  /*eae0*/  @!P1 NANOSLEEP.SYNCS 0x989680 ;  /* 0x009896800000995d */ /* 0x004fea0003900000 */
[----:B------:R-:W2:Y:S02]  /*eaf0*/  @!P1 SYNCS.PHASECHK.TRANS64 P1, [R10+URZ+0x16850], R9 ;  /* 0x016850090a0095a7 */ /* 0x000ea4000802007f */
[----:B--2---:R-:W-:Y:S05]  /*eb00*/  @!P1 BRA `(.L_x_2179) ;  /* 0xfffffffc00ec9947 */ /* 0x004fea000383ffff */
[----:B------:R-:W-:Y:S05]  /*eb10*/  BRA `(.L_x_2176) ;  /* 0xffffff5400bc7947 */ /* 0x000fea000383ffff */
.L_x_2187:
[----:B-1----:R-:W-:-:S04]  /*eb20*/  IMAD.U32 R9, RZ, RZ, UR10 ;  /* 0x0000000aff097e24 */ /* 0x002fc8000f8e00ff */
[----:B------:R1:W2:Y:S03]  /*eb30*/  SYNCS.PHASECHK.TRANS64.TRYWAIT P1, [R9+URZ+0x16830], R8 ;  /* 0x01683008090075a7 */ /* 0x0002a6000802017f */
[----:B--2---:R-:W-:Y:S05]  /*eb40*/  @!P1 NANOSLEEP.SYNCS 0x989680 ;  /* 0x009896800000995d */ /* 0x004fea0003900000 */
[----:B------:R-:W2:Y:S02]  /*eb50*/  @!P1 SYNCS.PHASECHK.TRANS64 P1, [R9+URZ+0x16830], R8 ;  /* 0x01683008090095a7 */ /* 0x000ea4000802007f */
[----:B--2---:R-:W-:Y:S05]  /*eb60*/  @!P1 BRA `(.L_x_2187) ;  /* 0xfffffffc00ec9947 */ /* 0x004fea000383ffff */
[----:B------:R-:W-:Y:S05]  /*eb70*/  BRA `(.L_x_2184) ;  /* 0xffffff8000d87947 */ /* 0x000fea000383ffff */
.L_x_2191:
[----:B-1----:R-:W-:-:S04]  /*eb80*/  IMAD.U32 R9, RZ, RZ, UR10 ;  /* 0x0000000aff097e24 */ /* 0x002fc8000f8e00ff */
[----:B------:R1:W2:Y:S03]  /*eb90*/  SYNCS.PHASECHK.TRANS64.TRYWAIT P1, [R9+URZ+0x16850], R8 ;  /* 0x01685008090075a7 */ /* 0x0002a6000802017f */
[----:B--2---:R-:W-:Y:S05]  /*eba0*/  @!P1 NANOSLEEP.SYNCS 0x989680 ;  /* 0x009896800000995d */ /* 0x004fea0003900000 */
[----:B------:R-:W2:Y:S02]  /*ebb0*/  @!P1 SYNCS.PHASECHK.TRANS64 P1, [R9+URZ+0x16850], R8 ;  /* 0x01685008090095a7 */ /* 0x000ea4000802007f */
[----:B--2---:R-:W-:Y:S05]  /*ebc0*/  @!P1 BRA `(.L_x_2191) ;  /* 0xfffffffc00ec9947 */ /* 0x004fea000383ffff */
[----:B------:R-:W-:Y:S05]  /*ebd0*/  BRA `(.L_x_2188) ;  /* 0xffffff84004c7947 */ /* 0x000fea000383ffff */
.L_x_2198:
[----:B-1----:R-:W-:-:S04]  /*ebe0*/  MOV R4, UR7 ;  /* 0x0000000700047c02 */ /* 0x002fc80008000f00 */
[----:B------:R1:W3:Y:S03]  /*ebf0*/  SYNCS.PHASECHK.TRANS64.TRYWAIT P1, [R4+URZ+0x16850], R3 ;  /* 0x01685003040075a7 */ /* 0x0002e6000802017f */
[----:B---3--:R-:W-:Y:S05]  /*ec00*/  @!P1 NANOSLEEP.SYNCS 0x989680 ;  /* 0x009896800000995d */ /* 0x008fea0003900000 */
[----:B------:R-:W3:Y:S02]  /*ec10*/  @!P1 SYNCS.PHASECHK.TRANS64 P1, [R4+URZ+0x16850], R3 ;  /* 0x01685003040095a7 */ /* 0x000ee4000802007f */
[----:B---3--:R-:W-:Y:S05]  /*ec20*/  @!P1 BRA `(.L_x_2198) ;  /* 0xfffffffc00ec9947 */ /* 0x008fea000383ffff */
[----:B------:R-:W-:Y:S05]  /*ec30*/  BRA `(.L_x_2197) ;  /* 0xffffffa400ac7947 */ /* 0x000fea000383ffff */
.L_x_2210:
[----:B------:R-:W-:Y:S01]  /*ec40*/  IMAD.MOV.U32 R13, RZ, RZ, R17 ;  /* 0x000000ffff0d7224 */ /* 0x000fe200078e0011 */
[----:B------:R-:W-:Y:S01]  /*ec50*/  MOV R15, 0xffffffff ;  /* 0xffffffff000f7802 */ /* 0x000fe20000000f00 */
[----:B------:R-:W-:Y:S02]  /*ec60*/  IMAD.MOV.U32 R12, RZ, RZ, RZ ;  /* 0x000000ffff0c7224 */ /* 0x000fe400078e00ff */
[----:B------:R-:W-:-:S07]  /*ec70*/  IMAD.MOV.U32 R11, RZ, RZ, 0x1f ;  /* 0x0000001fff0b7424 */ /* 0x000fce00078e00ff */
[----:B0----5:R-:W-:Y:S05]  /*ec80*/  WARPSYNC.COLLECTIVE R15, `(.L_x_2249) ;  /* 0x000000000f087348 */ /* 0x021fea0003c00000 */
[----:B------:R1:W2:Y:S02]  /*ec90*/  SHFL.IDX P6, R14, R13, R12, R11 ;  /* 0x0000000c0d0e7389 */ /* 0x0002a400000c000b */
[----:B012--5:R-:W-:Y:S01]  /*eca0*/  ENDCOLLECTIVE ;  /* 0x000000000000791b */ /* 0x027fe20003800000 */
.L_x_2249:
[----:B------:R-:W-:Y:S05]  /*ecb0*/  BRA `(.L_x_2250) ;  /* 0xffffffcc00587947 */ /* 0x000fea000383ffff */
.L_x_2212:
[----:B0-----:R-:W-:-:S04]  /*ecc0*/  IMAD.U32 R3, RZ, RZ, UR47 ;  /* 0x0000002fff037e24 */ /* 0x001fc8000f8e00ff */
[----:B------:R0:W1:Y:S03]  /*ecd0*/  SYNCS.PHASECHK.TRANS64.TRYWAIT P0, [R3+URZ+0x16840], R10 ;  /* 0x0168400a030075a7 */ /* 0x000066000800017f */
[----:B-1----:R-:W-:Y:S05]  /*ece0*/  @!P0 NANOSLEEP.SYNCS 0x989680 ;  /* 0x009896800000895d */ /* 0x002fea0003900000 */
[----:B------:R-:W1:Y:S02]  /*ecf0*/  @!P0 SYNCS.PHASECHK.TRANS64 P0, [R3+URZ+0x16840], R10 ;  /* 0x0168400a030085a7 */ /* 0x000e64000800007f */
[----:B-1----:R-:W-:Y:S05]  /*ed00*/  @!P0 BRA `(.L_x_2212) ;  /* 0xfffffffc00ec8947 */ /* 0x002fea000383ffff */
[----:B------:R-:W-:Y:S05]  /*ed10*/  BRA `(.L_x_2251) ;  /* 0xffffffcc00d87947 */ /* 0x000fea000383ffff */
.L_x_2213:
        /* <DEDUP_REMOVED lines=8> */
.L_x_2253:
[----:B------:R-:W-:Y:S05]  /*eda0*/  BSYNC B0 ;  /* 0x0000000000007941 */ /* 0x000fea0003800000 */
.L_x_2252:
[----:B------:R-:W-:Y:S01]  /*edb0*/  IMAD.MOV.U32 R13, RZ, RZ, R0 ;  /* 0x000000ffff0d7224 */ /* 0x000fe200078e0000 */
[----:B------:R-:W-:Y:S01]  /*edc0*/  MOV R12, RZ ;  /* 0x000000ff000c7202 */ /* 0x000fe20000000f00 */
[----:B------:R-:W-:Y:S01]  /*edd0*/  IMAD.MOV.U32 R11, RZ, RZ, 0x181f ;  /* 0x0000181fff0b7424 */ /* 0x000fe200078e00ff */
[----:B------:R-:W-:Y:S01]  /*ede0*/  @P0 LEA R7, R22, UR47, 0x1 ;  /* 0x0000002f16070c11 */ /* 0x000fe2000f8e08ff */
[----:B------:R-:W-:Y:S02]  /*edf0*/  IMAD.MOV.U32 R15, RZ, RZ, -0x1 ;  /* 0xffffffffff0f7424 */ /* 0x000fe400078e00ff */
[----:B------:R-:W-:-:S07]  /*ee00*/  IMAD.MOV.U32 R2, RZ, RZ, R14 ;  /* 0x000000ffff027224 */ /* 0x000fce00078e000e */
[----:B------:R-:W-:Y:S05]  /*ee10*/  WARPSYNC.COLLECTIVE R15, `(.L_x_2254) ;  /* 0x000000000f087348 */ /* 0x000fea0003c00000 */
[----:B------:R0:W1:Y:S02]  /*ee20*/  SHFL.IDX P6, R14, R13, R12, R11 ;  /* 0x0000000c0d0e7389 */ /* 0x00006400000c000b */
[----:B01----:R-:W-:Y:S01]  /*ee30*/  ENDCOLLECTIVE ;  /* 0x000000000000791b */ /* 0x003fe20003800000 */
.L_x_2254:
        /* <DEDUP_REMOVED lines=8> */
.L_x_2255:
[C---:B------:R-:W-:Y:S01]  /*eec0*/  ISETP.GE.AND P1, PT, R5.reuse, 0x21, PT ;  /* 0x000000210500780c */ /* 0x040fe20003f26270 */
[----:B------:R-:W-:Y:S01]  /*eed0*/  @!PT LDS RZ, [RZ] ;  /* 0x00000000fffff984 */ /* 0x000fe20000000800 */
[----:B------:R-:W-:Y:S01]  /*eee0*/  @!PT LDS RZ, [RZ] ;  /* 0x00000000fffff984 */ /* 0x000fe20000000800 */
[----:B------:R-:W-:Y:S01]  /*eef0*/  @!PT LDS RZ, [RZ] ;  /* 0x00000000fffff984 */ /* 0x000fe20000000800 */
[----:B------:R0:W-:Y:S01]  /*ef00*/  @P0 LDGSTS.E.BYPASS.LTC128B.128 [R7+0xe400], desc[UR38][R2.64], !P3 ;  /* 0x0e40000002070fae */ /* 0x0001e2000d901d66 */
[----:B------:R-:W-:Y:S02]  /*ef10*/  ISETP.GE.AND P0, PT, R5, 0x11, PT ;  /* 0x000000110500780c */ /* 0x000fe40003f06270 */
[----:B------:R-:W-:-:S09]  /*ef20*/  MOV R13, R0 ;  /* 0x00000000000d7202 */ /* 0x000fd20000000f00 */
[C---:B------:R-:W-:Y:S02]  /*ef30*/  @P1 LEA R25, R22.reuse, UR47, 0x1 ;  /* 0x0000002f16191c11 */ /* 0x040fe4000f8e08ff */
[----:B------:R-:W-:Y:S01]  /*ef40*/  @P0 LEA R21, R22, UR47, 0x1 ;  /* 0x0000002f16150c11 */ /* 0x000fe2000f8e08ff */
[----:B0-----:R-:W-:-:S07]  /*ef50*/  IMAD.MOV.U32 R8, RZ, RZ, R14 ;  /* 0x000000ffff087224 */ /* 0x001fce00078e000e */
[----:B------:R-:W-:Y:S05]  /*ef60*/  WARPSYNC.COLLECTIVE R15, `(.L_x_2256) ;  /* 0x000000000f087348 */ /* 0x000fea0003c00000 */
[----:B------:R0:W1:Y:S02]  /*ef70*/  SHFL.IDX P6, R14, R13, R12, R11 ;  /* 0x0000000c0d0e7389 */ /* 0x00006400000c000b */
[----:B01----:R-:W-:Y:S01]  /*ef80*/  ENDCOLLECTIVE ;  /* 0x000000000000791b */ /* 0x003fe20003800000 */
.L_x_2256:
[----:B------:R-:W-:Y:S02]  /*ef90*/  IMAD.MOV.U32 R13, RZ, RZ, R4 ;  /* 0x000000ffff0d7224 */ /* 0x000fe400078e0004 */
[----:B------:R-:W-:Y:S01]  /*efa0*/  IMAD.MOV.U32 R12, RZ, RZ, 0x2 ;  /* 0x00000002ff0c7424 */ /* 0x000fe200078e00ff */
[----:B------:R-:W-:-:S13]  /*efb0*/  @P0 LEA R2, P2, R16, R14, 0x1 ;  /* 0x0000000e10020211 */ /* 0x000fda00078408ff */
[----:B------:R-:W-:Y:S05]  /*efc0*/  WARPSYNC.COLLECTIVE R15, `(.L_x_2257) ;  /* 0x000000000f087348 */ /* 0x000fea0003c00000 */
[----:B------:R0:W1:Y:S02]  /*efd0*/  SHFL.IDX P6, R14, R13, R12, R11 ;  /* 0x0000000c0d0e7389 */ /* 0x00006400000c000b */
[----:B01----:R-:W-:Y:S01]  /*efe0*/  ENDCOLLECTIVE ;  /* 0x000000000000791b */ /* 0x003fe20003800000 */
.L_x_2257:
[----:B------:R-:W-:-:S05]  /*eff0*/  @P0 IMAD.X R3, RZ, RZ, R8, P2 ;  /* 0x000000ffff030224 */ /* 0x000fca00010e0608 */
        /* <DEDUP_REMOVED lines=9> */
.L_x_2258:
[----:B------:R-:W-:Y:S01]  /*f090*/  MOV R13, R4 ;  /* 0x00000004000d7202 */ /* 0x000fe20000000f00 */
[----:B------:R-:W-:Y:S02]  /*f0a0*/  IMAD.MOV.U32 R12, RZ, RZ, 0x3 ;  /* 0x00000003ff0c7424 */ /* 0x000fe400078e00ff */
[----:B------:R-:W-:-:S07]  /*f0b0*/  IMAD.MOV.U32 R9, RZ, RZ, R14 ;  /* 0x000000ffff097224 */ /* 0x000fce00078e000e */
[----:B------:R-:W-:Y:S05]  /*f0c0*/  WARPSYNC.COLLECTIVE R15, `(.L_x_2259) ;  /* 0x000000000f087348 */ /* 0x000fea0003c00000 */
[----:B------:R0:W1:Y:S02]  /*f0d0*/  SHFL.IDX P6, R14, R13, R12, R11 ;  /* 0x0000000c0d0e7389 */ /* 0x00006400000c000b */
[----:B01----:R-:W-:Y:S01]  /*f0e0*/  ENDCOLLECTIVE ;  /* 0x000000000000791b */ /* 0x003fe20003800000 */
.L_x_2259:
        /* <DEDUP_REMOVED lines=14> */
.L_x_2260:
[----:B------:R-:W-:Y:S01]  /*f1d0*/  @P1 LEA R25, R22, UR47, 0x1 ;  /* 0x0000002f16191c11 */ /* 0x000fe2000f8e08ff */
[----:B------:R-:W-:Y:S02]  /*f1e0*/  IMAD.MOV.U32 R13, RZ, RZ, R4 ;  /* 0x000000ffff0d7224 */ /* 0x000fe400078e0004 */
[----:B------:R-:W-:Y:S01]  /*f1f0*/  IMAD.MOV.U32 R12, RZ, RZ, 0x4 ;  /* 0x00000004ff0c7424 */ /* 0x000fe200078e00ff */
[----:B------:R-:W-:-:S13]  /*f200*/  @P0 LEA R2, P2, R16, R14, 0x1 ;  /* 0x0000000e10020211 */ /* 0x000fda00078408ff */
[----:B------:R-:W-:Y:S05]  /*f210*/  WARPSYNC.COLLECTIVE R15, `(.L_x_2261) ;  /* 0x000000000f087348 */ /* 0x000fea0003c00000 */
[----:B------:R0:W1:Y:S02]  /*f220*/  SHFL.IDX P6, R14, R13, R12, R11 ;  /* 0x0000000c0d0e7389 */ /* 0x00006400000c000b */
[----:B01----:R-:W-:Y:S01]  /*f230*/  ENDCOLLECTIVE ;  /* 0x000000000000791b */ /* 0x003fe20003800000 */
.L_x_2261:
[----:B------:R-:W-:-:S05]  /*f240*/  @P0 IADD3.X R3, RZ, R7, RZ, P2, !PT ;  /* 0x00000007ff030210 */ /* 0x000fca00017fe4ff */
        /* <DEDUP_REMOVED lines=9> */
.L_x_2262:
[----:B------:R-:W-:Y:S01]  /*f2e0*/  IMAD.MOV.U32 R13, RZ, RZ, R4 ;  /* 0x000000ffff0d7224 */ /* 0x000fe200078e0004 */
[----:B------:R-:W-:Y:S01]  /*f2f0*/  MOV R12, 0x5 ;  /* 0x00000005000c7802 */ /* 0x000fe20000000f00 */
[----:B------:R-:W-:-:S07]  /*f300*/  IMAD.MOV.U32 R9, RZ, RZ, R14 ;  /* 0x000000ffff097224 */ /* 0x000fce00078e000e */
[----:B------:R-:W-:Y:S05]  /*f310*/  WARPSYNC.COLLECTIVE R15, `(.L_x_2263) ;  /* 0x000000000f087348 */ /* 0x000fea0003c00000 */
[----:B------:R0:W1:Y:S02]  /*f320*/  SHFL.IDX P6, R14, R13, R12, R11 ;  /* 0x0000000c0d0e7389 */ /* 0x00006400000c000b */
[----:B01----:R-:W-:Y:S01]  /*f330*/  ENDCOLLECTIVE ;  /* 0x000000000000791b */ /* 0x003fe20003800000 */
.L_x_2263:
        /* <DEDUP_REMOVED lines=13> */
.L_x_2264:
[----:B------:R-:W-:Y:S01]  /*f410*/  MOV R13, R4 ;  /* 0x00000004000d7202 */ /* 0x000fe20000000f00 */
[----:B------:R-:W-:Y:S01]  /*f420*/  IMAD.MOV.U32 R12, RZ, RZ, 0x6 ;  /* 0x00000006ff0c7424 */ /* 0x000fe200078e00ff */
[----:B------:R-:W-:-:S13]  /*f430*/  @P0 LEA R2, P2, R16, R14, 0x1 ;  /* 0x0000000e10020211 */ /* 0x000fda00078408ff */
[----:B------:R-:W-:Y:S05]  /*f440*/  WARPSYNC.COLLECTIVE R15, `(.L_x_2265) ;  /* 0x000000000f087348 */ /* 0x000fea0003c00000 */
[----:B------:R0:W1:Y:S02]  /*f450*/  SHFL.IDX P6, R14, R13, R12, R11 ;  /* 0x0000000c0d0e7389 */ /* 0x00006400000c000b */
[----:B01----:R-:W-:Y:S01]  /*f460*/  ENDCOLLECTIVE ;  /* 0x000000000000791b */ /* 0x003fe20003800000 */
.L_x_2265:
        /* <DEDUP_REMOVED lines=11> */
.L_x_2266:
[----:B------:R-:W-:Y:S02]  /*f520*/  IMAD.MOV.U32 R13, RZ, RZ, R4 ;  /* 0x000000ffff0d7224 */ /* 0x000fe400078e0004 */
[----:B------:R-:W-:Y:S01]  /*f530*/  IMAD.MOV.U32 R12, RZ, RZ, 0x7 ;  /* 0x00000007ff0c7424 */ /* 0x000fe200078e00ff */
[----:B------:R-:W-:-:S07]  /*f540*/  MOV R9, R14 ;  /* 0x0000000e00097202 */ /* 0x000fce0000000f00 */
[----:B------:R-:W-:Y:S05]  /*f550*/  WARPSYNC.COLLECTIVE R15, `(.L_x_2267) ;  /* 0x000000000f087348 */ /* 0x000fea0003c00000 */
[----:B------:R0:W1:Y:S02]  /*f560*/  SHFL.IDX P6, R14, R13, R12, R11 ;  /* 0x0000000c0d0e7389 */ /* 0x00006400000c000b */
[----:B01----:R-:W-:Y:S01]  /*f570*/  ENDCOLLECTIVE ;  /* 0x000000000000791b */ /* 0x003fe20003800000 */
.L_x_2267:
[----:B------:R-:W-:Y:S02]  /*f580*/  @P1 LEA R2, P0, R16, R9, 0x1 ;  /* 0x0000000910021211 */ /* 0x000fe400078008ff */
[----:B------:R-:W-:-:S03]  /*f590*/  @P1 LEA R9, R22, UR47, 0x1 ;  /* 0x0000002f16091c11 */ /* 0x000fc6000f8e08ff */
        /* <DEDUP_REMOVED lines=10> */
.L_x_2268:
[----:B------:R-:W-:Y:S05]  /*f640*/  BRA `(.L_x_2269) ;  /* 0xffffffc800e87947 */ /* 0x000fea000383ffff */
.L_x_2216:
[----:B------:R-:W-:Y:S01]  /*f650*/  IMAD.MOV.U32 R13, RZ, RZ, R8 ;  /* 0x000000ffff0d7224 */ /* 0x000fe200078e0008 */
[----:B------:R-:W-:Y:S01]  /*f660*/  MOV R11, 0x181f ;  /* 0x0000181f000b7802 */ /* 0x000fe20000000f00 */
[----:B------:R-:W-:Y:S02]  /*f670*/  IMAD.MOV.U32 R12, RZ, RZ, RZ ;  /* 0x000000ffff0c7224 */ /* 0x000fe400078e00ff */
[----:B------:R-:W-:Y:S02]  /*f680*/  IMAD.MOV.U32 R15, RZ, RZ, -0x1 ;  /* 0xffffffffff0f7424 */ /* 0x000fe400078e00ff */
[----:B------:R-:W-:-:S07]  /*f690*/  IMAD.U32 R5, RZ, RZ, UR49 ;  /* 0x00000031ff057e24 */ /* 0x000fce000f8e00ff */
[----:B------:R-:W-:Y:S05]  /*f6a0*/  WARPSYNC.COLLECTIVE R15, `(.L_x_2270) ;  /* 0x000000000f087348 */ /* 0x000fea0003c00000 */
[----:B------:R0:W1:Y:S02]  /*f6b0*/  SHFL.IDX P6, R14, R13, R12, R11 ;  /* 0x0000000c0d0e7389 */ /* 0x00006400000c000b */
[----:B01----:R-:W-:Y:S01]  /*f6c0*/  ENDCOLLECTIVE ;  /* 0x000000000000791b */ /* 0x003fe20003800000 */
.L_x_2270:
[----:B------:R-:W-:Y:S01]  /*f6d0*/  IMAD R5, R5, 0xc0, R24 ;  /* 0x000000c005057824 */ /* 0x000fe200078e0218 */
[----:B------:R-:W-:Y:S01]  /*f6e0*/  MOV R13, R7 ;  /* 0x00000007000d7202 */ /* 0x000fe20000000f00 */
[----:B------:R-:W-:-:S07]  /*f6f0*/  IMAD.MOV.U32 R2, RZ, RZ, R14 ;  /* 0x000000ffff027224 */ /* 0x000fce00078e000e */
[----:B------:R-:W-:Y:S05]  /*f700*/  WARPSYNC.COLLECTIVE R15, `(.L_x_2271) ;  /* 0x000000000f087348 */ /* 0x000fea0003c00000 */
[----:B------:R0:W1:Y:S02]  /*f710*/  SHFL.IDX P6, R14, R13, R12, R11 ;  /* 0x0000000c0d0e7389 */ /* 0x00006400000c000b */
[----:B01----:R-:W-:Y:S01]  /*f720*/  ENDCOLLECTIVE ;  /* 0x000000000000791b */ /* 0x003fe20003800000 */
.L_x_2271:
[----:B------:R-:W-:Y:S02]  /*f730*/  ULDC UR4, c[0x0][0x288] ;  /* 0x0000a20000047ab9 */ /* 0x000fe40000000800 */
[----:B------:R-:W-:Y:S02]  /*f740*/  IMAD R4, R9, UR4, RZ ;  /* 0x0000000409047c24 */ /* 0x000fe4000f8e02ff */
[----:B------:R-:W-:-:S03]  /*f750*/  VIADD R9, R5, 0x10 ;  /* 0x0000001005097836 */ /* 0x000fc60000000000 */
[----:B------:R-:W-:Y:S02]  /*f760*/  ISETP.GE.AND P1, PT, R5, R4, PT ;  /* 0x000000040500720c */ /* 0x000fe40003f26270 */
[----:B------:R-:W-:Y:S01]  /*f770*/  MOV R13, R8 ;  /* 0x00000008000d7202 */ /* 0x000fe20000000f00 */
        /* <DEDUP_REMOVED lines=8> */
.L_x_2272:
        /* <DEDUP_REMOVED lines=12> */
.L_x_2273:
[----:B------:R-:W-:Y:S01]  /*f8c0*/  IMAD.MOV.U32 R13, RZ, RZ, R8 ;  /* 0x000000ffff0d7224 */ /* 0x000fe200078e0008 */
[----:B------:R-:W-:Y:S02]  /*f8d0*/  MOV R12, 0x2 ;  /* 0x00000002000c7802 */ /* 0x000fe40000000f00 */
[----:B------:R-:W-:-:S07]  /*f8e0*/  MOV R21, R14 ;  /* 0x0000000e00157202 */ /* 0x000fce0000000f00 */
[----:B------:R-:W-:Y:S05]  /*f8f0*/  WARPSYNC.COLLECTIVE R15, `(.L_x_2274) ;  /* 0x000000000f087348 */ /* 0x000fea0003c00000 */
[----:B------:R0:W1:Y:S02]  /*f900*/  SHFL.IDX P6, R14, R13, R12, R11 ;  /* 0x0000000c0d0e7389 */ /* 0x00006400000c000b */
[----:B01----:R-:W-:Y:S01]  /*f910*/  ENDCOLLECTIVE ;  /* 0x000000000000791b */ /* 0x003fe20003800000 */
.L_x_2274:
[----:B------:R-:W-:-:S05]  /*f920*/  @!P1 LEA R2, P2, R16, R21, 0x1 ;  /* 0x0000001510029211 */ /* 0x000fca00078408ff */
[----:B------:R-:W-:-:S05]  /*f930*/  @!P1 IMAD.X R3, RZ, RZ, R10, P2 ;  /* 0x000000ffff039224 */ /* 0x000fca00010e060a */
        /* <DEDUP_REMOVED lines=10> */
.L_x_2275:
[----:B------:R-:W-:Y:S01]  /*f9e0*/  @!P1 LEA R20, R22, UR47, 0x1 ;  /* 0x0000002f16149c11 */ /* 0x000fe2000f8e08ff */
[----:B------:R-:W-:Y:S02]  /*f9f0*/  IMAD.MOV.U32 R13, RZ, RZ, R8 ;  /* 0x000000ffff0d7224 */ /* 0x000fe400078e0008 */
[----:B------:R-:W-:Y:S01]  /*fa00*/  IMAD.MOV.U32 R12, RZ, RZ, 0x3 ;  /* 0x00000003ff0c7424 */ /* 0x000fe200078e00ff */
[----:B------:R-:W-:-:S13]  /*fa10*/  @!P1 LEA R2, P2, R16, R14, 0x1 ;  /* 0x0000000e10029211 */ /* 0x000fda00078408ff */
[----:B------:R-:W-:Y:S05]  /*fa20*/  WARPSYNC.COLLECTIVE R15, `(.L_x_2276) ;  /* 0x000000000f087348 */ /* 0x000fea0003c00000 */
[----:B------:R0:W1:Y:S02]  /*fa30*/  SHFL.IDX P6, R14, R13, R12, R11 ;  /* 0x0000000c0d0e7389 */ /* 0x00006400000c000b */
[----:B01----:R-:W-:Y:S01]  /*fa40*/  ENDCOLLECTIVE ;  /* 0x000000000000791b */ /* 0x003fe20003800000 */
.L_x_2276:
[----:B------:R-:W-:Y:S01]  /*fa50*/  @!P1 IMAD.X R3, RZ, RZ, R9, P2 ;  /* 0x000000ffff039224 */ /* 0x000fe200010e0609 */
[----:B------:R-:W-:-:S04]  /*fa60*/  IADD3 R9, R5, 0x30, RZ ;  /* 0x0000003005097810 */ /* 0x000fc80007ffe0ff */
[----:B------:R-:W-:Y:S01]  /*fa70*/  @!PT LDS RZ, [RZ] ;  /* 0x00000000fffff984 */ /* 0x000fe20000000800 */
[----:B------:R-:W-:Y:S01]  /*fa80*/  @!PT LDS RZ, [RZ] ;  /* 0x00000000fffff984 */ /* 0x000fe20000000800 */
[----:B------:R-:W-:Y:S01]  /*fa90*/  @!PT LDS RZ, [RZ] ;  /* 0x00000000fffff984 */ /* 0x000fe20000000800 */
[----:B------:R0:W-:Y:S01]  /*faa0*/  @!P1 LDGSTS.E.BYPASS.LTC128B.128 [R20+0x9400], desc[UR38][R2.64], !P0 ;  /* 0x0940000002149fae */ /* 0x0001e2000c101d66 */
[----:B------:R-:W-:Y:S01]  /*fab0*/  ISETP.GE.AND P1, PT, R9, R4, PT ;  /* 0x000000040900720c */ /* 0x000fe20003f26270 */
[----:B------:R-:W-:Y:S01]  /*fac0*/  VIADD R9, R5, 0x40 ;  /* 0x0000004005097836 */ /* 0x000fe20000000000 */
[----:B------:R-:W-:-:S11]  /*fad0*/  MOV R13, R7 ;  /* 0x00000007000d7202 */ /* 0x000fd60000000f00 */
[----:B------:R-:W-:Y:S01]  /*fae0*/  @!P1 LEA R25, R22, UR47, 0x1 ;  /* 0x0000002f16199c11 */ /* 0x000fe2000f8e08ff */
[----:B0-----:R-:W-:-:S07]  /*faf0*/  IMAD.MOV.U32 R10, RZ, RZ, R14 ;  /* 0x000000ffff0a7224 */ /* 0x001fce00078e000e */
[----:B------:R-:W-:Y:S05]  /*fb00*/  WARPSYNC.COLLECTIVE R15, `(.L_x_2277) ;  /* 0x000000000f087348 */ /* 0x000fea0003c00000 */
[----:B------:R0:W1:Y:S02]  /*fb10*/  SHFL.IDX P6, R14, R13, R12, R11 ;  /* 0x0000000c0d0e7389 */ /* 0x00006400000c000b */
[----:B01----:R-:W-:Y:S01]  /*fb20*/  ENDCOLLECTIVE ;  /* 0x000000000000791b */ /* 0x003fe20003800000 */
.L_x_2277:
[----:B------:R-:W-:Y:S01]  /*fb30*/  MOV R13, R8 ;  /* 0x00000008000d7202 */ /* 0x000fe20000000f00 */
[----:B------:R-:W-:Y:S02]  /*fb40*/  IMAD.MOV.U32 R12, RZ, RZ, 0x4 ;  /* 0x00000004ff0c7424 */ /* 0x000fe400078e00ff */
[----:B------:R-:W-:-:S07]  /*fb50*/  IMAD.MOV.U32 R21, RZ, RZ, R14 ;  /* 0x000000ffff157224 */ /* 0x000fce00078e000e */
[----:B------:R-:W-:Y:S05]  /*fb60*/  WARPSYNC.COLLECTIVE R15, `(.L_x_2278) ;  /* 0x000000000f087348 */ /* 0x000fea0003c00000 */
[----:B------:R0:W1:Y:S02]  /*fb70*/  SHFL.IDX P6, R14, R13, R12, R11 ;  /* 0x0000000c0d0e7389 */ /* 0x00006400000c000b */
[----:B01----:R-:W-:Y:S01]  /*fb80*/  ENDCOLLECTIVE ;  /* 0x000000000000791b */ /* 0x003fe20003800000 */
.L_x_2278:
        /* <DEDUP_REMOVED lines=12> */
.L_x_2279:
[----:B------:R-:W-:Y:S01]  /*fc50*/  @!P1 LEA R20, R22, UR47, 0x1 ;  /* 0x0000002f16149c11 */ /* 0x000fe2000f8e08ff */
[----:B------:R-:W-:Y:S02]  /*fc60*/  IMAD.MOV.U32 R13, RZ, RZ, R8 ;  /* 0x000000ffff0d7224 */ /* 0x000fe400078e0008 */
[----:B------:R-:W-:Y:S01]  /*fc70*/  IMAD.MOV.U32 R12, RZ, RZ, 0x5 ;  /* 0x00000005ff0c7424 */ /* 0x000fe200078e00ff */
[----:B------:R-:W-:-:S13]  /*fc80*/  @!P1 LEA R2, P2, R16, R14, 0x1 ;  /* 0x0000000e10029211 */ /* 0x000fda00078408ff */
[----:B------:R-:W-:Y:S05]  /*fc90*/  WARPSYNC.COLLECTIVE R15, `(.L_x_2280) ;  /* 0x000000000f087348 */ /* 0x000fea0003c00000 */
[----:B------:R0:W1:Y:S02]  /*fca0*/  SHFL.IDX P6, R14, R13, R12, R11 ;  /* 0x0000000c0d0e7389 */ /* 0x00006400000c000b */
[----:B01----:R-:W-:Y:S01]  /*fcb0*/  ENDCOLLECTIVE ;  /* 0x000000000000791b */ /* 0x003fe20003800000 */
.L_x_2280:
[----:B------:R-:W-:Y:S01]  /*fcc0*/  @!P1 IADD3.X R3, RZ, R9, RZ, P2, !PT ;  /* 0x00000009ff039210 */ /* 0x000fe200017fe4ff */
[----:B------:R-:W-:-:S04]  /*fcd0*/  VIADD R9, R5, 0x50 ;  /* 0x0000005005097836 */ /* 0x000fc80000000000 */
[----:B------:R-:W-:Y:S01]  /*fce0*/  @!PT LDS RZ, [RZ] ;  /* 0x00000000fffff984 */ /* 0x000fe20000000800 */
[----:B------:R-:W-:Y:S01]  /*fcf0*/  @!PT LDS RZ, [RZ] ;  /* 0x00000000fffff984 */ /* 0x000fe20000000800 */
[----:B------:R-:W-:Y:S01]  /*fd00*/  @!PT LDS RZ, [RZ] ;  /* 0x00000000fffff984 */ /* 0x000fe20000000800 */
[----:B------:R0:W-:Y:S01]  /*fd10*/  @!P1 LDGSTS.E.BYPASS.LTC128B.128 [R20+0xa400], desc[UR38][R2.64], !P0 ;  /* 0x0a40000002149fae */ /* 0x0001e2000c101d66 */
[----:B------:R-:W-:Y:S02]  /*fd20*/  ISETP.GE.AND P1, PT, R9, R4, PT ;  /* 0x000000040900720c */ /* 0x000fe40003f26270 */
[----:B------:R-:W-:Y:S01]  /*fd30*/  IADD3 R9, R5, 0x60, RZ ;  /* 0x0000006005097810 */ /* 0x000fe20007ffe0ff */
[----:B------:R-:W-:-:S10]  /*fd40*/  IMAD.MOV.U32 R13, RZ, RZ, R7 ;  /* 0x000000ffff0d7224 */ /* 0x000fd400078e0007 */
[----:B------:R-:W-:Y:S02]  /*fd50*/  @!P1 LEA R25, R22, UR47, 0x1 ;  /* 0x0000002f16199c11 */ /* 0x000fe4000f8e08ff */
[----:B0-----:R-:W-:-:S07]  /*fd60*/  MOV R10, R14 ;  /* 0x0000000e000a7202 */ /* 0x001fce0000000f00 */
[----:B------:R-:W-:Y:S05]  /*fd70*/  WARPSYNC.COLLECTIVE R15, `(.L_x_2281) ;  /* 0x000000000f087348 */ /* 0x000fea0003c00000 */
[----:B------:R0:W1:Y:S02]  /*fd80*/  SHFL.IDX P6, R14, R13, R12, R11 ;  /* 0x0000000c0d0e7389 */ /* 0x00006400000c000b */
[----:B01----:R-:W-:Y:S01]  /*fd90*/  ENDCOLLECTIVE ;  /* 0x000000000000791b */ /* 0x003fe20003800000 */
.L_x_2281:
[----:B------:R-:W-:Y:S02]  /*fda0*/  IMAD.MOV.U32 R13, RZ, RZ, R8 ;  /* 0x000000ffff0d7224 */ /* 0x000fe400078e0008 */
[----:B------:R-:W-:Y:S02]  /*fdb0*/  IMAD.MOV.U32 R12, RZ, RZ, 0x6 ;  /* 0x00000006ff0c7424 */ /* 0x000fe400078e00ff */
[----:B------:R-:W-:-:S07]  /*fdc0*/  IMAD.MOV.U32 R21, RZ, RZ, R14 ;  /* 0x000000ffff157224 */ /* 0x000fce00078e000e */
[----:B------:R-:W-:Y:S05]  /*fdd0*/  WARPSYNC.COLLECTIVE R15, `(.L_x_2282) ;  /* 0x000000000f087348 */ /* 0x000fea0003c00000 */
[----:B------:R0:W1:Y:S02]  /*fde0*/  SHFL.IDX P6, R14, R13, R12, R11 ;  /* 0x0000000c0d0e7389 */ /* 0x00006400000c000b */
[----:B01----:R-:W-:Y:S01]  /*fdf0*/  ENDCOLLECTIVE ;  /* 0x000000000000791b */ /* 0x003fe20003800000 */
.L_x_2282:
[----:B------:R-:W-:-:S05]  /*fe00*/  @!P1 LEA R2, P2, R16, R21, 0x1 ;  /* 0x0000001510029211 */ /* 0x000fca00078408ff */
[----:B------:R-:W-:-:S05]  /*fe10*/  @!P1 IMAD.X R3, RZ, RZ, R10, P2 ;  /* 0x000000ffff039224 */ /* 0x000fca00010e060a */
[----:B------:R-:W-:Y:S01]  /*fe20*/  @!PT LDS RZ, [RZ] ;  /* 0x00000000fffff984 */ /* 0x000fe20000000800 */
[----:B------:R-:W-:Y:S01]  /*fe30*/  @!PT LDS RZ, [RZ] ;  /* 0x00000000fffff984 */ /* 0x000fe20000000800 */
[----:B------:R-:W-:Y:S01]  /*fe40*/  @!PT LDS RZ, [RZ] ;  /* 0x00000000fffff984 */ /* 0x000fe20000000800 */
[----:B------:R0:W-:Y:S01]  /*fe50*/  @!P1 LDGSTS.E.BYPASS.LTC128B.128 [R25+0xac00], desc[UR38][R2.64], !P0 ;  /* 0x0ac0000002199fae */ /* 0x0001e2000c101d66 */
[----:B------:R-:W-:Y:S02]  /*fe60*/  MOV R13, R7 ;  /* 0x00000007000d7202 */ /* 0x000fe40000000f00 */
[----:B------:R-:W-:Y:S01]  /*fe70*/  ISETP.GE.AND P1, PT, R9, R4, PT ;  /* 0x000000040900720c */ /* 0x000fe20003f26270 */
[----:B------:R-:W-:-:S12]  /*fe80*/  IMAD.MOV.U32 R9, RZ, RZ, R14 ;  /* 0x000000ffff097224 */ /* 0x000fd800078e000e */
[----:B0-----:R-:W-:Y:S05]  /*fe90*/  WARPSYNC.COLLECTIVE R15, `(.L_x_2283) ;  /* 0x000000000f087348 */ /* 0x001fea0003c00000 */
[----:B------:R1:W2:Y:S02]  /*fea0*/  SHFL.IDX P6, R14, R13, R12, R11 ;  /* 0x0000000c0d0e7389 */ /* 0x0002a400000c000b */
[----:B012---:R-:W-:Y:S01]  /*feb0*/  ENDCOLLECTIVE ;  /* 0x000000000000791b */ /* 0x007fe20003800000 */
.L_x_2283:
[----:B------:R-:W-:Y:S01]  /*fec0*/  @!P1 LEA R10, R22, UR47, 0x1 ;  /* 0x0000002f160a9c11 */ /* 0x000fe2000f8e08ff */
[----:B------:R-:W-:Y:S02]  /*fed0*/  IMAD.MOV.U32 R13, RZ, RZ, R8 ;  /* 0x000000ffff0d7224 */ /* 0x000fe400078e0008 */
[----:B------:R-:W-:Y:S01]  /*fee0*/  IMAD.MOV.U32 R12, RZ, RZ, 0x7 ;  /* 0x00000007ff0c7424 */ /* 0x000fe200078e00ff */
[----:B------:R-:W-:-:S13]  /*fef0*/  @!P1 LEA R2, P2, R16, R14, 0x1 ;  /* 0x0000000e10029211 */ /* 0x000fda00078408ff */
[----:B------:R-:W-:Y:S05]  /*ff00*/  WARPSYNC.COLLECTIVE R15, `(.L_x_2284) ;  /* 0x000000000f087348 */ /* 0x000fea0003c00000 */
[----:B------:R0:W1:Y:S02]  /*ff10*/  SHFL.IDX P6, R14, R13, R12, R11 ;  /* 0x0000000c0d0e7389 */ /* 0x00006400000c000b */
[----:B01----:R-:W-:Y:S01]  /*ff20*/  ENDCOLLECTIVE ;  /* 0x000000000000791b */ /* 0x003fe20003800000 */
.L_x_2284:
[----:B------:R-:W-:-:S05]  /*ff30*/  @!P1 IMAD.X R3, RZ, RZ, R9, P2 ;  /* 0x000000ffff039224 */ /* 0x000fca00010e0609 */
[----:B------:R-:W-:Y:S01]  /*ff40*/  @!PT LDS RZ, [RZ] ;  /* 0x00000000fffff984 */ /* 0x000fe20000000800 */
[----:B------:R-:W-:Y:S01]  /*ff50*/  @!PT LDS RZ, [RZ] ;  /* 0x00000000fffff984 */ /* 0x000fe20000000800 */
[----:B------:R-:W-:Y:S01]  /*ff60*/  @!PT LDS RZ, [RZ] ;  /* 0x00000000fffff984 */ /* 0x000fe20000000800 */
[----:B------:R0:W-:Y:S01]  /*ff70*/  @!P1 LDGSTS.E.BYPASS.LTC128B.128 [R10+0xb400], desc[UR38][R2.64], !P0 ;  /* 0x0b400000020a9fae */ /* 0x0001e2000c101d66 */
[----:B------:R-:W-:Y:S01]  /*ff80*/  IMAD.MOV.U32 R13, RZ, RZ, R7 ;  /* 0x000000ffff0d7224 */ /* 0x000fe200078e0007 */
[C---:B------:R-:W-:Y:S01]  /*ff90*/  IADD3 R7, R5.reuse, 0x80, RZ ;  /* 0x0000008005077810 */ /* 0x040fe20007ffe0ff */
[----:B0-----:R-:W-:Y:S01]  /*ffa0*/  VIADD R3, R5, 0x70 ;  /* 0x0000007005037836 */ /* 0x001fe20000000000 */
[----:B------:R-:W-:-:S07]  /*ffb0*/  MOV R8, R14 ;  /* 0x0000000e00087202 */ /* 0x000fce0000000f00 */
[----:B------:R-:W-:Y:S05]  /*ffc0*/  WARPSYNC.COLLECTIVE R15, `(.L_x_2285) ;  /* 0x000000000f087348 */ /* 0x000fea0003c00000 */
[----:B------:R0:W1:Y:S02]  /*ffd0*/  SHFL.IDX P6, R14, R13, R12, R11 ;  /* 0x0000000c0d0e7389 */ /* 0x00006400000c000b */
[----:B01----:R-:W-:Y:S01]  /*ffe0*/  ENDCOLLECTIVE ;  /* 0x000000000000791b */ /* 0x003fe20003800000 */
.L_x_2285:
[----:B------:R-:W-:Y:S01]  /*fff0*/  ISETP.GE.AND P1, PT, R3, R4, PT ;  /* 0x000000040300720c */ /* 0x000fe20003f26270 */
[----:B------:R-:W-:-:S12]  /*10000*/  IMAD.MOV.U32 R13, RZ, RZ, R6 ;  /* 0x000000ffff0d7224 */ /* 0x000fd800078e0006 */
[----:B------:R-:W-:Y:S01]  /*10010*/  @!P1 LEA R25, R22, UR47, 0x1 ;  /* 0x0000002f16199c11 */ /* 0x000fe2000f8e08ff */
[----:B------:R-:W-:Y:S01]  /*10020*/  IMAD.MOV.U32 R12, RZ, RZ, RZ ;  /* 0x000000ffff0c7224 */ /* 0x000fe200078e00ff */
[----:B------:R-:W-:-:S13]  /*10030*/  @!P1 LEA R2, P2, R16, R14, 0x1 ;  /* 0x0000000e10029211 */ /* 0x000fda00078408ff */
[----:B------:R-:W-:Y:S05]  /*10040*/  WARPSYNC.COLLECTIVE R15, `(.L_x_2286) ;  /* 0x000000000f087348 */ /* 0x000fea0003c00000 */
[----:B------:R0:W1:Y:S02]  /*10050*/  SHFL.IDX P6, R14, R13, R12, R11 ;  /* 0x0000000c0d0e7389 */ /* 0x00006400000c000b */
[----:B01----:R-:W-:Y:S01]  /*10060*/  ENDCOLLECTIVE ;  /* 0x000000000000791b */ /* 0x003fe20003800000 */
.L_x_2286:
[----:B------:R-:W-:-:S05]  /*10070*/  @!P1 IMAD.X R3, RZ, RZ, R8, P2 ;  /* 0x000000ffff039224 */ /* 0x000fca00010e0608 */
[----:B------:R-:W-:Y:S01]  /*10080*/  @!PT LDS RZ, [RZ] ;  /* 0x00000000fffff984 */ /* 0x000fe20000000800 */
[----:B------:R-:W-:Y:S01]  /*10090*/  @!PT LDS RZ, [RZ] ;  /* 0x00000000fffff984 */ /* 0x000fe20000000800 */
[----:B------:R-:W-:Y:S01]  /*100a0*/  @!PT LDS RZ, [RZ] ;  /* 0x00000000fffff984 */ /* 0x000fe20000000800 */
[----:B------:R0:W-:Y:S01]  /*100b0*/  @!P1 LDGSTS.E.BYPASS.LTC128B.128 [R25+0xbc00], desc[UR38][R2.64], !P0 ;  /* 0x0bc0000002199fae */ /* 0x0001e2000c101d66 */
[----:B------:R-:W-:Y:S01]  /*100c0*/  ISETP.GE.AND P1, PT, R7, R4, PT ;  /* 0x000000040700720c */ /* 0x000fe20003f26270 */
[----:B------:R-:W-:Y:S01]  /*100d0*/  VIADD R7, R5, 0x90 ;  /* 0x0000009005077836 */ /* 0x000fe20000000000 */
[----:B------:R-:W-:Y:S01]  /*100e0*/  MOV R13, R0 ;  /* 0x00000000000d7202 */ /* 0x000fe20000000f00 */
[----:B------:R-:W-:-:S10]  /*100f0*/  IMAD.MOV.U32 R9, RZ, RZ, R14 ;  /* 0x000000ffff097224 */ /* 0x000fd400078e000e */
[----:B0-----:R-:W-:Y:S05]  /*10100*/  WARPSYNC.COLLECTIVE R15, `(.L_x_2287) ;  /* 0x000000000f087348 */ /* 0x001fea0003c00000 */
[----:B------:R1:W2:Y:S02]  /*10110*/  SHFL.IDX P6, R14, R13, R12, R11 ;  /* 0x0000000c0d0e7389 */ /* 0x0002a400000c000b */
[----:B012---:R-:W-:Y:S01]  /*10120*/  ENDCOLLECTIVE ;  /* 0x000000000000791b */ /* 0x007fe20003800000 */
.L_x_2287:
[----:B------:R-:W-:Y:S01]  /*10130*/  MOV R13, R6 ;  /* 0x00000006000d7202 */ /* 0x000fe20000000f00 */
[----:B------:R-:W-:Y:S02]  /*10140*/  IMAD.MOV.U32 R12, RZ, RZ, 0x1 ;  /* 0x00000001ff0c7424 */ /* 0x000fe400078e00ff */
[----:B------:R-:W-:-:S07]  /*10150*/  IMAD.MOV.U32 R21, RZ, RZ, R14 ;  /* 0x000000ffff157224 */ /* 0x000fce00078e000e */
[----:B------:R-:W-:Y:S05]  /*10160*/  WARPSYNC.COLLECTIVE R15, `(.L_x_2288) ;  /* 0x000000000f087348 */ /* 0x000fea0003c00000 */
[----:B------:R0:W1:Y:S02]  /*10170*/  SHFL.IDX P6, R14, R13, R12, R11 ;  /* 0x0000000c0d0e7389 */ /* 0x00006400000c000b */
[----:B01----:R-:W-:Y:S01]  /*10180*/  ENDCOLLECTIVE ;  /* 0x000000000000791b */ /* 0x003fe20003800000 */
.L_x_2288:
[----:B------:R-:W-:Y:S02]  /*10190*/  @!P1 LEA R2, P2, R16, R21, 0x1 ;  /* 0x0000001510029211 */ /* 0x000fe400078408ff */
[----:B------:R-:W-:-:S03]  /*101a0*/  @!P1 LEA R21, R22, UR47, 0x1 ;  /* 0x0000002f16159c11 */ /* 0x000fc6000f8e08ff */
        /* <DEDUP_REMOVED lines=11> */
.L_x_2289:
[----:B------:R-:W-:Y:S02]  /*10260*/  IMAD.MOV.U32 R13, RZ, RZ, R6 ;  /* 0x000000ffff0d7224 */ /* 0x000fe400078e0006 */
[----:B------:R-:W-:Y:S01]  /*10270*/  IMAD.MOV.U32 R12, RZ, RZ, 0x2 ;  /* 0x00000002ff0c7424 */ /* 0x000fe200078e00ff */
[----:B------:R-:W-:-:S07]  /*10280*/  MOV R9, R14 ;  /* 0x0000000e00097202 */ /* 0x000fce0000000f00 */
[----:B------:R-:W-:Y:S05]  /*10290*/  WARPSYNC.COLLECTIVE R15, `(.L_x_2290) ;  /* 0x000000000f087348 */ /* 0x000fea0003c00000 */
[----:B------:R0:W1:Y:S02]  /*102a0*/  SHFL.IDX P6, R14, R13, R12, R11 ;  /* 0x0000000c0d0e7389 */ /* 0x00006400000c000b */
[----:B01----:R-:W-:Y:S01]  /*102b0*/  ENDCOLLECTIVE ;  /* 0x000000000000791b */ /* 0x003fe20003800000 */
.L_x_2290:
        /* <DEDUP_REMOVED lines=8> */
[----:B------:R-:W-:Y:S01]  /*10340*/  MOV R7, R14 ;  /* 0x0000000e00077202 */ /* 0x000fe20000000f00 */
[----:B0-----:R-:W-:-:S07]  /*10350*/  VIADD R3, R5, 0xa0 ;  /* 0x000000a005037836 */ /* 0x001fce0000000000 */
[----:B------:R-:W-:Y:S05]  /*10360*/  WARPSYNC.COLLECTIVE R15, `(.L_x_2291) ;  /* 0x000000000f087348 */ /* 0x000fea0003c00000 */
[----:B------:R0:W1:Y:S02]  /*10370*/  SHFL.IDX P6, R14, R13, R12, R11 ;  /* 0x0000000c0d0e7389 */ /* 0x00006400000c000b */
[----:B01----:R-:W-:Y:S01]  /*10380*/  ENDCOLLECTIVE ;  /* 0x000000000000791b */ /* 0x003fe20003800000 */
.L_x_2291:
[----:B------:R-:W-:Y:S02]  /*10390*/  ISETP.GE.AND P1, PT, R3, R4, PT ;  /* 0x000000040300720c */ /* 0x000fe40003f26270 */
[----:B------:R-:W-:Y:S01]  /*103a0*/  MOV R13, R6 ;  /* 0x00000006000d7202 */ /* 0x000fe20000000f00 */
[----:B------:R-:W-:-:S10]  /*103b0*/  IMAD.MOV.U32 R12, RZ, RZ, 0x3 ;  /* 0x00000003ff0c7424 */ /* 0x000fd400078e00ff */
[----:B------:R-:W-:-:S13]  /*103c0*/  @!P1 LEA R2, P2, R16, R14, 0x1 ;  /* 0x0000000e10029211 */ /* 0x000fda00078408ff */
[----:B------:R-:W-:Y:S05]  /*103d0*/  WARPSYNC.COLLECTIVE R15, `(.L_x_2292) ;  /* 0x000000000f087348 */ /* 0x000fea0003c00000 */
[----:B------:R0:W1:Y:S02]  /*103e0*/  SHFL.IDX P6, R14, R13, R12, R11 ;  /* 0x0000000c0d0e7389 */ /* 0x00006400000c000b */
[----:B01----:R-:W-:Y:S01]  /*103f0*/  ENDCOLLECTIVE ;  /* 0x000000000000791b */ /* 0x003fe20003800000 */
.L_x_2292:
        /* <DEDUP_REMOVED lines=11> */
.L_x_2293:
[----:B------:R-:W-:Y:S05]  /*104b0*/  BRA `(.L_x_2294) ;  /* 0xffffffc800947947 */ /* 0x000fea000383ffff */
.L_x_2217:
[----:B0-----:R-:W-:-:S04]  /*104c0*/  MOV R3, UR47 ;  /* 0x0000002f00037c02 */ /* 0x001fc80008000f00 */
[----:B------:R0:W1:Y:S03]  /*104d0*/  SYNCS.PHASECHK.TRANS64.TRYWAIT P0, [R3+URZ+0x16820], R0 ;  /* 0x01682000030075a7 */ /* 0x000066000800017f */
[----:B-1----:R-:W-:Y:S05]  /*104e0*/  @!P0 NANOSLEEP.SYNCS 0x989680 ;  /* 0x009896800000895d */ /* 0x002fea0003900000 */
[----:B------:R-:W1:Y:S02]  /*104f0*/  @!P0 SYNCS.PHASECHK.TRANS64 P0, [R3+URZ+0x16820], R0 ;  /* 0x01682000030085a7 */ /* 0x000e64000800007f */
[----:B-1----:R-:W-:Y:S05]  /*10500*/  @!P0 BRA `(.L_x_2217) ;  /* 0xfffffffc00ec8947 */ /* 0x002fea000383ffff */
[----:B------:R-:W-:Y:S05]  /*10510*/  BRA `(.L_x_2295) ;  /* 0xffffffc800c47947 */ /* 0x000fea000383ffff */
.L_x_2221:
[----:B0-----:R0:W1:Y:S02]  /*10520*/  SYNCS.PHASECHK.TRANS64.TRYWAIT P0, [R7+URZ+0x16840], R2 ;  /* 0x01684002070075a7 */ /* 0x001064000800017f */
[----:B-1----:R-:W-:Y:S05]  /*10530*/  @!P0 NANOSLEEP.SYNCS 0x989680 ;  /* 0x009896800000895d */ /* 0x002fea0003900000 */
[----:B------:R-:W1:Y:S02]  /*10540*/  @!P0 SYNCS.PHASECHK.TRANS64 P0, [R7+URZ+0x16840], R2 ;  /* 0x01684002070085a7 */ /* 0x000e64000800007f */
[----:B-1----:R-:W-:Y:S05]  /*10550*/  @!P0 BRA `(.L_x_2221) ;  /* 0xfffffffc00f08947 */ /* 0x002fea000383ffff */
[----:B------:R-:W-:Y:S05]  /*10560*/  BRA `(.L_x_2296) ;  /* 0xffffffcc00a87947 */ /* 0x000fea000383ffff */
.L_x_2222:
[----:B------:R-:W-:Y:S01]  /*10570*/  BSSY B1, `(.L_x_2297) ;  /* 0x0000008000017945 */ /* 0x000fe20003800000 */
[----:B------:R-:W-:Y:S01]  /*10580*/  IMAD.MOV.U32 R13, RZ, RZ, R19 ;  /* 0x000000ffff0d7224 */ /* 0x000fe200078e0013 */
[----:B------:R-:W-:Y:S01]  /*10590*/  MOV R15, 0xffffffff ;  /* 0xffffffff000f7802 */ /* 0x000fe20000000f00 */
[----:B------:R-:W-:Y:S02]  /*105a0*/  IMAD.MOV.U32 R12, RZ, RZ, RZ ;  /* 0x000000ffff0c7224 */ /* 0x000fe400078e00ff */
[----:B------:R-:W-:-:S07]  /*105b0*/  IMAD.MOV.U32 R11, RZ, RZ, 0x181f ;  /* 0x0000181fff0b7424 */ /* 0x000fce00078e00ff */
[----:B------:R-:W-:Y:S05]  /*105c0*/  WARPSYNC.COLLECTIVE R15, `(.L_x_2298) ;  /* 0x000000000f087348 */ /* 0x000fea0003c00000 */
[----:B------:R0:W1:Y:S02]  /*105d0*/  SHFL.IDX P6, R14, R13, R12, R11 ;  /* 0x0000000c0d0e7389 */ /* 0x00006400000c000b */
[----:B01----:R-:W-:Y:S01]  /*105e0*/  ENDCOLLECTIVE ;  /* 0x000000000000791b */ /* 0x003fe20003800000 */
.L_x_2298:
[----:B------:R-:W-:Y:S05]  /*105f0*/  BSYNC B1 ;  /* 0x0000000000017941 */ /* 0x000fea0003800000 */
.L_x_2297:
[----:B------:R-:W-:Y:S01]  /*10600*/  IMAD.MOV.U32 R13, RZ, RZ, R10 ;  /* 0x000000ffff0d7224 */ /* 0x000fe200078e000a */
[----:B------:R-:W-:Y:S01]  /*10610*/  MOV R11, 0x181f ;  /* 0x0000181f000b7802 */ /* 0x000fe20000000f00 */
[----:B------:R-:W-:Y:S01]  /*10620*/  IMAD.MOV.U32 R12, RZ, RZ, RZ ;  /* 0x000000ffff0c7224 */ /* 0x000fe200078e00ff */
[----:B------:R-:W-:Y:S01]  /*10630*/  LEA R9, R9, UR47, 0x1 ;  /* 0x0000002f09097c11 */ /* 0x000fe2000f8e08ff */
[----:B------:R-:W-:Y:S02]  /*10640*/  IMAD.MOV.U32 R15, RZ, RZ, -0x1 ;  /* 0xffffffffff0f7424 */ /* 0x000fe400078e00ff */
[----:B------:R-:W-:-:S07]  /*10650*/  IMAD.MOV.U32 R3, RZ, RZ, R14 ;  /* 0x000000ffff037224 */ /* 0x000fce00078e000e */
[----:B------:R-:W-:Y:S05]  /*10660*/  WARPSYNC.COLLECTIVE R15, `(.L_x_2299) ;  /* 0x000000000f087348 */ /* 0x000fea0003c00000 */
[----:B------:R0:W1:Y:S02]  /*10670*/  SHFL.IDX P6, R14, R13, R12, R11 ;  /* 0x0000000c0d0e7389 */ /* 0x00006400000c000b */
[----:B01----:R-:W-:Y:S01]  /*10680*/  ENDCOLLECTIVE ;  /* 0x000000000000791b */ /* 0x003fe20003800000 */
.L_x_2299:
[----:B------:R-:W-:Y:S02]  /*10690*/  IMAD.SHL.U32 R15, R16, 0x2, RZ ;  /* 0x00000002100f7824 */ /* 0x000fe400078e00ff */
[----:B------:R-:W-:Y:S02]  /*106a0*/  IMAD.MOV.U32 R13, RZ, RZ, R19 ;  /* 0x000000ffff0d7224 */ /* 0x000fe400078e0013 */
[----:B------:R-:W-:Y:S02]  /*106b0*/  IMAD.MOV.U32 R12, RZ, RZ, 0x1 ;  /* 0x00000001ff0c7424 */ /* 0x000fe400078e00ff */
[----:B------:R-:W-:-:S05]  /*106c0*/  IMAD.MOV.U32 R2, RZ, RZ, R14 ;  /* 0x000000ffff027224 */ /* 0x000fca00078e000e */
[----:B------:R-:W-:Y:S01]  /*106d0*/  IADD3 R2, P0, R2, R15, RZ ;  /* 0x0000000f02027210 */ /* 0x000fe20007f1e0ff */
[----:B------:R-:W-:-:S03]  /*106e0*/  IMAD.MOV.U32 R15, RZ, RZ, -0x1 ;  /* 0xffffffffff0f7424 */ /* 0x000fc600078e00ff */
[----:B------:R-:W-:-:S09]  /*106f0*/  IADD3.X R3, RZ, R3, RZ, P0, !PT ;  /* 0x00000003ff037210 */ /* 0x000fd200007fe4ff */
[----:B------:R-:W-:Y:S05]  /*10700*/  WARPSYNC.COLLECTIVE R15, `(.L_x_2300) ;  /* 0x000000000f087348 */ /* 0x000fea0003c00000 */
[----:B------:R0:W1:Y:S02]  /*10710*/  SHFL.IDX P6, R14, R13, R12, R11 ;  /* 0x0000000c0d0e7389 */ /* 0x00006400000c000b */
[----:B01----:R-:W-:Y:S01]  /*10720*/  ENDCOLLECTIVE ;  /* 0x000000000000791b */ /* 0x003fe20003800000 */
.L_x_2300:
        /* <DEDUP_REMOVED lines=9> */
.L_x_2301:
        /* <DEDUP_REMOVED lines=10> */
.L_x_2302:
        /* <DEDUP_REMOVED lines=9> */
.L_x_2303:
        /* <DEDUP_REMOVED lines=10> */
.L_x_2304:
        /* <DEDUP_REMOVED lines=9> */
.L_x_2305:
        /* <DEDUP_REMOVED lines=10> */
.L_x_2306:
        /* <DEDUP_REMOVED lines=9> */
.L_x_2307:
        /* <DEDUP_REMOVED lines=10> */
.L_x_2308:
        /* <DEDUP_REMOVED lines=9> */
.L_x_2309:
        /* <DEDUP_REMOVED lines=10> */
.L_x_2310:
        /* <DEDUP_REMOVED lines=9> */
.L_x_2311:
        /* <DEDUP_REMOVED lines=10> */
.L_x_2312:
        /* <DEDUP_REMOVED lines=9> */
.L_x_2313:
[----:B------:R-:W-:Y:S05]  /*10ee0*/  BRA `(.L_x_2314) ;  /* 0xffffffc8005c7947 */ /* 0x000fea000383ffff */
.L_x_2227:
[----:B0-----:R0:W1:Y:S02]  /*10ef0*/  SYNCS.PHASECHK.TRANS64.TRYWAIT P0, [R7+URZ+0x16860], R2 ;  /* 0x01686002070075a7 */ /* 0x001064000800017f */
[----:B-1----:R-:W-:Y:S05]  /*10f00*/  @!P0 NANOSLEEP.SYNCS 0x989680 ;  /* 0x009896800000895d */ /* 0x002fea0003900000 */
[----:B------:R-:W1:Y:S02]  /*10f10*/  @!P0 SYNCS.PHASECHK.TRANS64 P0, [R7+URZ+0x16860], R2 ;  /* 0x01686002070085a7 */ /* 0x000e64000800007f */
[----:B-1----:R-:W-:Y:S05]  /*10f20*/  @!P0 BRA `(.L_x_2227) ;  /* 0xfffffffc00f08947 */ /* 0x002fea000383ffff */
[----:B------:R-:W-:Y:S05]  /*10f30*/  BRA `(.L_x_2315) ;  /* 0xffffffc800bc7947 */ /* 0x000fea000383ffff */
.L_x_2228:
        /* <DEDUP_REMOVED lines=8> */
.L_x_2317:
[----:B------:R-:W-:Y:S05]  /*10fc0*/  BSYNC B1 ;  /* 0x0000000000017941 */ /* 0x000fea0003800000 */
.L_x_2316:
[----:B------:R-:W-:Y:S01]  /*10fd0*/  IMAD.MOV.U32 R13, RZ, RZ, R17 ;  /* 0x000000ffff0d7224 */ /* 0x000fe200078e0011 */
[----:B------:R-:W-:Y:S01]  /*10fe0*/  MOV R12, RZ ;  /* 0x000000ff000c7202 */ /* 0x000fe20000000f00 */
[----:B------:R-:W-:Y:S01]  /*10ff0*/  IMAD.MOV.U32 R11, RZ, RZ, 0x181f ;  /* 0x0000181fff0b7424 */ /* 0x000fe200078e00ff */
[----:B------:R-:W-:Y:S01]  /*11000*/  ISETP.LT.OR P2, PT, R4, 0x1, P1 ;  /* 0x000000010400780c */ /* 0x000fe20000f41670 */
[----:B------:R-:W-:Y:S01]  /*11010*/  IMAD.MOV.U32 R15, RZ, RZ, -0x1 ;  /* 0xffffffffff0f7424 */ /* 0x000fe200078e00ff */
[----:B------:R-:W-:Y:S01]  /*11020*/  LEA R8, R8, UR47, 0x1 ;  /* 0x0000002f08087c11 */ /* 0x000fe2000f8e08ff */
[----:B------:R-:W-:-:S10]  /*11030*/  IMAD.MOV.U32 R3, RZ, RZ, R14 ;  /* 0x000000ffff037224 */ /* 0x000fd400078e000e */
[----:B------:R-:W-:Y:S05]  /*11040*/  WARPSYNC.COLLECTIVE R15, `(.L_x_2318) ;  /* 0x000000000f087348 */ /* 0x000fea0003c00000 */
[----:B------:R0:W1:Y:S02]  /*11050*/  SHFL.IDX P6, R14, R13, R12, R11 ;  /* 0x0000000c0d0e7389 */ /* 0x00006400000c000b */
[----:B01----:R-:W-:Y:S01]  /*11060*/  ENDCOLLECTIVE ;  /* 0x000000000000791b */ /* 0x003fe20003800000 */
.L_x_2318:
[----:B------:R-:W-:Y:S01]  /*11070*/  MOV R13, R18 ;  /* 0x00000012000d7202 */ /* 0x000fe20000000f00 */
[----:B------:R-:W-:Y:S01]  /*11080*/  IMAD.MOV.U32 R12, RZ, RZ, 0x1 ;  /* 0x00000001ff0c7424 */ /* 0x000fe200078e00ff */
[----:B------:R-:W-:-:S13]  /*11090*/  IADD3 R2, P0, R14, R19, RZ ;  /* 0x000000130e027210 */ /* 0x000fda0007f1e0ff */
[----:B------:R-:W-:Y:S05]  /*110a0*/  WARPSYNC.COLLECTIVE R15, `(.L_x_2319) ;  /* 0x000000000f087348 */ /* 0x000fea0003c00000 */
[----:B------:R0:W1:Y:S02]  /*110b0*/  SHFL.IDX P6, R14, R13, R12, R11 ;  /* 0x0000000c0d0e7389 */ /* 0x00006400000c000b */
[----:B01----:R-:W-:Y:S01]  /*110c0*/  ENDCOLLECTIVE ;  /* 0x000000000000791b */ /* 0x003fe20003800000 */
.L_x_2319:
        /* <DEDUP_REMOVED lines=11> */
.L_x_2320:
        /* <DEDUP_REMOVED lines=9> */
.L_x_2321:
        /* <DEDUP_REMOVED lines=10> */
.L_x_2322:
        /* <DEDUP_REMOVED lines=8> */
.L_x_2323:
        /* <DEDUP_REMOVED lines=10> */
.L_x_2324:
        /* <DEDUP_REMOVED lines=9> */
.L_x_2325:
        /* <DEDUP_REMOVED lines=10> */
.L_x_2326:
        /* <DEDUP_REMOVED lines=8> */
.L_x_2327:
        /* <DEDUP_REMOVED lines=10> */
.L_x_2328:
        /* <DEDUP_REMOVED lines=9> */
.L_x_2329:
        /* <DEDUP_REMOVED lines=10> */
.L_x_2330:
        /* <DEDUP_REMOVED lines=8> */
.L_x_2331:
        /* <DEDUP_REMOVED lines=9> */
.L_x_2332:
[----:B------:R-:W-:Y:S05]  /*11860*/  BRA `(.L_x_2333) ;  /* 0xffffffc400387947 */ /* 0x000fea000383ffff */
.L_x_2234:
[----:B0-----:R0:W1:Y:S02]  /*11870*/  SYNCS.PHASECHK.TRANS64.TRYWAIT P0, [R0+URZ+0x16860], R3 ;  /* 0x01686003000075a7 */ /* 0x001064000800017f */
[----:B-1----:R-:W-:Y:S05]  /*11880*/  @!P0 NANOSLEEP.SYNCS 0x989680 ;  /* 0x009896800000895d */ /* 0x002fea0003900000 */
[----:B------:R-:W1:Y:S02]  /*11890*/  @!P0 SYNCS.PHASECHK.TRANS64 P0, [R0+URZ+0x16860], R3 ;  /* 0x01686003000085a7 */ /* 0x000e64000800007f */
[----:B-1----:R-:W-:Y:S05]  /*118a0*/  @!P0 BRA `(.L_x_2234) ;  /* 0xfffffffc00f08947 */ /* 0x002fea000383ffff */
[----:B------:R-:W-:Y:S05]  /*118b0*/  BRA `(.L_x_2334) ;  /* 0xffffffc800347947 */ /* 0x000fea000383ffff */
.L_x_2235:
        /* <DEDUP_REMOVED lines=8> */
.L_x_2336:
[----:B------:R-:W-:Y:S05]  /*11940*/  BSYNC B0 ;  /* 0x0000000000007941 */ /* 0x000fea0003800000 */
.L_x_2335:
        /* <DEDUP_REMOVED lines=11> */
.L_x_2337:
[----:B------:R-:W-:Y:S01]  /*11a00*/  IMAD.MOV.U32 R13, RZ, RZ, R18 ;  /* 0x000000ffff0d7224 */ /* 0x000fe200078e0012 */
[----:B------:R-:W-:Y:S02]  /*11a10*/  MOV R12, 0x1 ;  /* 0x00000001000c7802 */ /* 0x000fe40000000f00 */
[----:B------:R-:W-:-:S13]  /*11a20*/  IADD3 R2, P1, R14, R16, RZ ;  /* 0x000000100e027210 */ /* 0x000fda0007f3e0ff */
[----:B------:R-:W-:Y:S05]  /*11a30*/  WARPSYNC.COLLECTIVE R15, `(.L_x_2338) ;  /* 0x000000000f087348 */ /* 0x000fea0003c00000 */
[----:B------:R0:W1:Y:S02]  /*11a40*/  SHFL.IDX P6, R14, R13, R12, R11 ;  /* 0x0000000c0d0e7389 */ /* 0x00006400000c000b */
[----:B01----:R-:W-:Y:S01]  /*11a50*/  ENDCOLLECTIVE ;  /* 0x000000000000791b */ /* 0x003fe20003800000 */
.L_x_2338:
        /* <DEDUP_REMOVED lines=11> */
.L_x_2339:
[----:B------:R-:W-:Y:S01]  /*11b10*/  IMAD.MOV.U32 R13, RZ, RZ, R18 ;  /* 0x000000ffff0d7224 */ /* 0x000fe200078e0012 */
[----:B------:R-:W-:Y:S02]  /*11b20*/  MOV R12, 0x2 ;  /* 0x00000002000c7802 */ /* 0x000fe40000000f00 */
[----:B------:R-:W-:-:S07]  /*11b30*/  MOV R9, R14 ;  /* 0x0000000e00097202 */ /* 0x000fce0000000f00 */
[----:B------:R-:W-:Y:S05]  /*11b40*/  WARPSYNC.COLLECTIVE R15, `(.L_x_2340) ;  /* 0x000000000f087348 */ /* 0x000fea0003c00000 */
[----:B------:R0:W1:Y:S02]  /*11b50*/  SHFL.IDX P6, R14, R13, R12, R11 ;  /* 0x0000000c0d0e7389 */ /* 0x00006400000c000b */
[----:B01----:R-:W-:Y:S01]  /*11b60*/  ENDCOLLECTIVE ;  /* 0x000000000000791b */ /* 0x003fe20003800000 */
.L_x_2340:
        /* <DEDUP_REMOVED lines=12> */
.L_x_2341:
[----:B------:R-:W-:Y:S01]  /*11c30*/  IMAD.MOV.U32 R13, RZ, RZ, R18 ;  /* 0x000000ffff0d7224 */ /* 0x000fe200078e0012 */
[----:B------:R-:W-:Y:S02]  /*11c40*/  MOV R12, 0x3 ;  /* 0x00000003000c7802 */ /* 0x000fe40000000f00 */
[----:B------:R-:W-:-:S07]  /*11c50*/  MOV R21, R14 ;  /* 0x0000000e00157202 */ /* 0x000fce0000000f00 */
[----:B------:R-:W-:Y:S05]  /*11c60*/  WARPSYNC.COLLECTIVE R15, `(.L_x_2342) ;  /* 0x000000000f087348 */ /* 0x000fea0003c00000 */
[----:B------:R0:W1:Y:S02]  /*11c70*/  SHFL.IDX P6, R14, R13, R12, R11 ;  /* 0x0000000c0d0e7389 */ /* 0x00006400000c000b */
[----:B01----:R-:W-:Y:S01]  /*11c80*/  ENDCOLLECTIVE ;  /* 0x000000000000791b */ /* 0x003fe20003800000 */
.L_x_2342:
        /* <DEDUP_REMOVED lines=12> */
.L_x_2343:
[----:B------:R-:W-:Y:S02]  /*11d50*/  IMAD.MOV.U32 R13, RZ, RZ, R18 ;  /* 0x000000ffff0d7224 */ /* 0x000fe400078e0012 */
[----:B------:R-:W-:Y:S01]  /*11d60*/  IMAD.MOV.U32 R12, RZ, RZ, 0x4 ;  /* 0x00000004ff0c7424 */ /* 0x000fe200078e00ff */
[----:B------:R-:W-:-:S13]  /*11d70*/  IADD3 R2, P1, R14, R16, RZ ;  /* 0x000000100e027210 */ /* 0x000fda0007f3e0ff */
[----:B------:R-:W-:Y:S05]  /*11d80*/  WARPSYNC.COLLECTIVE R15, `(.L_x_2344) ;  /* 0x000000000f087348 */ /* 0x000fea0003c00000 */
[----:B------:R0:W1:Y:S02]  /*11d90*/  SHFL.IDX P6, R14, R13, R12, R11 ;  /* 0x0000000c0d0e7389 */ /* 0x00006400000c000b */
[----:B01----:R-:W-:Y:S01]  /*11da0*/  ENDCOLLECTIVE ;  /* 0x000000000000791b */ /* 0x003fe20003800000 */
.L_x_2344:
        /* <DEDUP_REMOVED lines=12> */
.L_x_2345:
[----:B------:R-:W-:Y:S02]  /*11e70*/  IMAD.MOV.U32 R13, RZ, RZ, R18 ;  /* 0x000000ffff0d7224 */ /* 0x000fe400078e0012 */
[----:B------:R-:W-:Y:S02]  /*11e80*/  IMAD.MOV.U32 R12, RZ, RZ, 0x5 ;  /* 0x00000005ff0c7424 */ /* 0x000fe400078e00ff */
[----:B------:R-:W-:-:S07]  /*11e90*/  IMAD.MOV.U32 R23, RZ, RZ, R14 ;  /* 0x000000ffff177224 */ /* 0x000fce00078e000e */
[----:B------:R-:W-:Y:S05]  /*11ea0*/  WARPSYNC.COLLECTIVE R15, `(.L_x_2346) ;  /* 0x000000000f087348 */ /* 0x000fea0003c00000 */
[----:B------:R0:W1:Y:S02]  /*11eb0*/  SHFL.IDX P6, R14, R13, R12, R11 ;  /* 0x0000000c0d0e7389 */ /* 0x00006400000c000b */
[----:B01----:R-:W-:Y:S01]  /*11ec0*/  ENDCOLLECTIVE ;  /* 0x000000000000791b */ /* 0x003fe20003800000 */
.L_x_2346:
        /* <DEDUP_REMOVED lines=12> */
.L_x_2347:
[----:B------:R-:W-:Y:S02]  /*11f90*/  IMAD.MOV.U32 R13, RZ, RZ, R18 ;  /* 0x000000ffff0d7224 */ /* 0x000fe400078e0012 */
[----:B------:R-:W-:Y:S02]  /*11fa0*/  IMAD.MOV.U32 R12, RZ, RZ, 0x6 ;  /* 0x00000006ff0c7424 */ /* 0x000fe400078e00ff */
[----:B------:R-:W-:-:S07]  /*11fb0*/  IMAD.MOV.U32 R25, RZ, RZ, R14 ;  /* 0x000000ffff197224 */ /* 0x000fce00078e000e */
[----:B------:R-:W-:Y:S05]  /*11fc0*/  WARPSYNC.COLLECTIVE R15, `(.L_x_2348) ;  /* 0x000000000f087348 */ /* 0x000fea0003c00000 */
[----:B------:R0:W1:Y:S02]  /*11fd0*/  SHFL.IDX P6, R14, R13, R12, R11 ;  /* 0x0000000c0d0e7389 */ /* 0x00006400000c000b */
[----:B01----:R-:W-:Y:S01]  /*11fe0*/  ENDCOLLECTIVE ;  /* 0x000000000000791b */ /* 0x003fe20003800000 */
.L_x_2348:
        /* <DEDUP_REMOVED lines=12> */
.L_x_2349:
[----:B------:R-:W-:Y:S02]  /*120b0*/  IMAD.MOV.U32 R13, RZ, RZ, R18 ;  /* 0x000000ffff0d7224 */ /* 0x000fe400078e0012 */
[----:B------:R-:W-:Y:S02]  /*120c0*/  IMAD.MOV.U32 R12, RZ, RZ, 0x7 ;  /* 0x00000007ff0c7424 */ /* 0x000fe400078e00ff */
[----:B------:R-:W-:-:S07]  /*120d0*/  IMAD.MOV.U32 R27, RZ, RZ, R14 ;  /* 0x000000ffff1b7224 */ /* 0x000fce00078e000e */
[----:B------:R-:W-:Y:S05]  /*120e0*/  WARPSYNC.COLLECTIVE R15, `(.L_x_2350) ;  /* 0x000000000f087348 */ /* 0x000fea0003c00000 */
[----:B------:R0:W1:Y:S02]  /*120f0*/  SHFL.IDX P6, R14, R13, R12, R11 ;  /* 0x0000000c0d0e7389 */ /* 0x00006400000c000b */
[----:B01----:R-:W-:Y:S01]  /*12100*/  ENDCOLLECTIVE ;  /* 0x000000000000791b */ /* 0x003fe20003800000 */
.L_x_2350:
        /* <DEDUP_REMOVED lines=11> */
.L_x_2351:
[----:B------:R-:W-:Y:S05]  /*121c0*/  BRA `(.L_x_2352) ;  /* 0xffffffc000c07947 */ /* 0x000fea000383ffff */
.L_x_2238:
[----:B0-----:R0:W1:Y:S02]  /*121d0*/  SYNCS.PHASECHK.TRANS64.TRYWAIT P0, [R7+URZ+0x16820], R10 ;  /* 0x0168200a070075a7 */ /* 0x001064000800017f */
[----:B-1----:R-:W-:Y:S05]  /*121e0*/  @!P0 NANOSLEEP.SYNCS 0x989680 ;  /* 0x009896800000895d */ /* 0x002fea0003900000 */
[----:B------:R-:W1:Y:S02]  /*121f0*/  @!P0 SYNCS.PHASECHK.TRANS64 P0, [R7+URZ+0x16820], R10 ;  /* 0x0168200a070085a7 */ /* 0x000e64000800007f */
[----:B-1----:R-:W-:Y:S05]  /*12200*/  @!P0 BRA `(.L_x_2238) ;  /* 0xfffffffc00f08947 */ /* 0x002fea000383ffff */
[----:B------:R-:W-:Y:S05]  /*12210*/  BRA `(.L_x_2353) ;  /* 0xffffffc400307947 */ /* 0x000fea000383ffff */
.L_x_2239:
        /* <DEDUP_REMOVED lines=11> */
.L_x_2355:
[----:B------:R-:W-:Y:S05]  /*122d0*/  BSYNC B0 ;  /* 0x0000000000007941 */ /* 0x000fea0003800000 */
.L_x_2354:
[----:B------:R-:W-:Y:S05]  /*122e0*/  BRA `(.L_x_2356) ;  /* 0xffffffc400147947 */ /* 0x000fea000383ffff */
.L_x_2240:
[----:B------:R-:W-:Y:S01]  /*122f0*/  BSSY B0, `(.L_x_2357) ;  /* 0x0000006000007945 */ /* 0x000fe20003800000 */
[----:B------:R-:W-:-:S07]  /*12300*/  IMAD.MOV.U32 R15, RZ, RZ, -0x1 ;  /* 0xffffffffff0f7424 */ /* 0x000fce00078e00ff */
[----:B01---5:R-:W-:Y:S05]  /*12310*/  WARPSYNC.COLLECTIVE R15, `(.L_x_2358) ;  /* 0x000000000f0c7348 */ /* 0x023fea0003c00000 */
[----:B------:R-:W-:Y:S02]  /*12320*/  ELECT P6, UR62, PT ;  /* 0x00000000003e782f */ /* 0x000fe400038c0000 */
[----:B------:R-:W-:Y:S01]  /*12330*/  MOV R14, UR62 ;  /* 0x0000003e000e7c02 */ /* 0x000fe20008000f00 */
[----:B01---5:R-:W-:Y:S10]  /*12340*/  ENDCOLLECTIVE ;  /* 0x000000000000791b */ /* 0x023ff40003800000 */
.L_x_2358:
[----:B------:R-:W-:Y:S05]  /*12350*/  BSYNC B0 ;  /* 0x0000000000007941 */ /* 0x000fea0003800000 */
.L_x_2357:
[----:B------:R-:W-:Y:S05]  /*12360*/  BRA `(.L_x_2359) ;  /* 0xffffffc400087947 */ /* 0x000fea000383ffff */
.L_x_2242:
[----:B-1----:R1:W2:Y:S02]  /*12370*/  SYNCS.PHASECHK.TRANS64.TRYWAIT P1, [R5+URZ+0x16840], R4 ;  /* 0x01684004050075a7 */ /* 0x0022a4000802017f */
[----:B--2---:R-:W-:Y:S05]  /*12380*/  @!P1 NANOSLEEP.SYNCS 0x989680 ;  /* 0x009896800000995d */ /* 0x004fea0003900000 */
[----:B------:R-:W2:Y:S02]  /*12390*/  @!P1 SYNCS.PHASECHK.TRANS64 P1, [R5+URZ+0x16840], R4 ;  /* 0x01684004050095a7 */ /* 0x000ea4000802007f */
[----:B--2---:R-:W-:Y:S05]  /*123a0*/  @!P1 BRA `(.L_x_2242) ;  /* 0xfffffffc00f09947 */ /* 0x004fea000383ffff */
[----:B------:R-:W-:Y:S05]  /*123b0*/  BRA `(.L_x_2360) ;  /* 0xffffffc400287947 */ /* 0x000fea000383ffff */
.L_x_2244:
[----:B--2---:R2:W3:Y:S02]  /*123c0*/  SYNCS.PHASECHK.TRANS64.TRYWAIT P1, [R3+URZ+0x16840], R0 ;  /* 0x01684000030075a7 */ /* 0x0044e4000802017f */
[----:B---3--:R-:W-:Y:S05]  /*123d0*/  @!P1 NANOSLEEP.SYNCS 0x989680 ;  /* 0x009896800000995d */ /* 0x008fea0003900000 */
[----:B------:R-:W3:Y:S02]  /*123e0*/  @!P1 SYNCS.PHASECHK.TRANS64 P1, [R3+URZ+0x16840], R0 ;  /* 0x01684000030095a7 */ /* 0x000ee4000802007f */
[----:B---3--:R-:W-:Y:S05]  /*123f0*/  @!P1 BRA `(.L_x_2244) ;  /* 0xfffffffc00f09947 */ /* 0x008fea000383ffff */
[----:B------:R-:W-:Y:S05]  /*12400*/  BRA `(.L_x_2361) ;  /* 0xffffffc400347947 */ /* 0x000fea000383ffff */
.L_x_2246:
[----:B---3--:R3:W4:Y:S02]  /*12410*/  SYNCS.PHASECHK.TRANS64.TRYWAIT P1, [R5+URZ+0x16860], R4 ;  /* 0x01686004050075a7 */ /* 0x008724000802017f */
[----:B----4-:R-:W-:Y:S05]  /*12420*/  @!P1 NANOSLEEP.SYNCS 0x989680 ;  /* 0x009896800000995d */ /* 0x010fea0003900000 */
[----:B------:R-:W4:Y:S02]  /*12430*/  @!P1 SYNCS.PHASECHK.TRANS64 P1, [R5+URZ+0x16860], R4 ;  /* 0x01686004050095a7 */ /* 0x000f24000802007f */
[----:B----4-:R-:W-:Y:S05]  /*12440*/  @!P1 BRA `(.L_x_2246) ;  /* 0xfffffffc00f09947 */ /* 0x010fea000383ffff */
[----:B------:R-:W-:Y:S05]  /*12450*/  BRA `(.L_x_2362) ;  /* 0xffffffc400307947 */ /* 0x000fea000383ffff */
.L_x_2363:
        /* <DEDUP_REMOVED lines=10> */
.L_x_3172:


//--------------------- .text._ZN7cutlass13device_kernelIN5flash11enable_sm90INS1_16FlashAttnFwdSm90INS1_25CollectiveMainloopFwdSm90ILi2EN4cute5tupleIJNS5_1CILi1EEES8_S8_EEENS6_IJNS7_ILi192EEENS7_ILi128EEENS7_ILi64EEEEEELi64ENS_10bfloat16_tEfNS_4arch4Sm90ELb1ELb0ELb1ELb1ELb1ELb0ELb0ELb1ELb1ELb1ELb1ELb0EEENS1_21CollectiveEpilogueFwdINS6_IJSA_SC_SB_EEES9_SE_SG_Li384ELb1ELb1ELb1ELb0EEENS1_36VarlenDynamicPersistentTileSchedulerILi192ELi128ELi384ELi128ELb1ELb1ELb1ELb1ELb1ELb1EEEEEEEEEvNT_6ParamsE --------------------------
	.section	.text._ZN7cutlass13device_kernelIN5flash11enable_sm90INS1_16FlashAttnFwdSm90INS1_25CollectiveMainloopFwdSm90ILi2EN4cute5tupleIJNS5_1CILi1EEES8_S8_EEENS6_IJNS7_ILi192EEENS7_ILi128EEENS7_ILi64EEEEEELi64ENS_10bfloat16_tEfNS_4arch4Sm90ELb1ELb0ELb1ELb1ELb1ELb0ELb0ELb1ELb1ELb1ELb1ELb0EEENS1_21CollectiveEpilogueFwdINS6_IJSA_SC_SB_EEES9_SE_SG_Li384ELb1ELb1ELb1ELb0EEENS1_36VarlenDynamicPersistentTileSchedulerILi192ELi128ELi384ELi128ELb1ELb1ELb1ELb1ELb1ELb1EEEEEEEEEvNT_6ParamsE,"ax",@progbits
	.align	128
.text._ZN7cutlass13device_kernelIN5flash11enable_sm90INS1_16FlashAttnFwdSm90INS1_25CollectiveMainloopFwdSm90ILi2EN4cute5tupleIJNS5_1CILi1EEES8_S8_EEENS6_IJNS7_ILi192EEENS7_ILi128EEENS7_ILi64EEEEEELi64ENS_10bfloat16_tEfNS_4arch4Sm90ELb1ELb0ELb1ELb1ELb1ELb0ELb0ELb1ELb1ELb1ELb1ELb0EEENS1_21CollectiveEpilogueFwdINS6_IJSA_SC_SB_EEES9_SE_SG_Li384ELb1ELb1ELb1ELb0EEENS1_36VarlenDynamicPersistentTileSchedulerILi192ELi128ELi384ELi128ELb1ELb1ELb1ELb1ELb1ELb1EEEEEEEEEvNT_6ParamsE:
        .type           _ZN7cutlass13device_kernelIN5flash11enable_sm90INS1_16FlashAttnFwdSm90INS1_25CollectiveMainloopFwdSm90ILi2EN4cute5tupleIJNS5_1CILi1EEES8_S8_EEENS6_IJNS7_ILi192EEENS7_ILi128EEENS7_ILi64EEEEEELi64ENS_10bfloat16_tEfNS_4arch4Sm90ELb1ELb0ELb1ELb1ELb1ELb0ELb0ELb1ELb1ELb1ELb1ELb0EEENS1_21CollectiveEpilogueFwdINS6_IJSA_SC_SB_EEES9_SE_SG_Li384ELb1ELb1ELb1ELb0EEENS1_36VarlenDynamicPersistentTileSchedulerILi192ELi128ELi384ELi128ELb1ELb1ELb1ELb1ELb1ELb1EEEEEEEEEvNT_6ParamsE,@function
        .size           _ZN7cutlass13device_kernelIN5flash11enable_sm90INS1_16FlashAttnFwdSm90INS1_25CollectiveMainloopFwdSm90ILi2EN4cute5tupleIJNS5_1CILi1EEES8_S8_EEENS6_IJNS7_ILi192EEENS7_ILi128EEENS7_ILi64EEEEEELi64ENS_10bfloat16_tEfNS_4arch4Sm90ELb1ELb0ELb1ELb1ELb1ELb0ELb0ELb1ELb1ELb1ELb1ELb0EEENS1_21CollectiveEpilogueFwdINS6_IJSA_SC_SB_EEES9_SE_SG_Li384ELb1ELb1ELb1ELb0EEENS1_36VarlenDynamicPersistentTileSchedulerILi192ELi128ELi384ELi128ELb1ELb1ELb1ELb1ELb1ELb1EEEEEEEEEvNT_6ParamsE,(.L_x_3173 - _ZN7cutlass13device_kernelIN5flash11enable_sm90INS1_16FlashAttnFwdSm90INS1_25CollectiveMainloopFwdSm90ILi2EN4cute5tupleIJNS5_1CILi1EEES8_S8_EEENS6_IJNS7_ILi192EEENS7_ILi128EEENS7_ILi64EEEEEELi64ENS_10bfloat16_tEfNS_4arch4Sm90ELb1ELb0ELb1ELb1ELb1ELb0ELb0ELb1ELb1ELb1ELb1ELb0EEENS1_21CollectiveEpilogueFwdINS6_IJSA_SC_SB_EEES9_SE_SG_Li384ELb1ELb1ELb1ELb0EEENS1_36VarlenDynamicPersistentTileSchedulerILi192ELi128ELi384ELi128ELb1ELb1ELb1ELb1ELb1ELb1EEEEEEEEEvNT_6ParamsE)
        .other          _ZN7cutlass13device_kernelIN5flash11enable_sm90INS1_16FlashAttnFwdSm90INS1_25CollectiveMainloopFwdSm90ILi2EN4cute5tupleIJNS5_1CILi1EEES8_S8_EEENS6_IJNS7_ILi192EEENS7_ILi128EEENS7_ILi64EEEEEELi64ENS_10bfloat16_tEfNS_4arch4Sm90ELb1ELb0ELb1ELb1ELb1ELb0ELb0ELb1ELb1ELb1ELb1ELb0EEENS1_21CollectiveEpilogueFwdINS6_IJSA_SC_SB_EEES9_SE_SG_Li384ELb1ELb1ELb1ELb0EEENS1_36VarlenDynamicPersistentTileSchedulerILi192ELi128ELi384ELi128ELb1ELb1ELb1ELb1ELb1ELb1EEEEEEEEEvNT_6ParamsE,@"STO_CUDA_ENTRY STV_DEFAULT"
_ZN7cutlass13device_kernelIN5flash11enable_sm90INS1_16FlashAttnFwdSm90INS1_25CollectiveMainloopFwdSm90ILi2EN4cute5tupleIJNS5_1CILi1EEES8_S8_EEENS6_IJNS7_ILi192EEENS7_ILi128EEENS7_ILi64EEEEEELi64ENS_10bfloat16_tEfNS_4arch4Sm90ELb1ELb0ELb1ELb1ELb1ELb0ELb0ELb1ELb1ELb1ELb1ELb0EEENS1_21CollectiveEpilogueFwdINS6_IJSA_SC_SB_EEES9_SE_SG_Li384ELb1ELb1ELb1ELb0EEENS1_36VarlenDynamicPersistentTileSchedulerILi192ELi128ELi384ELi128ELb1ELb1ELb1ELb1ELb1ELb1EEEEEEEEEvNT_6ParamsE:
        /* <DEDUP_REMOVED lines=45> */
.L_x_2364:
        /* <DEDUP_REMOVED lines=22> */
.L_x_2365:
        /* <DEDUP_REMOVED lines=18> */
.L_x_2366:
        /* <DEDUP_REMOVED lines=22> */
.L_x_2367:
        /* <DEDUP_REMOVED lines=23> */
.L_x_2368:
        /* <DEDUP_REMOVED lines=8> */
.L_x_2370:
        /* <DEDUP_REMOVED lines=25> */
[----:B------:R-:W-:Y:S02]  /*0a30*/  UMOV UR47, URZ ;  /* 0x0000003f002f7c82 */ /* 0x000fe40008000000 */
[CC--:B------:R-:W-:Y:S02]  /*0a40*/  LEA.HI R2, R0.reuse, R13.reuse, RZ, 0x7 ;  /* 0x0000000d00027211 */ /* 0x0c0fe400078f38ff */
[----:B------:R-:W-:-:S02]  /*0a50*/  LEA.HI R3, R0, R13, RZ, 0x4 ;  /* 0x0000000d00037211 */ /* 0x000fc400078f20ff */
[----:B------:R-:W-:Y:S02]  /*0a60*/  LOP3.LUT R4, R2, 0xffffff80, RZ, 0xc0, !PT ;  /* 0xffffff8002047812 */ /* 0x000fe400078ec0ff */
[----:B------:R-:W-:Y:S02]  /*0a70*/  SHF.R.S32.HI R6, RZ, 0x4, R3 ;  /* 0x00000004ff067819 */ /* 0x000fe40000011403 */
[----:B------:R-:W-:Y:S01]  /*0a80*/  SHF.R.S32.HI R14, RZ, 0x7, R2 ;  /* 0x00000007ff0e7819 */ /* 0x000fe20000011402 */
[----:B------:R-:W-:Y:S01]  /*0a90*/  IMAD.IADD R12, R13, 0x1, -R4 ;  /* 0x000000010d0c7824 */ /* 0x000fe200078e0a04 */
[CC--:B------:R-:W-:Y:S02]  /*0aa0*/  LEA.HI R4, R0.reuse, R13.reuse, RZ, 0x5 ;  /* 0x0000000d00047211 */ /* 0x0c0fe400078f28ff */
[----:B------:R-:W-:Y:S01]  /*0ab0*/  LEA.HI R11, R0, R13, RZ, 0x2 ;  /* 0x0000000d000b7211 */ /* 0x000fe200078f10ff */
[----:B------:R-:W-:Y:S01]  /*0ac0*/  IMAD.HI R2, R14, 0x55555556, RZ ;  /* 0x555555560e027827 */ /* 0x000fe200078e02ff */
[----:B------:R-:W-:-:S02]  /*0ad0*/  SHF.R.S32.HI R7, RZ, 0x1f, R12 ;  /* 0x0000001fff077819 */ /* 0x000fc4000001140c */
[----:B------:R-:W-:Y:S01]  /*0ae0*/  LOP3.LUT R11, R11, 0xfffffffc, RZ, 0xc0, !PT ;  /* 0xfffffffc0b0b7812 */ /* 0x000fe200078ec0ff */
[----:B------:R-:W-:Y:S01]  /*0af0*/  IMAD.SHL.U32 R5, R4, 0x20, RZ ;  /* 0x0000002004057824 */ /* 0x000fe200078e00ff */
[----:B------:R-:W-:Y:S02]  /*0b00*/  LEA.HI R8, R7, R12, RZ, 0x2 ;  /* 0x0000000c07087211 */ /* 0x000fe400078f10ff */
[----:B------:R-:W-:Y:S01]  /*0b10*/  LOP3.LUT R4, R3, 0x3fffff0, RZ, 0xc0, !PT ;  /* 0x03fffff003047812 */ /* 0x000fe200078ec0ff */
[C---:B------:R-:W-:Y:S01]  /*0b20*/  IMAD.IADD R11, R13.reuse, 0x1, -R11 ;  /* 0x000000010d0b7824 */ /* 0x040fe200078e0a0b */
[--C-:B------:R-:W-:Y:S02]  /*0b30*/  SHF.R.S32.HI R9, RZ, 0x2, R8.reuse ;  /* 0x00000002ff097819 */ /* 0x100fe40000011408 */
[----:B------:R-:W-:Y:S01]  /*0b40*/  SHF.R.S32.HI R10, RZ, 0x1f, R8 ;  /* 0x0000001fff0a7819 */ /* 0x000fe20000011408 */
[----:B------:R-:W-:Y:S01]  /*0b50*/  IMAD.IADD R4, R13, 0x1, -R4 ;  /* 0x000000010d047824 */ /* 0x000fe200078e0a04 */
[----:B------:R-:W-:-:S02]  /*0b60*/  LEA.HI R3, R3, R6, RZ, 0x1 ;  /* 0x0000000603037211 */ /* 0x000fc400078f08ff */
[----:B------:R-:W-:Y:S02]  /*0b70*/  LEA.HI R10, R10, R9, RZ, 0x3 ;  /* 0x000000090a0a7211 */ /* 0x000fe400078f18ff */
[----:B------:R-:W-:Y:S02]  /*0b80*/  LEA.HI R7, R7, R12, RZ, 0x5 ;  /* 0x0000000c07077211 */ /* 0x000fe400078f28ff */
[----:B------:R-:W-:Y:S02]  /*0b90*/  LOP3.LUT R10, R10, 0xfffffff8, RZ, 0xc0, !PT ;  /* 0xfffffff80a0a7812 */ /* 0x000fe400078ec0ff */
[----:B------:R-:W-:Y:S02]  /*0ba0*/  LOP3.LUT R5, R5, 0xfffffc00, RZ, 0xc0, !PT ;  /* 0xfffffc0005057812 */ /* 0x000fe400078ec0ff */
[----:B------:R-:W-:Y:S01]  /*0bb0*/  LOP3.LUT R3, R3, 0x1ffffffe, RZ, 0xc0, !PT ;  /* 0x1ffffffe03037812 */ /* 0x000fe200078ec0ff */
[----:B------:R-:W-:Y:S01]  /*0bc0*/  IMAD.IADD R10, R9, 0x1, -R10 ;  /* 0x00000001090a7824 */ /* 0x000fe200078e0a0a */
[----:B------:R-:W-:Y:S01]  /*0bd0*/  LEA.HI R2, R2, R2, RZ, 0x1 ;  /* 0x0000000202027211 */ /* 0x000fe200078f08ff */
[----:B------:R-:W-:Y:S01]  /*0be0*/  IMAD R4, R4, 0x40, R5 ;  /* 0x0000004004047824 */ /* 0x000fe200078e0205 */
[----:B------:R-:W-:Y:S01]  /*0bf0*/  SHF.R.S32.HI R7, RZ, 0x5, R7 ;  /* 0x00000005ff077819 */ /* 0x000fe20000011407 */
[----:B------:R-:W-:Y:S01]  /*0c00*/  IMAD.IADD R3, R6, 0x1, -R3 ;  /* 0x0000000106037824 */ /* 0x000fe200078e0a03 */
[----:B------:R-:W-:Y:S01]  /*0c10*/  LEA.HI R0, R0, R13, RZ, 0x3 ;  /* 0x0000000d00007211 */ /* 0x000fe200078f18ff */
[----:B------:R-:W-:Y:S01]  /*0c20*/  IMAD R2, R2, -0x3, R14 ;  /* 0xfffffffd02027824 */ /* 0x000fe200078e020e */
[----:B------:R-:W-:Y:S01]  /*0c30*/  LOP3.LUT R8, R8, 0x7ffffffc, RZ, 0xc0, !PT ;  /* 0x7ffffffc08087812 */ /* 0x000fe200078ec0ff */
[----:B------:R-:W-:Y:S01]  /*0c40*/  IMAD R7, R7, 0x10, R10 ;  /* 0x0000001007077824 */ /* 0x000fe200078e020a */
[----:B------:R-:W-:-:S02]  /*0c50*/  LEA R3, R3, R4, 0x3 ;  /* 0x0000000403037211 */ /* 0x000fc400078e18ff */
[----:B------:R-:W-:Y:S01]  /*0c60*/  LOP3.LUT R18, R0, 0xfffffff8, RZ, 0xc0, !PT ;  /* 0xfffffff800127812 */ /* 0x000fe200078ec0ff */
[----:B------:R-:W-:Y:S01]  /*0c70*/  IMAD R5, R2, 0x40, R7 ;  /* 0x0000004002057824 */ /* 0x000fe200078e0207 */
[----:B------:R-:W-:Y:S01]  /*0c80*/  SHF.R.S32.HI R157, RZ, 0x3, R0 ;  /* 0x00000003ff9d7819 */ /* 0x000fe20000011400 */
[----:B------:R0:W-:Y:S01]  /*0c90*/  STL [R1+0x2c], R3 ;  /* 0x00002c0301007387 */ /* 0x0001e20000100800 */
[----:B------:R-:W-:Y:S02]  /*0ca0*/  IMAD.IADD R8, R12, 0x1, -R8 ;  /* 0x000000010c087824 */ /* 0x000fe400078e0a08 */
[----:B------:R-:W-:Y:S01]  /*0cb0*/  IMAD.IADD R18, R13, 0x1, -R18 ;  /* 0x000000010d127824 */ /* 0x000fe200078e0a12 */
[----:B------:R1:W-:Y:S01]  /*0cc0*/  STL [R1+0x28], R5 ;  /* 0x0000280501007387 */ /* 0x0003e20000100800 */
[----:B------:R-:W-:-:S03]  /*0cd0*/  IMAD.SHL.U32 R16, R8, 0x2, RZ ;  /* 0x0000000208107824 */ /* 0x000fc600078e00ff */
[----:B------:R-:W-:Y:S01]  /*0ce0*/  SHF.L.U32 R19, R18, 0x3, RZ ;  /* 0x0000000312137819 */ /* 0x000fe200000006ff */
[C---:B------:R-:W-:Y:S01]  /*0cf0*/  VIADD R156, R16.reuse, 0x8 ;  /* 0x00000008109c7836 */ /* 0x040fe20000000000 */
[----:B0-----:R-:W-:Y:S01]  /*0d00*/  LEA.HI R3, R11, R11, RZ, 0x1 ;  /* 0x0000000b0b037211 */ /* 0x001fe200078f08ff */
[C---:B------:R-:W-:Y:S01]  /*0d10*/  VIADD R155, R16.reuse, 0x10 ;  /* 0x00000010109b7836 */ /* 0x040fe20000000000 */
[C---:B------:R-:W-:Y:S01]  /*0d20*/  IADD3 R22, R16.reuse, 0x38, RZ ;  /* 0x0000003810167810 */ /* 0x040fe20007ffe0ff */
[C---:B------:R-:W-:Y:S01]  /*0d30*/  VIADD R154, R16.reuse, 0x18 ;  /* 0x00000018109a7836 */ /* 0x040fe20000000000 */
[----:B------:R-:W-:Y:S01]  /*0d40*/  LOP3.LUT R4, R3, 0x1ffffffe, RZ, 0xc0, !PT ;  /* 0x1ffffffe03047812 */ /* 0x000fe200078ec0ff */
        /* <DEDUP_REMOVED lines=10> */
[----:B------:R-:W-:Y:S02]  /*0df0*/  SHF.R.S32.HI R3, RZ, 0x1f, R152 ;  /* 0x0000001fff037819 */ /* 0x000fe40000011498 */
[----:B------:R-:W-:Y:S02]  /*0e00*/  SHF.R.S32.HI R2, RZ, 0x1f, R23 ;  /* 0x0000001fff027819 */ /* 0x000fe40000011417 */
[----:B-1----:R-:W-:-:S07]  /*0e10*/  SHF.R.S32.HI R0, RZ, 0x1f, R22 ;  /* 0x0000001fff007819 */ /* 0x002fce0000011416 */
.L_x_2422:
[----:B012-4-:R-:W0:Y:S01]  /*0e20*/  LDC.64 R2, c[0x0][0xc88] ;  /* 0x00032200ff027b82 */ /* 0x017e220000000a00 */
[----:B------:R-:W-:Y:S01]  /*0e30*/  ULDC.64 UR8, c[0x0][0xa28] ;  /* 0x00028a0000087ab9 */ /* 0x000fe20000000a00 */
[----:B------:R-:W-:Y:S01]  /*0e40*/  ULDC.64 UR10, c[0x0][0xa18] ;  /* 0x00028600000a7ab9 */ /* 0x000fe20000000a00 */
[----:B------:R-:W-:Y:S01]  /*0e50*/  ULDC UR4, c[0x0][0x424] ;  /* 0x0001090000047ab9 */ /* 0x000fe20000000800 */
[----:B------:R-:W-:Y:S01]  /*0e60*/  ULDC UR7, c[0x0][0x2f0] ;  /* 0x0000bc0000077ab9 */ /* 0x000fe20000000800 */
[----:B0-----:R-:W-:-:S06]  /*0e70*/  IMAD.WIDE R2, R31, 0x4, R2 ;  /* 0x000000041f027825 */ /* 0x001fcc00078e0202 */
[----:B------:R-:W2:Y:S01]  /*0e80*/  LDG.E R2, desc[UR54][R2.64] ;  /* 0x0000003602027981 */ /* 0x000ea2000c1e1900 */
[----:B------:R-:W-:Y:S02]  /*0e90*/  UISETP.NE.U32.AND UP0, UPT, UR8, URZ, UPT ;  /* 0x0000003f0800728c */ /* 0x000fe4000bf05070 */
[----:B------:R-:W-:Y:S02]  /*0ea0*/  UISETP.NE.U32.AND UP1, UPT, UR10, URZ, UPT ;  /* 0x0000003f0a00728c */ /* 0x000fe4000bf25070 */
[----:B------:R-:W-:Y:S02]  /*0eb0*/  UISETP.NE.AND.EX UP0, UPT, UR9, URZ, UPT, UP0 ;  /* 0x0000003f0900728c */ /* 0x000fe4000bf05300 */
[----:B------:R-:W-:-:S04]  /*0ec0*/  UISETP.NE.AND.EX UP1, UPT, UR11, URZ, UPT, UP1 ;  /* 0x0000003f0b00728c */ /* 0x000fc8000bf25310 */
[----:B------:R-:W-:Y:S02]  /*0ed0*/  PLOP3.LUT P0, PT, PT, PT, UP0, 0x80, 0x0 ;  /* 0x000000000000781c */ /* 0x000fe40003f0f008 */
[----:B------:R-:W-:Y:S02]  /*0ee0*/  PLOP3.LUT P2, PT, PT, PT, UP1, 0x80, 0x0 ;  /* 0x000000000000781c */ /* 0x000fe40003f4f018 */
[----:B--2---:R-:W-:-:S13]  /*0ef0*/  R2UR UR37, R2 ;  /* 0x00000000022572ca */ /* 0x004fda00000e0000 */
[----:B------:R-:W-:Y:S02]  /*0f00*/  USHF.R.S32.HI UR38, URZ, 0x1f, UR37 ;  /* 0x0000001f3f267899 */ /* 0x000fe40008011425 */
[----:B------:R-:W-:-:S04]  /*0f10*/  @UP0 ULEA UR8, UP2, UR37, UR8, 0x2 ;  /* 0x0000000825080291 */ /* 0x000fc8000f84103f */
[----:B------:R-:W-:Y:S02]  /*0f20*/  @UP0 ULEA.HI.X UR9, UR37, UR9, UR38, 0x2, UP2 ;  /* 0x0000000925090291 */ /* 0x000fe400090f1426 */
[----:B------:R-:W-:Y:S01]  /*0f30*/  @UP1 ULEA UR10, UP0, UR37, UR10, 0x2 ;  /* 0x0000000a250a1291 */ /* 0x000fe2000f80103f */
[----:B------:R-:W-:-:S03]  /*0f40*/  IMAD.U32 R2, RZ, RZ, UR8 ;  /* 0x00000008ff027e24 */ /* 0x000fc6000f8e00ff */
[----:B------:R-:W-:Y:S01]  /*0f50*/  @UP1 ULEA.HI.X UR11, UR37, UR11, UR38, 0x2, UP0 ;  /* 0x0000000b250b1291 */ /* 0x000fe200080f1426 */
[----:B------:R-:W-:Y:S01]  /*0f60*/  IMAD.U32 R3, RZ, RZ, UR9 ;  /* 0x00000009ff037e24 */ /* 0x000fe2000f8e00ff */
[----:B------:R-:W-:Y:S01]  /*0f70*/  ULDC.64 UR8, c[0x0][0x418] ;  /* 0x0001060000087ab9 */ /* 0x000fe20000000a00 */
[----:B------:R-:W-:-:S03]  /*0f80*/  IMAD.U32 R4, RZ, RZ, UR10 ;  /* 0x0000000aff047e24 */ /* 0x000fc6000f8e00ff */
[----:B---3--:R-:W-:Y:S01]  /*0f90*/  IMAD.U32 R5, RZ, RZ, UR11 ;  /* 0x0000000bff057e24 */ /* 0x008fe2000f8e00ff */
[----:B------:R-:W2:Y:S01]  /*0fa0*/  @P0 LDG.E R2, desc[UR54][R2.64] ;  /* 0x0000003602020981 */ /* 0x000ea2000c1e1900 */
[----:B------:R-:W-:Y:S01]  /*0fb0*/  UISETP.NE.U32.AND UP0, UPT, UR8, URZ, UPT ;  /* 0x0000003f0800728c */ /* 0x000fe2000bf05070 */
[----:B------:R-:W-:Y:S02]  /*0fc0*/  ULDC.64 UR10, c[0x0][0xa20] ;  /* 0x00028800000a7ab9 */ /* 0x000fe40000000a00 */
[----:B------:R-:W3:Y:S01]  /*0fd0*/  @P2 LDG.E R4, desc[UR54][R4.64] ;  /* 0x0000003604042981 */ /* 0x000ee2000c1e1900 */
[----:B------:R-:W-:Y:S01]  /*0fe0*/  UISETP.NE.AND.EX UP0, UPT, UR9, URZ, UPT, UP0 ;  /* 0x0000003f0900728c */ /* 0x000fe2000bf05300 */
[----:B------:R-:W-:Y:S01]  /*0ff0*/  ISETP.NE.U32.AND P1, PT, RZ, UR10, PT ;  /* 0x0000000aff007c0c */ /* 0x000fe2000bf25070 */
[----:B------:R-:W-:Y:S01]  /*1000*/  UMOV UR51, URZ ;  /* 0x0000003f00337c82 */ /* 0x000fe20008000000 */
[----:B------:R-:W-:Y:S02]  /*1010*/  ULOP3.LUT UR39, UR5, 0xffff, URZ, 0xc0, !UPT ;  /* 0x0000ffff05277892 */ /* 0x000fe4000f8ec03f */
[----:B------:R-:W-:Y:S01]  /*1020*/  USEL UR4, UR4, 0x1, UP0 ;  /* 0x0000000104047887 */ /* 0x000fe20008000000 */
[----:B------:R-:W-:-:S03]  /*1030*/  ISETP.NE.AND.EX P1, PT, RZ, UR11, PT, P1 ;  /* 0x0000000bff007c0c */ /* 0x000fc6000bf25310 */
[----:B------:R-:W-:Y:S01]  /*1040*/  UIMAD UR4, UR4, UR7, URZ ;  /* 0x00000007040472a4 */ /* 0x000fe2000f8e023f */
[----:B--2---:R-:W-:Y:S02]  /*1050*/  @P0 R2UR UR51, R2 ;  /* 0x00000000023302ca */ /* 0x004fe400000e0000 */
[----:B---3--:R-:W-:Y:S01]  /*1060*/  @P2 R2UR UR52, R4 ;  /* 0x00000000043422ca */ /* 0x008fe200000e0000 */
[----:B-----5:R-:W-:-:S14]  /*1070*/  @P2 BRA `(.L_x_2371) ;  /* 0x0000000000382947 */ /* 0x020fdc0003800000 */
        /* <DEDUP_REMOVED lines=14> */
.L_x_2371:
[----:B------:R-:W-:Y:S05]  /*1160*/  @!P1 BRA `(.L_x_2372) ;  /* 0x00000000001c9947 */ /* 0x000fea0003800000 */
[----:B------:R-:W-:-:S04]  /*1170*/  ULEA UR4, UP0, UR37, UR10, 0x2 ;  /* 0x0000000a25047291 */ /* 0x000fc8000f80103f */
[----:B------:R-:W-:Y:S02]  /*1180*/  ULEA.HI.X UR7, UR37, UR11, UR38, 0x2, UP0 ;  /* 0x0000000b25077291 */ /* 0x000fe400080f1426 */
[----:B------:R-:W-:-:S04]  /*1190*/  MOV R2, UR4 ;  /* 0x0000000400027c02 */ /* 0x000fc80008000f00 */
[----:B------:R-:W-:-:S05]  /*11a0*/  IMAD.U32 R3, RZ, RZ, UR7 ;  /* 0x00000007ff037e24 */ /* 0x000fca000f8e00ff */
[----:B------:R-:W2:Y:S02]  /*11b0*/  LDG.E R2, desc[UR54][R2.64] ;  /* 0x0000003602027981 */ /* 0x000ea4000c1e1900 */
[----:B--2---:R-:W-:Y:S01]  /*11c0*/  R2UR UR4, R2 ;  /* 0x00000000020472ca */ /* 0x004fe200000e0000 */
[----:B------:R-:W-:-:S14]  /*11d0*/  BRA `(.L_x_2373) ;  /* 0x0000000000347947 */ /* 0x000fdc0003800000 */
.L_x_2372:
        /* <DEDUP_REMOVED lines=13> */
.L_x_2373:
[----:B------:R-:W-:Y:S01]  /*12b0*/  ULDC UR7, c[0x0][0x448] ;  /* 0x0001120000077ab9 */ /* 0x000fe20000000800 */
[----:B------:R-:W-:Y:S02]  /*12c0*/  UIMAD UR40, UR6, 0xc0, URZ ;  /* 0x000000c0062878a4 */ /* 0x000fe4000f8e023f */
[----:B------:R-:W-:Y:S02]  /*12d0*/  UISETP.NE.AND UP0, UPT, UR7, 0x1, UPT ;  /* 0x000000010700788c */ /* 0x000fe4000bf05270 */
[----:B------:R-:W-:Y:S02]  /*12e0*/  UIADD3 UR8, UR40, 0xbf, URZ ;  /* 0x000000bf28087890 */ /* 0x000fe4000fffe03f */
[----:B------:R-:W-:Y:S02]  /*12f0*/  UIADD3 UR51, -UR51, UR4, URZ ;  /* 0x0000000433337290 */ /* 0x000fe4000fffe13f */
[----:B------:R-:W-:Y:S02]  /*1300*/  UP2UR UR53, UPR, URZ, 0x1 ;  /* 0x000000013f357883 */ /* 0x000fe40008000000 */
[----:B------:R-:W-:-:S03]  /*1310*/  UIADD3 UR9, UR51, 0x80, -UR52 ;  /* 0x0000008033097890 */ /* 0x000fc6000fffe834 */
[----:B------:R-:W-:Y:S01]  /*1320*/  @UP0 ULDC UR6, c[0x0][0x44c] ;  /* 0x0001130000060ab9 */ /* 0x000fe20000000800 */
[----:B------:R-:W-:Y:S01]  /*1330*/  @UP0 ULDC UR4, c[0x0][0x450] ;  /* 0x0001140000040ab9 */ /* 0x000fe20000000800 */
[----:B------:R-:W-:-:S04]  /*1340*/  UIMAD.WIDE.U32 UR6, UR8, UR6, URZ ;  /* 0x00000006080672a5 */ /* 0x000fc8000f8e003f */
[----:B------:R-:W-:Y:S02]  /*1350*/  @UP0 USHF.R.U32.HI UR8, URZ, UR4, UR7 ;  /* 0x000000043f080299 */ /* 0x000fe40008011607 */
[----:B------:R-:W-:Y:S02]  /*1360*/  UIADD3 UR4, UR51, 0x7f, URZ ;  /* 0x0000007f33047890 */ /* 0x000fe4000fffe03f */
[----:B------:R-:W-:Y:S02]  /*1370*/  UIADD3 UR8, UR9, UR8, URZ ;  /* 0x0000000809087290 */ /* 0x000fe4000fffe03f */
[----:B------:R-:W-:Y:S02]  /*1380*/  USHF.R.S32.HI UR6, URZ, 0x1f, UR4 ;  /* 0x0000001f3f067899 */ /* 0x000fe40008011404 */
[----:B------:R-:W-:Y:S02]  /*1390*/  USHF.R.S32.HI UR7, URZ, 0x1f, UR8 ;  /* 0x0000001f3f077899 */ /* 0x000fe40008011408 */
[----:B------:R-:W-:-:S02]  /*13a0*/  ULEA.HI UR6, UR6, UR4, URZ, 0x7 ;  /* 0x0000000406067291 */ /* 0x000fc4000f8f383f */
[----:B------:R-:W-:Y:S02]  /*13b0*/  ULEA.HI UR7, UR7, UR8, URZ, 0x7 ;  /* 0x0000000807077291 */ /* 0x000fe4000f8f383f */
[----:B------:R-:W-:Y:S02]  /*13c0*/  USHF.R.S32.HI UR6, URZ, 0x7, UR6 ;  /* 0x000000073f067899 */ /* 0x000fe40008011406 */
[----:B------:R-:W-:Y:S02]  /*13d0*/  USHF.R.S32.HI UR7, URZ, 0x7, UR7 ;  /* 0x000000073f077899 */ /* 0x000fe40008011407 */
[----:B------:R-:W-:Y:S02]  /*13e0*/  ULOP3.LUT UR4, UR5, 0xff000000, URZ, 0xc0, !UPT ;  /* 0xff00000005047892 */ /* 0x000fe4000f8ec03f */
[----:B------:R-:W-:Y:S02]  /*13f0*/  UISETP.LT.AND UP0, UPT, UR6, UR7, UPT ;  /* 0x000000070600728c */ /* 0x000fe4000bf01270 */
[----:B------:R-:W-:-:S02]  /*1400*/  ULOP3.LUT UR5, UR5, 0xff0000, URZ, 0xc0, !UPT ;  /* 0x00ff000005057892 */ /* 0x000fc4000f8ec03f */
[----:B------:R-:W-:Y:S02]  /*1410*/  USEL UR9, UR6, UR7, UP0 ;  /* 0x0000000706097287 */ /* 0x000fe40008000000 */
[----:B------:R-:W-:Y:S02]  /*1420*/  USHF.R.U32.HI UR4, URZ, 0x8, UR4 ;  /* 0x000000083f047899 */ /* 0x000fe40008011604 */
[----:B------:R-:W-:Y:S02]  /*1430*/  UISETP.GE.AND UP0, UPT, UR9, 0x1, UPT ;  /* 0x000000010900788c */ /* 0x000fe4000bf06270 */
        /* <DEDUP_REMOVED lines=8> */
[----:B------:R-:W-:-:S03]  /*14c0*/  USEL UR10, UR46, UR4, UP0 ;  /* 0x000000042e0a7287 */ /* 0x000fc60008000000 */
[----:B------:R-:W-:Y:S01]  /*14d0*/  UMOV UR4, URZ ;  /* 0x0000003f00047c82 */ /* 0x000fe20008000000 */
[----:B------:R-:W-:Y:S02]  /*14e0*/  UIADD3 UR6, UR10, -0x1, UR9 ;  /* 0xffffffff0a067890 */ /* 0x000fe4000fffe009 */
[----:B------:R-:W-:-:S04]  /*14f0*/  IMAD.U32 R3, RZ, RZ, UR10 ;  /* 0x0000000aff037e24 */ /* 0x000fc8000f8e00ff */
[----:B------:R-:W-:Y:S01]  /*1500*/  IMAD.U32 R4, RZ, RZ, UR6 ;  /* 0x00000006ff047e24 */ /* 0x000fe2000f8e00ff */
[-C--:B------:R-:W-:Y:S01]  /*1510*/  IABS R0, R3.reuse ;  /* 0x0000000300007213 */ /* 0x080fe20000000000 */
[----:B------:R-:W-:Y:S01]  /*1520*/  ULOP3.LUT UR6, UR6, UR10, URZ, 0x3c, !UPT ;  /* 0x0000000a06067292 */ /* 0x000fe2000f8e3c3f */
[----:B------:R-:W-:Y:S02]  /*1530*/  IABS R5, R3 ;  /* 0x0000000300057213 */ /* 0x000fe40000000000 */
[----:B------:R-:W-:Y:S02]  /*1540*/  R2UR UR11, R0 ;  /* 0x00000000000b72ca */ /* 0x000fe400000e0000 */
[----:B------:R-:W-:-:S05]  /*1550*/  IABS R4, R4 ;  /* 0x0000000400047213 */ /* 0x000fca0000000000 */
[----:B------:R-:W-:-:S05]  /*1560*/  IMAD.MOV.U32 R3, RZ, RZ, R4 ;  /* 0x000000ffff037224 */ /* 0x000fca00078e0004 */
[----:B------:R-:W-:Y:S01]  /*1570*/  R2UR UR8, R3 ;  /* 0x00000000030872ca */ /* 0x000fe200000e0000 */
[----:B------:R-:W0:Y:S08]  /*1580*/  I2F.RP R0, UR11 ;  /* 0x0000000b00007d06 */ /* 0x000e300008209400 */
[----:B0-----:R-:W0:Y:S02]  /*1590*/  MUFU.RCP R0, R0 ;  /* 0x0000000000007308 */ /* 0x001e240000001000 */
[----:B0-----:R-:W-:Y:S01]  /*15a0*/  VIADD R2, R0, 0xffffffe ;  /* 0x0ffffffe00027836 */ /* 0x001fe20000000000 */
[----:B------:R-:W-:-:S05]  /*15b0*/  IADD3 R0, RZ, -R5, RZ ;  /* 0x80000005ff007210 */ /* 0x000fca0007ffe0ff */
        /* <DEDUP_REMOVED lines=18> */
.L_x_2374:
[----:B------:R-:W-:Y:S01]  /*16e0*/  UIMAD UR42, UR41, UR4, URZ ;  /* 0x00000004292a72a4 */ /* 0x000fe2000f8e023f */
        /* <DEDUP_REMOVED lines=11> */
[----:B------:R-:W-:Y:S02]  /*17a0*/  R2UR UR56, R0 ;  /* 0x00000000003872ca */ /* 0x000fe400000e0000 */
        /* <DEDUP_REMOVED lines=10> */
[----:B------:R-:W-:-:S06]  /*1850*/  UISETP.GT.AND UP0, UPT, UR56, UR42, UPT ;  /* 0x0000002a3800728c */ /* 0x000fcc000bf04270 */
[----:B------:R-:W-:-:S13]  /*1860*/  PLOP3.LUT P1, PT, PT, PT, UP0, 0x80, 0x0 ;  /* 0x000000000000781c */ /* 0x000fda0003f2f008 */
[----:B------:R-:W-:Y:S05]  /*1870*/  @!P1 BRA `(.L_x_2375) ;  /* 0x0000008800089947 */ /* 0x000fea0003800000 */
[----:B------:R-:W0:Y:S01]  /*1880*/  S2R R4, SR_TID.X ;  /* 0x0000000000047919 */ /* 0x000e220000002100 */
[----:B------:R-:W1:Y:S01]  /*1890*/  S2UR UR43, SR_CgaCtaId ;  /* 0x00000000002b79c3 */ /* 0x000e620000008800 */
[----:B------:R-:W-:Y:S02]  /*18a0*/  UMOV UR45, 0x400 ;  /* 0x00000400002d7882 */ /* 0x000fe40000000000 */
[----:B-1----:R-:W-:Y:S01]  /*18b0*/  ULEA UR45, UR43, UR45, 0x18 ;  /* 0x0000002d2b2d7291 */ /* 0x002fe2000f8ec03f */
[----:B0-----:R-:W-:-:S05]  /*18c0*/  VIADD R5, R4, 0xffffff80 ;  /* 0xffffff8004057836 */ /* 0x001fca0000000000 */
[----:B------:R-:W-:-:S04]  /*18d0*/  SHF.R.S32.HI R4, RZ, 0x1f, R5 ;  /* 0x0000001fff047819 */ /* 0x000fc80000011405 */
[----:B------:R-:W-:-:S04]  /*18e0*/  LEA.HI R4, R4, R5, RZ, 0x7 ;  /* 0x0000000504047211 */ /* 0x000fc800078f38ff */
[----:B------:R-:W-:-:S05]  /*18f0*/  SHF.R.S32.HI R4, RZ, 0x7, R4 ;  /* 0x00000007ff047819 */ /* 0x000fca0000011404 */
        /* <DEDUP_REMOVED lines=19> */
[----:B------:R-:W-:Y:S01]  /*1a30*/  MOV R10, UR6 ;  /* 0x00000006000a7c02 */ /* 0x000fe20008000f00 */
        /* <DEDUP_REMOVED lines=8> */
.L_x_2376:
        /* <DEDUP_REMOVED lines=9> */
.L_x_2509:
[----:B------:R-:W-:Y:S05]  /*1b50*/  @!P0 BRA `(.L_x_2378) ;  /* 0x0000000000048947 */ /* 0x000fea0003800000 */
[----:B------:R-:W-:Y:S01]  /*1b60*/  BPT.TRAP 0x1 ;  /* 0x000000040000795c */ /* 0x000fe20000300000 */
.L_x_2378:
[----:B0-----:R-:W-:Y:S01]  /*1b70*/  IMAD.U32 R0, RZ, RZ, UR47 ;  /* 0x0000002fff007e24 */ /* 0x001fe2000f8e00ff */
[----:B------:R-:W-:-:S04]  /*1b80*/  MOV R3, UR48 ;  /* 0x0000003000037c02 */ /* 0x000fc80008000f00 */
[----:B------:R-:W-:Y:S02]  /*1b90*/  LEA R0, R0, UR45, 0x3 ;  /* 0x0000002d00007c11 */ /* 0x000fe4000f8e18ff */
[----:B------:R-:W-:-:S04]  /*1ba0*/  SHF.L.U32 R3, R3, 0x1f, RZ ;  /* 0x0000001f03037819 */ /* 0x000fc800000006ff */
[----:B------:R0:W1:Y:S01]  /*1bb0*/  SYNCS.PHASECHK.TRANS64.TRYWAIT P1, [R0+URZ+0x16830], R3 ;  /* 0x01683003000075a7 */ /* 0x000062000802017f */
[----:B------:R-:W-:Y:S05]  /*1bc0*/  @!P0 BRA `(.L_x_2379) ;  /* 0x0000000000048947 */ /* 0x000fea0003800000 */
[----:B------:R-:W-:Y:S01]  /*1bd0*/  BPT.TRAP 0x1 ;  /* 0x000000040000795c */ /* 0x000fe20000300000 */
.L_x_2379:
[----:B-1----:R-:W-:Y:S05]  /*1be0*/  @P1 BRA `(.L_x_2380) ;  /* 0x0000000000081947 */ /* 0x002fea0003800000 */
[----:B------:R-:W1:Y:S02]  /*1bf0*/  SYNCS.PHASECHK.TRANS64.TRYWAIT P1, [R0+URZ+0x16830], R3 ;  /* 0x01683003000075a7 */ /* 0x000e64000802017f */
[----:B-1----:R-:W-:Y:S05]  /*1c00*/  @!P1 BRA `(.L_x_2381) ;  /* 0x0000010c00e09947 */ /* 0x002fea0003800000 */
.L_x_2380:
        /* <DEDUP_REMOVED lines=35> */
.L_x_2382:
[----:B------:R-:W-:Y:S01]  /*1e40*/  UISETP.NE.AND UP0, UPT, UR53, URZ, UPT ;  /* 0x0000003f3500728c */ /* 0x000fe2000bf05270 */
[----:B------:R-:W-:Y:S01]  /*1e50*/  R2UR UR11, R0 ;  /* 0x00000000000b72ca */ /* 0x000fe200000e0000 */
[----:B------:R-:W-:Y:S01]  /*1e60*/  ULDC UR7, c[0x0][0x9d8] ;  /* 0x0002760000077ab9 */ /* 0x000fe20000000800 */
[----:B------:R-:W-:Y:S01]  /*1e70*/  ULDC UR21, c[0x0][0x988] ;  /* 0x0002620000157ab9 */ /* 0x000fe20000000800 */
[----:B------:R-:W-:Y:S01]  /*1e80*/  FMUL.FTZ R10, R41, UR7 ;  /* 0x00000007290a7c20 */ /* 0x000fe20008410000 */
[----:B------:R-:W-:Y:S01]  /*1e90*/  FMUL.FTZ R41, R48, UR7 ;  /* 0x0000000730297c20 */ /* 0x000fe20008410000 */
[----:B------:R-:W-:Y:S01]  /*1ea0*/  PLOP3.LUT P1, PT, PT, PT, UP0, 0x80, 0x0 ;  /* 0x000000000000781c */ /* 0x000fe20003f2f008 */
[----:B------:R-:W-:Y:S01]  /*1eb0*/  VIADD R48, R17, UR40 ;  /* 0x0000002811307c36 */ /* 0x000fe20008000000 */
[----:B------:R-:W-:Y:S01]  /*1ec0*/  PLOP3.LUT P2, PT, PT, PT, UP0, 0x80, 0x0 ;  /* 0x000000000000781c */ /* 0x000fe20003f4f008 */
[----:B------:R-:W-:Y:S01]  /*1ed0*/  FMUL.FTZ R99, R26, UR7 ;  /* 0x000000071a637c20 */ /* 0x000fe20008410000 */
[----:B------:R-:W-:Y:S01]  /*1ee0*/  FMUL.FTZ R6, R28, UR7 ;  /* 0x000000071c067c20 */ /* 0x000fe20008410000 */
[----:B------:R-:W-:Y:S01]  /*1ef0*/  @UP0 ULDC UR6, c[0x0][0x44c] ;  /* 0x0001130000060ab9 */ /* 0x000fe20000000800 */
[----:B------:R-:W-:Y:S01]  /*1f00*/  FMUL.FTZ R97, R27, UR7 ;  /* 0x000000071b617c20 */ /* 0x000fe20008410000 */
[----:B------:R-:W-:Y:S01]  /*1f10*/  FMUL.FTZ R50, R50, UR7 ;  /* 0x0000000732327c20 */ /* 0x000fe20008410000 */
[----:B------:R-:W-:Y:S01]  /*1f20*/  FMUL.FTZ R95, R30, UR7 ;  /* 0x000000071e5f7c20 */ /* 0x000fe20008410000 */
[----:B------:R-:W-:Y:S01]  /*1f30*/  FMUL.FTZ R4, R29, UR7 ;  /* 0x000000071d047c20 */ /* 0x000fe20008410000 */
[----:B------:R-:W-:Y:S01]  /*1f40*/  FMUL.FTZ R5, R33, UR7 ;  /* 0x0000000721057c20 */ /* 0x000fe20008410000 */
[----:B------:R-:W2:Y:S01]  /*1f50*/  MUFU.TANH R99, R99 ;  /* 0x0000006300637308 */ /* 0x000ea20000002400 */
[----:B------:R-:W-:-:S02]  /*1f60*/  IMAD.U32 R33, RZ, RZ, UR52 ;  /* 0x00000034ff217e24 */ /* 0x000fc4000f8e00ff */
[----:B------:R-:W-:Y:S01]  /*1f70*/  FMUL.FTZ R91, R31, UR7 ;  /* 0x000000071f5b7c20 */ /* 0x000fe20008410000 */
[----:B------:R-:W-:Y:S01]  /*1f80*/  @P1 IMAD.HI.U32 R26, R48, UR6, RZ ;  /* 0x00000006301a1c27 */ /* 0x000fe2000f8e00ff */
[----:B------:R-:W-:-:S03]  /*1f90*/  @UP0 ULDC UR6, c[0x0][0x450] ;  /* 0x0001140000060ab9 */ /* 0x000fc60000000800 */
[----:B------:R-:W-:Y:S01]  /*1fa0*/  FMUL.FTZ R89, R34, UR7 ;  /* 0x0000000722597c20 */ /* 0x000fe20008410000 */
[----:B------:R-:W-:Y:S01]  /*1fb0*/  FMUL.FTZ R15, R35, UR7 ;  /* 0x00000007230f7c20 */ /* 0x000fe20008410000 */
[----:B------:R-:W-:Y:S01]  /*1fc0*/  FMUL.FTZ R21, R38, UR7 ;  /* 0x0000000726157c20 */ /* 0x000fe20008410000 */
[----:B------:R-:W-:Y:S01]  /*1fd0*/  @P2 SHF.R.U32.HI R48, RZ, UR6, R26 ;  /* 0x00000006ff302c19 */ /* 0x000fe2000801161a */
[----:B------:R-:W-:Y:S01]  /*1fe0*/  UMOV UR6, 0xffffff80 ;  /* 0xffffff8000067882 */ /* 0x000fe20000000000 */
[----:B------:R-:W3:Y:S01]  /*1ff0*/  MUFU.TANH R97, R97 ;  /* 0x0000006100617308 */ /* 0x000ee20000002400 */
[----:B------:R-:W-:Y:S01]  /*2000*/  UIMAD UR6, UR56, UR6, 0x80 ;  /* 0x00000080380674a4 */ /* 0x000fe2000f8e0206 */
[----:B------:R-:W-:Y:S01]  /*2010*/  FMUL.FTZ R20, R39, UR7 ;  /* 0x0000000727147c20 */ /* 0x000fe20008410000 */
[----:B------:R-:W4:Y:S01]  /*2020*/  SHFL.IDX PT, R28, R48, 0x1, 0x1c1f ;  /* 0x003c1f00301c7f89 */ /* 0x000f2200000e0000 */
[----:B------:R-:W-:Y:S01]  /*2030*/  FMUL.FTZ R2, R25, UR7 ;  /* 0x0000000719027c20 */ /* 0x000fe20008410000 */
[----:B------:R-:W-:Y:S01]  /*2040*/  FMUL.FTZ R25, R42, UR7 ;  /* 0x000000072a197c20 */ /* 0x000fe20008410000 */
[----:B01----:R-:W-:Y:S01]  /*2050*/  FMUL.FTZ R3, R24, UR7 ;  /* 0x0000000718037c20 */ /* 0x003fe20008410000 */
[----:B------:R-:W-:Y:S01]  /*2060*/  IMAD.U32 R93, RZ, RZ, UR6 ;  /* 0x00000006ff5d7e24 */ /* 0x000fe2000f8e00ff */
[----:B------:R0:W-:Y:S01]  /*2070*/  MUFU.TANH R29, R50 ;  /* 0x00000032001d7308 */ /* 0x0001e20000002400 */
        /* <DEDUP_REMOVED lines=8> */
[C-C-:B0-----:R-:W-:Y:S01]  /*2100*/  IADD3 R50, -R16.reuse, 0x1, R93.reuse ;  /* 0x0000000110327810 */ /* 0x141fe20007ffe15d */
[----:B------:R-:W-:Y:S01]  /*2110*/  FMUL.FTZ R45, R57, UR7 ;  /* 0x00000007392d7c20 */ /* 0x000fe20008410000 */
[----:B------:R-:W-:Y:S01]  /*2120*/  IADD3 R93, -R16, UR51, R93 ;  /* 0x00000033105d7c10 */ /* 0x000fe2000fffe15d */
[----:B------:R-:W-:Y:S01]  /*2130*/  FMUL.FTZ R8, R32, UR7 ;  /* 0x0000000720087c20 */ /* 0x000fe20008410000 */
[----:B------:R-:W-:Y:S01]  /*2140*/  IADD3 R50, -R33, UR51, R50 ;  /* 0x0000003321327c10 */ /* 0x000fe2000fffe132 */
[----:B------:R-:W-:Y:S01]  /*2150*/  FMUL.FTZ R51, R51, UR7 ;  /* 0x0000000733337c20 */ /* 0x000fe20008410000 */
[----:B------:R-:W-:Y:S01]  /*2160*/  FMUL.FTZ R54, R54, UR7 ;  /* 0x0000000736367c20 */ /* 0x000fe20008410000 */
[----:B------:R-:W0:Y:S01]  /*2170*/  MUFU.TANH R91, R91 ;  /* 0x0000005b005b7308 */ /* 0x000e220000002400 */
[----:B------:R-:W-:Y:S01]  /*2180*/  FMUL.FTZ R43, R53, UR7 ;  /* 0x00000007352b7c20 */ /* 0x000fe20008410000 */
[----:B------:R-:W-:Y:S01]  /*2190*/  FMUL.FTZ R58, R58, UR7 ;  /* 0x000000073a3a7c20 */ /* 0x000fe20008410000 */
[----:B----4-:R-:W-:Y:S01]  /*21a0*/  VIADDMNMX R28, R28, R50, R93, PT ;  /* 0x000000321c1c7246 */ /* 0x010fe2000380015d */
[----:B------:R-:W-:Y:S01]  /*21b0*/  FMUL.FTZ R14, R49, UR7 ;  /* 0x00000007310e7c20 */ /* 0x000fe20008410000 */
[----:B------:R-:W-:Y:S01]  /*21c0*/  FMUL.FTZ R62, R62, UR7 ;  /* 0x000000073e3e7c20 */ /* 0x000fe20008410000 */
[----:B------:R-:W-:Y:S01]  /*21d0*/  FMUL.FTZ R66, R66, UR7 ;  /* 0x0000000742427c20 */ /* 0x000fe20008410000 */
[C---:B------:R-:W-:Y:S01]  /*21e0*/  ISETP.GT.AND P1, PT, R28.reuse, RZ, PT ;  /* 0x000000ff1c00720c */ /* 0x040fe20003f24270 */
[----:B------:R-:W4:Y:S01]  /*21f0*/  MUFU.TANH R89, R89 ;  /* 0x0000005900597308 */ /* 0x000f220000002400 */
[C---:B------:R-:W-:Y:S01]  /*2200*/  ISETP.GT.AND P2, PT, R28.reuse, 0x1, PT ;  /* 0x000000011c00780c */ /* 0x040fe20003f44270 */
[----:B------:R-:W-:Y:S01]  /*2210*/  FMUL.FTZ R67, R67, UR7 ;  /* 0x0000000743437c20 */ /* 0x000fe20008410000 */
[----:B------:R-:W-:Y:S01]  /*2220*/  ISETP.GT.AND P3, PT, R28, 0x8, PT ;  /* 0x000000081c00780c */ /* 0x000fe20003f64270 */
[----:B------:R-:W-:Y:S01]  /*2230*/  FMUL.FTZ R70, R70, UR7 ;  /* 0x0000000746467c20 */ /* 0x000fe20008410000 */
[----:B--2---:R-:W-:Y:S01]  /*2240*/  FSEL R99, R99, -INF , P1 ;  /* 0xff80000063637808 */ /* 0x004fe20000800000 */
[----:B------:R-:W-:Y:S01]  /*2250*/  FMUL.FTZ R71, R71, UR7 ;  /* 0x0000000747477c20 */ /* 0x000fe20008410000 */
[----:B---3--:R-:W-:Y:S01]  /*2260*/  FSEL R97, R97, -INF , P2 ;  /* 0xff80000061617808 */ /* 0x008fe20001000000 */
[----:B------:R-:W2:Y:S01]  /*2270*/  MUFU.TANH R15, R15 ;  /* 0x0000000f000f7308 */ /* 0x000ea20000002400 */
        /* <DEDUP_REMOVED lines=8> */
[----:B0-----:R-:W-:Y:S01]  /*2300*/  FSEL R91, R91, -INF , P1 ;  /* 0xff8000005b5b7808 */ /* 0x001fe20000800000 */
[----:B------:R-:W-:Y:S01]  /*2310*/  FMUL.FTZ R79, R79, UR7 ;  /* 0x000000074f4f7c20 */ /* 0x000fe20008410000 */
[----:B------:R-:W-:Y:S01]  /*2320*/  FMNMX.FTZ R30, R95, R30, !PT ;  /* 0x0000001e5f1e7209 */ /* 0x000fe20007810000 */
[----:B------:R-:W-:Y:S01]  /*2330*/  FMUL.FTZ R82, R82, UR7 ;  /* 0x0000000752527c20 */ /* 0x000fe20008410000 */
[----:B------:R-:W-:Y:S01]  /*2340*/  ISETP.GT.AND P1, PT, R28, 0x11, PT ;  /* 0x000000111c00780c */ /* 0x000fe20003f24270 */
[----:B------:R-:W-:Y:S01]  /*2350*/  FMUL.FTZ R83, R83, UR7 ;  /* 0x0000000753537c20 */ /* 0x000fe20008410000 */
[----:B----4-:R-:W-:Y:S01]  /*2360*/  FSEL R89, R89, -INF , P2 ;  /* 0xff80000059597808 */ /* 0x010fe20001000000 */
        /* <DEDUP_REMOVED lines=11> */
[----:B------:R-:W-:Y:S01]  /*2420*/  FMNMX.FTZ R30, R63, R30, !PT ;  /* 0x0000001e3f1e7209 */ /* 0x000fe20007810000 */
[----:B------:R-:W-:Y:S01]  /*2430*/  FMUL.FTZ R12, R40, UR7 ;  /* 0x00000007280c7c20 */ /* 0x000fe20008410000 */
[----:B------:R-:W1:Y:S01]  /*2440*/  SHFL.IDX PT, R48, R48, RZ, 0x1c1f ;  /* 0x001c1fff30307589 */ /* 0x000e6200000e0000 */
[----:B------:R-:W-:Y:S01]  /*2450*/  FMUL.FTZ R13, R44, UR7 ;  /* 0x000000072c0d7c20 */ /* 0x000fe20008410000 */
[----:B------:R-:W-:Y:S01]  /*2460*/  FMUL.FTZ R44, R52, UR7 ;  /* 0x00000007342c7c20 */ /* 0x000fe20008410000 */
[----:B------:R-:W2:Y:S01]  /*2470*/  MUFU.TANH R24, R24 ;  /* 0x0000001800187308 */ /* 0x000ea20000002400 */
[----:B0-----:R-:W-:Y:S01]  /*2480*/  FSEL R57, R20, -INF , P1 ;  /* 0xff80000014397808 */ /* 0x001fe20000800000 */
[----:B------:R-:W-:Y:S01]  /*2490*/  @UP0 ULDC UR6, c[0x0][0x44c] ;  /* 0x0001130000060ab9 */ /* 0x000fe20000000800 */
[----:B------:R-:W-:Y:S01]  /*24a0*/  ISETP.GT.AND P1, PT, R28, 0x21, PT ;  /* 0x000000211c00780c */ /* 0x000fe20003f24270 */
[----:B------:R-:W-:Y:S01]  /*24b0*/  @UP0 ULDC UR14, c[0x0][0x450] ;  /* 0x00011400000e0ab9 */ /* 0x000fe20000000800 */
[----:B------:R-:W-:Y:S01]  /*24c0*/  UMOV UR10, UR40 ;  /* 0x00000028000a7c82 */ /* 0x000fe20008000000 */
[----:B------:R-:W-:Y:S01]  /*24d0*/  UIADD3 UR25, UR56, -0x2, URZ ;  /* 0xfffffffe38197890 */ /* 0x000fe2000fffe03f */
[----:B------:R-:W-:Y:S01]  /*24e0*/  CS2R R118, SRZ ;  /* 0x0000000000767805 */ /* 0x000fe2000001ff00 */
[----:B------:R0:W-:Y:S01]  /*24f0*/  MUFU.TANH R27, R46 ;  /* 0x0000002e001b7308 */ /* 0x0001e20000002400 */
[----:B------:R-:W-:-:S02]  /*2500*/  CS2R R116, SRZ ;  /* 0x0000000000747805 */ /* 0x000fc4000001ff00 */
[----:B------:R-:W-:Y:S02]  /*2510*/  CS2R R114, SRZ ;  /* 0x0000000000727805 */ /* 0x000fe4000001ff00 */
[----:B------:R-:W-:Y:S02]  /*2520*/  CS2R R112, SRZ ;  /* 0x0000000000707805 */ /* 0x000fe4000001ff00 */
[----:B------:R-:W-:Y:S02]  /*2530*/  CS2R R110, SRZ ;  /* 0x00000000006e7805 */ /* 0x000fe4000001ff00 */
[----:B------:R-:W-:Y:S02]  /*2540*/  CS2R R108, SRZ ;  /* 0x00000000006c7805 */ /* 0x000fe4000001ff00 */
[----:B------:R-:W-:Y:S02]  /*2550*/  CS2R R106, SRZ ;  /* 0x00000000006a7805 */ /* 0x000fe4000001ff00 */
[----:B------:R-:W-:Y:S01]  /*2560*/  CS2R R104, SRZ ;  /* 0x0000000000687805 */ /* 0x000fe2000001ff00 */
[----:B------:R3:W-:Y:S01]  /*2570*/  MUFU.TANH R33, R59 ;  /* 0x0000003b00217308 */ /* 0x0007e20000002400 */
[----:B--2---:R-:W-:Y:S01]  /*2580*/  FSEL R53, R24, -INF , P1 ;  /* 0xff80000018357808 */ /* 0x004fe20000800000 */
[----:B0-----:R-:W-:Y:S01]  /*2590*/  FMUL.FTZ R46, R56, UR7 ;  /* 0x00000007382e7c20 */ /* 0x001fe20008410000 */
[----:B------:R-:W-:Y:S01]  /*25a0*/  ISETP.GT.AND P1, PT, R28, 0x29, PT ;  /* 0x000000291c00780c */ /* 0x000fe20003f24270 */
[----:B------:R-:W-:Y:S01]  /*25b0*/  FMUL.FTZ R56, R60, UR7 ;  /* 0x000000073c387c20 */ /* 0x000fe20008410000 */
[----:B------:R-:W-:Y:S01]  /*25c0*/  FMUL.FTZ R60, R65, UR7 ;  /* 0x00000007413c7c20 */ /* 0x000fe20008410000 */
[----:B------:R-:W-:Y:S01]  /*25d0*/  FMUL.FTZ R65, R73, UR7 ;  /* 0x0000000749417c20 */ /* 0x000fe20008410000 */
[----:B-1----:R-:W-:Y:S01]  /*25e0*/  VIADDMNMX R93, R48, R50, R93, PT ;  /* 0x00000032305d7246 */ /* 0x002fe2000380015d */
[----:B------:R-:W0:Y:S01]  /*25f0*/  MUFU.TANH R47, R47 ;  /* 0x0000002f002f7308 */ /* 0x000e220000002400 */
[----:B---3--:R-:W-:-:S02]  /*2600*/  FSEL R59, R21, -INF , P2 ;  /* 0xff800000153b7808 */ /* 0x008fc40001000000 */
[----:B------:R-:W-:Y:S02]  /*2610*/  CS2R R102, SRZ ;  /* 0x0000000000667805 */ /* 0x000fe4000001ff00 */
[----:B------:R-:W-:Y:S02]  /*2620*/  ISETP.GT.AND P2, PT, R28, 0x20, PT ;  /* 0x000000201c00780c */ /* 0x000fe40003f44270 */
[----:B------:R-:W-:Y:S02]  /*2630*/  CS2R R100, SRZ ;  /* 0x0000000000647805 */ /* 0x000fe4000001ff00 */
[----:B------:R-:W-:Y:S02]  /*2640*/  FMNMX.FTZ R30, R59, R30, !PT ;  /* 0x0000001e3b1e7209 */ /* 0x000fe40007810000 */
[----:B------:R-:W-:Y:S01]  /*2650*/  ISETP.GT.AND P3, PT, R93, 0x8, PT ;  /* 0x000000085d00780c */ /* 0x000fe20003f64270 */
[----:B------:R1:W-:Y:S01]  /*2660*/  MUFU.TANH R32, R55 ;  /* 0x0000003700207308 */ /* 0x0003e20000002400 */
[----:B------:R-:W-:-:S07]  /*2670*/  FMNMX.FTZ R30, R57, R30, !PT ;  /* 0x0000001e391e7209 */ /* 0x000fce0007810000 */
[----:B------:R2:W3:Y:S01]  /*2680*/  MUFU.TANH R31, R51 ;  /* 0x00000033001f7308 */ /* 0x0004e20000002400 */
[----:B-1----:R-:W-:Y:S02]  /*2690*/  FSEL R55, R25, -INF , P2 ;  /* 0xff80000019377808 */ /* 0x002fe40001000000 */
[----:B------:R-:W-:Y:S02]  /*26a0*/  ISETP.GT.AND P2, PT, R28, 0x28, PT ;  /* 0x000000281c00780c */ /* 0x000fe40003f44270 */
[----:B------:R-:W-:Y:S02]  /*26b0*/  FMNMX.FTZ R30, R55, R30, !PT ;  /* 0x0000001e371e7209 */ /* 0x000fe40007810000 */
[----:B0-----:R-:W-:Y:S01]  /*26c0*/  FSEL R49, R47, -INF , P1 ;  /* 0xff8000002f317808 */ /* 0x001fe20000800000 */
[----:B------:R-:W0:Y:S01]  /*26d0*/  MUFU.TANH R54, R54 ;  /* 0x0000003600367308 */ /* 0x000e220000002400 */
[----:B--2---:R-:W-:Y:S02]  /*26e0*/  FSEL R51, R27, -INF , P2 ;  /* 0xff8000001b337808 */ /* 0x004fe40001000000 */
[----:B------:R-:W-:-:S02]  /*26f0*/  FMNMX.FTZ R30, R53, R30, !PT ;  /* 0x0000001e351e7209 */ /* 0x000fc40007810000 */
[C---:B------:R-:W-:Y:S02]  /*2700*/  ISETP.GT.AND P2, PT, R28.reuse, 0x30, PT ;  /* 0x000000301c00780c */ /* 0x040fe40003f44270 */
[----:B------:R-:W-:Y:S01]  /*2710*/  FMNMX.FTZ R30, R51, R30, !PT ;  /* 0x0000001e331e7209 */ /* 0x000fe20007810000 */
[----:B------:R-:W1:Y:S01]  /*2720*/  MUFU.TANH R58, R58 ;  /* 0x0000003a003a7308 */ /* 0x000e620000002400 */
[C---:B------:R-:W-:Y:S02]  /*2730*/  ISETP.GT.AND P1, PT, R28.reuse, 0x31, PT ;  /* 0x000000311c00780c */ /* 0x040fe40003f24270 */
[----:B------:R-:W-:Y:S02]  /*2740*/  FSEL R47, R29, -INF , P2 ;  /* 0xff8000001d2f7808 */ /* 0x000fe40001000000 */
[----:B------:R-:W-:Y:S02]  /*2750*/  FMNMX.FTZ R30, R49, R30, !PT ;  /* 0x0000001e311e7209 */ /* 0x000fe40007810000 */
[----:B------:R-:W-:Y:S01]  /*2760*/  ISETP.GT.AND P2, PT, R28, 0x38, PT ;  /* 0x000000381c00780c */ /* 0x000fe20003f44270 */
[----:B------:R-:W2:Y:S01]  /*2770*/  MUFU.TANH R62, R62 ;  /* 0x0000003e003e7308 */ /* 0x000ea20000002400 */
[----:B---3--:R-:W-:-:S02]  /*2780*/  FSEL R25, R31, -INF , P1 ;  /* 0xff8000001f197808 */ /* 0x008fc40000800000 */
[----:B------:R-:W-:Y:S02]  /*2790*/  FMNMX.FTZ R30, R47, R30, !PT ;  /* 0x0000001e2f1e7209 */ /* 0x000fe40007810000 */
[----:B------:R-:W-:Y:S02]  /*27a0*/  ISETP.GT.AND P1, PT, R28, 0x39, PT ;  /* 0x000000391c00780c */ /* 0x000fe40003f24270 */
[----:B0-----:R-:W-:Y:S01]  /*27b0*/  FSEL R24, R54, -INF , P2 ;  /* 0xff80000036187808 */ /* 0x001fe20001000000 */
[----:B------:R0:W3:Y:S01]  /*27c0*/  MUFU.TANH R34, R26 ;  /* 0x0000001a00227308 */ /* 0x0000e20000002400 */
[----:B------:R-:W-:Y:S02]  /*27d0*/  FMNMX.FTZ R21, R25, R30, !PT ;  /* 0x0000001e19157209 */ /* 0x000fe40007810000 */
[----:B------:R-:W-:Y:S02]  /*27e0*/  ISETP.GT.AND P2, PT, R28, 0x40, PT ;  /* 0x000000401c00780c */ /* 0x000fe40003f44270 */
[----:B------:R-:W-:-:S02]  /*27f0*/  FSEL R15, R32, -INF , P1 ;  /* 0xff800000200f7808 */ /* 0x000fc40000800000 */
[----:B------:R-:W-:Y:S01]  /*2800*/  FMNMX.FTZ R20, R24, R21, !PT ;  /* 0x0000001518147209 */ /* 0x000fe20007810000 */
[----:B------:R-:W4:Y:S01]  /*2810*/  MUFU.TANH R66, R66 ;  /* 0x0000004200427308 */ /* 0x000f220000002400 */
[----:B------:R-:W-:Y:S02]  /*2820*/  ISETP.GT.AND P1, PT, R28, 0x41, PT ;  /* 0x000000411c00780c */ /* 0x000fe40003f24270 */
[----:B-1----:R-:W-:Y:S01]  /*2830*/  FSEL R21, R58, -INF , P2 ;  /* 0xff8000003a157808 */ /* 0x002fe20001000000 */
[----:B------:R-:W-:Y:S01]  /*2840*/  FMUL.FTZ R58, R61, UR7 ;  /* 0x000000073d3a7c20 */ /* 0x000fe20008410000 */
[----:B0-----:R-:W-:Y:S01]  /*2850*/  FMNMX.FTZ R26, R15, R20, !PT ;  /* 0x000000140f1a7209 */ /* 0x001fe20007810000 */
[----:B------:R-:W-:Y:S01]  /*2860*/  FMUL.FTZ R61, R64, UR7 ;  /* 0x00000007403d7c20 */ /* 0x000fe20008410000 */
[C---:B------:R-:W-:Y:S01]  /*2870*/  ISETP.GT.AND P2, PT, R28.reuse, 0x48, PT ;  /* 0x000000481c00780c */ /* 0x040fe20003f44270 */
[----:B------:R-:W0:Y:S01]  /*2880*/  MUFU.TANH R67, R67 ;  /* 0x0000004300437308 */ /* 0x000e220000002400 */
[----:B------:R-:W-:Y:S01]  /*2890*/  FSEL R20, R33, -INF , P1 ;  /* 0xff80000021147808 */ /* 0x000fe20000800000 */
[----:B------:R-:W-:Y:S01]  /*28a0*/  FMUL.FTZ R64, R69, UR7 ;  /* 0x0000000745407c20 */ /* 0x000fe20008410000 */
[----:B------:R-:W-:Y:S01]  /*28b0*/  FMNMX.FTZ R27, R21, R26, !PT ;  /* 0x0000001a151b7209 */ /* 0x000fe20007810000 */
[----:B------:R-:W-:Y:S01]  /*28c0*/  FMUL.FTZ R69, R77, UR7 ;  /* 0x000000074d457c20 */ /* 0x000fe20008410000 */
[----:B------:R-:W-:-:S02]  /*28d0*/  ISETP.GT.AND P1, PT, R28, 0x49, PT ;  /* 0x000000491c00780c */ /* 0x000fc40003f24270 */
[----:B--2---:R-:W-:Y:S01]  /*28e0*/  FSEL R26, R62, -INF , P2 ;  /* 0xff8000003e1a7808 */ /* 0x004fe20001000000 */
[----:B------:R-:W1:Y:S01]  /*28f0*/  MUFU.TANH R70, R70 ;  /* 0x0000004600467308 */ /* 0x000e620000002400 */
[----:B------:R-:W-:Y:S01]  /*2900*/  FMNMX.FTZ R29, R20, R27, !PT ;  /* 0x0000001b141d7209 */ /* 0x000fe20007810000 */
[----:B------:R-:W-:Y:S01]  /*2910*/  FMUL.FTZ R62, R68, UR7 ;  /* 0x00000007443e7c20 */ /* 0x000fe20008410000 */
[----:B------:R-:W-:Y:S01]  /*2920*/  ISETP.GT.AND P2, PT, R28, 0x50, PT ;  /* 0x000000501c00780c */ /* 0x000fe20003f44270 */
[----:B------:R-:W-:Y:S01]  /*2930*/  FMUL.FTZ R68, R76, UR7 ;  /* 0x000000074c447c20 */ /* 0x000fe20008410000 */
[----:B---3--:R-:W-:Y:S02]  /*2940*/  FSEL R27, R34, -INF , P1 ;  /* 0xff800000221b7808 */ /* 0x008fe40000800000 */
[----:B------:R-:W-:Y:S01]  /*2950*/  FMNMX.FTZ R30, R26, R29, !PT ;  /* 0x0000001d1a1e7209 */ /* 0x000fe20007810000 */
[----:B------:R-:W2:Y:S01]  /*2960*/  MUFU.TANH R71, R71 ;  /* 0x0000004700477308 */ /* 0x000ea20000002400 */
[----:B------:R-:W-:-:S02]  /*2970*/  ISETP.GT.AND P1, PT, R28, 0x51, PT ;  /* 0x000000511c00780c */ /* 0x000fc40003f24270 */
[----:B----4-:R-:W-:Y:S02]  /*2980*/  FSEL R29, R66, -INF , P2 ;  /* 0xff800000421d7808 */ /* 0x010fe40001000000 */
[----:B------:R-:W-:Y:S02]  /*2990*/  FMNMX.FTZ R32, R27, R30, !PT ;  /* 0x0000001e1b207209 */ /* 0x000fe40007810000 */
[C---:B------:R-:W-:Y:S01]  /*29a0*/  ISETP.GT.AND P2, PT, R28.reuse, 0x58, PT ;  /* 0x000000581c00780c */ /* 0x040fe20003f44270 */
[----:B------:R-:W3:Y:S01]  /*29b0*/  MUFU.TANH R74, R74 ;  /* 0x0000004a004a7308 */ /* 0x000ee20000002400 */
[----:B0-----:R-:W-:Y:S02]  /*29c0*/  FSEL R30, R67, -INF , P1 ;  /* 0xff800000431e7808 */ /* 0x001fe40000800000 */
[----:B------:R-:W-:Y:S02]  /*29d0*/  FMNMX.FTZ R33, R29, R32, !PT ;  /* 0x000000201d217209 */ /* 0x000fe40007810000 */
[----:B------:R-:W-:-:S02]  /*29e0*/  ISETP.GT.AND P1, PT, R28, 0x59, PT ;  /* 0x000000591c00780c */ /* 0x000fc40003f24270 */
[----:B-1----:R-:W-:Y:S01]  /*29f0*/  FSEL R31, R70, -INF , P2 ;  /* 0xff800000461f7808 */ /* 0x002fe20001000000 */
[----:B------:R-:W0:Y:S01]  /*2a00*/  MUFU.TANH R75, R75 ;  /* 0x0000004b004b7308 */ /* 0x000e220000002400 */
[----:B------:R-:W-:Y:S02]  /*2a10*/  FMNMX.FTZ R34, R30, R33, !PT ;  /* 0x000000211e227209 */ /* 0x000fe40007810000 */
[C---:B------:R-:W-:Y:S02]  /*2a20*/  ISETP.GT.AND P2, PT, R28.reuse, 0x60, PT ;  /* 0x000000601c00780c */ /* 0x040fe40003f44270 */
[----:B--2---:R-:W-:Y:S02]  /*2a30*/  FSEL R32, R71, -INF , P1 ;  /* 0xff80000047207808 */ /* 0x004fe40000800000 */
[----:B------:R-:W-:Y:S01]  /*2a40*/  FMNMX.FTZ R35, R31, R34, !PT ;  /* 0x000000221f237209 */ /* 0x000fe20007810000 */
[----:B------:R-:W1:Y:S01]  /*2a50*/  MUFU.TANH R78, R78 ;  /* 0x0000004e004e7308 */ /* 0x000e620000002400 */
[----:B------:R-:W-:-:S02]  /*2a60*/  ISETP.GT.AND P1, PT, R28, 0x61, PT ;  /* 0x000000611c00780c */ /* 0x000fc40003f24270 */
[----:B---3--:R-:W-:Y:S01]  /*2a70*/  FSEL R33, R74, -INF , P2 ;  /* 0xff8000004a217808 */ /* 0x008fe20001000000 */
[----:B------:R-:W-:Y:S01]  /*2a80*/  FMUL.FTZ R74, R84, UR7 ;  /* 0x00000007544a7c20 */ /* 0x000fe20008410000 */
[----:B------:R-:W-:Y:S02]  /*2a90*/  FMNMX.FTZ R36, R32, R35, !PT ;  /* 0x0000002320247209 */ /* 0x000fe40007810000 */
[C---:B------:R-:W-:Y:S01]  /*2aa0*/  ISETP.GT.AND P2, PT, R28.reuse, 0x68, PT ;  /* 0x000000681c00780c */ /* 0x040fe20003f44270 */
[----:B------:R-:W2:Y:S01]  /*2ab0*/  MUFU.TANH R38, R79 ;  /* 0x0000004f00267308 */ /* 0x000ea20000002400 */
[----:B0-----:R-:W-:Y:S02]  /*2ac0*/  FSEL R34, R75, -INF , P1 ;  /* 0xff8000004b227808 */ /* 0x001fe40000800000 */
[----:B------:R-:W-:Y:S02]  /*2ad0*/  FMNMX.FTZ R35, R33, R36, !PT ;  /* 0x0000002421237209 */ /* 0x000fe40007810000 */
[----:B------:R-:W-:-:S02]  /*2ae0*/  ISETP.GT.AND P1, PT, R28, 0x69, PT ;  /* 0x000000691c00780c */ /* 0x000fc40003f24270 */
[----:B------:R-:W-:Y:S01]  /*2af0*/  FMNMX.FTZ R35, R34, R35, !PT ;  /* 0x0000002322237209 */ /* 0x000fe20007810000 */
[----:B------:R-:W0:Y:S01]  /*2b00*/  MUFU.TANH R82, R82 ;  /* 0x0000005200527308 */ /* 0x000e220000002400 */
[----:B-1----:R-:W-:Y:S02]  /*2b10*/  FSEL R36, R78, -INF , P2 ;  /* 0xff8000004e247808 */ /* 0x002fe40001000000 */
[----:B------:R-:W-:Y:S02]  /*2b20*/  ISETP.GT.AND P2, PT, R28, 0x70, PT ;  /* 0x000000701c00780c */ /* 0x000fe40003f44270 */
[----:B------:R-:W-:-:S03]  /*2b30*/  FMNMX.FTZ R37, R36, R35, !PT ;  /* 0x0000002324257209 */ /* 0x000fc60007810000 */
[----:B------:R-:W1:Y:S01]  /*2b40*/  MUFU.TANH R83, R83 ;  /* 0x0000005300537308 */ /* 0x000e620000002400 */
[----:B--2---:R-:W-:Y:S02]  /*2b50*/  FSEL R38, R38, -INF , P1 ;  /* 0xff80000026267808 */ /* 0x004fe40000800000 */
[----:B------:R-:W-:Y:S02]  /*2b60*/  ISETP.GT.AND P1, PT, R28, 0x71, PT ;  /* 0x000000711c00780c */ /* 0x000fe40003f24270 */
[----:B------:R-:W-:-:S03]  /*2b70*/  FMNMX.FTZ R40, R38, R37, !PT ;  /* 0x0000002526287209 */ /* 0x000fc60007810000 */
[----:B------:R-:W2:Y:S01]  /*2b80*/  MUFU.TANH R39, R86 ;  /* 0x0000005600277308 */ /* 0x000ea20000002400 */
[----:B0-----:R-:W-:Y:S02]  /*2b90*/  FSEL R35, R82, -INF , P2 ;  /* 0xff80000052237808 */ /* 0x001fe40001000000 */
[----:B------:R-:W-:Y:S02]  /*2ba0*/  ISETP.GT.AND P2, PT, R28, 0x78, PT ;  /* 0x000000781c00780c */ /* 0x000fe40003f44270 */
[----:B------:R-:W-:-:S03]  /*2bb0*/  FMNMX.FTZ R40, R35, R40, !PT ;  /* 0x0000002823287209 */ /* 0x000fc60007810000 */
[----:B------:R-:W0:Y:S01]  /*2bc0*/  MUFU.TANH R87, R87 ;  /* 0x0000005700577308 */ /* 0x000e220000002400 */
[----:B-1----:R-:W-:Y:S02]  /*2bd0*/  FSEL R37, R83, -INF , P1 ;  /* 0xff80000053257808 */ /* 0x002fe40000800000 */
[----:B------:R-:W-:Y:S02]  /*2be0*/  ISETP.GT.AND P1, PT, R28, 0x79, PT ;  /* 0x000000791c00780c */ /* 0x000fe40003f24270 */
[----:B------:R-:W-:-:S03]  /*2bf0*/  FMNMX.FTZ R28, R37, R40, !PT ;  /* 0x00000028251c7209 */ /* 0x000fc60007810000 */
[----:B------:R-:W-:Y:S01]  /*2c00*/  MUFU.TANH R3, R3 ;  /* 0x0000000300037308 */ /* 0x000fe20000002400 */
[----:B--2---:R-:W-:Y:S02]  /*2c10*/  FSEL R39, R39, -INF , P2 ;  /* 0xff80000027277808 */ /* 0x004fe40001000000 */
[----:B------:R-:W-:Y:S02]  /*2c20*/  ISETP.GT.AND P2, PT, R93, 0x1, PT ;  /* 0x000000015d00780c */ /* 0x000fe40003f44270 */
[----:B------:R-:W-:-:S03]  /*2c30*/  FMNMX.FTZ R67, R39, R28, !PT ;  /* 0x0000001c27437209 */ /* 0x000fc60007810000 */
[----:B------:R-:W1:Y:S01]  /*2c40*/  MUFU.TANH R2, R2 ;  /* 0x0000000200027308 */ /* 0x000e620000002400 */
[----:B0-----:R-:W-:-:S04]  /*2c50*/  FSEL R40, R87, -INF , P1 ;  /* 0xff80000057287808 */ /* 0x001fc80000800000 */
[----:B------:R-:W-:Y:S01]  /*2c60*/  FMNMX.FTZ R28, R40, R67, !PT ;  /* 0x00000043281c7209 */ /* 0x000fe20007810000 */
[----:B------:R-:W-:Y:S01]  /*2c70*/  FMUL.FTZ R67, R72, UR7 ;  /* 0x0000000748437c20 */ /* 0x000fe20008410000 */
[----:B------:R-:W-:Y:S01]  /*2c80*/  FMUL.FTZ R72, R81, UR7 ;  /* 0x0000000751487c20 */ /* 0x000fe20008410000 */
[----:B------:R-:W0:Y:S02]  /*2c90*/  MUFU.TANH R6, R6 ;  /* 0x0000000600067308 */ /* 0x000e240000002400 */
[----:B------:R-:W2:Y:S06]  /*2ca0*/  SHFL.BFLY PT, R71, R28, 0x2, 0x1f ;  /* 0x0c401f001c477f89 */ /* 0x000eac00000e0000 */
[----:B------:R-:W-:Y:S01]  /*2cb0*/  MUFU.TANH R4, R4 ;  /* 0x0000000400047308 */ /* 0x000fe20000002400 */
[----:B-1----:R-:W-:-:S02]  /*2cc0*/  FSEL R50, R2, -INF , P2 ;  /* 0xff80000002327808 */ /* 0x002fc40001000000 */
[----:B------:R-:W-:-:S05]  /*2cd0*/  ISETP.GT.AND P2, PT, R93, 0x10, PT ;  /* 0x000000105d00780c */ /* 0x000fca0003f44270 */
[----:B------:R-:W1:Y:S01]  /*2ce0*/  MUFU.TANH R8, R8 ;  /* 0x0000000800087308 */ /* 0x000e620000002400 */
[----:B0-----:R-:W-:-:S07]  /*2cf0*/  FSEL R48, R6, -INF , P3 ;  /* 0xff80000006307808 */ /* 0x001fce0001800000 */
[----:B------:R-:W-:Y:S01]  /*2d00*/  MUFU.TANH R5, R5 ;  /* 0x0000000500057308 */ /* 0x000fe20000002400 */
[----:B--2---:R-:W-:Y:S01]  /*2d10*/  FMNMX.FTZ R42, R28, R71, !PT ;  /* 0x000000471c2a7209 */ /* 0x004fe20007810000 */
[----:B------:R-:W-:-:S04]  /*2d20*/  FMUL.FTZ R71, R80, UR7 ;  /* 0x0000000750477c20 */ /* 0x000fc80008410000 */
[----:B------:R-:W0:Y:S02]  /*2d30*/  SHFL.BFLY PT, R73, R42, 0x1, 0x1f ;  /* 0x0c201f002a497f89 */ /* 0x000e2400000e0000 */
[----:B------:R-:W2:Y:S01]  /*2d40*/  MUFU.TANH R9, R9 ;  /* 0x0000000900097308 */ /* 0x000ea20000002400 */
[----:B-1----:R-:W-:Y:S02]  /*2d50*/  FSEL R54, R8, -INF , P2 ;  /* 0xff80000008367808 */ /* 0x002fe40001000000 */
[----:B------:R-:W-:-:S05]  /*2d60*/  ISETP.GT.AND P2, PT, R93, 0x18, PT ;  /* 0x000000185d00780c */ /* 0x000fca0003f44270 */
[----:B------:R-:W-:Y:S08]  /*2d70*/  MUFU.TANH R7, R7 ;  /* 0x0000000700077308 */ /* 0x000ff00000002400 */
[----:B------:R-:W1:Y:S01]  /*2d80*/  MUFU.TANH R12, R12 ;  /* 0x0000000c000c7308 */ /* 0x000e620000002400 */
[----:B--2---:R-:W-:Y:S02]  /*2d90*/  FSEL R9, R9, -INF , P2 ;  /* 0xff80000009097808 */ /* 0x004fe40001000000 */
[----:B------:R-:W-:-:S02]  /*2da0*/  ISETP.GT.AND P2, PT, R93, 0x20, PT ;  /* 0x000000205d00780c */ /* 0x000fc40003f44270 */
[----:B0-----:R-:W-:-:S03]  /*2db0*/  FMNMX.FTZ R28, R42, R73, !PT ;  /* 0x000000492a1c7209 */ /* 0x001fc60007810000 */
[----:B------:R-:W0:Y:S01]  /*2dc0*/  MUFU.TANH R10, R10 ;  /* 0x0000000a000a7308 */ /* 0x000e220000002400 */
[----:B------:R-:W-:Y:S01]  /*2dd0*/  FMUL.FTZ R73, R85, UR7 ;  /* 0x0000000755497c20 */ /* 0x000fe20008410000 */
[----:B------:R-:W-:Y:S01]  /*2de0*/  UIMAD.WIDE.U32 UR6, UR40, UR6, URZ ;  /* 0x00000006280672a5 */ /* 0x000fe2000f8e003f */
[C---:B------:R-:W-:Y:S01]  /*2df0*/  FSETP.NEU.FTZ.AND P1, PT, R28.reuse, -INF , PT ;  /* 0xff8000001c00780b */ /* 0x040fe20003f3d000 */
[----:B------:R-:W-:Y:S01]  /*2e00*/  FMUL.FTZ R42, R28, UR21 ;  /* 0x000000151c2a7c20 */ /* 0x000fe20008410000 */
[----:B------:R-:W-:Y:S02]  /*2e10*/  UIADD3 UR6, UR11, 0x16840, URZ ;  /* 0x000168400b067890 */ /* 0x000fe4000fffe03f */
[----:B------:R-:W-:Y:S01]  /*2e20*/  @UP0 USHF.R.U32.HI UR10, URZ, UR14, UR7 ;  /* 0x0000000e3f0a0299 */ /* 0x000fe20008011607 */
[----:B------:R-:W2:Y:S01]  /*2e30*/  MUFU.TANH R13, R13 ;  /* 0x0000000d000d7308 */ /* 0x000ea20000002400 */
[----:B------:R-:W-:Y:S01]  /*2e40*/  FSEL R42, R42, RZ, P1 ;  /* 0x000000ff2a2a7208 */ /* 0x000fe20000800000 */
[----:B------:R-:W-:Y:S01]  /*2e50*/  UPRMT UR6, UR43, 0x654, UR6 ;  /* 0x000006542b067896 */ /* 0x000fe20008000006 */
[----:B------:R-:W-:Y:S01]  /*2e60*/  ISETP.GT.AND P1, PT, R93, RZ, PT ;  /* 0x000000ff5d00720c */ /* 0x000fe20003f24270 */
[----:B------:R-:W-:Y:S01]  /*2e70*/  UIADD3 UR7, UR10, UR51, -UR52 ;  /* 0x000000330a077290 */ /* 0x000fe2000fffe834 */
[----:B-1----:R-:W-:Y:S01]  /*2e80*/  FSEL R66, R12, -INF , P2 ;  /* 0xff8000000c427808 */ /* 0x002fe20001000000 */
[--C-:B------:R-:W-:Y:S01]  /*2e90*/  FFMA.FTZ R12, R57, UR21, -R42.reuse ;  /* 0x00000015390c7c23 */ /* 0x100fe2000801082a */
[----:B------:R-:W-:Y:S01]  /*2ea0*/  FSEL R3, R3, -INF , P1 ;  /* 0xff80000003037808 */ /* 0x000fe20000800000 */
[----:B------:R-:W1:Y:S01]  /*2eb0*/  MUFU.TANH R11, R11 ;  /* 0x0000000b000b7308 */ /* 0x000e620000002400 */
[----:B------:R-:W-:Y:S01]  /*2ec0*/  ISETP.GT.AND P1, PT, R93, 0x9, PT ;  /* 0x000000095d00780c */ /* 0x000fe20003f24270 */
[--C-:B------:R-:W-:Y:S01]  /*2ed0*/  FFMA.FTZ R141, R55, UR21, -R42.reuse ;  /* 0x00000015378d7c23 */ /* 0x100fe2000801082a */
[----:B------:R-:W-:Y:S01]  /*2ee0*/  FMNMX.FTZ R75, R3, R50, !PT ;  /* 0x00000032034b7209 */ /* 0x000fe20007810000 */
[--C-:B------:R-:W-:Y:S01]  /*2ef0*/  FFMA.FTZ R137, R47, UR21, -R42.reuse ;  /* 0x000000152f897c23 */ /* 0x100fe2000801082a */
[----:B------:R-:W-:Y:S01]  /*2f00*/  FSEL R52, R4, -INF , P1 ;  /* 0xff80000004347808 */ /* 0x000fe20000800000 */
[--C-:B------:R-:W-:Y:S01]  /*2f10*/  FFMA.FTZ R47, R25, UR21, -R42.reuse ;  /* 0x00000015192f7c23 */ /* 0x100fe2000801082a */
[----:B------:R-:W-:Y:S01]  /*2f20*/  FMNMX.FTZ R75, R48, R75, !PT ;  /* 0x0000004b304b7209 */ /* 0x000fe20007810000 */
[----:B------:R-:W3:Y:S01]  /*2f30*/  MUFU.TANH R41, R41 ;  /* 0x0000002900297308 */ /* 0x000ee20000002400 */
[----:B------:R-:W-:Y:S01]  /*2f40*/  ISETP.GT.AND P1, PT, R93, 0x11, PT ;  /* 0x000000115d00780c */ /* 0x000fe20003f24270 */
[--C-:B------:R-:W-:Y:S01]  /*2f50*/  FFMA.FTZ R139, R24, UR21, -R42.reuse ;  /* 0x00000015188b7c23 */ /* 0x100fe2000801082a */
[----:B------:R-:W-:Y:S01]  /*2f60*/  FMNMX.FTZ R75, R52, R75, !PT ;  /* 0x0000004b344b7209 */ /* 0x000fe20007810000 */
[--C-:B------:R-:W-:Y:S01]  /*2f70*/  FFMA.FTZ R135, R26, UR21, -R42.reuse ;  /* 0x000000151a877c23 */ /* 0x100fe2000801082a */
[----:B------:R-:W-:Y:S01]  /*2f80*/  FSEL R5, R5, -INF , P1 ;  /* 0xff80000005057808 */ /* 0x000fe20000800000 */
[--C-:B------:R-:W-:Y:S01]  /*2f90*/  FFMA.FTZ R26, R30, UR21, -R42.reuse ;  /* 0x000000151e1a7c23 */ /* 0x100fe2000801082a */
[----:B------:R-:W-:Y:S01]  /*2fa0*/  FMNMX.FTZ R6, R54, R75, !PT ;  /* 0x0000004b36067209 */ /* 0x000fe20007810000 */
[----:B------:R-:W4:Y:S01]  /*2fb0*/  MUFU.TANH R14, R14 ;  /* 0x0000000e000e7308 */ /* 0x000f220000002400 */
[----:B------:R-:W-:Y:S01]  /*2fc0*/  ISETP.GT.AND P1, PT, R93, 0x19, PT ;  /* 0x000000195d00780c */ /* 0x000fe20003f24270 */
[--C-:B------:R-:W-:Y:S01]  /*2fd0*/  FFMA.FTZ R30, R34, UR21, -R42.reuse ;  /* 0x00000015221e7c23 */ /* 0x100fe2000801082a */
[----:B------:R-:W-:Y:S01]  /*2fe0*/  FMNMX.FTZ R6, R5, R6, !PT ;  /* 0x0000000605067209 */ /* 0x000fe20007810000 */
[--C-:B------:R-:W-:Y:S01]  /*2ff0*/  FFMA.FTZ R34, R38, UR21, -R42.reuse ;  /* 0x0000001526227c23 */ /* 0x100fe2000801082a */
[----:B------:R-:W-:Y:S01]  /*3000*/  FSEL R7, R7, -INF , P1 ;  /* 0xff80000007077808 */ /* 0x000fe20000800000 */
[--C-:B------:R-:W-:Y:S01]  /*3010*/  FFMA.FTZ R149, R99, UR21, -R42.reuse ;  /* 0x0000001563957c23 */ /* 0x100fe2000801082a */
[----:B------:R-:W-:Y:S01]  /*3020*/  FMNMX.FTZ R6, R9, R6, !PT ;  /* 0x0000000609067209 */ /* 0x000fe20007810000 */
[----:B------:R-:W5:Y:S01]  /*3030*/  MUFU.TANH R44, R44 ;  /* 0x0000002c002c7308 */ /* 0x000f620000002400 */
[----:B------:R-:W-:Y:S01]  /*3040*/  ISETP.GT.AND P1, PT, R93, 0x21, PT ;  /* 0x000000215d00780c */ /* 0x000fe20003f24270 */
[--C-:B------:R-:W-:Y:S01]  /*3050*/  FFMA.FTZ R97, R97, UR21, -R42.reuse ;  /* 0x0000001561617c23 */ /* 0x100fe2000801082a */
[----:B------:R-:W-:Y:S01]  /*3060*/  FMNMX.FTZ R75, R7, R6, !PT ;  /* 0x00000006074b7209 */ /* 0x000fe20007810000 */
[--C-:B------:R-:W-:Y:S01]  /*3070*/  FFMA.FTZ R151, R95, UR21, -R42.reuse ;  /* 0x000000155f977c23 */ /* 0x100fe2000801082a */
[----:B------:R-:W-:Y:S01]  /*3080*/  ISETP.GT.AND P2, PT, R93, 0x28, PT ;  /* 0x000000285d00780c */ /* 0x000fe20003f44270 */
[--C-:B------:R-:W-:Y:S01]  /*3090*/  FFMA.FTZ R4, R91, UR21, -R42.reuse ;  /* 0x000000155b047c23 */ /* 0x100fe2000801082a */
[----:B0-----:R-:W-:Y:S01]  /*30a0*/  FSEL R70, R10, -INF , P1 ;  /* 0xff8000000a467808 */ /* 0x001fe20000800000 */
[----:B------:R-:W0:Y:S01]  /*30b0*/  MUFU.TANH R43, R43 ;  /* 0x0000002b002b7308 */ /* 0x000e220000002400 */
[----:B------:R-:W-:Y:S01]  /*30c0*/  FMNMX.FTZ R75, R66, R75, !PT ;  /* 0x0000004b424b7209 */ /* 0x000fe20007810000 */
[--C-:B------:R-:W-:Y:S01]  /*30d0*/  FFMA.FTZ R145, R89, UR21, -R42.reuse ;  /* 0x0000001559917c23 */ /* 0x100fe2000801082a */
[----:B------:R-:W-:Y:S01]  /*30e0*/  ISETP.GT.AND P1, PT, R93, 0x29, PT ;  /* 0x000000295d00780c */ /* 0x000fe20003f24270 */
[--C-:B------:R-:W-:Y:S01]  /*30f0*/  FFMA.FTZ R6, R63, UR21, -R42.reuse ;  /* 0x000000153f067c23 */ /* 0x100fe2000801082a */
[----:B--2---:R-:W-:Y:S01]  /*3100*/  FSEL R13, R13, -INF , P2 ;  /* 0xff8000000d0d7808 */ /* 0x004fe20001000000 */
[--C-:B------:R-:W-:Y:S01]  /*3110*/  FFMA.FTZ R147, R59, UR21, -R42.reuse ;  /* 0x000000153b937c23 */ /* 0x100fe2000801082a */
[----:B------:R-:W-:Y:S01]  /*3120*/  FMNMX.FTZ R8, R70, R75, !PT ;  /* 0x0000004b46087209 */ /* 0x000fe20007810000 */
[----:B------:R-:W2:Y:S01]  /*3130*/  MUFU.TANH R46, R46 ;  /* 0x0000002e002e7308 */ /* 0x000ea20000002400 */
[----:B------:R-:W-:Y:S01]  /*3140*/  ISETP.GT.AND P2, PT, R93, 0x30, PT ;  /* 0x000000305d00780c */ /* 0x000fe20003f44270 */
[--C-:B------:R-:W-:Y:S01]  /*3150*/  FFMA.FTZ R131, R31, UR21, -R42.reuse ;  /* 0x000000151f837c23 */ /* 0x100fe2000801082a */
[----:B-1----:R-:W-:Y:S01]  /*3160*/  FSEL R11, R11, -INF , P1 ;  /* 0xff8000000b0b7808 */ /* 0x002fe20000800000 */
[--C-:B------:R-:W-:Y:S01]  /*3170*/  FFMA.FTZ R125, R33, UR21, -R42.reuse ;  /* 0x00000015217d7c23 */ /* 0x100fe2000801082a */
[----:B------:R-:W-:Y:S01]  /*3180*/  FMNMX.FTZ R8, R13, R8, !PT ;  /* 0x000000080d087209 */ /* 0x000fe20007810000 */
[--C-:B------:R-:W-:Y:S01]  /*3190*/  FFMA.FTZ R143, R51, UR21, -R42.reuse ;  /* 0x00000015338f7c23 */ /* 0x100fe2000801082a */
[----:B------:R-:W-:Y:S01]  /*31a0*/  ISETP.GT.AND P1, PT, R93, 0x31, PT ;  /* 0x000000315d00780c */ /* 0x000fe20003f24270 */
[----:B------:R-:W1:Y:S01]  /*31b0*/  MUFU.TANH R45, R45 ;  /* 0x0000002d002d7308 */ /* 0x000e620000002400 */
[----:B---3--:R-:W-:Y:S01]  /*31c0*/  FSEL R41, R41, -INF , P2 ;  /* 0xff80000029297808 */ /* 0x008fe20001000000 */
[--C-:B------:R-:W-:Y:S01]  /*31d0*/  FFMA.FTZ R121, R35, UR21, -R42.reuse ;  /* 0x0000001523797c23 */ /* 0x100fe2000801082a */
[----:B------:R-:W-:Y:S01]  /*31e0*/  FMNMX.FTZ R8, R11, R8, !PT ;  /* 0x000000080b087209 */ /* 0x000fe20007810000 */
[--C-:B------:R-:W-:Y:S01]  /*31f0*/  FFMA.FTZ R127, R36, UR21, -R42.reuse ;  /* 0x00000015247f7c23 */ /* 0x100fe2000801082a */
[----:B------:R-:W-:Y:S01]  /*3200*/  ISETP.GT.AND P2, PT, R93, 0x38, PT ;  /* 0x000000385d00780c */ /* 0x000fe20003f44270 */
[--C-:B------:R-:W-:Y:S01]  /*3210*/  FFMA.FTZ R133, R21, UR21, -R42.reuse ;  /* 0x0000001515857c23 */ /* 0x100fe2000801082a */
[----:B----4-:R-:W-:Y:S01]  /*3220*/  FSEL R14, R14, -INF , P1 ;  /* 0xff8000000e0e7808 */ /* 0x010fe20000800000 */
[----:B------:R-:W3:Y:S01]  /*3230*/  MUFU.TANH R56, R56 ;  /* 0x0000003800387308 */ /* 0x000ee20000002400 */
[----:B------:R-:W-:Y:S01]  /*3240*/  FMNMX.FTZ R57, R41, R8, !PT ;  /* 0x0000000829397209 */ /* 0x000fe20007810000 */
[--C-:B------:R-:W-:Y:S01]  /*3250*/  FFMA.FTZ R129, R29, UR21, -R42.reuse ;  /* 0x000000151d817c23 */ /* 0x100fe2000801082a */
[----:B------:R-:W-:Y:S01]  /*3260*/  ISETP.GT.AND P1, PT, R93, 0x39, PT ;  /* 0x000000395d00780c */ /* 0x000fe20003f24270 */
[--C-:B------:R-:W-:Y:S01]  /*3270*/  FFMA.FTZ R32, R32, UR21, -R42.reuse ;  /* 0x0000001520207c23 */ /* 0x100fe2000801082a */
[----:B-----5:R-:W-:Y:S01]  /*3280*/  FSEL R44, R44, -INF , P2 ;  /* 0xff8000002c2c7808 */ /* 0x020fe20001000000 */
[--C-:B------:R-:W-:Y:S01]  /*3290*/  FFMA.FTZ R36, R37, UR21, -R42.reuse ;  /* 0x0000001525247c23 */ /* 0x100fe2000801082a */
[----:B------:R-:W-:Y:S01]  /*32a0*/  FMNMX.FTZ R57, R14, R57, !PT ;  /* 0x000000390e397209 */ /* 0x000fe20007810000 */
[----:B------:R-:W4:Y:S01]  /*32b0*/  MUFU.TANH R58, R58 ;  /* 0x0000003a003a7308 */ /* 0x000f220000002400 */
[----:B------:R-:W-:Y:S01]  /*32c0*/  ISETP.GT.AND P2, PT, R93, 0x40, PT ;  /* 0x000000405d00780c */ /* 0x000fe20003f44270 */
[--C-:B------:R-:W-:Y:S01]  /*32d0*/  FFMA.FTZ R123, R39, UR21, -R42.reuse ;  /* 0x00000015277b7c23 */ /* 0x100fe2000801082a */
[----:B0-----:R-:W-:Y:S01]  /*32e0*/  FSEL R43, R43, -INF , P1 ;  /* 0xff8000002b2b7808 */ /* 0x001fe20000800000 */
[--C-:B------:R-:W-:Y:S01]  /*32f0*/  FFMA.FTZ R40, R40, UR21, -R42.reuse ;  /* 0x0000001528287c23 */ /* 0x100fe2000801082a */
[----:B------:R-:W-:Y:S01]  /*3300*/  FMNMX.FTZ R10, R44, R57, !PT ;  /* 0x000000392c0a7209 */ /* 0x000fe20007810000 */
[----:B------:R-:W-:Y:S01]  /*3310*/  USHF.R.S32.HI UR10, URZ, 0x1f, UR7 ;  /* 0x0000001f3f0a7899 */ /* 0x000fe20008011407 */
[----:B------:R-:W-:Y:S01]  /*3320*/  ISETP.GT.AND P1, PT, R93, 0x41, PT ;  /* 0x000000415d00780c */ /* 0x000fe20003f24270 */
[----:B------:R-:W0:Y:S01]  /*3330*/  MUFU.TANH R61, R61 ;  /* 0x0000003d003d7308 */ /* 0x000e220000002400 */
[----:B--2---:R-:W-:Y:S01]  /*3340*/  FSEL R55, R46, -INF , P2 ;  /* 0xff8000002e377808 */ /* 0x004fe20001000000 */
[----:B------:R-:W-:Y:S01]  /*3350*/  FFMA.FTZ R46, R53, UR21, -R42 ;  /* 0x00000015352e7c23 */ /* 0x000fe2000801082a */
[----:B------:R-:W-:Y:S01]  /*3360*/  FMNMX.FTZ R10, R43, R10, !PT ;  /* 0x0000000a2b0a7209 */ /* 0x000fe20007810000 */
[----:B------:R-:W-:Y:S01]  /*3370*/  ULEA.HI UR10, UR10, UR7, URZ, 0x7 ;  /* 0x000000070a0a7291 */ /* 0x000fe2000f8f383f */
[----:B------:R-:W-:Y:S01]  /*3380*/  ISETP.GT.AND P2, PT, R93, 0x48, PT ;  /* 0x000000485d00780c */ /* 0x000fe20003f44270 */
[----:B------:R-:W-:Y:S01]  /*3390*/  SYNCS.ARRIVE.TRANS64.RED.A1T0 RZ, [UR6], RZ ;  /* 0x000000ffffff79a7 */ /* 0x000fe20008100406 */
[----:B-1----:R-:W-:Y:S01]  /*33a0*/  FSEL R45, R45, -INF , P1 ;  /* 0xff8000002d2d7808 */ /* 0x002fe20000800000 */
[----:B------:R-:W1:Y:S01]  /*33b0*/  MUFU.TANH R60, R60 ;  /* 0x0000003c003c7308 */ /* 0x000e620000002400 */
[----:B------:R-:W-:Y:S01]  /*33c0*/  ISETP.GT.AND P1, PT, R93, 0x49, PT ;  /* 0x000000495d00780c */ /* 0x000fe20003f24270 */
[----:B------:R-:W-:Y:S01]  /*33d0*/  USHF.R.S32.HI UR10, URZ, 0x7, UR10 ;  /* 0x000000073f0a7899 */ /* 0x000fe2000801140a */
[----:B---3--:R-:W-:-:S02]  /*33e0*/  FSEL R56, R56, -INF , P2 ;  /* 0xff80000038387808 */ /* 0x008fc40001000000 */
[----:B------:R-:W-:Y:S02]  /*33f0*/  CS2R R98, SRZ ;  /* 0x0000000000627805 */ /* 0x000fe4000001ff00 */
[C---:B------:R-:W-:Y:S01]  /*3400*/  ISETP.GT.AND P2, PT, R93.reuse, 0x50, PT ;  /* 0x000000505d00780c */ /* 0x040fe20003f44270 */
[----:B------:R-:W-:Y:S01]  /*3410*/  UISETP.LT.AND UP0, UPT, UR42, UR10, UPT ;  /* 0x0000000a2a00728c */ /* 0x000fe2000bf01270 */
[----:B----4-:R-:W-:Y:S01]  /*3420*/  FSEL R58, R58, -INF , P1 ;  /* 0xff8000003a3a7808 */ /* 0x010fe20000800000 */
[----:B------:R2:W-:Y:S01]  /*3430*/  MUFU.EX2 R8, R12 ;  /* 0x0000000c00087308 */ /* 0x0005e20000000800 */
[----:B------:R-:W-:Y:S01]  /*3440*/  ISETP.GT.AND P1, PT, R93, 0x51, PT ;  /* 0x000000515d00780c */ /* 0x000fe20003f24270 */
[----:B------:R-:W-:Y:S01]  /*3450*/  USEL UR23, UR42, UR10, !UP0 ;  /* 0x0000000a2a177287 */ /* 0x000fe2000c000000 */
[----:B0-----:R-:W-:Y:S02]  /*3460*/  FSEL R61, R61, -INF , P2 ;  /* 0xff8000003d3d7808 */ /* 0x001fe40001000000 */
[----:B------:R-:W-:-:S02]  /*3470*/  CS2R R94, SRZ ;  /* 0x00000000005e7805 */ /* 0x000fc4000001ff00 */
[----:B------:R-:W-:Y:S01]  /*3480*/  ISETP.GT.AND P2, PT, R93, 0x58, PT ;  /* 0x000000585d00780c */ /* 0x000fe20003f44270 */
[----:B------:R-:W-:Y:S01]  /*3490*/  UISETP.GE.AND UP0, UPT, UR25, UR23, UPT ;  /* 0x000000171900728c */ /* 0x000fe2000bf06270 */
[----:B------:R-:W-:Y:S01]  /*34a0*/  CS2R R90, SRZ ;  /* 0x00000000005a7805 */ /* 0x000fe2000001ff00 */
[----:B------:R-:W0:Y:S01]  /*34b0*/  MUFU.TANH R62, R62 ;  /* 0x0000003e003e7308 */ /* 0x000e220000002400 */
[----:B--2---:R-:W-:Y:S02]  /*34c0*/  FMNMX.FTZ R12, R55, R10, !PT ;  /* 0x0000000a370c7209 */ /* 0x004fe40007810000 */
[----:B------:R-:W-:Y:S02]  /*34d0*/  CS2R R88, SRZ ;  /* 0x0000000000587805 */ /* 0x000fe4000001ff00 */
[----:B-1----:R-:W-:Y:S02]  /*34e0*/  FSEL R60, R60, -INF , P1 ;  /* 0xff8000003c3c7808 */ /* 0x002fe40000800000 */
[----:B------:R-:W-:-:S02]  /*34f0*/  FMNMX.FTZ R53, R45, R12, !PT ;  /* 0x0000000c2d357209 */ /* 0x000fc40007810000 */
[----:B------:R-:W-:Y:S01]  /*3500*/  ISETP.GT.AND P1, PT, R93, 0x59, PT ;  /* 0x000000595d00780c */ /* 0x000fe20003f24270 */
[----:B------:R-:W1:Y:S01]  /*3510*/  MUFU.TANH R64, R64 ;  /* 0x0000004000407308 */ /* 0x000e620000002400 */
[----:B------:R-:W-:-:S04]  /*3520*/  FMNMX.FTZ R53, R56, R53, !PT ;  /* 0x0000003538357209 */ /* 0x000fc80007810000 */
[----:B------:R-:W-:-:S03]  /*3530*/  FMNMX.FTZ R12, R58, R53, !PT ;  /* 0x000000353a0c7209 */ /* 0x000fc60007810000 */
[----:B------:R-:W2:Y:S01]  /*3540*/  MUFU.TANH R67, R67 ;  /* 0x0000004300437308 */ /* 0x000ea20000002400 */
[----:B0-----:R-:W-:Y:S02]  /*3550*/  FSEL R62, R62, -INF , P2 ;  /* 0xff8000003e3e7808 */ /* 0x001fe40001000000 */
[----:B------:R-:W-:-:S05]  /*3560*/  ISETP.GT.AND P2, PT, R93, 0x60, PT ;  /* 0x000000605d00780c */ /* 0x000fca0003f44270 */
[----:B------:R0:W-:Y:S01]  /*3570*/  MUFU.EX2 R10, R46 ;  /* 0x0000002e000a7308 */ /* 0x0001e20000000800 */
[----:B-1----:R-:W-:Y:S02]  /*3580*/  FSEL R64, R64, -INF , P1 ;  /* 0xff80000040407808 */ /* 0x002fe40000800000 */
[----:B------:R-:W-:-:S05]  /*3590*/  ISETP.GT.AND P1, PT, R93, 0x61, PT ;  /* 0x000000615d00780c */ /* 0x000fca0003f24270 */
[----:B------:R-:W1:Y:S01]  /*35a0*/  MUFU.TANH R65, R65 ;  /* 0x0000004100417308 */ /* 0x000e620000002400 */
[----:B0-----:R-:W-:Y:S01]  /*35b0*/  FFMA.FTZ R46, R49, UR21, -R42 ;  /* 0x00000015312e7c23 */ /* 0x001fe2000801082a */
[----:B------:R-:W-:Y:S02]  /*35c0*/  FMNMX.FTZ R49, R61, R12, !PT ;  /* 0x0000000c3d317209 */ /* 0x000fe40007810000 */
[----:B--2---:R-:W-:Y:S02]  /*35d0*/  FSEL R67, R67, -INF , P2 ;  /* 0xff80000043437808 */ /* 0x004fe40001000000 */
[----:B------:R-:W-:Y:S02]  /*35e0*/  FMNMX.FTZ R49, R60, R49, !PT ;  /* 0x000000313c317209 */ /* 0x000fe40007810000 */
[----:B------:R-:W0:Y:S01]  /*35f0*/  MUFU.TANH R68, R68 ;  /* 0x0000004400447308 */ /* 0x000e220000002400 */
[----:B------:R-:W-:Y:S02]  /*3600*/  ISETP.GT.AND P2, PT, R93, 0x68, PT ;  /* 0x000000685d00780c */ /* 0x000fe40003f44270 */
[----:B------:R-:W-:-:S04]  /*3610*/  FMNMX.FTZ R49, R62, R49, !PT ;  /* 0x000000313e317209 */ /* 0x000fc80007810000 */
[----:B------:R-:W-:Y:S01]  /*3620*/  FMNMX.FTZ R12, R64, R49, !PT ;  /* 0x00000031400c7209 */ /* 0x000fe20007810000 */
[----:B------:R-:W2:Y:S01]  /*3630*/  MUFU.TANH R69, R69 ;  /* 0x0000004500457308 */ /* 0x000ea20000002400 */
[----:B-1----:R-:W-:Y:S02]  /*3640*/  FSEL R65, R65, -INF , P1 ;  /* 0xff80000041417808 */ /* 0x002fe40000800000 */
[----:B------:R-:W-:Y:S02]  /*3650*/  FMNMX.FTZ R76, R67, R12, !PT ;  /* 0x0000000c434c7209 */ /* 0x000fe40007810000 */
[----:B------:R-:W-:Y:S02]  /*3660*/  ISETP.GT.AND P1, PT, R93, 0x69, PT ;  /* 0x000000695d00780c */ /* 0x000fe40003f24270 */
[----:B------:R-:W-:Y:S01]  /*3670*/  FMNMX.FTZ R76, R65, R76, !PT ;  /* 0x0000004c414c7209 */ /* 0x000fe20007810000 */
[----:B------:R-:W1:Y:S01]  /*3680*/  MUFU.TANH R71, R71 ;  /* 0x0000004700477308 */ /* 0x000e620000002400 */
[----:B0-----:R-:W-:Y:S01]  /*3690*/  FSEL R25, R68, -INF , P2 ;  /* 0xff80000044197808 */ /* 0x001fe20001000000 */
[----:B------:R-:W-:Y:S01]  /*36a0*/  FFMA.FTZ R68, R15, UR21, -R42 ;  /* 0x000000150f447c23 */ /* 0x000fe2000801082a */
[----:B------:R-:W-:-:S02]  /*36b0*/  ISETP.GT.AND P2, PT, R93, 0x70, PT ;  /* 0x000000705d00780c */ /* 0x000fc40003f44270 */
[----:B------:R-:W-:-:S03]  /*36c0*/  FMNMX.FTZ R76, R25, R76, !PT ;  /* 0x0000004c194c7209 */ /* 0x000fc60007810000 */
[----:B------:R-:W-:Y:S01]  /*36d0*/  MUFU.TANH R72, R72 ;  /* 0x0000004800487308 */ /* 0x000fe20000002400 */
[----:B--2---:R-:W-:Y:S02]  /*36e0*/  FSEL R69, R69, -INF , P1 ;  /* 0xff80000045457808 */ /* 0x004fe40000800000 */
[----:B------:R-:W-:Y:S02]  /*36f0*/  ISETP.GT.AND P1, PT, R93, 0x71, PT ;  /* 0x000000715d00780c */ /* 0x000fe40003f24270 */
[----:B------:R-:W-:-:S03]  /*3700*/  FMNMX.FTZ R76, R69, R76, !PT ;  /* 0x0000004c454c7209 */ /* 0x000fc60007810000 */
[----:B------:R-:W0:Y:S01]  /*3710*/  MUFU.TANH R74, R74 ;  /* 0x0000004a004a7308 */ /* 0x000e220000002400 */
[----:B-1----:R-:W-:Y:S02]  /*3720*/  FSEL R71, R71, -INF , P2 ;  /* 0xff80000047477808 */ /* 0x002fe40001000000 */
[----:B------:R-:W-:Y:S02]  /*3730*/  ISETP.GT.AND P2, PT, R93, 0x78, PT ;  /* 0x000000785d00780c */ /* 0x000fe40003f44270 */
[----:B------:R-:W-:-:S03]  /*3740*/  FMNMX.FTZ R76, R71, R76, !PT ;  /* 0x0000004c474c7209 */ /* 0x000fc60007810000 */
[----:B------:R-:W1:Y:S08]  /*3750*/  MUFU.TANH R73, R73 ;  /* 0x0000004900497308 */ /* 0x000e700000002400 */
[----:B------:R2:W-:Y:S01]  /*3760*/  MUFU.EX2 R12, R47 ;  /* 0x0000002f000c7308 */ /* 0x0005e20000000800 */
[----:B0-----:R-:W-:-:S07]  /*3770*/  FSEL R74, R74, -INF , P2 ;  /* 0xff8000004a4a7808 */ /* 0x001fce0001000000 */
[----:B------:R-:W-:Y:S01]  /*3780*/  MUFU.EX2 R149, R149 ;  /* 0x0000009500957308 */ /* 0x000fe20000000800 */
[----:B--2---:R-:W-:Y:S01]  /*3790*/  FSEL R47, R72, -INF , P1 ;  /* 0xff800000482f7808 */ /* 0x004fe20000800000 */
[--C-:B------:R-:W-:Y:S01]  /*37a0*/  FFMA.FTZ R72, R20, UR21, -R42.reuse ;  /* 0x0000001514487c23 */ /* 0x100fe2000801082a */
[----:B------:R-:W-:Y:S01]  /*37b0*/  ISETP.GT.AND P1, PT, R93, 0x79, PT ;  /* 0x000000795d00780c */ /* 0x000fe20003f24270 */
[----:B------:R-:W-:Y:S01]  /*37c0*/  FFMA.FTZ R20, R27, UR21, -R42 ;  /* 0x000000151b147c23 */ /* 0x000fe2000801082a */
[----:B------:R-:W-:Y:S02]  /*37d0*/  FMNMX.FTZ R15, R47, R76, !PT ;  /* 0x0000004c2f0f7209 */ /* 0x000fe40007810000 */
[----:B------:R-:W-:Y:S02]  /*37e0*/  CS2R R92, SRZ ;  /* 0x00000000005c7805 */ /* 0x000fe4000001ff00 */
[----:B-1----:R-:W-:Y:S01]  /*37f0*/  FSEL R73, R73, -INF , P1 ;  /* 0xff80000049497808 */ /* 0x002fe20000800000 */
[----:B------:R0:W1:Y:S01]  /*3800*/  MUFU.EX2 R2, R97 ;  /* 0x0000006100027308 */ /* 0x0000620000000800 */
[----:B------:R-:W-:-:S04]  /*3810*/  FMNMX.FTZ R24, R74, R15, !PT ;  /* 0x0000000f4a187209 */ /* 0x000fc80007810000 */
[----:B------:R-:W-:-:S03]  /*3820*/  FMNMX.FTZ R24, R73, R24, !PT ;  /* 0x0000001849187209 */ /* 0x000fc60007810000 */
[----:B------:R-:W-:Y:S01]  /*3830*/  MUFU.EX2 R151, R151 ;  /* 0x0000009700977308 */ /* 0x000fe20000000800 */
[----:B0-----:R-:W-:Y:S01]  /*3840*/  CS2R R96, SRZ ;  /* 0x0000000000607805 */ /* 0x001fe2000001ff00 */
[----:B------:R-:W0:Y:S06]  /*3850*/  SHFL.BFLY PT, R15, R24, 0x2, 0x1f ;  /* 0x0c401f00180f7f89 */ /* 0x000e2c00000e0000 */
        /* <DEDUP_REMOVED lines=13> */
[----:B------:R-:W-:Y:S02]  /*3930*/  FSEL R38, R38, RZ, P1 ;  /* 0x000000ff26267208 */ /* 0x000fe40000800000 */
[----:B------:R-:W-:-:S03]  /*3940*/  PLOP3.LUT P1, PT, PT, PT, UP0, 0x80, 0x0 ;  /* 0x000000000000781c */ /* 0x000fc60003f2f008 */
        /* <DEDUP_REMOVED lines=10> */
[----:B------:R-:W-:Y:S01]  /*39f0*/  FFMA.FTZ R7, R7, UR21, -R38 ;  /* 0x0000001507077c23 */ /* 0x000fe20008010826 */
[----:B-1----:R-:W-:Y:S01]  /*3a00*/  FADD.FTZ R14, R149, R2 ;  /* 0x00000002950e7221 */ /* 0x002fe20000010000 */
        /* <DEDUP_REMOVED lines=11> */
[----:B------:R-:W-:Y:S01]  /*3ac0*/  F2FP.BF16.F32.PACK_AB R149, R2, R149 ;  /* 0x000000950295723e */ /* 0x000fe200000010ff */
[--C-:B------:R-:W-:Y:S01]  /*3ad0*/  FFMA.FTZ R29, R58, UR21, -R38.reuse ;  /* 0x000000153a1d7c23 */ /* 0x100fe20008010826 */
[--C-:B------:R-:W-:Y:S01]  /*3ae0*/  FFMA.FTZ R128, R61, UR21, -R38.reuse ;  /* 0x000000153d807c23 */ /* 0x100fe20008010826 */
[--C-:B------:R-:W-:Y:S01]  /*3af0*/  FFMA.FTZ R130, R62, UR21, -R38.reuse ;  /* 0x000000153e827c23 */ /* 0x100fe20008010826 */
[--C-:B------:R-:W-:Y:S01]  /*3b00*/  FFMA.FTZ R64, R64, UR21, -R38.reuse ;  /* 0x0000001540407c23 */ /* 0x100fe20008010826 */
[--C-:B------:R-:W-:Y:S01]  /*3b10*/  FFMA.FTZ R124, R67, UR21, -R38.reuse ;  /* 0x00000015437c7c23 */ /* 0x100fe20008010826 */
[--C-:B------:R-:W-:Y:S01]  /*3b20*/  FFMA.FTZ R65, R65, UR21, -R38.reuse ;  /* 0x0000001541417c23 */ /* 0x100fe20008010826 */
[----:B------:R-:W2:Y:S01]  /*3b30*/  MUFU.EX2 R15, R15 ;  /* 0x0000000f000f7308 */ /* 0x000ea20000000800 */
[----:B0-----:R-:W-:Y:S01]  /*3b40*/  FADD.FTZ R31, R148, R3 ;  /* 0x00000003941f7221 */ /* 0x001fe20000010000 */
[----:B------:R-:W-:Y:S01]  /*3b50*/  F2FP.BF16.F32.PACK_AB R148, R3, R148 ;  /* 0x000000940394723e */ /* 0x000fe200000010ff */
[--C-:B------:R-:W-:Y:S01]  /*3b60*/  FFMA.FTZ R69, R69, UR21, -R38.reuse ;  /* 0x0000001545457c23 */ /* 0x100fe20008010826 */
[--C-:B------:R-:W-:Y:S01]  /*3b70*/  FFMA.FTZ R71, R71, UR21, -R38.reuse ;  /* 0x0000001547477c23 */ /* 0x100fe20008010826 */
[--C-:B------:R-:W-:Y:S01]  /*3b80*/  FFMA.FTZ R47, R47, UR21, -R38.reuse ;  /* 0x000000152f2f7c23 */ /* 0x100fe20008010826 */
[----:B------:R-:W-:-:S02]  /*3b90*/  FFMA.FTZ R74, R74, UR21, -R38 ;  /* 0x000000154a4a7c23 */ /* 0x000fc40008010826 */
[----:B------:R-:W0:Y:S01]  /*3ba0*/  MUFU.EX2 R144, R144 ;  /* 0x0000009000907308 */ /* 0x000e220000000800 */
[----:B-1----:R-:W-:Y:S01]  /*3bb0*/  FADD.FTZ R44, R150, R31 ;  /* 0x0000001f962c7221 */ /* 0x002fe20000010000 */
[----:B------:R-:W-:Y:S01]  /*3bc0*/  FADD.FTZ R31, R151, R14 ;  /* 0x0000000e971f7221 */ /* 0x000fe20000010000 */
[----:B------:R-:W-:-:S03]  /*3bd0*/  F2FP.BF16.F32.PACK_AB R151, R4, R151 ;  /* 0x000000970497723e */ /* 0x000fc600000010ff */
[----:B------:R-:W-:Y:S01]  /*3be0*/  FADD.FTZ R0, R4, R31 ;  /* 0x0000001f04007221 */ /* 0x000fe20000010000 */
[----:B------:R-:W-:Y:S01]  /*3bf0*/  FFMA.FTZ R31, R60, UR21, -R38 ;  /* 0x000000153c1f7c23 */ /* 0x000fe20008010826 */
[----:B------:R-:W1:Y:S01]  /*3c00*/  MUFU.EX2 R5, R5 ;  /* 0x0000000500057308 */ /* 0x000e620000000800 */
[C---:B--2---:R-:W-:Y:S01]  /*3c10*/  FADD.FTZ R33, R15.reuse, R44 ;  /* 0x0000002c0f217221 */ /* 0x044fe20000010000 */
[----:B------:R-:W-:-:S06]  /*3c20*/  F2FP.BF16.F32.PACK_AB R150, R15, R150 ;  /* 0x000000960f96723e */ /* 0x000fcc00000010ff */
        /* <DEDUP_REMOVED lines=8> */
[--C-:B------:R-:W-:Y:S01]  /*3cb0*/  FFMA.FTZ R0, R25, UR21, -R38.reuse ;  /* 0x0000001519007c23 */ /* 0x100fe20008010826 */
[----:B------:R-:W-:Y:S01]  /*3cc0*/  F2FP.BF16.F32.PACK_AB R144, R5, R144 ;  /* 0x000000900590723e */ /* 0x000fe200000010ff */
[----:B------:R-:W-:Y:S01]  /*3cd0*/  FFMA.FTZ R38, R73, UR21, -R38 ;  /* 0x0000001549267c23 */ /* 0x000fe20008010826 */
[----:B------:R-:W-:Y:S02]  /*3ce0*/  F2FP.BF16.F32.PACK_AB R147, R8, R147 ;  /* 0x000000930893723e */ /* 0x000fe400000010ff */
[----:B------:R-:W1:Y:S01]  /*3cf0*/  MUFU.EX2 R140, R140 ;  /* 0x0000008c008c7308 */ /* 0x000e620000000800 */
[----:B--2---:R-:W-:-:S07]  /*3d00*/  FADD.FTZ R14, R146, R35 ;  /* 0x00000023920e7221 */ /* 0x004fce0000010000 */
[----:B------:R-:W2:Y:S01]  /*3d10*/  MUFU.EX2 R9, R9 ;  /* 0x0000000900097308 */ /* 0x000ea20000000800 */
[C---:B0-----:R-:W-:Y:S01]  /*3d20*/  FADD.FTZ R35, R7.reuse, R14 ;  /* 0x0000000e07237221 */ /* 0x041fe20000010000 */
[----:B------:R-:W-:Y:S01]  /*3d30*/  FADD.FTZ R14, R8, R33 ;  /* 0x00000021080e7221 */ /* 0x000fe20000010000 */
[----:B------:R-:W-:-:S03]  /*3d40*/  F2FP.BF16.F32.PACK_AB R146, R7, R146 ;  /* 0x000000920792723e */ /* 0x000fc600000010ff */
[----:B------:R-:W-:Y:S01]  /*3d50*/  FADD.FTZ R33, R141, R14 ;  /* 0x0000000e8d217221 */ /* 0x000fe20000010000 */
[----:B------:R-:W-:Y:S01]  /*3d60*/  F2FP.BF16.F32.PACK_AB R141, R10, R141 ;  /* 0x0000008d0a8d723e */ /* 0x000fe200000010ff */
[----:B------:R-:W0:Y:S01]  /*3d70*/  MUFU.EX2 R142, R142 ;  /* 0x0000008e008e7308 */ /* 0x000e220000000800 */
[----:B-1----:R-:W-:Y:S01]  /*3d80*/  FADD.FTZ R42, R140, R35 ;  /* 0x000000238c2a7221 */ /* 0x002fe20000010000 */
[----:B------:R-:W-:-:S04]  /*3d90*/  FADD.FTZ R14, R10, R33 ;  /* 0x000000210a0e7221 */ /* 0x000fc80000010000 */
[----:B------:R-:W-:Y:S01]  /*3da0*/  FADD.FTZ R33, R143, R14 ;  /* 0x0000000e8f217221 */ /* 0x000fe20000010000 */
[C---:B------:R-:W-:Y:S01]  /*3db0*/  F2FP.BF16.F32.PACK_AB R143, R46.reuse, R143 ;  /* 0x0000008f2e8f723e */ /* 0x040fe200000010ff */
[----:B------:R-:W1:Y:S01]  /*3dc0*/  MUFU.EX2 R11, R11 ;  /* 0x0000000b000b7308 */ /* 0x000e620000000800 */
[C---:B--2---:R-:W-:Y:S01]  /*3dd0*/  FADD.FTZ R35, R9.reuse, R42 ;  /* 0x0000002a09237221 */ /* 0x044fe20000010000 */
[----:B------:R-:W-:Y:S01]  /*3de0*/  FADD.FTZ R14, R46, R33 ;  /* 0x000000212e0e7221 */ /* 0x000fe20000010000 */
[----:B------:R-:W-:-:S03]  /*3df0*/  F2FP.BF16.F32.PACK_AB R140, R9, R140 ;  /* 0x0000008c098c723e */ /* 0x000fc600000010ff */
[----:B------:R-:W-:Y:S01]  /*3e00*/  FADD.FTZ R33, R137, R14 ;  /* 0x0000000e89217221 */ /* 0x000fe20000010000 */
[----:B------:R-:W-:Y:S01]  /*3e10*/  F2FP.BF16.F32.PACK_AB R137, R12, R137 ;  /* 0x000000890c89723e */ /* 0x000fe200000010ff */
[----:B------:R-:W2:Y:S01]  /*3e20*/  MUFU.EX2 R136, R136 ;  /* 0x0000008800887308 */ /* 0x000ea20000000800 */
[----:B0-----:R-:W-:Y:S01]  /*3e30*/  FADD.FTZ R42, R142, R35 ;  /* 0x000000238e2a7221 */ /* 0x001fe20000010000 */
[----:B------:R-:W-:-:S06]  /*3e40*/  FADD.FTZ R2, R12, R33 ;  /* 0x000000210c027221 */ /* 0x000fcc0000010000 */
        /* <DEDUP_REMOVED lines=97> */
[----:B------:R-:W-:Y:S01]  /*4460*/  IMAD.MOV.U32 R4, RZ, RZ, R28 ;  /* 0x000000ffff047224 */ /* 0x000fe200078e001c */
[----:B------:R-:W-:Y:S01]  /*4470*/  UMOV UR26, UR48 ;  /* 0x00000030001a7c82 */ /* 0x000fe20008000000 */
[----:B------:R-:W-:Y:S01]  /*4480*/  IMAD.MOV.U32 R3, RZ, RZ, R24 ;  /* 0x000000ffff037224 */ /* 0x000fe200078e0018 */
[----:B------:R-:W-:Y:S01]  /*4490*/  UMOV UR24, UR47 ;  /* 0x0000002f00187c82 */ /* 0x000fe20008000000 */
[----:B------:R-:W-:Y:S01]  /*44a0*/  IMAD.MOV.U32 R119, RZ, RZ, RZ ;  /* 0x000000ffff777224 */ /* 0x000fe200078e00ff */
[----:B------:R-:W-:Y:S01]  /*44b0*/  ULDC UR22, c[0x0][0x9d8] ;  /* 0x0002760000167ab9 */ /* 0x000fe20000000800 */
[----:B------:R-:W-:-:S05]  /*44c0*/  ULDC UR21, c[0x0][0x988] ;  /* 0x0002620000157ab9 */ /* 0x000fca0000000800 */
.L_x_2394:
[----:B------:R-:W-:Y:S01]  /*44d0*/  ISETP.NE.AND P2, PT, RZ, UR44, PT ;  /* 0x0000002cff007c0c */ /* 0x000fe2000bf45270 */
[----:B------:R-:W-:-:S04]  /*44e0*/  UISETP.NE.AND UP0, UPT, UR24, 0x1, UPT ;  /* 0x000000011800788c */ /* 0x000fc8000bf05270 */
[----:B------:R-:W-:-:S04]  /*44f0*/  USEL UR48, URZ, 0x1, UP0 ;  /* 0x000000013f307887 */ /* 0x000fc80008000000 */
[----:B------:R-:W-:-:S04]  /*4500*/  ULOP3.LUT UR48, UR26, UR48, URZ, 0x3c, !UPT ;  /* 0x000000301a307292 */ /* 0x000fc8000f8e3c3f */
[----:B------:R-:W-:Y:S08]  /*4510*/  @P2 BRA `(.L_x_2384) ;  /* 0x0000000000382947 */ /* 0x000ff00003800000 */
[----:B------:R-:W-:Y:S05]  /*4520*/  @!P0 BRA `(.L_x_2385) ;  /* 0x0000000000048947 */ /* 0x000fea0003800000 */
[----:B------:R-:W-:Y:S01]  /*4530*/  BPT.TRAP 0x1 ;  /* 0x000000040000795c */ /* 0x000fe20000300000 */
.L_x_2385:
        /* <DEDUP_REMOVED lines=9> */
.L_x_2386:
[----:B-1----:R-:W-:Y:S05]  /*45d0*/  @P1 BRA `(.L_x_2384) ;  /* 0x0000000000081947 */ /* 0x002fea0003800000 */
[----:B------:R-:W1:Y:S02]  /*45e0*/  SYNCS.PHASECHK.TRANS64.TRYWAIT P1, [UR6+0x16830], R5 ;  /* 0x01683005ff0075a7 */ /* 0x000e640008020146 */
[----:B-1----:R-:W-:Y:S05]  /*45f0*/  @!P1 BRA `(.L_x_2387) ;  /* 0x000000e400789947 */ /* 0x002fea0003800000 */
.L_x_2384:
        /* <DEDUP_REMOVED lines=12> */
[----:B-1----:R-:W-:-:S04]  /*46c0*/  SHF.R.U32.HI R6, RZ, 0x7, R6 ;  /* 0x00000007ff067819 */ /* 0x002fc80000011606 */
[----:B0-----:R-:W-:-:S05]  /*46d0*/  IADD3 R5, R6, 0x8, RZ ;  /* 0x0000000806057810 */ /* 0x001fca0007ffe0ff */
        /* <DEDUP_REMOVED lines=16> */
.L_x_2389:
[----:B------:R-:W-:Y:S01]  /*47e0*/  ULEA UR6, UR24, UR45, 0x3 ;  /* 0x0000002d18067291 */ /* 0x000fe2000f8e183f */
[----:B------:R-:W-:-:S05]  /*47f0*/  IMAD.U32 R5, RZ, RZ, UR26 ;  /* 0x0000001aff057e24 */ /* 0x000fca000f8e00ff */
[----:B------:R-:W-:-:S04]  /*4800*/  SHF.L.U32 R5, R5, 0x1f, RZ ;  /* 0x0000001f05057819 */ /* 0x000fc800000006ff */
[----:B------:R0:W1:Y:S01]  /*4810*/  SYNCS.PHASECHK.TRANS64.TRYWAIT P1, [UR6+0x16850], R5 ;  /* 0x01685005ff0075a7 */ /* 0x0000620008020146 */
[----:B------:R-:W-:Y:S05]  /*4820*/  @!P0 BRA `(.L_x_2390) ;  /* 0x0000000000048947 */ /* 0x000fea0003800000 */
[----:B------:R-:W-:Y:S01]  /*4830*/  BPT.TRAP 0x1 ;  /* 0x000000040000795c */ /* 0x000fe20000300000 */
.L_x_2390:
[----:B-1----:R-:W-:Y:S05]  /*4840*/  @P1 BRA `(.L_x_2388) ;  /* 0x0000000000081947 */ /* 0x002fea0003800000 */
[----:B------:R-:W1:Y:S02]  /*4850*/  SYNCS.PHASECHK.TRANS64.TRYWAIT P1, [UR6+0x16850], R5 ;  /* 0x01685005ff0075a7 */ /* 0x000e640008020146 */
[----:B-1----:R-:W-:Y:S05]  /*4860*/  @!P1 BRA `(.L_x_2391) ;  /* 0x000000e000f49947 */ /* 0x002fea0003800000 */
.L_x_2388:
        /* <DEDUP_REMOVED lines=52> */
.L_x_2392:
[----:B------:R-:W-:Y:S01]  /*4bb0*/  UISETP.NE.AND UP0, UPT, UR53, URZ, UPT ;  /* 0x0000003f3500728c */ /* 0x000fe2000bf05270 */
[----:B------:R-:W-:Y:S01]  /*4bc0*/  FMUL.FTZ R125, R24, UR22 ;  /* 0x00000016187d7c20 */ /* 0x000fe20008410000 */
[----:B------:R-:W-:Y:S02]  /*4bd0*/  VIADD R24, R17, UR40 ;  /* 0x0000002811187c36 */ /* 0x000fe40008000000 */
[----:B------:R-:W-:Y:S01]  /*4be0*/  FMUL.FTZ R6, R27, UR22 ;  /* 0x000000161b067c20 */ /* 0x000fe20008410000 */
[----:B------:R-:W-:Y:S01]  /*4bf0*/  FMUL.FTZ R14, R43, UR22 ;  /* 0x000000162b0e7c20 */ /* 0x000fe20008410000 */
[----:B------:R-:W-:Y:S01]  /*4c00*/  FMUL.FTZ R121, R29, UR22 ;  /* 0x000000161d797c20 */ /* 0x000fe20008410000 */
[----:B------:R-:W-:Y:S01]  /*4c10*/  PLOP3.LUT P1, PT, PT, PT, UP0, 0x80, 0x0 ;  /* 0x000000000000781c */ /* 0x000fe20003f2f008 */
[----:B------:R-:W-:Y:S01]  /*4c20*/  IMAD.U32 R29, RZ, RZ, UR51 ;  /* 0x00000033ff1d7e24 */ /* 0x000fe2000f8e00ff */
[----:B------:R-:W-:Y:S01]  /*4c30*/  PLOP3.LUT P2, PT, PT, PT, UP0, 0x80, 0x0 ;  /* 0x000000000000781c */ /* 0x000fe20003f4f008 */
[----:B------:R-:W-:Y:S01]  /*4c40*/  FMUL.FTZ R124, R25, UR22 ;  /* 0x00000016197c7c20 */ /* 0x000fe20008410000 */
[----:B------:R-:W1:Y:S01]  /*4c50*/  MUFU.TANH R125, R125 ;  /* 0x0000007d007d7308 */ /* 0x000e620000002400 */
[----:B------:R-:W-:Y:S01]  /*4c60*/  @UP0 ULDC UR6, c[0x0][0x44c] ;  /* 0x0001130000060ab9 */ /* 0x000fe20000000800 */
[----:B------:R-:W-:Y:S01]  /*4c70*/  FMUL.FTZ R123, R28, UR22 ;  /* 0x000000161c7b7c20 */ /* 0x000fe20008410000 */
[----:B------:R-:W-:Y:S01]  /*4c80*/  FMUL.FTZ R9, R34, UR22 ;  /* 0x0000001622097c20 */ /* 0x000fe20008410000 */
[----:B------:R-:W-:Y:S01]  /*4c90*/  FMUL.FTZ R34, R41, UR22 ;  /* 0x0000001629227c20 */ /* 0x000fe20008410000 */
[----:B------:R-:W-:Y:S01]  /*4ca0*/  FMUL.FTZ R41, R56, UR22 ;  /* 0x0000001638297c20 */ /* 0x000fe20008410000 */
[----:B------:R-:W-:Y:S01]  /*4cb0*/  FMUL.FTZ R120, R32, UR22 ;  /* 0x0000001620787c20 */ /* 0x000fe20008410000 */
[----:B------:R-:W-:Y:S01]  /*4cc0*/  FMUL.FTZ R7, R30, UR22 ;  /* 0x000000161e077c20 */ /* 0x000fe20008410000 */
[----:B------:R-:W2:Y:S01]  /*4cd0*/  MUFU.TANH R124, R124 ;  /* 0x0000007c007c7308 */ /* 0x000ea20000002400 */
        /* <DEDUP_REMOVED lines=10> */
[----:B------:R-:W4:Y:S01]  /*4d80*/  SHFL.IDX PT, R43, R24, RZ, 0x1c1f ;  /* 0x001c1fff182b7589 */ /* 0x000f2200000e0000 */
[----:B------:R-:W-:Y:S01]  /*4d90*/  FMUL.FTZ R31, R37, UR22 ;  /* 0x00000016251f7c20 */ /* 0x000fe20008410000 */
[----:B------:R-:W-:Y:S01]  /*4da0*/  FMUL.FTZ R15, R46, UR22 ;  /* 0x000000162e0f7c20 */ /* 0x000fe20008410000 */
[----:B------:R-:W-:Y:S01]  /*4db0*/  FMUL.FTZ R33, R40, UR22 ;  /* 0x0000001628217c20 */ /* 0x000fe20008410000 */
[----:B------:R-:W-:Y:S01]  /*4dc0*/  IADD3 R122, R29, UR6, -R16 ;  /* 0x000000061d7a7c10 */ /* 0x000fe2000fffe810 */
[----:B------:R-:W5:Y:S01]  /*4dd0*/  MUFU.TANH R121, R121 ;  /* 0x0000007900797308 */ /* 0x000f620000002400 */
[----:B------:R-:W-:Y:S01]  /*4de0*/  FMUL.FTZ R20, R47, UR22 ;  /* 0x000000162f147c20 */ /* 0x000fe20008410000 */
[----:B------:R-:W-:Y:S01]  /*4df0*/  FMUL.FTZ R10, R35, UR22 ;  /* 0x00000016230a7c20 */ /* 0x000fe20008410000 */
[----:B------:R-:W-:Y:S01]  /*4e00*/  FMUL.FTZ R35, R44, UR22 ;  /* 0x000000162c237c20 */ /* 0x000fe20008410000 */
[----:B------:R-:W-:-:S02]  /*4e10*/  VIADD R122, R122, -UR52 ;  /* 0x800000347a7a7c36 */ /* 0x000fc40008000000 */
        /* <DEDUP_REMOVED lines=14> */
[----:B----4-:R-:W-:-:S02]  /*4f00*/  IMAD.IADD R56, R122, 0x1, R43 ;  /* 0x000000017a387824 */ /* 0x010fc400078e022b */
[----:B------:R-:W-:Y:S01]  /*4f10*/  FMUL.FTZ R43, R61, UR22 ;  /* 0x000000163d2b7c20 */ /* 0x000fe20008410000 */
[----:B------:R-:W-:Y:S01]  /*4f20*/  FMUL.FTZ R80, R80, UR22 ;  /* 0x0000001650507c20 */ /* 0x000fe20008410000 */
[----:B------:R-:W-:Y:S01]  /*4f30*/  FMUL.FTZ R81, R81, UR22 ;  /* 0x0000001651517c20 */ /* 0x000fe20008410000 */
[----:B------:R-:W-:Y:S01]  /*4f40*/  FMUL.FTZ R84, R84, UR22 ;  /* 0x0000001654547c20 */ /* 0x000fe20008410000 */
[C---:B------:R-:W-:Y:S01]  /*4f50*/  ISETP.GT.AND P1, PT, R56.reuse, RZ, PT ;  /* 0x000000ff3800720c */ /* 0x040fe20003f24270 */
[----:B------:R-:W4:Y:S01]  /*4f60*/  MUFU.TANH R32, R32 ;  /* 0x0000002000207308 */ /* 0x000f220000002400 */
[----:B------:R-:W-:Y:S01]  /*4f70*/  ISETP.GT.AND P2, PT, R56, 0x1, PT ;  /* 0x000000013800780c */ /* 0x000fe20003f44270 */
[----:B------:R-:W-:Y:S01]  /*4f80*/  FMUL.FTZ R85, R85, UR22 ;  /* 0x0000001655557c20 */ /* 0x000fe20008410000 */
[----:B-1----:R-:W-:Y:S01]  /*4f90*/  FSEL R125, R125, -INF , P1 ;  /* 0xff8000007d7d7808 */ /* 0x002fe20000800000 */
[----:B0-----:R-:W-:Y:S01]  /*4fa0*/  FMUL.FTZ R5, R26, UR22 ;  /* 0x000000161a057c20 */ /* 0x001fe20008410000 */
[----:B------:R-:W-:Y:S01]  /*4fb0*/  ISETP.GT.AND P1, PT, R56, 0x8, PT ;  /* 0x000000083800780c */ /* 0x000fe20003f24270 */
[----:B------:R-:W-:Y:S01]  /*4fc0*/  FMUL.FTZ R26, R54, UR22 ;  /* 0x00000016361a7c20 */ /* 0x000fe20008410000 */
[----:B--2---:R-:W-:Y:S01]  /*4fd0*/  FSEL R124, R124, -INF , P2 ;  /* 0xff8000007c7c7808 */ /* 0x004fe20001000000 */
[----:B------:R-:W0:Y:S01]  /*4fe0*/  MUFU.TANH R31, R31 ;  /* 0x0000001f001f7308 */ /* 0x000e220000002400 */
[----:B------:R-:W-:Y:S01]  /*4ff0*/  FMNMX.FTZ R45, R125, R3, !PT ;  /* 0x000000037d2d7209 */ /* 0x000fe20007810000 */
        /* <DEDUP_REMOVED lines=9> */
[----:B-----5:R-:W-:Y:S01]  /*5090*/  FSEL R121, R121, -INF , P2 ;  /* 0xff80000079797808 */ /* 0x020fe20001000000 */
[----:B------:R-:W-:Y:S01]  /*50a0*/  FMUL.FTZ R55, R62, UR22 ;  /* 0x000000163e377c20 */ /* 0x000fe20008410000 */
[----:B------:R-:W-:Y:S01]  /*50b0*/  FMNMX.FTZ R46, R123, R46, !PT ;  /* 0x0000002e7b2e7209 */ /* 0x000fe20007810000 */
[----:B------:R-:W-:Y:S01]  /*50c0*/  FMUL.FTZ R62, R71, UR22 ;  /* 0x00000016473e7c20 */ /* 0x000fe20008410000 */
[----:B------:R-:W-:Y:S01]  /*50d0*/  ISETP.GT.AND P2, PT, R56, 0x11, PT ;  /* 0x000000113800780c */ /* 0x000fe20003f44270 */
[----:B------:R-:W2:Y:S01]  /*50e0*/  MUFU.TANH R34, R34 ;  /* 0x0000002200227308 */ /* 0x000ea20000002400 */
[----:B------:R-:W-:Y:S01]  /*50f0*/  FSEL R120, R120, -INF , P1 ;  /* 0xff80000078787808 */ /* 0x000fe20000800000 */
[----:B------:R-:W-:Y:S01]  /*5100*/  FMUL.FTZ R60, R67, UR22 ;  /* 0x00000016433c7c20 */ /* 0x000fe20008410000 */
[----:B------:R-:W-:Y:S01]  /*5110*/  FMNMX.FTZ R47, R121, R46, !PT ;  /* 0x0000002e792f7209 */ /* 0x000fe20007810000 */
[----:B------:R-:W-:Y:S01]  /*5120*/  FMUL.FTZ R46, R65, UR22 ;  /* 0x00000016412e7c20 */ /* 0x000fe20008410000 */
[----:B------:R-:W-:Y:S01]  /*5130*/  ISETP.GT.AND P1, PT, R56, 0x18, PT ;  /* 0x000000183800780c */ /* 0x000fe20003f24270 */
[----:B------:R-:W-:Y:S01]  /*5140*/  FMUL.FTZ R67, R82, UR22 ;  /* 0x0000001652437c20 */ /* 0x000fe20008410000 */
[----:B------:R-:W-:Y:S01]  /*5150*/  FSEL R30, R30, -INF , P2 ;  /* 0xff8000001e1e7808 */ /* 0x000fe20001000000 */
[----:B------:R-:W3:Y:S01]  /*5160*/  MUFU.TANH R35, R35 ;  /* 0x0000002300237308 */ /* 0x000ee20000002400 */
[----:B------:R-:W-:Y:S01]  /*5170*/  FMNMX.FTZ R47, R120, R47, !PT ;  /* 0x0000002f782f7209 */ /* 0x000fe20007810000 */
[----:B------:R-:W-:Y:S01]  /*5180*/  ULEA UR6, UR47, UR45, 0x3 ;  /* 0x0000002d2f067291 */ /* 0x000fe2000f8e183f */
[----:B------:R-:W-:-:S02]  /*5190*/  ISETP.GT.AND P2, PT, R56, 0x19, PT ;  /* 0x000000193800780c */ /* 0x000fc40003f44270 */
[----:B----4-:R-:W-:Y:S01]  /*51a0*/  FSEL R32, R32, -INF , P1 ;  /* 0xff80000020207808 */ /* 0x010fe20000800000 */
[----:B------:R-:W-:Y:S01]  /*51b0*/  UIADD3 UR6, UR6, 0x16840, URZ ;  /* 0x0001684006067890 */ /* 0x000fe2000fffe03f */
[----:B------:R-:W-:Y:S01]  /*51c0*/  FMNMX.FTZ R47, R30, R47, !PT ;  /* 0x0000002f1e2f7209 */ /* 0x000fe20007810000 */
[----:B------:R-:W4:Y:S01]  /*51d0*/  MUFU.TANH R36, R36 ;  /* 0x0000002400247308 */ /* 0x000f220000002400 */
[----:B------:R-:W-:Y:S01]  /*51e0*/  ISETP.GT.AND P1, PT, R56, 0x20, PT ;  /* 0x000000203800780c */ /* 0x000fe20003f24270 */
[----:B------:R-:W-:Y:S01]  /*51f0*/  UPRMT UR6, UR43, 0x654, UR6 ;  /* 0x000006542b067896 */ /* 0x000fe20008000006 */
[----:B0-----:R-:W-:Y:S02]  /*5200*/  FSEL R31, R31, -INF , P2 ;  /* 0xff8000001f1f7808 */ /* 0x001fe40001000000 */
[----:B------:R-:W-:Y:S01]  /*5210*/  FMNMX.FTZ R48, R32, R47, !PT ;  /* 0x0000002f20307209 */ /* 0x000fe20007810000 */
[----:B------:R-:W-:Y:S01]  /*5220*/  FMUL.FTZ R47, R68, UR22 ;  /* 0x00000016442f7c20 */ /* 0x000fe20008410000 */
[C---:B------:R-:W-:Y:S01]  /*5230*/  ISETP.GT.AND P2, PT, R56.reuse, 0x21, PT ;  /* 0x000000213800780c */ /* 0x040fe20003f44270 */
[----:B------:R-:W0:Y:S01]  /*5240*/  MUFU.TANH R37, R37 ;  /* 0x0000002500257308 */ /* 0x000e220000002400 */
[----:B-1----:R-:W-:Y:S01]  /*5250*/  FSEL R33, R33, -INF , P1 ;  /* 0xff80000021217808 */ /* 0x002fe20000800000 */
[----:B------:R-:W-:Y:S01]  /*5260*/  FMUL.FTZ R68, R83, UR22 ;  /* 0x0000001653447c20 */ /* 0x000fe20008410000 */
[----:B------:R-:W-:Y:S01]  /*5270*/  FMNMX.FTZ R48, R31, R48, !PT ;  /* 0x000000301f307209 */ /* 0x000fe20007810000 */
[----:B------:R-:W-:Y:S01]  /*5280*/  SYNCS.ARRIVE.TRANS64.RED.A1T0 RZ, [UR6], RZ ;  /* 0x000000ffffff79a7 */ /* 0x000fe20008100406 */
[----:B------:R-:W-:-:S02]  /*5290*/  ISETP.GT.AND P1, PT, R56, 0x28, PT ;  /* 0x000000283800780c */ /* 0x000fc40003f24270 */
[----:B--2---:R-:W-:Y:S01]  /*52a0*/  FSEL R34, R34, -INF , P2 ;  /* 0xff80000022227808 */ /* 0x004fe20001000000 */
[----:B------:R-:W1:Y:S01]  /*52b0*/  MUFU.TANH R38, R38 ;  /* 0x0000002600267308 */ /* 0x000e620000002400 */
[----:B------:R-:W-:Y:S01]  /*52c0*/  FMNMX.FTZ R49, R33, R48, !PT ;  /* 0x0000003021317209 */ /* 0x000fe20007810000 */
[----:B------:R-:W-:Y:S01]  /*52d0*/  FMUL.FTZ R48, R69, UR22 ;  /* 0x0000001645307c20 */ /* 0x000fe20008410000 */
[----:B------:R-:W-:Y:S02]  /*52e0*/  ISETP.GT.AND P2, PT, R56, 0x29, PT ;  /* 0x000000293800780c */ /* 0x000fe40003f44270 */
[----:B---3--:R-:W-:Y:S02]  /*52f0*/  FSEL R35, R35, -INF , P1 ;  /* 0xff80000023237808 */ /* 0x008fe40000800000 */
[----:B------:R-:W-:Y:S01]  /*5300*/  FMNMX.FTZ R50, R34, R49, !PT ;  /* 0x0000003122327209 */ /* 0x000fe20007810000 */
[----:B------:R-:W2:Y:S01]  /*5310*/  MUFU.TANH R39, R39 ;  /* 0x0000002700277308 */ /* 0x000ea20000002400 */
[----:B------:R-:W-:-:S02]  /*5320*/  ISETP.GT.AND P1, PT, R56, 0x30, PT ;  /* 0x000000303800780c */ /* 0x000fc40003f24270 */
[----:B----4-:R-:W-:Y:S02]  /*5330*/  FSEL R36, R36, -INF , P2 ;  /* 0xff80000024247808 */ /* 0x010fe40001000000 */
[----:B------:R-:W-:Y:S01]  /*5340*/  FMNMX.FTZ R49, R35, R50, !PT ;  /* 0x0000003223317209 */ /* 0x000fe20007810000 */
[----:B------:R-:W-:Y:S01]  /*5350*/  FMUL.FTZ R50, R72, UR22 ;  /* 0x0000001648327c20 */ /* 0x000fe20008410000 */
[----:B------:R-:W-:Y:S01]  /*5360*/  ISETP.GT.AND P2, PT, R56, 0x31, PT ;  /* 0x000000313800780c */ /* 0x000fe20003f44270 */
[----:B------:R-:W3:Y:S01]  /*5370*/  MUFU.TANH R40, R40 ;  /* 0x0000002800287308 */ /* 0x000ee20000002400 */
[----:B0-----:R-:W-:Y:S01]  /*5380*/  FSEL R37, R37, -INF , P1 ;  /* 0xff80000025257808 */ /* 0x001fe20000800000 */
[----:B------:R-:W-:Y:S01]  /*5390*/  FMUL.FTZ R72, R87, UR22 ;  /* 0x0000001657487c20 */ /* 0x000fe20008410000 */
[----:B------:R-:W-:Y:S01]  /*53a0*/  FMNMX.FTZ R52, R36, R49, !PT ;  /* 0x0000003124347209 */ /* 0x000fe20007810000 */
[----:B------:R-:W-:Y:S01]  /*53b0*/  FMUL.FTZ R49, R73, UR22 ;  /* 0x0000001649317c20 */ /* 0x000fe20008410000 */
[----:B------:R-:W-:Y:S01]  /*53c0*/  ISETP.GT.AND P1, PT, R56, 0x38, PT ;  /* 0x000000383800780c */ /* 0x000fe20003f24270 */
[----:B------:R-:W0:Y:S01]  /*53d0*/  SHFL.IDX PT, R73, R24, 0x1, 0x1c1f ;  /* 0x003c1f0018497f89 */ /* 0x000e2200000e0000 */
[----:B-1----:R-:W-:Y:S01]  /*53e0*/  FSEL R38, R38, -INF , P2 ;  /* 0xff80000026267808 */ /* 0x002fe20001000000 */
[----:B------:R-:W1:Y:S01]  /*53f0*/  MUFU.TANH R41, R41 ;  /* 0x0000002900297308 */ /* 0x000e620000002400 */
[----:B------:R-:W-:-:S02]  /*5400*/  FMNMX.FTZ R51, R37, R52, !PT ;  /* 0x0000003425337209 */ /* 0x000fc40007810000 */
[----:B------:R-:W-:Y:S02]  /*5410*/  ISETP.GT.AND P2, PT, R56, 0x39, PT ;  /* 0x000000393800780c */ /* 0x000fe40003f44270 */
[----:B--2---:R-:W-:Y:S02]  /*5420*/  FSEL R39, R39, -INF , P1 ;  /* 0xff80000027277808 */ /* 0x004fe40000800000 */
[----:B------:R-:W-:Y:S01]  /*5430*/  FMNMX.FTZ R52, R38, R51, !PT ;  /* 0x0000003326347209 */ /* 0x000fe20007810000 */
[----:B------:R-:W2:Y:S01]  /*5440*/  MUFU.TANH R42, R42 ;  /* 0x0000002a002a7308 */ /* 0x000ea20000002400 */
[----:B------:R-:W-:Y:S01]  /*5450*/  ISETP.GT.AND P1, PT, R56, 0x40, PT ;  /* 0x000000403800780c */ /* 0x000fe20003f24270 */
[----:B------:R-:W-:Y:S01]  /*5460*/  FMUL.FTZ R51, R76, UR22 ;  /* 0x000000164c337c20 */ /* 0x000fe20008410000 */
[----:B---3--:R-:W-:Y:S02]  /*5470*/  FSEL R40, R40, -INF , P2 ;  /* 0xff80000028287808 */ /* 0x008fe40001000000 */
[----:B------:R-:W-:-:S02]  /*5480*/  FMNMX.FTZ R53, R39, R52, !PT ;  /* 0x0000003427357209 */ /* 0x000fc40007810000 */
[----:B------:R-:W-:Y:S01]  /*5490*/  ISETP.GT.AND P2, PT, R56, 0x41, PT ;  /* 0x000000413800780c */ /* 0x000fe20003f44270 */
[----:B------:R-:W3:Y:S01]  /*54a0*/  MUFU.TANH R44, R44 ;  /* 0x0000002c002c7308 */ /* 0x000ee20000002400 */
[----:B-1----:R-:W-:Y:S02]  /*54b0*/  FSEL R41, R41, -INF , P1 ;  /* 0xff80000029297808 */ /* 0x002fe40000800000 */
[----:B------:R-:W-:Y:S02]  /*54c0*/  FMNMX.FTZ R52, R40, R53, !PT ;  /* 0x0000003528347209 */ /* 0x000fe40007810000 */
[----:B------:R-:W-:Y:S01]  /*54d0*/  ISETP.GT.AND P1, PT, R56, 0x48, PT ;  /* 0x000000483800780c */ /* 0x000fe20003f24270 */
[----:B0-----:R-:W-:Y:S01]  /*54e0*/  IMAD.IADD R73, R122, 0x1, R73 ;  /* 0x000000017a497824 */ /* 0x001fe200078e0249 */
[----:B------:R-:W-:Y:S01]  /*54f0*/  FMNMX.FTZ R53, R41, R52, !PT ;  /* 0x0000003429357209 */ /* 0x000fe20007810000 */
[----:B------:R-:W0:Y:S01]  /*5500*/  MUFU.TANH R43, R43 ;  /* 0x0000002b002b7308 */ /* 0x000e220000002400 */
[----:B--2---:R-:W-:-:S02]  /*5510*/  FSEL R42, R42, -INF , P2 ;  /* 0xff8000002a2a7808 */ /* 0x004fc40001000000 */
[----:B------:R-:W-:Y:S02]  /*5520*/  ISETP.GT.AND P2, PT, R56, 0x49, PT ;  /* 0x000000493800780c */ /* 0x000fe40003f44270 */
[----:B------:R-:W-:Y:S02]  /*5530*/  FMNMX.FTZ R53, R42, R53, !PT ;  /* 0x000000352a357209 */ /* 0x000fe40007810000 */
[----:B------:R-:W-:Y:S01]  /*5540*/  ISETP.GT.AND P3, PT, R73, 0x1, PT ;  /* 0x000000014900780c */ /* 0x000fe20003f64270 */
[----:B------:R-:W1:Y:S01]  /*5550*/  MUFU.TANH R45, R45 ;  /* 0x0000002d002d7308 */ /* 0x000e620000002400 */
[----:B---3--:R-:W-:Y:S02]  /*5560*/  FSEL R44, R44, -INF , P1 ;  /* 0xff8000002c2c7808 */ /* 0x008fe40000800000 */
        /* <DEDUP_REMOVED lines=37> */
[----:B------:R-:W-:Y:S01]  /*57c0*/  FMNMX.FTZ R58, R52, R57, !PT ;  /* 0x00000039343a7209 */ /* 0x000fe20007810000 */
[----:B------:R-:W-:Y:S01]  /*57d0*/  FMUL.FTZ R57, R63, UR22 ;  /* 0x000000163f397c20 */ /* 0x000fe20008410000 */
[----:B------:R-:W-:Y:S01]  /*57e0*/  FMUL.FTZ R63, R74, UR22 ;  /* 0x000000164a3f7c20 */ /* 0x000fe20008410000 */
[----:B------:R-:W2:Y:S01]  /*57f0*/  MUFU.TANH R84, R84 ;  /* 0x0000005400547308 */ /* 0x000ea20000002400 */
[----:B0-----:R-:W-:Y:S02]  /*5800*/  FSEL R53, R80, -INF , P1 ;  /* 0xff80000050357808 */ /* 0x001fe40000800000 */
[----:B------:R-:W-:-:S02]  /*5810*/  ISETP.GT.AND P1, PT, R56, 0x78, PT ;  /* 0x000000783800780c */ /* 0x000fc40003f24270 */
[----:B------:R-:W-:-:S03]  /*5820*/  FMNMX.FTZ R59, R53, R58, !PT ;  /* 0x0000003a353b7209 */ /* 0x000fc60007810000 */
[----:B------:R-:W0:Y:S01]  /*5830*/  MUFU.TANH R85, R85 ;  /* 0x0000005500557308 */ /* 0x000e220000002400 */
[----:B-1----:R-:W-:Y:S02]  /*5840*/  FSEL R54, R81, -INF , P2 ;  /* 0xff80000051367808 */ /* 0x002fe40001000000 */
[----:B------:R-:W-:Y:S02]  /*5850*/  ISETP.GT.AND P2, PT, R56, 0x79, PT ;  /* 0x000000793800780c */ /* 0x000fe40003f44270 */
[----:B------:R-:W-:-:S03]  /*5860*/  FMNMX.FTZ R59, R54, R59, !PT ;  /* 0x0000003b363b7209 */ /* 0x000fc60007810000 */
[----:B------:R-:W1:Y:S01]  /*5870*/  MUFU.TANH R5, R5 ;  /* 0x0000000500057308 */ /* 0x000e620000002400 */
[----:B--2---:R-:W-:-:S04]  /*5880*/  FSEL R58, R84, -INF , P1 ;  /* 0xff800000543a7808 */ /* 0x004fc80000800000 */
[----:B------:R-:W-:Y:S01]  /*5890*/  FMNMX.FTZ R61, R58, R59, !PT ;  /* 0x0000003b3a3d7209 */ /* 0x000fe20007810000 */
[----:B------:R-:W-:Y:S01]  /*58a0*/  FMUL.FTZ R59, R66, UR22 ;  /* 0x00000016423b7c20 */ /* 0x000fe20008410000 */
[----:B------:R-:W-:Y:S01]  /*58b0*/  FMUL.FTZ R66, R79, UR22 ;  /* 0x000000164f427c20 */ /* 0x000fe20008410000 */
[----:B------:R-:W2:Y:S01]  /*58c0*/  MUFU.TANH R6, R6 ;  /* 0x0000000600067308 */ /* 0x000ea20000002400 */
[----:B0-----:R-:W-:Y:S02]  /*58d0*/  FSEL R56, R85, -INF , P2 ;  /* 0xff80000055387808 */ /* 0x001fe40001000000 */
[----:B------:R-:W-:Y:S02]  /*58e0*/  ISETP.GT.AND P2, PT, R73, RZ, PT ;  /* 0x000000ff4900720c */ /* 0x000fe40003f44270 */
[----:B------:R-:W-:Y:S01]  /*58f0*/  FMNMX.FTZ R65, R56, R61, !PT ;  /* 0x0000003d38417209 */ /* 0x000fe20007810000 */
[----:B------:R-:W-:Y:S02]  /*5900*/  FMUL.FTZ R61, R70, UR22 ;  /* 0x00000016463d7c20 */ /* 0x000fe40008410000 */
[----:B------:R-:W0:Y:S01]  /*5910*/  MUFU.TANH R7, R7 ;  /* 0x0000000700077308 */ /* 0x000e220000002400 */
[----:B-1----:R-:W-:Y:S01]  /*5920*/  FSEL R5, R5, -INF , P2 ;  /* 0xff80000005057808 */ /* 0x002fe20001000000 */
[----:B------:R-:W1:Y:S01]  /*5930*/  SHFL.BFLY PT, R64, R65, 0x2, 0x1f ;  /* 0x0c401f0041407f89 */ /* 0x000e6200000e0000 */
[----:B------:R-:W-:-:S05]  /*5940*/  ISETP.GT.AND P2, PT, R73, 0x8, PT ;  /* 0x000000084900780c */ /* 0x000fca0003f44270 */
[----:B------:R-:W3:Y:S01]  /*5950*/  MUFU.TANH R8, R8 ;  /* 0x0000000800087308 */ /* 0x000ee20000002400 */
[----:B--2---:R-:W-:Y:S02]  /*5960*/  FSEL R74, R6, -INF , P3 ;  /* 0xff800000064a7808 */ /* 0x004fe40001800000 */
[----:B------:R-:W-:-:S05]  /*5970*/  ISETP.GT.AND P3, PT, R73, 0x9, PT ;  /* 0x000000094900780c */ /* 0x000fca0003f64270 */
[----:B------:R-:W2:Y:S01]  /*5980*/  MUFU.TANH R9, R9 ;  /* 0x0000000900097308 */ /* 0x000ea20000002400 */
[----:B0-----:R-:W-:Y:S02]  /*5990*/  FSEL R7, R7, -INF , P2 ;  /* 0xff80000007077808 */ /* 0x001fe40001000000 */
[----:B------:R-:W-:-:S05]  /*59a0*/  ISETP.GT.AND P2, PT, R73, 0x10, PT ;  /* 0x000000104900780c */ /* 0x000fca0003f44270 */
[----:B------:R-:W0:Y:S01]  /*59b0*/  MUFU.TANH R10, R10 ;  /* 0x0000000a000a7308 */ /* 0x000e220000002400 */
[----:B---3--:R-:W-:Y:S02]  /*59c0*/  FSEL R8, R8, -INF , P3 ;  /* 0xff80000008087808 */ /* 0x008fe40001800000 */
[----:B-1----:R-:W-:Y:S01]  /*59d0*/  FMNMX.FTZ R69, R65, R64, !PT ;  /* 0x0000004041457209 */ /* 0x002fe20007810000 */
[----:B------:R-:W-:Y:S01]  /*59e0*/  FMUL.FTZ R64, R75, UR22 ;  /* 0x000000164b407c20 */ /* 0x000fe20008410000 */
[----:B------:R-:W-:Y:S01]  /*59f0*/  FMNMX.FTZ R75, R5, R4, !PT ;  /* 0x00000004054b7209 */ /* 0x000fe20007810000 */
[----:B------:R-:W-:Y:S01]  /*5a00*/  FMUL.FTZ R65, R78, UR22 ;  /* 0x000000164e417c20 */ /* 0x000fe20008410000 */
[----:B------:R-:W-:Y:S01]  /*5a10*/  ISETP.GT.AND P3, PT, R73, 0x11, PT ;  /* 0x000000114900780c */ /* 0x000fe20003f64270 */
[----:B------:R-:W1:Y:S01]  /*5a20*/  SHFL.BFLY PT, R70, R69, 0x1, 0x1f ;  /* 0x0c201f0045467f89 */ /* 0x000e6200000e0000 */
[----:B------:R-:W3:Y:S01]  /*5a30*/  MUFU.TANH R11, R11 ;  /* 0x0000000b000b7308 */ /* 0x000ee20000002400 */
[----:B------:R-:W-:-:S02]  /*5a40*/  FMNMX.FTZ R76, R74, R75, !PT ;  /* 0x0000004b4a4c7209 */ /* 0x000fc40007810000 */
[----:B--2---:R-:W-:Y:S02]  /*5a50*/  FSEL R75, R9, -INF , P2 ;  /* 0xff800000094b7808 */ /* 0x004fe40001000000 */
[----:B------:R-:W-:Y:S02]  /*5a60*/  FMNMX.FTZ R77, R7, R76, !PT ;  /* 0x0000004c074d7209 */ /* 0x000fe40007810000 */
[----:B------:R-:W-:Y:S01]  /*5a70*/  ISETP.GT.AND P2, PT, R73, 0x18, PT ;  /* 0x000000184900780c */ /* 0x000fe20003f44270 */
[----:B------:R-:W-:Y:S01]  /*5a80*/  MUFU.TANH R12, R12 ;  /* 0x0000000c000c7308 */ /* 0x000fe20000002400 */
[----:B------:R-:W-:Y:S02]  /*5a90*/  FMNMX.FTZ R76, R8, R77, !PT ;  /* 0x0000004d084c7209 */ /* 0x000fe40007810000 */
[----:B0-----:R-:W-:Y:S02]  /*5aa0*/  FSEL R10, R10, -INF , P3 ;  /* 0xff8000000a0a7808 */ /* 0x001fe40001800000 */
[----:B------:R-:W-:-:S02]  /*5ab0*/  FMNMX.FTZ R9, R75, R76, !PT ;  /* 0x0000004c4b097209 */ /* 0x000fc40007810000 */
[----:B------:R-:W-:Y:S01]  /*5ac0*/  ISETP.GT.AND P3, PT, R73, 0x19, PT ;  /* 0x000000194900780c */ /* 0x000fe20003f64270 */
[----:B------:R-:W0:Y:S01]  /*5ad0*/  MUFU.TANH R13, R13 ;  /* 0x0000000d000d7308 */ /* 0x000e220000002400 */
[----:B---3--:R-:W-:Y:S02]  /*5ae0*/  FSEL R11, R11, -INF , P2 ;  /* 0xff8000000b0b7808 */ /* 0x008fe40001000000 */
[----:B------:R-:W-:Y:S02]  /*5af0*/  FMNMX.FTZ R76, R10, R9, !PT ;  /* 0x000000090a4c7209 */ /* 0x000fe40007810000 */
[----:B------:R-:W-:Y:S02]  /*5b00*/  ISETP.GT.AND P2, PT, R73, 0x20, PT ;  /* 0x000000204900780c */ /* 0x000fe40003f44270 */
[----:B-1----:R-:W-:Y:S01]  /*5b10*/  FMNMX.FTZ R24, R69, R70, !PT ;  /* 0x0000004645187209 */ /* 0x002fe20007810000 */
[----:B------:R-:W1:Y:S01]  /*5b20*/  MUFU.TANH R14, R14 ;  /* 0x0000000e000e7308 */ /* 0x000e620000002400 */
[----:B------:R-:W-:Y:S01]  /*5b30*/  FMNMX.FTZ R77, R11, R76, !PT ;  /* 0x0000004c0b4d7209 */ /* 0x000fe20007810000 */
[----:B------:R-:W-:Y:S01]  /*5b40*/  FMUL.FTZ R69, R86, UR22 ;  /* 0x0000001656457c20 */ /* 0x000fe20008410000 */
[C---:B------:R-:W-:Y:S01]  /*5b50*/  FSETP.NEU.FTZ.AND P1, PT, R24.reuse, -INF , PT ;  /* 0xff8000001800780b */ /* 0x040fe20003f3d000 */
[----:B------:R-:W-:-:S04]  /*5b60*/  FMUL.FTZ R71, R24, UR21 ;  /* 0x0000001518477c20 */ /* 0x000fc80008410000 */
[----:B------:R-:W2:Y:S01]  /*5b70*/  MUFU.TANH R15, R15 ;  /* 0x0000000f000f7308 */ /* 0x000ea20000002400 */
[----:B------:R-:W-:Y:S02]  /*5b80*/  FSEL R71, R71, RZ, P1 ;  /* 0x000000ff47477208 */ /* 0x000fe40000800000 */
[----:B0-----:R-:W-:Y:S02]  /*5b90*/  FSEL R13, R13, -INF , P2 ;  /* 0xff8000000d0d7808 */ /* 0x001fe40001000000 */
[C---:B------:R-:W-:Y:S01]  /*5ba0*/  ISETP.GT.AND P2, PT, R73.reuse, 0x28, PT ;  /* 0x000000284900780c */ /* 0x040fe20003f44270 */
[--C-:B------:R-:W-:Y:S01]  /*5bb0*/  FFMA.FTZ R78, R30, UR21, -R71.reuse ;  /* 0x000000151e4e7c23 */ /* 0x100fe20008010847 */
[----:B------:R-:W-:Y:S01]  /*5bc0*/  FSEL R30, R12, -INF , P3 ;  /* 0xff8000000c1e7808 */ /* 0x000fe20001800000 */
[----:B------:R-:W0:Y:S01]  /*5bd0*/  MUFU.TANH R20, R20 ;  /* 0x0000001400147308 */ /* 0x000e220000002400 */
[----:B------:R-:W-:Y:S01]  /*5be0*/  ISETP.GT.AND P3, PT, R73, 0x21, PT ;  /* 0x000000214900780c */ /* 0x000fe20003f64270 */
[--C-:B------:R-:W-:Y:S01]  /*5bf0*/  FFMA.FTZ R146, R32, UR21, -R71.reuse ;  /* 0x0000001520927c23 */ /* 0x100fe20008010847 */
[----:B------:R-:W-:Y:S01]  /*5c00*/  FMNMX.FTZ R12, R30, R77, !PT ;  /* 0x0000004d1e0c7209 */ /* 0x000fe20007810000 */
[--C-:B------:R-:W-:Y:S01]  /*5c10*/  FFMA.FTZ R140, R33, UR21, -R71.reuse ;  /* 0x00000015218c7c23 */ /* 0x100fe20008010847 */
[----:B-1----:R-:W-:Y:S01]  /*5c20*/  FSEL R14, R14, -INF , P3 ;  /* 0xff8000000e0e7808 */ /* 0x002fe20001800000 */
[--C-:B------:R-:W-:Y:S01]  /*5c30*/  FFMA.FTZ R142, R35, UR21, -R71.reuse ;  /* 0x00000015238e7c23 */ /* 0x100fe20008010847 */
[----:B------:R-:W-:Y:S01]  /*5c40*/  FMNMX.FTZ R77, R13, R12, !PT ;  /* 0x0000000c0d4d7209 */ /* 0x000fe20007810000 */
[----:B------:R-:W1:Y:S01]  /*5c50*/  MUFU.TANH R21, R21 ;  /* 0x0000001500157308 */ /* 0x000e620000002400 */
[----:B------:R-:W-:Y:S01]  /*5c60*/  ISETP.GT.AND P3, PT, R73, 0x29, PT ;  /* 0x000000294900780c */ /* 0x000fe20003f64270 */
[--C-:B------:R-:W-:Y:S01]  /*5c70*/  FFMA.FTZ R12, R31, UR21, -R71.reuse ;  /* 0x000000151f0c7c23 */ /* 0x100fe20008010847 */
[----:B--2---:R-:W-:Y:S01]  /*5c80*/  FSEL R32, R15, -INF , P2 ;  /* 0xff8000000f207808 */ /* 0x004fe20001000000 */
[--C-:B------:R-:W-:Y:S01]  /*5c90*/  FFMA.FTZ R15, R34, UR21, -R71.reuse ;  /* 0x00000015220f7c23 */ /* 0x100fe20008010847 */
[----:B------:R-:W-:Y:S01]  /*5ca0*/  FMNMX.FTZ R77, R14, R77, !PT ;  /* 0x0000004d0e4d7209 */ /* 0x000fe20007810000 */
[--C-:B------:R-:W-:Y:S01]  /*5cb0*/  FFMA.FTZ R136, R37, UR21, -R71.reuse ;  /* 0x0000001525887c23 */ /* 0x100fe20008010847 */
[----:B------:R-:W-:Y:S01]  /*5cc0*/  ISETP.GT.AND P2, PT, R73, 0x30, PT ;  /* 0x000000304900780c */ /* 0x000fe20003f44270 */
[----:B------:R-:W2:Y:S01]  /*5cd0*/  MUFU.TANH R25, R25 ;  /* 0x0000001900197308 */ /* 0x000ea20000002400 */
[----:B0-----:R-:W-:Y:S01]  /*5ce0*/  FSEL R20, R20, -INF , P3 ;  /* 0xff80000014147808 */ /* 0x001fe20001800000 */
[--C-:B------:R-:W-:Y:S01]  /*5cf0*/  FFMA.FTZ R132, R41, UR21, -R71.reuse ;  /* 0x0000001529847c23 */ /* 0x100fe20008010847 */
[----:B------:R-:W-:Y:S01]  /*5d00*/  FMNMX.FTZ R77, R32, R77, !PT ;  /* 0x0000004d204d7209 */ /* 0x000fe20007810000 */
[--C-:B------:R-:W-:Y:S01]  /*5d10*/  FFMA.FTZ R41, R43, UR21, -R71.reuse ;  /* 0x000000152b297c23 */ /* 0x100fe20008010847 */
[----:B------:R-:W-:Y:S01]  /*5d20*/  ISETP.GT.AND P3, PT, R73, 0x31, PT ;  /* 0x000000314900780c */ /* 0x000fe20003f64270 */
[--C-:B------:R-:W-:Y:S01]  /*5d30*/  FFMA.FTZ R134, R44, UR21, -R71.reuse ;  /* 0x000000152c867c23 */ /* 0x100fe20008010847 */
[----:B------:R-:W-:Y:S01]  /*5d40*/  FMNMX.FTZ R76, R20, R77, !PT ;  /* 0x0000004d144c7209 */ /* 0x000fe20007810000 */
[----:B------:R-:W0:Y:S01]  /*5d50*/  MUFU.TANH R26, R26 ;  /* 0x0000001a001a7308 */ /* 0x000e220000002400 */
[----:B-1----:R-:W-:Y:S01]  /*5d60*/  FSEL R21, R21, -INF , P2 ;  /* 0xff80000015157808 */ /* 0x002fe20001000000 */
[--C-:B------:R-:W-:Y:S01]  /*5d70*/  FFMA.FTZ R40, R40, UR21, -R71.reuse ;  /* 0x0000001528287c23 */ /* 0x100fe20008010847 */
[----:B------:R-:W-:Y:S01]  /*5d80*/  ISETP.GT.AND P2, PT, R73, 0x38, PT ;  /* 0x000000384900780c */ /* 0x000fe20003f44270 */
[--C-:B------:R-:W-:Y:S01]  /*5d90*/  FFMA.FTZ R148, R125, UR21, -R71.reuse ;  /* 0x000000157d947c23 */ /* 0x100fe20008010847 */
[----:B------:R-:W-:Y:S01]  /*5da0*/  FMNMX.FTZ R76, R21, R76, !PT ;  /* 0x0000004c154c7209 */ /* 0x000fe20007810000 */
[--C-:B------:R-:W-:Y:S01]  /*5db0*/  FFMA.FTZ R70, R124, UR21, -R71.reuse ;  /* 0x000000157c467c23 */ /* 0x100fe20008010847 */
[--C-:B------:R-:W-:Y:S01]  /*5dc0*/  FFMA.FTZ R130, R47, UR21, -R71.reuse ;  /* 0x000000152f827c23 */ /* 0x100fe20008010847 */
[----:B------:R-:W1:Y:S01]  /*5dd0*/  MUFU.TANH R27, R27 ;  /* 0x0000001b001b7308 */ /* 0x000e620000002400 */
[----:B--2---:R-:W-:Y:S01]  /*5de0*/  FSEL R31, R25, -INF , P3 ;  /* 0xff800000191f7808 */ /* 0x004fe20001800000 */
[--C-:B------:R-:W-:Y:S01]  /*5df0*/  FFMA.FTZ R150, R123, UR21, -R71.reuse ;  /* 0x000000157b967c23 */ /* 0x100fe20008010847 */
[----:B------:R-:W-:Y:S01]  /*5e00*/  ISETP.GT.AND P3, PT, R73, 0x39, PT ;  /* 0x000000394900780c */ /* 0x000fe20003f64270 */
[--C-:B------:R-:W-:Y:S01]  /*5e10*/  FFMA.FTZ R6, R121, UR21, -R71.reuse ;  /* 0x0000001579067c23 */ /* 0x100fe20008010847 */
[----:B------:R-:W-:Y:S01]  /*5e20*/  FMNMX.FTZ R25, R31, R76, !PT ;  /* 0x0000004c1f197209 */ /* 0x000fe20007810000 */
[--C-:B------:R-:W-:Y:S01]  /*5e30*/  FFMA.FTZ R144, R120, UR21, -R71.reuse ;  /* 0x0000001578907c23 */ /* 0x100fe20008010847 */
[--C-:B------:R-:W-:Y:S01]  /*5e40*/  FFMA.FTZ R128, R45, UR21, -R71.reuse ;  /* 0x000000152d807c23 */ /* 0x100fe20008010847 */
[----:B------:R-:W2:Y:S01]  /*5e50*/  MUFU.TANH R28, R28 ;  /* 0x0000001c001c7308 */ /* 0x000ea20000002400 */
[----:B0-----:R-:W-:Y:S01]  /*5e60*/  FSEL R26, R26, -INF , P2 ;  /* 0xff8000001a1a7808 */ /* 0x001fe20001000000 */
[--C-:B------:R-:W-:Y:S01]  /*5e70*/  FFMA.FTZ R38, R38, UR21, -R71.reuse ;  /* 0x0000001526267c23 */ /* 0x100fe20008010847 */
[----:B------:R-:W-:Y:S01]  /*5e80*/  ISETP.GT.AND P2, PT, R73, 0x40, PT ;  /* 0x000000404900780c */ /* 0x000fe20003f44270 */
[--C-:B------:R-:W-:Y:S01]  /*5e90*/  FFMA.FTZ R138, R39, UR21, -R71.reuse ;  /* 0x00000015278a7c23 */ /* 0x100fe20008010847 */
[----:B------:R-:W-:Y:S01]  /*5ea0*/  FMNMX.FTZ R76, R26, R25, !PT ;  /* 0x000000191a4c7209 */ /* 0x000fe20007810000 */
[--C-:B------:R-:W-:Y:S01]  /*5eb0*/  FFMA.FTZ R42, R42, UR21, -R71.reuse ;  /* 0x000000152a2a7c23 */ /* 0x100fe20008010847 */
[--C-:B------:R-:W-:Y:S01]  /*5ec0*/  FFMA.FTZ R39, R48, UR21, -R71.reuse ;  /* 0x0000001530277c23 */ /* 0x100fe20008010847 */
        /* <DEDUP_REMOVED lines=10> */
[----:B------:R-:W-:Y:S01]  /*5f70*/  FFMA.FTZ R122, R58, UR21, -R71 ;  /* 0x000000153a7a7c23 */ /* 0x000fe20008010847 */
[----:B------:R-:W-:-:S02]  /*5f80*/  ISETP.GT.AND P2, PT, R73, 0x48, PT ;  /* 0x000000484900780c */ /* 0x000fc40003f44270 */
[----:B------:R-:W-:Y:S01]  /*5f90*/  FMNMX.FTZ R28, R34, R25, !PT ;  /* 0x00000019221c7209 */ /* 0x000fe20007810000 */
[----:B------:R-:W-:Y:S02]  /*5fa0*/  FFMA.FTZ R25, R36, UR21, -R71 ;  /* 0x0000001524197c23 */ /* 0x000fe40008010847 */
        /* <DEDUP_REMOVED lines=52> */
[----:B------:R0:W-:Y:S01]  /*62f0*/  MUFU.EX2 R35, R40 ;  /* 0x0000002800237308 */ /* 0x0001e20000000800 */
[----:B-1----:R-:W-:-:S04]  /*6300*/  FSEL R69, R69, -INF , P2 ;  /* 0xff80000045457808 */ /* 0x002fc80001000000 */
[----:B------:R-:W-:-:S03]  /*6310*/  FMNMX.FTZ R37, R69, R28, !PT ;  /* 0x0000001c45257209 */ /* 0x000fc60007810000 */
[----:B------:R-:W-:Y:S01]  /*6320*/  MUFU.EX2 R148, R148 ;  /* 0x0000009400947308 */ /* 0x000fe20000000800 */
[----:B--2---:R-:W-:Y:S01]  /*6330*/  FSEL R72, R72, -INF , P3 ;  /* 0xff80000048487808 */ /* 0x004fe20001800000 */
[----:B0-----:R-:W-:-:S03]  /*6340*/  FFMA.FTZ R40, R46, UR21, -R71 ;  /* 0x000000152e287c23 */ /* 0x001fc60008010847 */
[----:B------:R-:W-:-:S03]  /*6350*/  FMNMX.FTZ R37, R72, R37, !PT ;  /* 0x0000002548257209 */ /* 0x000fc60007810000 */
[----:B------:R-:W-:Y:S02]  /*6360*/  MUFU.EX2 R70, R70 ;  /* 0x0000004600467308 */ /* 0x000fe40000000800 */
[----:B------:R-:W0:Y:S06]  /*6370*/  SHFL.BFLY PT, R28, R37, 0x2, 0x1f ;  /* 0x0c401f00251c7f89 */ /* 0x000e2c00000e0000 */
[----:B------:R-:W-:Y:S08]  /*6380*/  MUFU.EX2 R150, R150 ;  /* 0x0000009600967308 */ /* 0x000ff00000000800 */
[----:B------:R-:W-:Y:S08]  /*6390*/  MUFU.EX2 R6, R6 ;  /* 0x0000000600067308 */ /* 0x000ff00000000800 */
[----:B------:R-:W-:Y:S01]  /*63a0*/  MUFU.EX2 R144, R144 ;  /* 0x0000009000907308 */ /* 0x000fe20000000800 */
[----:B0-----:R-:W-:Y:S01]  /*63b0*/  FMNMX.FTZ R36, R37, R28, !PT ;  /* 0x0000001c25247209 */ /* 0x001fe20007810000 */
[----:B------:R-:W-:-:S04]  /*63c0*/  FFMA.FTZ R37, R52, UR21, -R71 ;  /* 0x0000001534257c23 */ /* 0x000fc80008010847 */
[----:B------:R-:W0:Y:S02]  /*63d0*/  SHFL.BFLY PT, R43, R36, 0x1, 0x1f ;  /* 0x0c201f00242b7f89 */ /* 0x000e2400000e0000 */
[----:B------:R-:W-:Y:S08]  /*63e0*/  MUFU.EX2 R9, R78 ;  /* 0x0000004e00097308 */ /* 0x000ff00000000800 */
[----:B------:R-:W-:Y:S08]  /*63f0*/  MUFU.EX2 R146, R146 ;  /* 0x0000009200927308 */ /* 0x000ff00000000800 */
[----:B------:R-:W-:Y:S01]  /*6400*/  MUFU.EX2 R12, R12 ;  /* 0x0000000c000c7308 */ /* 0x000fe20000000800 */
[----:B0-----:R-:W-:-:S07]  /*6410*/  FMNMX.FTZ R28, R36, R43, !PT ;  /* 0x0000002b241c7209 */ /* 0x001fce0007810000 */
[----:B------:R-:W-:Y:S01]  /*6420*/  MUFU.EX2 R140, R140 ;  /* 0x0000008c008c7308 */ /* 0x000fe20000000800 */
[----:B------:R-:W-:Y:S01]  /*6430*/  FFMA.FTZ R43, R56, UR21, -R71 ;  /* 0x00000015382b7c23 */ /* 0x000fe20008010847 */
[C---:B------:R-:W-:Y:S01]  /*6440*/  FSETP.NEU.FTZ.AND P2, PT, R28.reuse, -INF , PT ;  /* 0xff8000001c00780b */ /* 0x040fe20003f5d000 */
[----:B------:R-:W-:-:S05]  /*6450*/  FMUL.FTZ R44, R28, UR21 ;  /* 0x000000151c2c7c20 */ /* 0x000fca0008410000 */
[----:B------:R-:W-:Y:S01]  /*6460*/  MUFU.EX2 R15, R15 ;  /* 0x0000000f000f7308 */ /* 0x000fe20000000800 */
[----:B------:R-:W-:-:S05]  /*6470*/  FSEL R44, R44, RZ, P2 ;  /* 0x000000ff2c2c7208 */ /* 0x000fca0001000000 */
[--C-:B------:R-:W-:Y:S01]  /*6480*/  FFMA.FTZ R46, R8, UR21, -R44.reuse ;  /* 0x00000015082e7c23 */ /* 0x100fe2000801082c */
[--C-:B------:R-:W-:Y:S01]  /*6490*/  FFMA.FTZ R8, R14, UR21, -R44.reuse ;  /* 0x000000150e087c23 */ /* 0x100fe2000801082c */
[--C-:B------:R-:W-:Y:S01]  /*64a0*/  FFMA.FTZ R147, R11, UR21, -R44.reuse ;  /* 0x000000150b937c23 */ /* 0x100fe2000801082c */
[----:B------:R-:W-:Y:S01]  /*64b0*/  FSEL R14, R24, RZ, P1 ;  /* 0x000000ff180e7208 */ /* 0x000fe20000800000 */
[--C-:B------:R-:W-:Y:S01]  /*64c0*/  FFMA.FTZ R149, R5, UR21, -R44.reuse ;  /* 0x0000001505957c23 */ /* 0x100fe2000801082c */
[----:B------:R-:W-:Y:S01]  /*64d0*/  FSEL R11, R28, RZ, P2 ;  /* 0x000000ff1c0b7208 */ /* 0x000fe20001000000 */
[--C-:B------:R-:W-:Y:S01]  /*64e0*/  FFMA.FTZ R47, R74, UR21, -R44.reuse ;  /* 0x000000154a2f7c23 */ /* 0x100fe2000801082c */
[--C-:B------:R-:W-:Y:S01]  /*64f0*/  FFMA.FTZ R151, R7, UR21, -R44.reuse ;  /* 0x0000001507977c23 */ /* 0x100fe2000801082c */
[----:B------:R-:W-:Y:S01]  /*6500*/  FADD.FTZ R14, -R14, R3 ;  /* 0x000000030e0e7221 */ /* 0x000fe20000010100 */
[----:B------:R-:W-:Y:S01]  /*6510*/  FFMA.FTZ R145, R75, UR21, -R44 ;  /* 0x000000154b917c23 */ /* 0x000fe2000801082c */
[----:B------:R-:W-:Y:S01]  /*6520*/  FADD.FTZ R11, -R11, R4 ;  /* 0x000000040b0b7221 */ /* 0x000fe20000010100 */
[----:B------:R-:W-:Y:S01]  /*6530*/  MUFU.EX2 R149, R149 ;  /* 0x0000009500957308 */ /* 0x000fe20000000800 */
[----:B------:R-:W-:Y:S01]  /*6540*/  FMUL.FTZ R3, R14, UR21 ;  /* 0x000000150e037c20 */ /* 0x000fe20008410000 */
[--C-:B------:R-:W-:Y:S01]  /*6550*/  FFMA.FTZ R45, R10, UR21, -R44.reuse ;  /* 0x000000150a2d7c23 */ /* 0x100fe2000801082c */
[----:B------:R-:W-:Y:S01]  /*6560*/  FMUL.FTZ R4, R11, UR21 ;  /* 0x000000150b047c20 */ /* 0x000fe20008410000 */
        /* <DEDUP_REMOVED lines=24> */
[----:B------:R-:W-:Y:S01]  /*66f0*/  FFMA.FTZ R123, R69, UR21, -R44 ;  /* 0x00000015457b7c23 */ /* 0x000fe2000801082c */
[----:B------:R-:W-:-:S03]  /*6700*/  FADD.FTZ R11, R70, R11 ;  /* 0x0000000b460b7221 */ /* 0x000fc60000010000 */
[----:B------:R-:W0:Y:S01]  /*6710*/  MUFU.EX2 R151, R151 ;  /* 0x0000009700977308 */ /* 0x000e220000000800 */
[----:B-1----:R-:W-:Y:S01]  /*6720*/  FFMA.FTZ R0, R4, R0, R149 ;  /* 0x0000000004007223 */ /* 0x002fe20000010095 */
        /* <DEDUP_REMOVED lines=12> */
[----:B------:R-:W-:-:S06]  /*67f0*/  FADD.FTZ R2, R140, R11 ;  /* 0x0000000b8c027221 */ /* 0x000fcc0000010000 */
        /* <DEDUP_REMOVED lines=21> */
[----:B------:R2:W3:Y:S01]  /*6950*/  MUFU.EX2 R27, R38 ;  /* 0x00000026001b7308 */ /* 0x0004e20000000800 */
[----:B0-----:R-:W-:-:S07]  /*6960*/  FADD.FTZ R2, R136, R11 ;  /* 0x0000000b88027221 */ /* 0x001fce0000010000 */
[----:B------:R-:W0:Y:S01]  /*6970*/  MUFU.EX2 R5, R5 ;  /* 0x0000000500057308 */ /* 0x000e220000000800 */
[----:B-1----:R-:W-:Y:S01]  /*6980*/  FADD.FTZ R0, R137, R0 ;  /* 0x0000000089007221 */ /* 0x002fe20000010000 */
[----:B--2---:R-:W-:-:S06]  /*6990*/  FFMA.FTZ R38, R49, UR21, -R71 ;  /* 0x0000001531267c23 */ /* 0x004fcc0008010847 */
[----:B------:R-:W1:Y:S01]  /*69a0*/  MUFU.EX2 R138, R138 ;  /* 0x0000008a008a7308 */ /* 0x000e620000000800 */
[----:B---3--:R-:W-:-:S07]  /*69b0*/  FADD.FTZ R11, R27, R2 ;  /* 0x000000021b0b7221 */ /* 0x008fce0000010000 */
[----:B------:R-:W2:Y:S01]  /*69c0*/  MUFU.EX2 R139, R139 ;  /* 0x0000008b008b7308 */ /* 0x000ea20000000800 */
[----:B0-----:R-:W-:-:S07]  /*69d0*/  FADD.FTZ R0, R5, R0 ;  /* 0x0000000005007221 */ /* 0x001fce0000010000 */
[----:B------:R-:W0:Y:S01]  /*69e0*/  MUFU.EX2 R30, R30 ;  /* 0x0000001e001e7308 */ /* 0x000e220000000800 */
[----:B-1----:R-:W-:-:S04]  /*69f0*/  FADD.FTZ R2, R138, R11 ;  /* 0x0000000b8a027221 */ /* 0x002fc80000010000 */
[----:B------:R-:W-:-:S03]  /*6a00*/  FADD.FTZ R13, R35, R2 ;  /* 0x00000002230d7221 */ /* 0x000fc60000010000 */
        /* <DEDUP_REMOVED lines=10> */
[----:B------:R-:W-:-:S06]  /*6ab0*/  FFMA.FTZ R13, R66, UR21, -R44 ;  /* 0x00000015420d7c23 */ /* 0x000fcc000801082c */
        /* <DEDUP_REMOVED lines=60> */
.L_x_2393:
[----:B------:R-:W-:Y:S01]  /*6e80*/  UISETP.GT.AND UP0, UPT, UR25, UR23, UPT ;  /* 0x000000171900728c */ /* 0x000fe2000bf04270 */
[-C--:B------:R-:W-:Y:S01]  /*6e90*/  FMUL.FTZ R88, R88, R3.reuse ;  /* 0x0000000358587220 */ /* 0x080fe20000410000 */
[----:B------:R-:W-:Y:S01]  /*6ea0*/  ULEA UR6, UR24, UR45, 0x3 ;  /* 0x0000002d18067291 */ /* 0x000fe2000f8e183f */
[-C--:B------:R-:W-:Y:S01]  /*6eb0*/  FMUL.FTZ R89, R89, R3.reuse ;  /* 0x0000000359597220 */ /* 0x080fe20000410000 */
[----:B------:R-:W-:Y:S01]  /*6ec0*/  UIADD3 UR7, UR25, -0x1, URZ ;  /* 0xffffffff19077890 */ /* 0x000fe2000fffe03f */
[-C--:B------:R-:W-:Y:S01]  /*6ed0*/  FMUL.FTZ R92, R92, R3.reuse ;  /* 0x000000035c5c7220 */ /* 0x080fe20000410000 */
[----:B------:R-:W-:Y:S01]  /*6ee0*/  UIADD3 UR6, UR6, 0x16860, URZ ;  /* 0x0001686006067890 */ /* 0x000fe2000fffe03f */
[----:B------:R-:W-:Y:S01]  /*6ef0*/  PLOP3.LUT P1, PT, PT, PT, UP0, 0x80, 0x0 ;  /* 0x000000000000781c */ /* 0x000fe20003f2f008 */
[----:B------:R-:W-:Y:S01]  /*6f00*/  UMOV UR26, UR48 ;  /* 0x00000030001a7c82 */ /* 0x000fe20008000000 */
[----:B------:R-:W-:Y:S01]  /*6f10*/  UMOV UR24, UR47 ;  /* 0x0000002f00187c82 */ /* 0x000fe20008000000 */
[----:B------:R-:W-:Y:S01]  /*6f20*/  UPRMT UR6, UR43, 0x654, UR6 ;  /* 0x000006542b067896 */ /* 0x000fe20008000006 */
[-C--:B------:R-:W-:Y:S01]  /*6f30*/  FMUL.FTZ R93, R93, R3.reuse ;  /* 0x000000035d5d7220 */ /* 0x080fe20000410000 */
[----:B------:R-:W-:Y:S01]  /*6f40*/  UMOV UR25, UR7 ;  /* 0x0000000700197c82 */ /* 0x000fe20008000000 */
        /* <DEDUP_REMOVED lines=62> */
[----:B------:R-:W-:Y:S01]  /*7330*/  MOV R4, R28 ;  /* 0x0000001c00047202 */ /* 0x000fe20000000f00 */
[----:B------:R-:W-:Y:S06]  /*7340*/  @P1 BRA `(.L_x_2394) ;  /* 0xffffffd000601947 */ /* 0x000fec000383ffff */
[----:B------:R-:W-:-:S05]  /*7350*/  UMOV UR25, UR7 ;  /* 0x0000000700197c82 */ /* 0x000fca0008000000 */
.L_x_2383:
[----:B------:R-:W-:-:S06]  /*7360*/  UISETP.GE.AND UP0, UPT, UR25, UR42, UPT ;  /* 0x0000002a1900728c */ /* 0x000fcc000bf06270 */
[----:B------:R-:W-:-:S13]  /*7370*/  PLOP3.LUT P1, PT, PT, PT, UP0, 0x80, 0x0 ;  /* 0x000000000000781c */ /* 0x000fda0003f2f008 */
[----:B------:R-:W-:Y:S05]  /*7380*/  @!P1 BRA `(.L_x_2395) ;  /* 0x00000024004c9947 */ /* 0x000fea0003800000 */
[----:B------:R-:W-:Y:S01]  /*7390*/  IMAD.MOV.U32 R3, RZ, RZ, R28 ;  /* 0x000000ffff037224 */ /* 0x000fe200078e001c */
[----:B------:R-:W-:Y:S01]  /*73a0*/  UMOV UR24, UR48 ;  /* 0x0000003000187c82 */ /* 0x000fe20008000000 */
[----:B------:R-:W-:Y:S01]  /*73b0*/  IMAD.MOV.U32 R4, RZ, RZ, R24 ;  /* 0x000000ffff047224 */ /* 0x000fe200078e0018 */
[----:B------:R-:W-:Y:S01]  /*73c0*/  UMOV UR23, UR47 ;  /* 0x0000002f00177c82 */ /* 0x000fe20008000000 */
[----:B------:R-:W-:Y:S01]  /*73d0*/  ULDC UR22, c[0x0][0x9d8] ;  /* 0x0002760000167ab9 */ /* 0x000fe20000000800 */
[----:B------:R-:W-:-:S05]  /*73e0*/  ULDC UR21, c[0x0][0x988] ;  /* 0x0002620000157ab9 */ /* 0x000fca0000000800 */
.L_x_2406:
        /* <DEDUP_REMOVED lines=9> */
.L_x_2397:
[----:B------:R-:W-:Y:S01]  /*7480*/  ULEA UR6, UR47, UR45, 0x3 ;  /* 0x0000002d2f067291 */ /* 0x000fe2000f8e183f */
[----:B------:R-:W-:-:S05]  /*7490*/  IMAD.U32 R5, RZ, RZ, UR48 ;  /* 0x00000030ff057e24 */ /* 0x000fca000f8e00ff */
[----:B------:R-:W-:-:S04]  /*74a0*/  SHF.L.U32 R5, R5, 0x1f, RZ ;  /* 0x0000001f05057819 */ /* 0x000fc800000006ff */
[----:B------:R0:W1:Y:S01]  /*74b0*/  SYNCS.PHASECHK.TRANS64.TRYWAIT P1, [UR6+0x16830], R5 ;  /* 0x01683005ff0075a7 */ /* 0x0000620008020146 */
[----:B------:R-:W-:Y:S05]  /*74c0*/  @!P0 BRA `(.L_x_2398) ;  /* 0x0000000000048947 */ /* 0x000fea0003800000 */
[----:B------:R-:W-:Y:S01]  /*74d0*/  BPT.TRAP 0x1 ;  /* 0x000000040000795c */ /* 0x000fe20000300000 */
.L_x_2398:
[----:B-1----:R-:W-:Y:S05]  /*74e0*/  @P1 BRA `(.L_x_2396) ;  /* 0x0000000000081947 */ /* 0x002fea0003800000 */
[----:B------:R-:W1:Y:S02]  /*74f0*/  SYNCS.PHASECHK.TRANS64.TRYWAIT P1, [UR6+0x16830], R5 ;  /* 0x01683005ff0075a7 */ /* 0x000e640008020146 */
[----:B-1----:R-:W-:Y:S05]  /*7500*/  @!P1 BRA `(.L_x_2399) ;  /* 0x000000b400e49947 */ /* 0x002fea0003800000 */
.L_x_2396:
        /* <DEDUP_REMOVED lines=27> */
.L_x_2401:
[----:B------:R-:W-:Y:S01]  /*76c0*/  ULEA UR6, UR23, UR45, 0x3 ;  /* 0x0000002d17067291 */ /* 0x000fe2000f8e183f */
[----:B------:R-:W-:-:S05]  /*76d0*/  IMAD.U32 R5, RZ, RZ, UR24 ;  /* 0x00000018ff057e24 */ /* 0x000fca000f8e00ff */
[----:B------:R-:W-:-:S04]  /*76e0*/  SHF.L.U32 R5, R5, 0x1f, RZ ;  /* 0x0000001f05057819 */ /* 0x000fc800000006ff */
[----:B------:R0:W1:Y:S01]  /*76f0*/  SYNCS.PHASECHK.TRANS64.TRYWAIT P1, [UR6+0x16850], R5 ;  /* 0x01685005ff0075a7 */ /* 0x0000620008020146 */
[----:B------:R-:W-:Y:S05]  /*7700*/  @!P0 BRA `(.L_x_2402) ;  /* 0x0000000000048947 */ /* 0x000fea0003800000 */
[----:B------:R-:W-:Y:S01]  /*7710*/  BPT.TRAP 0x1 ;  /* 0x000000040000795c */ /* 0x000fe20000300000 */
.L_x_2402:
[----:B-1----:R-:W-:Y:S05]  /*7720*/  @P1 BRA `(.L_x_2400) ;  /* 0x0000000000081947 */ /* 0x002fea0003800000 */
[----:B------:R-:W1:Y:S02]  /*7730*/  SYNCS.PHASECHK.TRANS64.TRYWAIT P1, [UR6+0x16850], R5 ;  /* 0x01685005ff0075a7 */ /* 0x000e640008020146 */
[----:B-1----:R-:W-:Y:S05]  /*7740*/  @!P1 BRA `(.L_x_2403) ;  /* 0x000000b4006c9947 */ /* 0x002fea0003800000 */
.L_x_2400:
        /* <DEDUP_REMOVED lines=52> */
.L_x_2404:
        /* <DEDUP_REMOVED lines=75> */
[----:B------:R-:W-:-:S03]  /*7f40*/  ULEA UR6, UR47, UR45, 0x3 ;  /* 0x0000002d2f067291 */ /* 0x000fc6000f8e183f */
        /* <DEDUP_REMOVED lines=122> */
[----:B-1----:R-:W-:-:S05]  /*86f0*/  FMNMX.FTZ R80, R77, R24, !PT ;  /* 0x000000184d507209 */ /* 0x002fca0007810000 */
[----:B------:R-:W1:Y:S01]  /*8700*/  SHFL.BFLY PT, R81, R80, 0x1, 0x1f ;  /* 0x0c201f0050517f89 */ /* 0x000e6200000e0000 */
[----:B0-----:R-:W-:-:S05]  /*8710*/  FMNMX.FTZ R82, R79, R28, !PT ;  /* 0x0000001c4f527209 */ /* 0x001fca0007810000 */
[----:B------:R-:W0:Y:S01]  /*8720*/  SHFL.BFLY PT, R83, R82, 0x1, 0x1f ;  /* 0x0c201f0052537f89 */ /* 0x000e2200000e0000 */
[----:B-1----:R-:W-:-:S05]  /*8730*/  FMNMX.FTZ R24, R80, R81, !PT ;  /* 0x0000005150187209 */ /* 0x002fca0007810000 */
[C---:B------:R-:W-:Y:S01]  /*8740*/  FMUL.FTZ R78, R24.reuse, UR21 ;  /* 0x00000015184e7c20 */ /* 0x040fe20008410000 */
[----:B------:R-:W-:-:S03]  /*8750*/  FADD.FTZ R4, -R24, R4 ;  /* 0x0000000418047221 */ /* 0x000fc60000010100 */
[--C-:B------:R-:W-:Y:S01]  /*8760*/  FFMA.FTZ R77, R30, UR21, -R78.reuse ;  /* 0x000000151e4d7c23 */ /* 0x100fe2000801084e */
[--C-:B------:R-:W-:Y:S01]  /*8770*/  FFMA.FTZ R30, R34, UR21, -R78.reuse ;  /* 0x00000015221e7c23 */ /* 0x100fe2000801084e */
[----:B------:R-:W-:Y:S01]  /*8780*/  FMUL.FTZ R4, R4, UR21 ;  /* 0x0000001504047c20 */ /* 0x000fe20008410000 */
[--C-:B------:R-:W-:Y:S01]  /*8790*/  FFMA.FTZ R148, R5, UR21, -R78.reuse ;  /* 0x0000001505947c23 */ /* 0x100fe2000801084e */
[--C-:B------:R-:W-:Y:S01]  /*87a0*/  FFMA.FTZ R132, R45, UR21, -R78.reuse ;  /* 0x000000152d847c23 */ /* 0x100fe2000801084e */
[--C-:B------:R-:W-:Y:S01]  /*87b0*/  FFMA.FTZ R150, R9, UR21, -R78.reuse ;  /* 0x0000001509967c23 */ /* 0x100fe2000801084e */
[--C-:B------:R-:W-:Y:S01]  /*87c0*/  FFMA.FTZ R79, R25, UR21, -R78.reuse ;  /* 0x00000015194f7c23 */ /* 0x100fe2000801084e */
[----:B0-----:R-:W-:Y:S01]  /*87d0*/  FMNMX.FTZ R28, R82, R83, !PT ;  /* 0x00000053521c7209 */ /* 0x001fe20007810000 */
[--C-:B------:R-:W-:Y:S01]  /*87e0*/  FFMA.FTZ R82, R6, UR21, -R78.reuse ;  /* 0x0000001506527c23 */ /* 0x100fe2000801084e */
[----:B------:R-:W-:Y:S01]  /*87f0*/  MUFU.EX2 R4, R4 ;  /* 0x0000000400047308 */ /* 0x000fe20000000800 */
[--C-:B------:R-:W-:Y:S01]  /*8800*/  FFMA.FTZ R81, R10, UR21, -R78.reuse ;  /* 0x000000150a517c23 */ /* 0x100fe2000801084e */
[--C-:B------:R-:W-:Y:S01]  /*8810*/  FFMA.FTZ R25, R42, UR21, -R78.reuse ;  /* 0x000000152a197c23 */ /* 0x100fe2000801084e */
[C---:B------:R-:W-:Y:S01]  /*8820*/  FADD.FTZ R3, -R28.reuse, R3 ;  /* 0x000000031c037221 */ /* 0x040fe20000010100 */
[----:B------:R-:W-:Y:S01]  /*8830*/  FMUL.FTZ R34, R28, UR21 ;  /* 0x000000151c227c20 */ /* 0x000fe20008410000 */
[--C-:B------:R-:W-:Y:S01]  /*8840*/  FFMA.FTZ R144, R13, UR21, -R78.reuse ;  /* 0x000000150d907c23 */ /* 0x100fe2000801084e */
[----:B------:R-:W-:Y:S01]  /*8850*/  FFMA.FTZ R80, R14, UR21, -R78 ;  /* 0x000000150e507c23 */ /* 0x000fe2000801084e */
[----:B------:R-:W-:Y:S01]  /*8860*/  FMUL.FTZ R3, R3, UR21 ;  /* 0x0000001503037c20 */ /* 0x000fe20008410000 */
[--C-:B------:R-:W-:Y:S01]  /*8870*/  FFMA.FTZ R149, R7, UR21, -R34.reuse ;  /* 0x0000001507957c23 */ /* 0x100fe20008010822 */
[--C-:B------:R-:W-:Y:S01]  /*8880*/  FFMA.FTZ R45, R8, UR21, -R34.reuse ;  /* 0x00000015082d7c23 */ /* 0x100fe20008010822 */
[----:B------:R-:W0:Y:S01]  /*8890*/  MUFU.EX2 R148, R148 ;  /* 0x0000009400947308 */ /* 0x000e220000000800 */
[--C-:B------:R-:W-:Y:S01]  /*88a0*/  FFMA.FTZ R151, R11, UR21, -R34.reuse ;  /* 0x000000150b977c23 */ /* 0x100fe20008010822 */
[--C-:B------:R-:W-:Y:S01]  /*88b0*/  FFMA.FTZ R42, R12, UR21, -R34.reuse ;  /* 0x000000150c2a7c23 */ /* 0x100fe20008010822 */
[----:B------:R-:W-:Y:S01]  /*88c0*/  FFMA.FTZ R145, R15, UR21, -R34 ;  /* 0x000000150f917c23 */ /* 0x000fe20008010822 */
[----:B------:R-:W-:Y:S01]  /*88d0*/  FFMA.FTZ R138, R41, UR21, -R78 ;  /* 0x00000015298a7c23 */ /* 0x000fe2000801084e */
[----:B------:R-:W-:Y:S01]  /*88e0*/  FFMA.FTZ R41, R20, UR21, -R34 ;  /* 0x0000001514297c23 */ /* 0x000fe20008010822 */
[----:B------:R-:W-:Y:S01]  /*88f0*/  FFMA.FTZ R146, R21, UR21, -R78 ;  /* 0x0000001515927c23 */ /* 0x000fe2000801084e */
[----:B------:R-:W-:Y:S01]  /*8900*/  FFMA.FTZ R147, R26, UR21, -R34 ;  /* 0x000000151a937c23 */ /* 0x000fe20008010822 */
[----:B------:R-:W-:Y:S01]  /*8910*/  MUFU.EX2 R3, R3 ;  /* 0x0000000300037308 */ /* 0x000fe20000000800 */
[--C-:B------:R-:W-:Y:S01]  /*8920*/  FFMA.FTZ R140, R29, UR21, -R78.reuse ;  /* 0x000000151d8c7c23 */ /* 0x100fe2000801084e */
[----:B------:R-:W-:Y:S01]  /*8930*/  FFMA.FTZ R29, R38, UR21, -R78 ;  /* 0x00000015261d7c23 */ /* 0x000fe2000801084e */
[--C-:B------:R-:W-:Y:S01]  /*8940*/  FFMA.FTZ R38, R27, UR21, -R34.reuse ;  /* 0x000000151b267c23 */ /* 0x100fe20008010822 */
[----:B------:R-:W-:Y:S01]  /*8950*/  FFMA.FTZ R141, R31, UR21, -R34 ;  /* 0x000000151f8d7c23 */ /* 0x000fe20008010822 */
[----:B------:R-:W-:Y:S01]  /*8960*/  FFMA.FTZ R136, R37, UR21, -R78 ;  /* 0x0000001525887c23 */ /* 0x000fe2000801084e */
[----:B------:R-:W-:Y:S01]  /*8970*/  FFMA.FTZ R37, R32, UR21, -R34 ;  /* 0x0000001520257c23 */ /* 0x000fe20008010822 */
[----:B------:R-:W-:Y:S01]  /*8980*/  FFMA.FTZ R142, R33, UR21, -R78 ;  /* 0x00000015218e7c23 */ /* 0x000fe2000801084e */
        /* <DEDUP_REMOVED lines=9> */
[----:B------:R-:W-:Y:S01]  /*8a20*/  FFMA.FTZ R133, R47, UR21, -R34 ;  /* 0x000000152f857c23 */ /* 0x000fe20008010822 */
[----:B------:R-:W-:Y:S01]  /*8a30*/  FFMA.FTZ R21, R46, UR21, -R78 ;  /* 0x000000152e157c23 */ /* 0x000fe2000801084e */
[----:B------:R-:W-:Y:S01]  /*8a40*/  FFMA.FTZ R26, R48, UR21, -R34 ;  /* 0x00000015301a7c23 */ /* 0x000fe20008010822 */
[----:B------:R-:W-:Y:S01]  /*8a50*/  FFMA.FTZ R134, R49, UR21, -R78 ;  /* 0x0000001531867c23 */ /* 0x000fe2000801084e */
[----:B------:R-:W-:Y:S01]  /*8a60*/  FFMA.FTZ R135, R51, UR21, -R34 ;  /* 0x0000001533877c23 */ /* 0x000fe20008010822 */
[----:B------:R-:W-:Y:S01]  /*8a70*/  FFMA.FTZ R14, R50, UR21, -R78 ;  /* 0x00000015320e7c23 */ /* 0x000fe2000801084e */
[----:B------:R-:W-:Y:S01]  /*8a80*/  FFMA.FTZ R20, R52, UR21, -R34 ;  /* 0x0000001534147c23 */ /* 0x000fe20008010822 */
[----:B------:R-:W2:Y:S01]  /*8a90*/  MUFU.EX2 R45, R45 ;  /* 0x0000002d002d7308 */ /* 0x000ea20000000800 */
[----:B-1----:R-:W-:Y:S01]  /*8aa0*/  FFMA.FTZ R0, R3, R0, R149 ;  /* 0x0000000003007223 */ /* 0x002fe20000010095 */
[----:B------:R-:W-:Y:S01]  /*8ab0*/  FFMA.FTZ R128, R53, UR21, -R78 ;  /* 0x0000001535807c23 */ /* 0x000fe2000801084e */
[----:B------:R-:W-:Y:S01]  /*8ac0*/  FFMA.FTZ R129, R55, UR21, -R34 ;  /* 0x0000001537817c23 */ /* 0x000fe20008010822 */
[----:B------:R-:W-:Y:S01]  /*8ad0*/  FFMA.FTZ R13, R54, UR21, -R78 ;  /* 0x00000015360d7c23 */ /* 0x000fe2000801084e */
[----:B------:R-:W-:Y:S01]  /*8ae0*/  FFMA.FTZ R15, R56, UR21, -R34 ;  /* 0x00000015380f7c23 */ /* 0x000fe20008010822 */
[----:B------:R-:W-:Y:S01]  /*8af0*/  FFMA.FTZ R130, R57, UR21, -R78 ;  /* 0x0000001539827c23 */ /* 0x000fe2000801084e */
[----:B------:R-:W-:Y:S01]  /*8b00*/  FFMA.FTZ R131, R59, UR21, -R34 ;  /* 0x000000153b837c23 */ /* 0x000fe20008010822 */
[----:B------:R-:W1:Y:S01]  /*8b10*/  MUFU.EX2 R150, R150 ;  /* 0x0000009600967308 */ /* 0x000e620000000800 */
[----:B0-----:R-:W-:Y:S01]  /*8b20*/  FADD.FTZ R7, R82, R7 ;  /* 0x0000000752077221 */ /* 0x001fe20000010000 */
[----:B------:R-:W-:Y:S01]  /*8b30*/  FFMA.FTZ R10, R58, UR21, -R78 ;  /* 0x000000153a0a7c23 */ /* 0x000fe2000801084e */
[----:B------:R-:W-:Y:S01]  /*8b40*/  FFMA.FTZ R12, R60, UR21, -R34 ;  /* 0x000000153c0c7c23 */ /* 0x000fe20008010822 */
[----:B------:R-:W-:Y:S01]  /*8b50*/  FFMA.FTZ R124, R61, UR21, -R78 ;  /* 0x000000153d7c7c23 */ /* 0x000fe2000801084e */
[----:B------:R-:W-:Y:S01]  /*8b60*/  FFMA.FTZ R125, R63, UR21, -R34 ;  /* 0x000000153f7d7c23 */ /* 0x000fe20008010822 */
[--C-:B------:R-:W-:Y:S01]  /*8b70*/  FFMA.FTZ R9, R62, UR21, -R78.reuse ;  /* 0x000000153e097c23 */ /* 0x100fe2000801084e */
[----:B------:R-:W-:Y:S01]  /*8b80*/  FFMA.FTZ R126, R65, UR21, -R78 ;  /* 0x00000015417e7c23 */ /* 0x000fe2000801084e */
[----:B------:R-:W0:Y:S01]  /*8b90*/  MUFU.EX2 R151, R151 ;  /* 0x0000009700977308 */ /* 0x000e220000000800 */
[----:B--2---:R-:W-:Y:S01]  /*8ba0*/  FADD.FTZ R0, R45, R0 ;  /* 0x000000002d007221 */ /* 0x004fe20000010000 */
[----:B------:R-:W-:Y:S01]  /*8bb0*/  FFMA.FTZ R127, R67, UR21, -R34 ;  /* 0x00000015437f7c23 */ /* 0x000fe20008010822 */
[----:B------:R-:W-:Y:S01]  /*8bc0*/  FFMA.FTZ R6, R66, UR21, -R78 ;  /* 0x0000001542067c23 */ /* 0x000fe2000801084e */
[----:B------:R-:W-:Y:S01]  /*8bd0*/  FFMA.FTZ R8, R68, UR21, -R34 ;  /* 0x0000001544087c23 */ /* 0x000fe20008010822 */
[----:B------:R-:W-:Y:S01]  /*8be0*/  FFMA.FTZ R120, R69, UR21, -R78 ;  /* 0x0000001545787c23 */ /* 0x000fe2000801084e */
[----:B------:R-:W-:Y:S01]  /*8bf0*/  FFMA.FTZ R121, R71, UR21, -R34 ;  /* 0x0000001547797c23 */ /* 0x000fe20008010822 */
[--C-:B------:R-:W-:Y:S01]  /*8c00*/  FFMA.FTZ R5, R70, UR21, -R78.reuse ;  /* 0x0000001546057c23 */ /* 0x100fe2000801084e */
[----:B------:R-:W2:Y:S01]  /*8c10*/  MUFU.EX2 R81, R81 ;  /* 0x0000005100517308 */ /* 0x000ea20000000800 */
[----:B-1----:R-:W-:Y:S01]  /*8c20*/  FADD.FTZ R2, R150, R7 ;  /* 0x0000000796027221 */ /* 0x002fe20000010000 */
[----:B------:R-:W-:Y:S01]  /*8c30*/  FFMA.FTZ R122, R73, UR21, -R78 ;  /* 0x00000015497a7c23 */ /* 0x000fe2000801084e */
[----:B------:R-:W-:Y:S01]  /*8c40*/  FFMA.FTZ R123, R75, UR21, -R34 ;  /* 0x000000154b7b7c23 */ /* 0x000fe20008010822 */
[----:B------:R-:W-:-:S04]  /*8c50*/  FFMA.FTZ R33, R74, UR21, -R78 ;  /* 0x000000154a217c23 */ /* 0x000fc8000801084e */
        /* <DEDUP_REMOVED lines=38> */
[----:B------:R-:W-:-:S06]  /*8ec0*/  FFMA.FTZ R11, R64, UR21, -R34 ;  /* 0x00000015400b7c23 */ /* 0x000fcc0008010822 */
        /* <DEDUP_REMOVED lines=32> */
[--C-:B------:R-:W-:Y:S01]  /*90d0*/  FFMA.FTZ R7, R72, UR21, -R34.reuse ;  /* 0x0000001548077c23 */ /* 0x100fe20008010822 */
[----:B------:R-:W-:-:S05]  /*90e0*/  FFMA.FTZ R34, R76, UR21, -R34 ;  /* 0x000000154c227c23 */ /* 0x000fca0008010822 */
        /* <DEDUP_REMOVED lines=48> */
.L_x_2405:
        /* <DEDUP_REMOVED lines=77> */
.L_x_2395:
[----:B------:R-:W-:Y:S06]  /*98c0*/  BAR.ARV 0x8, 0x200 ;  /* 0x0208000000007b1d */ /* 0x000fec0000002000 */
[----:B------:R-:W-:Y:S05]  /*98d0*/  @!P0 BRA `(.L_x_2407) ;  /* 0x0000000000048947 */ /* 0x000fea0003800000 */
[----:B------:R-:W-:Y:S01]  /*98e0*/  BPT.TRAP 0x1 ;  /* 0x000000040000795c */ /* 0x000fe20000300000 */
.L_x_2407:
[----:B------:R-:W-:Y:S01]  /*98f0*/  ULEA UR5, UR47, UR45, 0x3 ;  /* 0x0000002d2f057291 */ /* 0x000fe2000f8e183f */
[----:B------:R-:W-:-:S05]  /*9900*/  IMAD.U32 R3, RZ, RZ, UR48 ;  /* 0x00000030ff037e24 */ /* 0x000fca000f8e00ff */
[----:B------:R-:W-:-:S04]  /*9910*/  SHF.L.U32 R3, R3, 0x1f, RZ ;  /* 0x0000001f03037819 */ /* 0x000fc800000006ff */
[----:B------:R0:W1:Y:S01]  /*9920*/  SYNCS.PHASECHK.TRANS64.TRYWAIT P1, [UR5+0x16850], R3 ;  /* 0x01685003ff0075a7 */ /* 0x0000620008020145 */
[----:B------:R-:W-:Y:S05]  /*9930*/  @!P0 BRA `(.L_x_2408) ;  /* 0x0000000000048947 */ /* 0x000fea0003800000 */
[----:B------:R-:W-:Y:S01]  /*9940*/  BPT.TRAP 0x1 ;  /* 0x000000040000795c */ /* 0x000fe20000300000 */
.L_x_2408:
[----:B-1----:R-:W-:Y:S05]  /*9950*/  @P1 BRA `(.L_x_2409) ;  /* 0x0000000000081947 */ /* 0x002fea0003800000 */
[----:B------:R-:W1:Y:S02]  /*9960*/  SYNCS.PHASECHK.TRANS64.TRYWAIT P1, [UR5+0x16850], R3 ;  /* 0x01685003ff0075a7 */ /* 0x000e640008020145 */
[----:B-1----:R-:W-:Y:S05]  /*9970*/  @!P1 BRA `(.L_x_2410) ;  /* 0x0000009000f89947 */ /* 0x002fea0003800000 */
.L_x_2409:
[----:B------:R-:W-:Y:S01]  /*9980*/  UIADD3 UR45, UR45, 0x400, URZ ;  /* 0x000004002d2d7890 */ /* 0x000fe2000fffe03f */
[----:B------:R-:W-:Y:S01]  /*9990*/  WARPGROUP.ARRIVE ;  /* 0x00000000000079c5 */ /* 0x000fe20000000000 */
[----:B------:R-:W-:Y:S01]  /*99a0*/  UMOV UR7, 0x40000040 ;  /* 0x4000004000077882 */ /* 0x000fe20000000000 */
[----:B01----:R-:W0:Y:S01]  /*99b0*/  SHFL.BFLY PT, R3, R2, 0x2, 0x1f ;  /* 0x0c401f0002037f89 */ /* 0x003e2200000e0000 */
[----:B------:R-:W-:Y:S01]  /*99c0*/  USHF.R.U32.HI UR45, URZ, 0x4, UR45 ;  /* 0x000000043f2d7899 */ /* 0x000fe2000801162d */
[----:B------:R-:W-:Y:S02]  /*99d0*/  IMAD.U32 R10, RZ, RZ, UR21 ;  /* 0x00000015ff0a7e24 */ /* 0x000fe4000f8e00ff */
[----:B------:R-:W1:Y:S01]  /*99e0*/  SHFL.BFLY PT, R5, R0, 0x2, 0x1f ;  /* 0x0c401f0000057f89 */ /* 0x000e6200000e0000 */
[----:B------:R-:W-:-:S04]  /*99f0*/  ULOP3.LUT UR4, UR45, 0x3fff, URZ, 0xc0, !UPT ;  /* 0x00003fff2d047892 */ /* 0x000fc8000f8ec03f */
[----:B------:R-:W-:-:S07]  /*9a00*/  ULEA UR4, UR47, UR4, 0xa ;  /* 0x000000042f047291 */ /* 0x000fce000f8e503f */
[----:B------:R-:W-:Y:S02]  /*9a10*/  UMOV UR6, UR4 ;  /* 0x0000000400067c82 */ /* 0x000fe40008000000 */
[----:B------:R-:W-:Y:S01]  /*9a20*/  HGMMA.64x64x16.F32.BF16 R88, R148, gdesc[UR4].tnspB, R88, gsb0 ;  /* 0x40e0000494587df0 */ /* 0x000fe20008001858 */
[----:B------:R-:W-:Y:S01]  /*9a30*/  UIADD3 UR6, UR4, 0x80, URZ ;  /* 0x0000008004067890 */ /* 0x000fe2000fffe03f */
[----:B------:R-:W-:Y:S01]  /*9a40*/  UMOV UR7, 0x40000040 ;  /* 0x4000004000077882 */ /* 0x000fe20000000000 */
[----:B0-----:R-:W-:Y:S01]  /*9a50*/  FADD.FTZ R3, R3, R2 ;  /* 0x0000000203037221 */ /* 0x001fe20000010000 */
[----:B------:R-:W-:Y:S01]  /*9a60*/  MOV R2, 0xff800000 ;  /* 0xff80000000027802 */ /* 0x000fe20000000f00 */
[----:B-1----:R-:W-:-:S03]  /*9a70*/  FADD.FTZ R5, R5, R0 ;  /* 0x0000000005057221 */ /* 0x002fc60000010000 */
[----:B------:R-:W0:Y:S01]  /*9a80*/  SHFL.BFLY PT, R4, R3, 0x1, 0x1f ;  /* 0x0c201f0003047f89 */ /* 0x000e2200000e0000 */
[----:B------:R-:W-:-:S03]  /*9a90*/  IMAD.MOV.U32 R0, RZ, RZ, RZ ;  /* 0x000000ffff007224 */ /* 0x000fc600078e00ff */
[----:B------:R-:W1:Y:S01]  /*9aa0*/  SHFL.BFLY PT, R6, R5, 0x1, 0x1f ;  /* 0x0c201f0005067f89 */ /* 0x000e6200000e0000 */
[----:B0-----:R-:W-:Y:S01]  /*9ab0*/  FADD.FTZ R8, R3, R4 ;  /* 0x0000000403087221 */ /* 0x001fe20000010000 */
[----:B------:R-:W-:Y:S02]  /*9ac0*/  IMAD.MOV.U32 R3, RZ, RZ, -0x800000 ;  /* 0xff800000ff037424 */ /* 0x000fe400078e00ff */
[----:B-1----:R-:W-:Y:S02]  /*9ad0*/  FADD.FTZ R9, R5, R6 ;  /* 0x0000000605097221 */ /* 0x002fe40000010000 */
[----:B------:R-:W-:Y:S01]  /*9ae0*/  FSETP.NE.FTZ.AND P1, PT, R8, RZ, PT ;  /* 0x000000ff0800720b */ /* 0x000fe20003f35000 */
[----:B------:R-:W-:Y:S02]  /*9af0*/  IMAD.MOV.U32 R6, RZ, RZ, RZ ;  /* 0x000000ffff067224 */ /* 0x000fe400078e00ff */
[----:B------:R-:W-:Y:S01]  /*9b00*/  IMAD.U32 R5, RZ, RZ, UR21 ;  /* 0x00000015ff057e24 */ /* 0x000fe2000f8e00ff */
        /* <DEDUP_REMOVED lines=45> */
[----:B0-23--:R-:W-:Y:S05]  /*9de0*/  @!P0 BRA `(.L_x_2411) ;  /* 0x0000000000048947 */ /* 0x00dfea0003800000 */
[----:B------:R-:W-:Y:S01]  /*9df0*/  BPT.TRAP 0x1 ;  /* 0x000000040000795c */ /* 0x000fe20000300000 */
.L_x_2411:
        /* <DEDUP_REMOVED lines=42> */
.L_x_2375:
[----:B------:R-:W0:Y:S01]  /*a0a0*/  S2R R5, SR_CgaCtaId ;  /* 0x0000000000057919 */ /* 0x000e220000008800 */
[----:B------:R-:W-:Y:S01]  /*a0b0*/  MOV R0, 0x400 ;  /* 0x0000040000007802 */ /* 0x000fe20000000f00 */
[----:B------:R-:W-:Y:S01]  /*a0c0*/  BSSY B0, `(.L_x_2412) ;  /* 0x0000234000007945 */ /* 0x000fe20003800000 */
[----:B------:R-:W-:Y:S02]  /*a0d0*/  BAR.SYNC.DEFER_BLOCKING 0x5, 0x200 ;  /* 0x0148000000007b1d */ /* 0x000fe40000010000 */
[----:B0-----:R-:W-:-:S05]  /*a0e0*/  LEA R0, R5, R0, 0x18 ;  /* 0x0000000005007211 */ /* 0x001fca00078ec0ff */
[----:B------:R-:W0:Y:S02]  /*a0f0*/  LDS.128 R28, [R0+0x168d0] ;  /* 0x0168d000001c7984 */ /* 0x000e240000000c00 */
[----:B0-----:R-:W-:Y:S02]  /*a100*/  R2UR UR6, R29 ;  /* 0x000000001d0672ca */ /* 0x001fe400000e0000 */
[----:B------:R-:W-:Y:S01]  /*a110*/  R2UR UR5, R30 ;  /* 0x000000001e0572ca */ /* 0x000fe200000e0000 */
[----:B------:R-:W-:Y:S06]  /*a120*/  BAR.ARV 0x4, 0x200 ;  /* 0x0108000000007b1d */ /* 0x000fec0000002000 */
[----:B------:R-:W-:Y:S08]  /*a130*/  @P0 BRA `(.L_x_2413) ;  /* 0x0000001800100947 */ /* 0x000ff00003800000 */
[----:B------:R-:W2:Y:S01]  /*a140*/  LDL R4, [R1+0x2c] ;  /* 0x00002c0001047983 */ /* 0x000ea20000100800 */
[----:B------:R-:W-:Y:S01]  /*a150*/  F2FP.BF16.F32.PACK_AB R12, R105, R104 ;  /* 0x00000068690c723e */ /* 0x000fe200000010ff */
[----:B------:R-:W-:Y:S01]  /*a160*/  USHF.L.U32 UR4, UR37, 0x2, URZ ;  /* 0x0000000225047899 */ /* 0x000fe2000800063f */
[----:B------:R-:W-:Y:S01]  /*a170*/  F2FP.BF16.F32.PACK_AB R14, R109, R108 ;  /* 0x0000006c6d0e723e */ /* 0x000fe200000010ff */
[----:B------:R-:W0:Y:S01]  /*a180*/  S2R R5, SR_SWINHI ;  /* 0x0000000000057919 */ /* 0x000e220000002f00 */
[----:B------:R-:W-:Y:S01]  /*a190*/  F2FP.BF16.F32.PACK_AB R15, R111, R110 ;  /* 0x0000006e6f0f723e */ /* 0x000fe200000010ff */
[----:B------:R-:W-:Y:S01]  /*a1a0*/  ULDC.64 UR10, c[0x0][0xc00] ;  /* 0x00030000000a7ab9 */ /* 0x000fe20000000a00 */
[----:B------:R-:W-:Y:S01]  /*a1b0*/  F2FP.BF16.F32.PACK_AB R24, R113, R112 ;  /* 0x000000707118723e */ /* 0x000fe200000010ff */
[----:B------:R-:W-:Y:S01]  /*a1c0*/  USHF.L.U64.HI UR12, UR37, 0x2, UR38 ;  /* 0x00000002250c7899 */ /* 0x000fe20008010226 */
[----:B------:R-:W-:Y:S01]  /*a1d0*/  F2FP.BF16.F32.PACK_AB R25, R115, R114 ;  /* 0x000000727319723e */ /* 0x000fe200000010ff */
[----:B------:R-:W-:Y:S01]  /*a1e0*/  UIADD3 UR7, UP0, UR4, UR10, URZ ;  /* 0x0000000a04077290 */ /* 0x000fe2000ff1e03f */
[----:B------:R-:W-:-:S02]  /*a1f0*/  F2FP.BF16.F32.PACK_AB R26, R117, R116 ;  /* 0x00000074751a723e */ /* 0x000fc400000010ff */
[----:B------:R-:W-:Y:S01]  /*a200*/  F2FP.BF16.F32.PACK_AB R27, R119, R118 ;  /* 0x00000076771b723e */ /* 0x000fe200000010ff */
[----:B------:R-:W-:Y:S02]  /*a210*/  UIADD3.X UR8, UR12, UR11, URZ, UP0, !UPT ;  /* 0x0000000b0c087290 */ /* 0x000fe400087fe43f */
[----:B------:R-:W-:-:S04]  /*a220*/  IMAD.U32 R28, RZ, RZ, UR7 ;  /* 0x00000007ff1c7e24 */ /* 0x000fc8000f8e00ff */
        /* <DEDUP_REMOVED lines=41> */
[----:B------:R0:W-:Y:S04]  /*a4c0*/  STSM.16.M88.4 [R33], R12 ;  /* 0x0000000c21007844 */ /* 0x0001e80000000200 */
[----:B------:R1:W-:Y:S01]  /*a4d0*/  STSM.16.M88.4 [R32], R24 ;  /* 0x0000001820007844 */ /* 0x0003e20000000200 */
[----:B------:R-:W-:Y:S08]  /*a4e0*/  BAR.SYNC.DEFER_BLOCKING 0x1, 0x180 ;  /* 0x0046000000007b1d */ /* 0x000ff00000010000 */
[----:B0-----:R-:W0:Y:S01]  /*a4f0*/  LDC R33, c[0x0][0xbe8] ;  /* 0x0002fa00ff217b82 */ /* 0x001e220000000800 */
[----:B------:R-:W2:Y:S01]  /*a500*/  @P0 LDG.E R30, desc[UR54][R28.64] ;  /* 0x000000361c1e0981 */ /* 0x000ea2000c1e1900 */
[----:B------:R-:W-:-:S04]  /*a510*/  UISETP.NE.U32.AND UP0, UPT, UR8, URZ, UPT ;  /* 0x0000003f0800728c */ /* 0x000fc8000bf05070 */
[----:B------:R-:W-:Y:S01]  /*a520*/  UISETP.NE.AND.EX UP0, UPT, UR9, URZ, UPT, UP0 ;  /* 0x0000003f0900728c */ /* 0x000fe2000bf05300 */
[----:B0-----:R-:W-:-:S05]  /*a530*/  ISETP.NE.AND P1, PT, R33, 0x1, PT ;  /* 0x000000012100780c */ /* 0x001fca0003f25270 */
[----:B------:R-:W-:-:S05]  /*a540*/  PLOP3.LUT P4, PT, PT, PT, UP0, 0x80, 0x0 ;  /* 0x000000000000781c */ /* 0x000fca0003f8f008 */
[----:B------:R-:W-:-:S03]  /*a550*/  @UP0 UIADD3 UR8, UP1, UR4, UR8, URZ ;  /* 0x0000000804080290 */ /* 0x000fc6000ff3e03f */
[----:B------:R-:W-:Y:S01]  /*a560*/  ULDC UR4, c[0x0][0xa88] ;  /* 0x0002a20000047ab9 */ /* 0x000fe20000000800 */
[----:B------:R-:W-:Y:S01]  /*a570*/  @UP0 UIADD3.X UR9, UR12, UR9, URZ, UP1, !UPT ;  /* 0x000000090c090290 */ /* 0x000fe20008ffe43f */
[----:B------:R-:W-:Y:S01]  /*a580*/  IMAD.U32 R8, RZ, RZ, UR4 ;  /* 0x00000004ff087e24 */ /* 0x000fe2000f8e00ff */
[----:B------:R-:W-:Y:S01]  /*a590*/  UISETP.NE.AND UP0, UPT, UR46, URZ, UPT ;  /* 0x0000003f2e00728c */ /* 0x000fe2000bf05270 */
[----:B------:R-:W0:Y:S01]  /*a5a0*/  @P1 LDC R6, c[0x0][0xbec] ;  /* 0x0002fb00ff061b82 */ /* 0x000e220000000800 */
[----:B------:R-:W-:Y:S01]  /*a5b0*/  ULDC UR4, c[0x0][0xad4] ;  /* 0x0002b50000047ab9 */ /* 0x000fe20000000800 */
[----:B------:R-:W-:Y:S01]  /*a5c0*/  UMOV UR16, 0x9b8 ;  /* 0x000009b800107882 */ /* 0x000fe20000000000 */
[----:B------:R-:W-:Y:S01]  /*a5d0*/  USEL UR4, UR46, UR4, UP0 ;  /* 0x000000042e047287 */ /* 0x000fe20008000000 */
[----:B------:R-:W-:Y:S01]  /*a5e0*/  IMAD.U32 R4, RZ, RZ, UR8 ;  /* 0x00000008ff047e24 */ /* 0x000fe2000f8e00ff */
[----:B------:R-:W-:-:S03]  /*a5f0*/  MOV R5, UR9 ;  /* 0x0000000900057c02 */ /* 0x000fc60008000f00 */
[----:B------:R-:W3:Y:S01]  /*a600*/  @P1 LDC R9, c[0x0][0xbf0] ;  /* 0x0002fc00ff091b82 */ /* 0x000ee20000000800 */
[----:B------:R-:W-:Y:S01]  /*a610*/  UISETP.GT.AND UP1, UPT, UR4, 0x1, UPT ;  /* 0x000000010400788c */ /* 0x000fe2000bf24270 */
[----:B------:R-:W-:Y:S01]  /*a620*/  VIADD R15, R17, UR40 ;  /* 0x00000028110f7c36 */ /* 0x000fe20008000000 */
[----:B------:R-:W-:Y:S01]  /*a630*/  UISETP.NE.U32.AND UP0, UPT, UR10, URZ, UPT ;  /* 0x0000003f0a00728c */ /* 0x000fe2000bf05070 */
[----:B------:R0:W5:Y:S01]  /*a640*/  @P4 LDG.E R8, desc[UR54][R4.64] ;  /* 0x0000003604084981 */ /* 0x000162000c1e1900 */
[----:B------:R-:W-:Y:S01]  /*a650*/  USEL UR16, UR16, 0x978, UP1 ;  /* 0x0000097810107887 */ /* 0x000fe20008800000 */
[----:B------:R-:W-:Y:S01]  /*a660*/  IMAD.MOV.U32 R7, RZ, RZ, R15 ;  /* 0x000000ffff077224 */ /* 0x000fe200078e000f */
[----:B------:R-:W-:Y:S01]  /*a670*/  UISETP.NE.AND.EX UP0, UPT, UR11, URZ, UPT, UP0 ;  /* 0x0000003f0b00728c */ /* 0x000fe2000bf05300 */
[----:B------:R-:W-:Y:S01]  /*a680*/  UMOV UR4, URZ ;  /* 0x0000003f00047c82 */ /* 0x000fe20008000000 */
[----:B------:R-:W-:Y:S02]  /*a690*/  USEL UR7, UR41, URZ, UP1 ;  /* 0x0000003f29077287 */ /* 0x000fe40008800000 */
[----:B------:R-:W-:-:S02]  /*a6a0*/  USEL UR37, UR37, URZ, !UP0 ;  /* 0x0000003f25257287 */ /* 0x000fc4000c000000 */
[----:B------:R-:W-:Y:S01]  /*a6b0*/  USEL UR38, UR38, URZ, !UP0 ;  /* 0x0000003f26267287 */ /* 0x000fe2000c000000 */
[----:B0-----:R-:W-:-:S03]  /*a6c0*/  @P1 IMAD.HI.U32 R4, R15, R6, RZ ;  /* 0x000000060f041227 */ /* 0x001fc600078e00ff */
[----:B------:R-:W-:Y:S01]  /*a6d0*/  ULDC.64 UR10, c[0x0][UR16+0x220] ;  /* 0x00008800100a7abb */ /* 0x000fe20008000a00 */
[----:B------:R-:W-:Y:S01]  /*a6e0*/  ULDC.64 UR8, c[0x0][UR16+0x218] ;  /* 0x0000860010087abb */ /* 0x000fe20008000a00 */
[----:B------:R-:W-:Y:S01]  /*a6f0*/  ULDC.64 UR12, c[0x0][UR16+0x228] ;  /* 0x00008a00100c7abb */ /* 0x000fe20008000a00 */
[----:B------:R-:W-:Y:S02]  /*a700*/  UIMAD UR11, UR11, UR37, URZ ;  /* 0x000000250b0b72a4 */ /* 0x000fe4000f8e023f */
[----:B------:R-:W-:Y:S02]  /*a710*/  UIMAD.WIDE.U32 UR14, UR8, UR39, URZ ;  /* 0x00000027080e72a5 */ /* 0x000fe4000f8e003f */
[----:B------:R-:W-:Y:S01]  /*a720*/  UIMAD UR17, UR9, UR39, URZ ;  /* 0x00000027091172a4 */ /* 0x000fe2000f8e023f */
[----:B---3--:R-:W-:Y:S01]  /*a730*/  @P1 SHF.R.U32.HI R7, RZ, R9, R4 ;  /* 0x00000009ff071219 */ /* 0x008fe20000011604 */
[----:B------:R-:W-:Y:S02]  /*a740*/  UIMAD.WIDE.U32 UR8, UR10, UR37, URZ ;  /* 0x000000250a0872a5 */ /* 0x000fe4000f8e003f */
[----:B------:R-:W-:-:S02]  /*a750*/  UIMAD.WIDE.U32 UR18, UR12, UR7, URZ ;  /* 0x000000070c1272a5 */ /* 0x000fc4000f8e003f */
[----:B------:R-:W-:Y:S01]  /*a760*/  UIMAD UR7, UR13, UR7, URZ ;  /* 0x000000070d0772a4 */ /* 0x000fe2000f8e023f */
[--C-:B------:R-:W-:Y:S01]  /*a770*/  IMAD.MOV R6, RZ, RZ, -R7.reuse ;  /* 0x000000ffff067224 */ /* 0x100fe200078e0a07 */
[----:B------:R-:W-:Y:S02]  /*a780*/  UIMAD UR11, UR10, UR38, UR11 ;  /* 0x000000260a0b72a4 */ /* 0x000fe4000f8e020b */
[----:B------:R-:W-:Y:S01]  /*a790*/  UIADD3 UR17, UR15, UR17, URZ ;  /* 0x000000110f117290 */ /* 0x000fe2000fffe03f */
[----:B------:R-:W-:Y:S02]  /*a7a0*/  IMAD.U32 R4, RZ, RZ, UR18 ;  /* 0x00000012ff047e24 */ /* 0x000fe4000f8e00ff */
        /* <DEDUP_REMOVED lines=19> */
[----:B------:R-:W-:-:S05]  /*a8e0*/  IMAD.WIDE.U32 R4, R9, UR8, R4 ;  /* 0x0000000809047c25 */ /* 0x000fca000f8e0004 */
[----:B------:R-:W-:Y:S02]  /*a8f0*/  IADD3 R5, R5, R7, RZ ;  /* 0x0000000705057210 */ /* 0x000fe40007ffe0ff */
[----:B------:R-:W-:-:S04]  /*a900*/  LEA R10, P2, R4, UR10, 0x2 ;  /* 0x0000000a040a7c11 */ /* 0x000fc8000f8410ff */
[----:B------:R-:W-:Y:S01]  /*a910*/  LEA.HI.X R11, R4, UR11, R5, 0x2, P2 ;  /* 0x0000000b040b7c11 */ /* 0x000fe200090f1405 */
[----:B-1----:R-:W-:Y:S08]  /*a920*/  @P4 BRA `(.L_x_2414) ;  /* 0x0000000000104947 */ /* 0x002ff00003800000 */
[----:B------:R-:W-:Y:S05]  /*a930*/  @!P0 BRA `(.L_x_2414) ;  /* 0x00000000000c8947 */ /* 0x000fea0003800000 */
[----:B------:R-:W2:Y:S04]  /*a940*/  LDG.E R5, desc[UR54][R28.64] ;  /* 0x000000361c057981 */ /* 0x000ea8000c1e1900 */
[----:B-----5:R-:W2:Y:S02]  /*a950*/  LDG.E R8, desc[UR54][R28.64+0x4] ;  /* 0x000004361c087981 */ /* 0x020ea4000c1e1900 */
[----:B--2---:R-:W-:-:S07]  /*a960*/  IMAD.IADD R8, R8, 0x1, -R5 ;  /* 0x0000000108087824 */ /* 0x004fce00078e0a05 */
.L_x_2414:
[----:B------:R-:W2:Y:S01]  /*a970*/  LDL R12, [R1+0x28] ;  /* 0x00002800010c7983 */ /* 0x000ea20000100800 */
[----:B------:R-:W0:Y:S03]  /*a980*/  S2R R4, SR_TID.X ;  /* 0x0000000000047919 */ /* 0x000e260000002100 */
[----:B------:R-:W-:Y:S04]  /*a990*/  SHFL.IDX PT, R5, R11, RZ, 0x1c1f ;  /* 0x001c1fff0b057589 */ /* 0x000fe800000e0000 */
[----:B------:R-:W-:Y:S04]  /*a9a0*/  SHFL.IDX PT, R6, R10, 0x1, 0x1c1f ;  /* 0x003c1f000a067f89 */ /* 0x000fe800000e0000 */
[----:B------:R-:W-:Y:S01]  /*a9b0*/  SHFL.IDX PT, R7, R11, 0x1, 0x1c1f ;  /* 0x003c1f000b077f89 */ /* 0x000fe200000e0000 */
[----:B0-----:R-:W-:-:S05]  /*a9c0*/  VIADD R13, R4, 0xffffff80 ;  /* 0xffffff80040d7836 */ /* 0x001fca0000000000 */
[----:B------:R-:W-:-:S04]  /*a9d0*/  SHF.R.S32.HI R9, RZ, 0x1f, R13 ;  /* 0x0000001fff097819 */ /* 0x000fc8000001140d */
[----:B------:R-:W-:-:S04]  /*a9e0*/  LEA.HI R9, R9, R13, RZ, 0x7 ;  /* 0x0000000d09097211 */ /* 0x000fc800078f38ff */
[----:B------:R-:W-:Y:S01]  /*a9f0*/  LOP3.LUT R9, R9, 0xffffff80, RZ, 0xc0, !PT ;  /* 0xffffff8009097812 */ /* 0x000fe200078ec0ff */
[----:B------:R-:W0:Y:S04]  /*aa00*/  SHFL.IDX PT, R4, R10, RZ, 0x1c1f ;  /* 0x001c1fff0a047589 */ /* 0x000e2800000e0000 */
[----:B------:R-:W-:Y:S02]  /*aa10*/  IMAD.IADD R9, R13, 0x1, -R9 ;  /* 0x000000010d097824 */ /* 0x000fe400078e0a09 */
[----:B-----5:R-:W-:-:S03]  /*aa20*/  IMAD R28, R8, R33, RZ ;  /* 0x00000021081c7224 */ /* 0x020fc600078e02ff */
[----:B------:R-:W-:Y:S02]  /*aa30*/  LOP3.LUT P0, RZ, R9, 0x3, RZ, 0xc0, !PT ;  /* 0x0000000309ff7812 */ /* 0x000fe4000780c0ff */
[----:B------:R-:W-:Y:S01]  /*aa40*/  PLOP3.LUT P3, PT, PT, PT, UP1, 0x80, 0x0 ;  /* 0x000000000000781c */ /* 0x000fe20003f6f018 */
        /* <DEDUP_REMOVED lines=9> */
[----:B0-----:R-:W-:Y:S01]  /*aae0*/  IMAD R3, R157, 0x40, R19 ;  /* 0x000000409d037824 */ /* 0x001fe200078e0213 */
[----:B------:R-:W-:-:S03]  /*aaf0*/  ULDC.64 UR10, c[0x0][0xaa0] ;  /* 0x0002a800000a7ab9 */ /* 0x000fc60000000a00 */
        /* <DEDUP_REMOVED lines=11> */
[----:B------:R-:W-:Y:S02]  /*abb0*/  LOP3.LUT R8, R8, R9, RZ, 0x3c, !PT ;  /* 0x0000000908087212 */ /* 0x000fe400078e3cff */
[----:B------:R-:W-:Y:S01]  /*abc0*/  LOP3.LUT R12, R12, R13, RZ, 0x3c, !PT ;  /* 0x0000000d0c0c7212 */ /* 0x000fe200078e3cff */
[----:B------:R-:W-:Y:S01]  /*abd0*/  IMAD.X R13, RZ, RZ, R21, P2 ;  /* 0x000000ffff0d7224 */ /* 0x000fe200010e0615 */
[----:B------:R-:W-:Y:S01]  /*abe0*/  IADD3.X R9, RZ, R21, RZ, P0, !PT ;  /* 0x00000015ff097210 */ /* 0x000fe200007fe4ff */
[----:B------:R-:W2:Y:S04]  /*abf0*/  LD.E.128 R4, desc[UR54][R4.64] ;  /* 0x0000003604047980 */ /* 0x000ea8000c101d00 */
[----:B------:R-:W3:Y:S04]  /*ac00*/  LD.E.128 R12, desc[UR54][R12.64] ;  /* 0x000000360c0c7980 */ /* 0x000ee8000c101d00 */
[----:B------:R-:W4:Y:S01]  /*ac10*/  LD.E.128 R8, desc[UR54][R8.64] ;  /* 0x0000003608087980 */ /* 0x000f22000c101d00 */
[----:B------:R-:W-:-:S02]  /*ac20*/  IADD3 R3, P0, R20, 0x4800, RZ ;  /* 0x0000480014037810 */ /* 0x000fc40007f1e0ff */
[----:B------:R-:W0:Y:S02]  /*ac30*/  @P1 LDC R20, c[0x0][0xbec] ;  /* 0x0002fb00ff141b82 */ /* 0x000e240000000800 */
[----:B------:R-:W-:-:S04]  /*ac40*/  LOP3.LUT R2, R3, 0x380, RZ, 0xc0, !PT ;  /* 0x0000038003027812 */ /* 0x000fc800078ec0ff */
[----:B------:R-:W-:Y:S01]  /*ac50*/  SHF.R.U64 R2, R2, 0x3, RZ ;  /* 0x0000000302027819 */ /* 0x000fe200000012ff */
[----:B------:R-:W-:-:S03]  /*ac60*/  UIMAD UR7, UR12, UR10, URZ ;  /* 0x0000000a0c0772a4 */ /* 0x000fc6000f8e023f */
[----:B------:R-:W-:Y:S02]  /*ac70*/  LOP3.LUT R24, R2, R3, RZ, 0x3c, !PT ;  /* 0x0000000302187212 */ /* 0x000fe400078e3cff */
[----:B------:R-:W1:Y:S01]  /*ac80*/  @P1 LDC R3, c[0x0][0xbf0] ;  /* 0x0002fc00ff031b82 */ /* 0x000e620000000800 */
[----:B------:R-:W-:Y:S02]  /*ac90*/  UIMAD.WIDE.U32 UR8, UR4, UR10, URZ ;  /* 0x0000000a040872a5 */ /* 0x000fe4000f8e003f */
[----:B------:R-:W-:Y:S01]  /*aca0*/  UIMAD UR7, UR4, UR11, UR7 ;  /* 0x0000000b040772a4 */ /* 0x000fe2000f8e0207 */
[----:B------:R-:W-:Y:S02]  /*acb0*/  IMAD R2, R18, 0x30, R157 ;  /* 0x0000003012027824 */ /* 0x000fe400078e029d */
[----:B------:R-:W-:Y:S01]  /*acc0*/  ULDC.64 UR10, c[0x0][0xae8] ;  /* 0x0002ba00000a7ab9 */ /* 0x000fe20000000a00 */
[----:B------:R-:W-:Y:S01]  /*acd0*/  UIADD3 UR9, UR9, UR7, URZ ;  /* 0x0000000709097290 */ /* 0x000fe2000fffe03f */
[----:B------:R-:W-:-:S03]  /*ace0*/  VIADD R29, R2, UR40 ;  /* 0x00000028021d7c36 */ /* 0x000fc60008000000 */
[----:B------:R-:W-:Y:S02]  /*acf0*/  UIMAD.WIDE.U32 UR8, UR39, UR10, UR8 ;  /* 0x0000000a270872a5 */ /* 0x000fe4000f8e0008 */
[----:B------:R-:W-:Y:S01]  /*ad00*/  USHF.R.S32.HI UR4, URZ, 0x1f, UR37 ;  /* 0x0000001f3f047899 */ /* 0x000fe20008011425 */
[----:B0-----:R-:W-:Y:S01]  /*ad10*/  @P1 IMAD.HI.U32 R2, R29, R20, RZ ;  /* 0x000000141d021227 */ /* 0x001fe200078e00ff */
[----:B------:R-:W-:-:S03]  /*ad20*/  UIMAD UR9, UR39, UR11, UR9 ;  /* 0x0000000b270972a4 */ /* 0x000fc6000f8e0209 */
[----:B------:R-:W-:Y:S01]  /*ad30*/  ULDC.64 UR10, c[0x0][0xaf0] ;  /* 0x0002bc00000a7ab9 */ /* 0x000fe20000000a00 */
[----:B------:R-:W-:Y:S01]  /*ad40*/  IMAD.X R25, RZ, RZ, R21, P0 ;  /* 0x000000ffff197224 */ /* 0x000fe200000e0615 */
[----:B------:R-:W-:Y:S01]  /*ad50*/  UIMAD UR4, UR4, UR10, URZ ;  /* 0x0000000a040472a4 */ /* 0x000fe2000f8e023f */
[----:B------:R-:W-:Y:S01]  /*ad60*/  IMAD.MOV.U32 R21, RZ, RZ, R29 ;  /* 0x000000ffff157224 */ /* 0x000fe200078e001d */
[----:B------:R-:W-:Y:S01]  /*ad70*/  UIMAD.WIDE.U32 UR8, UR37, UR10, UR8 ;  /* 0x0000000a250872a5 */ /* 0x000fe2000f8e0008 */
[----:B-1----:R-:W-:Y:S01]  /*ad80*/  @P1 SHF.R.U32.HI R21, RZ, R3, R2 ;  /* 0x00000003ff151219 */ /* 0x002fe20000011602 */
[----:B------:R-:W-:Y:S01]  /*ad90*/  UIMAD UR4, UR37, UR11, UR4 ;  /* 0x0000000b250472a4 */ /* 0x000fe2000f8e0204 */
[----:B------:R-:W5:Y:S02]  /*ada0*/  LD.E.128 R24, desc[UR54][R24.64] ;  /* 0x0000003618187980 */ /* 0x000f64000c101d00 */
[--C-:B------:R-:W-:Y:S01]  /*adb0*/  SHF.R.S32.HI R20, RZ, 0x1f, R21.reuse ;  /* 0x0000001fff147819 */ /* 0x100fe20000011415 */
[----:B------:R-:W-:Y:S01]  /*adc0*/  UIADD3 UR4, UR9, UR4, URZ ;  /* 0x0000000409047290 */ /* 0x000fe2000fffe03f */
[----:B------:R-:W-:Y:S01]  /*add0*/  IMAD.MOV R30, RZ, RZ, -R21 ;  /* 0x000000ffff1e7224 */ /* 0x000fe200078e0a15 */
[----:B------:R-:W-:Y:S01]  /*ade0*/  ULDC.64 UR10, c[0x0][0xae0] ;  /* 0x0002b800000a7ab9 */ /* 0x000fe20000000a00 */
[----:B------:R-:W-:Y:S01]  /*adf0*/  MOV R2, UR8 ;  /* 0x0000000800027c02 */ /* 0x000fe20008000f00 */
[----:B------:R-:W-:Y:S01]  /*ae00*/  IMAD R20, R20, UR10, RZ ;  /* 0x0000000a14147c24 */ /* 0x000fe2000f8e02ff */
[----:B------:R-:W-:Y:S01]  /*ae10*/  @!PT LDS RZ, [RZ] ;  /* 0x00000000fffff984 */ /* 0x000fe20000000800 */
[----:B------:R-:W-:Y:S01]  /*ae20*/  @!PT LDS RZ, [RZ] ;  /* 0x00000000fffff984 */ /* 0x000fe20000000800 */
[----:B------:R-:W-:Y:S01]  /*ae30*/  @!PT LDS RZ, [RZ] ;  /* 0x00000000fffff984 */ /* 0x000fe20000000800 */
[----:B------:R-:W-:Y:S01]  /*ae40*/  @!PT LDS RZ, [RZ] ;  /* 0x00000000fffff984 */ /* 0x000fe20000000800 */
[----:B------:R0:W-:Y:S06]  /*ae50*/  MEMBAR.ALL.CTA ;  /* 0x0000000000007992 */ /* 0x0001ec0000008000 */
[----:B0-----:R-:W0:Y:S01]  /*ae60*/  FENCE.VIEW.ASYNC.S ;  /* 0x00000000000073c6 */ /* 0x001e220000000000 */
[----:B------:R-:W-:-:S02]  /*ae70*/  IMAD R29, R33, R30, R29 ;  /* 0x0000001e211d7224 */ /* 0x000fc400078e021d */
        /* <DEDUP_REMOVED lines=11> */
[----:B------:R-:W-:Y:S02]  /*af30*/  ULDC.64 UR8, c[0x0][0xa80] ;  /* 0x0002a00000087ab9 */ /* 0x000fe40000000a00 */
[----:B------:R-:W-:Y:S01]  /*af40*/  LEA R30, P0, R2, UR8, 0x1 ;  /* 0x00000008021e7c11 */ /* 0x000fe2000f8008ff */
[----:B------:R-:W-:-:S05]  /*af50*/  IMAD.IADD R3, R3, 0x1, R21 ;  /* 0x0000000103037824 */ /* 0x000fca00078e0215 */
[----:B------:R-:W-:Y:S01]  /*af60*/  LEA.HI.X R34, R2, UR9, R3, 0x1, P0 ;  /* 0x0000000902227c11 */ /* 0x000fe200080f0c03 */
[----:B0-----:R-:W-:Y:S01]  /*af70*/  SHFL.IDX PT, R20, R30, 0x1, 0x181f ;  /* 0x00381f001e147f89 */ /* 0x001fe200000e0000 */
[----:B------:R-:W-:-:S03]  /*af80*/  VIADD R29, R157, UR40 ;  /* 0x000000289d1d7c36 */ /* 0x000fc60008000000 */
[----:B------:R-:W0:Y:S04]  /*af90*/  SHFL.IDX PT, R2, R30, RZ, 0x181f ;  /* 0x00181fff1e027589 */ /* 0x000e2800000e0000 */
[----:B------:R-:W1:Y:S01]  /*afa0*/  SHFL.IDX PT, R32, R30, 0x2, 0x181f ;  /* 0x00581f001e207f89 */ /* 0x000e6200000e0000 */
[----:B------:R-:W-:-:S03]  /*afb0*/  ISETP.GE.AND P0, PT, R19, UR4, PT ;  /* 0x0000000413007c0c */ /* 0x000fc6000bf06270 */
[----:B------:R-:W1:Y:S01]  /*afc0*/  SHFL.IDX PT, R36, R34, RZ, 0x181f ;  /* 0x00181fff22247589 */ /* 0x000e6200000e0000 */
[----:B------:R-:W-:-:S03]  /*afd0*/  VIADD R3, R29, 0x30 ;  /* 0x000000301d037836 */ /* 0x000fc60000000000 */
[----:B------:R-:W1:Y:S01]  /*afe0*/  SHFL.IDX PT, R38, R34, 0x1, 0x181f ;  /* 0x00381f0022267f89 */ /* 0x000e6200000e0000 */
[----:B------:R-:W-:-:S03]  /*aff0*/  IADD3 R21, R29, 0x60, RZ ;  /* 0x000000601d157810 */ /* 0x000fc60007ffe0ff */
[----:B------:R-:W1:Y:S01]  /*b000*/  SHFL.IDX PT, R40, R34, 0x2, 0x181f ;  /* 0x00581f0022287f89 */ /* 0x000e6200000e0000 */
[-C--:B------:R-:W-:Y:S02]  /*b010*/  ISETP.GE.OR P1, PT, R29, R28.reuse, P0 ;  /* 0x0000001c1d00720c */ /* 0x080fe40000726670 */
[-C--:B------:R-:W-:Y:S02]  /*b020*/  ISETP.GE.OR P2, PT, R3, R28.reuse, P0 ;  /* 0x0000001c0300720c */ /* 0x080fe40000746670 */
[----:B------:R-:W-:Y:S01]  /*b030*/  ISETP.GE.OR P3, PT, R21, R28, P0 ;  /* 0x0000001c1500720c */ /* 0x000fe20000766670 */
[----:B------:R-:W-:Y:S01]  /*b040*/  VIADD R0, R0, 0x16820 ;  /* 0x0001682000007836 */ /* 0x000fe20000000000 */
[----:B------:R-:W-:-:S07]  /*b050*/  SHF.R.S32.HI R35, RZ, 0x1f, R19 ;  /* 0x0000001fff237819 */ /* 0x000fce0000011413 */
[C---:B0-----:R-:W-:Y:S02]  /*b060*/  @!P1 LEA R2, P4, R19.reuse, R2, 0x1 ;  /* 0x0000000213029211 */ /* 0x041fe400078808ff */
[C---:B------:R-:W-:Y:S02]  /*b070*/  @!P2 LEA R20, P5, R19.reuse, R20, 0x1 ;  /* 0x000000141314a211 */ /* 0x040fe400078a08ff */
[C---:B-1----:R-:W-:Y:S02]  /*b080*/  @!P3 LEA R32, P6, R19.reuse, R32, 0x1 ;  /* 0x000000201320b211 */ /* 0x042fe400078c08ff */
[----:B------:R-:W-:Y:S02]  /*b090*/  PRMT R0, RZ, 0x654, R0 ;  /* 0x00000654ff007816 */ /* 0x000fe40000000000 */
[C-C-:B------:R-:W-:Y:S02]  /*b0a0*/  @!P1 LEA.HI.X R3, R19.reuse, R36, R35.reuse, 0x1, P4 ;  /* 0x0000002413039211 */ /* 0x140fe400020f0c23 */
[C-C-:B------:R-:W-:Y:S01]  /*b0b0*/  @!P2 LEA.HI.X R21, R19.reuse, R38, R35.reuse, 0x1, P5 ;  /* 0x000000261315a211 */ /* 0x140fe200028f0c23 */
[----:B------:R0:W-:Y:S01]  /*b0c0*/  SYNCS.ARRIVE.TRANS64.RED.A1T0 RZ, [R0+URZ], RZ ;  /* 0x000000ff00ff79a7 */ /* 0x0001e2000810043f */
[----:B------:R-:W-:Y:S01]  /*b0d0*/  @!P3 LEA.HI.X R33, R19, R40, R35, 0x1, P6 ;  /* 0x000000281321b211 */ /* 0x000fe200030f0c23 */
[----:B------:R-:W-:-:S05]  /*b0e0*/  VIADD R29, R29, 0x90 ;  /* 0x000000901d1d7836 */ /* 0x000fca0000000000 */
[----:B------:R-:W-:Y:S01]  /*b0f0*/  ISETP.GE.OR P0, PT, R29, R28, P0 ;  /* 0x0000001c1d00720c */ /* 0x000fe20000706670 */
[----:B------:R-:W1:Y:S04]  /*b100*/  SHFL.IDX PT, R30, R30, 0x3, 0x181f ;  /* 0x00781f001e1e7f89 */ /* 0x000e6800000e0000 */
[----:B------:R-:W0:Y:S04]  /*b110*/  SHFL.IDX PT, R34, R34, 0x3, 0x181f ;  /* 0x00781f0022227f89 */ /* 0x000e2800000e0000 */
[----:B--2---:R2:W-:Y:S04]  /*b120*/  @!P1 ST.E.128 desc[UR54][R2.64], R4 ;  /* 0x0000000402009985 */ /* 0x0045e8000c101d36 */
[----:B----4-:R2:W-:Y:S04]  /*b130*/  @!P2 ST.E.128 desc[UR54][R20.64], R8 ;  /* 0x000000081400a985 */ /* 0x0105e8000c101d36 */
[----:B---3--:R2:W-:Y:S01]  /*b140*/  @!P3 ST.E.128 desc[UR54][R32.64], R12 ;  /* 0x0000000c2000b985 */ /* 0x0085e2000c101d36 */
[----:B01----:R-:W-:Y:S05]  /*b150*/  @P0 BRA `(.L_x_2416) ;  /* 0x0000001000a80947 */ /* 0x003fea0003800000 */
[----:B--2---:R-:W-:-:S04]  /*b160*/  LEA R2, P0, R19, R30, 0x1 ;  /* 0x0000001e13027211 */ /* 0x004fc800078008ff */
[----:B------:R-:W-:-:S05]  /*b170*/  LEA.HI.X R3, R19, R34, R35, 0x1, P0 ;  /* 0x0000002213037211 */ /* 0x000fca00000f0c23 */
[----:B-----5:R0:W-:Y:S01]  /*b180*/  ST.E.128 desc[UR54][R2.64], R24 ;  /* 0x0000001802007985 */ /* 0x0201e2000c101d36 */
[----:B------:R-:W-:Y:S05]  /*b190*/  BRA `(.L_x_2416) ;  /* 0x0000001000987947 */ /* 0x000fea0003800000 */
.L_x_2415:
        /* <DEDUP_REMOVED lines=21> */
[----:B------:R-:W-:Y:S02]  /*b2f0*/  UIMAD UR4, UR4, UR10, URZ ;  /* 0x0000000a040472a4 */ /* 0x000fe4000f8e023f */
[----:B------:R-:W-:Y:S01]  /*b300*/  UIMAD.WIDE.U32 UR8, UR37, UR10, UR8 ;  /* 0x0000000a250872a5 */ /* 0x000fe2000f8e0008 */
[----:B0-----:R-:W-:Y:S01]  /*b310*/  @P1 IMAD.HI.U32 R2, R15, R2, RZ ;  /* 0x000000020f021227 */ /* 0x001fe200078e00ff */
[----:B------:R-:W-:-:S03]  /*b320*/  UIMAD UR4, UR37, UR11, UR4 ;  /* 0x0000000b250472a4 */ /* 0x000fc6000f8e0204 */
[----:B------:R-:W-:Y:S01]  /*b330*/  ULDC.64 UR10, c[0x0][0xb48] ;  /* 0x0002d200000a7ab9 */ /* 0x000fe20000000a00 */
[----:B------:R-:W-:Y:S01]  /*b340*/  UIADD3 UR9, UR9, UR4, URZ ;  /* 0x0000000409097290 */ /* 0x000fe2000fffe03f */
[----:B-1----:R-:W-:-:S03]  /*b350*/  @P1 SHF.R.U32.HI R5, RZ, R3, R2 ;  /* 0x00000003ff051219 */ /* 0x002fc60000011602 */
[----:B------:R-:W-:Y:S01]  /*b360*/  UIMAD.WIDE.U32 UR8, UR41, UR10, UR8 ;  /* 0x0000000a290872a5 */ /* 0x000fe2000f8e0008 */
[--C-:B------:R-:W-:Y:S01]  /*b370*/  SHF.R.S32.HI R2, RZ, 0x1f, R5.reuse ;  /* 0x0000001fff027819 */ /* 0x100fe20000011405 */
[----:B------:R-:W-:Y:S02]  /*b380*/  IMAD.MOV R4, RZ, RZ, -R5 ;  /* 0x000000ffff047224 */ /* 0x000fe400078e0a05 */
[----:B------:R-:W-:Y:S02]  /*b390*/  UIMAD UR41, UR41, UR11, UR9 ;  /* 0x0000000b292972a4 */ /* 0x000fe4000f8e0209 */
[----:B------:R-:W-:Y:S01]  /*b3a0*/  IMAD.U32 R3, RZ, RZ, UR9 ;  /* 0x00000009ff037e24 */ /* 0x000fe2000f8e00ff */
[----:B------:R-:W-:Y:S01]  /*b3b0*/  ULDC.64 UR10, c[0x0][0xb30] ;  /* 0x0002cc00000a7ab9 */ /* 0x000fe20000000a00 */
[----:B------:R-:W-:Y:S02]  /*b3c0*/  IMAD R7, R33, R4, R15 ;  /* 0x0000000421077224 */ /* 0x000fe400078e020f */
[----:B------:R-:W-:Y:S01]  /*b3d0*/  IMAD R4, R2, UR10, RZ ;  /* 0x0000000a02047c24 */ /* 0x000fe2000f8e02ff */
[----:B------:R-:W-:Y:S01]  /*b3e0*/  MOV R3, UR41 ;  /* 0x0000002900037c02 */ /* 0x000fe20008000f00 */
[----:B------:R-:W-:Y:S01]  /*b3f0*/  IMAD.U32 R2, RZ, RZ, UR8 ;  /* 0x00000008ff027e24 */ /* 0x000fe2000f8e00ff */
        /* <DEDUP_REMOVED lines=12> */
[----:B------:R-:W-:Y:S02]  /*b4c0*/  PRMT R4, RZ, 0x654, R4 ;  /* 0x00000654ff047816 */ /* 0x000fe40000000004 */
[----:B------:R-:W-:Y:S02]  /*b4d0*/  LEA.HI.X R14, R2, UR9, R3, 0x2, P1 ;  /* 0x00000009020e7c11 */ /* 0x000fe400088f1403 */
[----:B------:R0:W-:Y:S03]  /*b4e0*/  SYNCS.ARRIVE.TRANS64.RED.A1T0 RZ, [R4+URZ], RZ ;  /* 0x000000ff04ff79a7 */ /* 0x0001e6000810043f */
[----:B------:R1:W2:Y:S04]  /*b4f0*/  SHFL.IDX PT, R5, R14, RZ, 0x1c1f ;  /* 0x001c1fff0e057589 */ /* 0x0002a800000e0000 */
[----:B0-----:R1:W0:Y:S01]  /*b500*/  SHFL.IDX PT, R4, R0, RZ, 0x1c1f ;  /* 0x001c1fff00047589 */ /* 0x00122200000e0000 */
[----:B------:R-:W-:Y:S05]  /*b510*/  @P2 BRA `(.L_x_2418) ;  /* 0x0000000000802947 */ /* 0x000fea0003800000 */
[----:B------:R-:W-:Y:S02]  /*b520*/  ULDC UR4, c[0x0][0xac8] ;  /* 0x0002b20000047ab9 */ /* 0x000fe40000000800 */
[----:B------:R-:W-:Y:S02]  /*b530*/  ISETP.GE.AND P4, PT, R16, UR4, PT ;  /* 0x0000000410007c0c */ /* 0x000fe4000bf86270 */
[----:B------:R-:W-:Y:S02]  /*b540*/  ISETP.GE.AND P2, PT, R156, UR4, PT ;  /* 0x000000049c007c0c */ /* 0x000fe4000bf46270 */
[----:B------:R-:W-:Y:S02]  /*b550*/  ISETP.GE.AND P1, PT, R155, UR4, PT ;  /* 0x000000049b007c0c */ /* 0x000fe4000bf26270 */
[----:B------:R-:W-:-:S07]  /*b560*/  ISETP.GE.AND P5, PT, R154, UR4, PT ;  /* 0x000000049a007c0c */ /* 0x000fce000bfa6270 */
[----:B0-2---:R-:W-:Y:S02]  /*b570*/  @!P4 IMAD.WIDE R2, R16, 0x4, R4 ;  /* 0x000000041002c825 */ /* 0x005fe400078e0204 */
[CC--:B------:R-:W-:Y:S02]  /*b580*/  @!P2 LEA R6, P6, R156.reuse, R4.reuse, 0x2 ;  /* 0x000000049c06a211 */ /* 0x0c0fe400078c10ff */
        /* <DEDUP_REMOVED lines=16> */
[CC--:B--2---:R-:W-:Y:S02]  /*b690*/  @!P2 LEA R6, P6, R23.reuse, R4.reuse, 0x2 ;  /* 0x000000041706a211 */ /* 0x0c4fe400078c10ff */
        /* <DEDUP_REMOVED lines=8> */
.L_x_2418:
[----:B------:R-:W-:Y:S05]  /*b720*/  BSYNC B1 ;  /* 0x0000000000017941 */ /* 0x000fea0003800000 */
.L_x_2417:
[----:B--23--:R2:W3:Y:S04]  /*b730*/  SHFL.IDX PT, R5, R14, 0x1, 0x1c1f ;  /* 0x003c1f000e057f89 */ /* 0x00c4e800000e0000 */
[----:B0-----:R2:W0:Y:S01]  /*b740*/  SHFL.IDX PT, R4, R0, 0x1, 0x1c1f ;  /* 0x003c1f0000047f89 */ /* 0x00142200000e0000 */
[----:B------:R-:W-:Y:S05]  /*b750*/  @P0 BRA `(.L_x_2416) ;  /* 0x0000000c00280947 */ /* 0x000fea0003800000 */
[----:B------:R-:W-:Y:S02]  /*b760*/  ULDC UR4, c[0x0][0xac8] ;  /* 0x0002b20000047ab9 */ /* 0x000fe40000000800 */
[----:B------:R-:W-:Y:S02]  /*b770*/  ISETP.GE.AND P0, PT, R16, UR4, PT ;  /* 0x0000000410007c0c */ /* 0x000fe4000bf06270 */
[----:B------:R-:W-:Y:S02]  /*b780*/  ISETP.GE.AND P5, PT, R156, UR4, PT ;  /* 0x000000049c007c0c */ /* 0x000fe4000bfa6270 */
[----:B------:R-:W-:Y:S02]  /*b790*/  ISETP.GE.AND P3, PT, R155, UR4, PT ;  /* 0x000000049b007c0c */ /* 0x000fe4000bf66270 */
[----:B------:R-:W-:Y:S02]  /*b7a0*/  ISETP.GE.AND P2, PT, R154, UR4, PT ;  /* 0x000000049a007c0c */ /* 0x000fe4000bf46270 */
[----:B------:R-:W-:-:S05]  /*b7b0*/  ISETP.GE.AND P1, PT, R153, UR4, PT ;  /* 0x0000000499007c0c */ /* 0x000fca000bf26270 */
[----:B0--3--:R-:W-:Y:S02]  /*b7c0*/  @!P0 IMAD.WIDE R2, R16, 0x4, R4 ;  /* 0x0000000410028825 */ /* 0x009fe400078e0204 */
        /* <DEDUP_REMOVED lines=14> */
[----:B-12---:R-:W-:Y:S02]  /*b8b0*/  @!P4 LEA R14, P5, R23, R4, 0x2 ;  /* 0x00000004170ec211 */ /* 0x006fe400078a10ff */
        /* <DEDUP_REMOVED lines=8> */
[----:B----4-:R-:W-:-:S04]  /*b940*/  LEA R2, P0, R22, R4, 0x2 ;  /* 0x0000000416027211 */ /* 0x010fc800078010ff */
[----:B------:R-:W-:-:S05]  /*b950*/  LEA.HI.X R3, R22, R5, R20, 0x2, P0 ;  /* 0x0000000516037211 */ /* 0x000fca00000f1414 */
[----:B------:R0:W-:Y:S01]  /*b960*/  ST.E.64 desc[UR54][R2.64], R118 ;  /* 0x0000007602007985 */ /* 0x0001e2000c101b36 */
[----:B------:R-:W-:Y:S05]  /*b970*/  BRA `(.L_x_2416) ;  /* 0x0000000800a07947 */ /* 0x000fea0003800000 */
.L_x_2413:
        /* <DEDUP_REMOVED lines=9> */
[----:B------:R-:W-:-:S03]  /*ba10*/  UISETP.NE.U32.AND UP1, UPT, UR8, URZ, UPT ;  /* 0x0000003f0800728c */ /* 0x000fc6000bf25070 */
[----:B------:R-:W2:Y:S01]  /*ba20*/  @P1 LDG.E R6, desc[UR54][R2.64] ;  /* 0x0000003602061981 */ /* 0x000ea2000c1e1900 */
[----:B------:R-:W-:Y:S01]  /*ba30*/  UISETP.NE.AND.EX UP1, UPT, UR9, URZ, UPT, UP1 ;  /* 0x0000003f0900728c */ /* 0x000fe2000bf25310 */
[----:B------:R-:W-:Y:S01]  /*ba40*/  ULDC UR4, c[0x0][0xa88] ;  /* 0x0002a20000047ab9 */ /* 0x000fe20000000800 */
[----:B------:R-:W0:Y:S01]  /*ba50*/  S2R R7, SR_TID.X ;  /* 0x0000000000077919 */ /* 0x000e220000002100 */
[----:B------:R-:W-:-:S03]  /*ba60*/  IMAD.U32 R0, RZ, RZ, UR4 ;  /* 0x00000004ff007e24 */ /* 0x000fc6000f8e00ff */
[----:B------:R-:W-:-:S05]  /*ba70*/  PLOP3.LUT P2, PT, PT, PT, UP1, 0x80, 0x0 ;  /* 0x000000000000781c */ /* 0x000fca0003f4f018 */
[----:B------:R-:W-:Y:S02]  /*ba80*/  @UP1 ULDC.64 UR8, c[0x0][0xc08] ;  /* 0x0003020000081ab9 */ /* 0x000fe40000000a00 */
[----:B------:R-:W-:-:S06]  /*ba90*/  @UP1 UIMAD.WIDE UR8, UR37, 0x4, UR8 ;  /* 0x00000004250818a5 */ /* 0x000fcc000f8e0208 */
[----:B------:R-:W-:Y:S01]  /*baa0*/  MOV R4, UR8 ;  /* 0x0000000800047c02 */ /* 0x000fe20008000f00 */
[----:B------:R-:W-:-:S05]  /*bab0*/  IMAD.U32 R5, RZ, RZ, UR9 ;  /* 0x00000009ff057e24 */ /* 0x000fca000f8e00ff */
[----:B------:R1:W5:Y:S01]  /*bac0*/  @P2 LDG.E R0, desc[UR54][R4.64] ;  /* 0x0000003604002981 */ /* 0x000362000c1e1900 */
[----:B------:R-:W-:Y:S01]  /*bad0*/  UMOV UR4, URZ ;  /* 0x0000003f00047c82 */ /* 0x000fe20008000000 */
[----:B------:R-:W-:Y:S01]  /*bae0*/  UISETP.NE.AND UP1, UPT, UR46, URZ, UPT ;  /* 0x0000003f2e00728c */ /* 0x000fe2000bf25270 */
[----:B0-----:R-:W-:-:S10]  /*baf0*/  VIADD R7, R7, 0xffffff80 ;  /* 0xffffff8007077836 */ /* 0x001fd40000000000 */
[----:B------:R-:W-:Y:S01]  /*bb00*/  @!UP1 ULDC UR46, c[0x0][0xad4] ;  /* 0x0002b500002e9ab9 */ /* 0x000fe20000000800 */
[----:B------:R-:W-:Y:S02]  /*bb10*/  ISETP.GT.AND P0, PT, R7, 0xbf, PT ;  /* 0x000000bf0700780c */ /* 0x000fe40003f04270 */
[----:B--2---:R-:W-:-:S13]  /*bb20*/  @P1 R2UR UR4, R6 ;  /* 0x00000000060412ca */ /* 0x004fda00000e0000 */
[----:B------:R-:W-:Y:S01]  /*bb30*/  USHF.R.S32.HI UR18, URZ, 0x1f, UR4 ;  /* 0x0000001f3f127899 */ /* 0x000fe20008011404 */
[----:B-1----:R-:W-:Y:S11]  /*bb40*/  @P2 BRA `(.L_x_2419) ;  /* 0x0000000000102947 */ /* 0x002ff60003800000 */
[----:B------:R-:W-:Y:S05]  /*bb50*/  @!P1 BRA `(.L_x_2419) ;  /* 0x00000000000c9947 */ /* 0x000fea0003800000 */
[----:B------:R-:W2:Y:S04]  /*bb60*/  LDG.E R5, desc[UR54][R2.64] ;  /* 0x0000003602057981 */ /* 0x000ea8000c1e1900 */
[----:B-----5:R-:W2:Y:S02]  /*bb70*/  LDG.E R0, desc[UR54][R2.64+0x4] ;  /* 0x0000043602007981 */ /* 0x020ea4000c1e1900 */
[----:B--2---:R-:W-:-:S07]  /*bb80*/  IMAD.IADD R0, R0, 0x1, -R5 ;  /* 0x0000000100007824 */ /* 0x004fce00078e0a05 */
.L_x_2419:
[----:B------:R-:W-:Y:S01]  /*bb90*/  USEL UR37, UR37, URZ, !UP0 ;  /* 0x0000003f25257287 */ /* 0x000fe2000c000000 */
[----:B------:R-:W-:Y:S01]  /*bba0*/  BSSY B1, `(.L_x_2420) ;  /* 0x0000038000017945 */ /* 0x000fe20003800000 */
[----:B------:R-:W-:-:S03]  /*bbb0*/  USEL UR38, UR38, URZ, !UP0 ;  /* 0x0000003f26267287 */ /* 0x000fc6000c000000 */
[----:B------:R-:W-:Y:S09]  /*bbc0*/  @P0 BRA `(.L_x_2421) ;  /* 0x0000000000d40947 */ /* 0x000ff20003800000 */
[----:B------:R-:W0:Y:S01]  /*bbd0*/  S2R R3, SR_TID.X ;  /* 0x0000000000037919 */ /* 0x000e220000002100 */
[----:B------:R-:W1:Y:S01]  /*bbe0*/  LDC R9, c[0x0][0xbe8] ;  /* 0x0002fa00ff097b82 */ /* 0x000e620000000800 */
[----:B------:R-:W-:Y:S02]  /*bbf0*/  IMAD.U32 R4, RZ, RZ, UR40 ;  /* 0x00000028ff047e24 */ /* 0x000fe4000f8e00ff */
[----:B-1---5:R-:W-:-:S03]  /*bc00*/  IMAD R2, R0, R9, RZ ;  /* 0x0000000900027224 */ /* 0x022fc600078e02ff */
[----:B0-----:R-:W-:-:S04]  /*bc10*/  IADD3 R4, R4, -0x80, R3 ;  /* 0xffffff8004047810 */ /* 0x001fc80007ffe003 */
        /* <DEDUP_REMOVED lines=12> */
[----:B------:R-:W-:Y:S01]  /*bce0*/  UIMAD UR11, UR11, UR37, URZ ;  /* 0x000000250b0b72a4 */ /* 0x000fe2000f8e023f */
[----:B------:R-:W1:Y:S01]  /*bcf0*/  @P0 LDC R7, c[0x0][0xbf0] ;  /* 0x0002fc00ff070b82 */ /* 0x000e620000000800 */
[----:B------:R-:W-:Y:S02]  /*bd00*/  UIMAD.WIDE.U32 UR14, UR8, UR39, URZ ;  /* 0x00000027080e72a5 */ /* 0x000fe4000f8e003f */
        /* <DEDUP_REMOVED lines=12> */
[----:B------:R-:W-:Y:S01]  /*bdd0*/  UIADD3.X UR7, UR7, UR17, UR18, UP1, UP2 ;  /* 0x0000001107077290 */ /* 0x000fe20008fe4412 */
[----:B-1----:R-:W-:Y:S01]  /*bde0*/  @P0 SHF.R.U32.HI R5, RZ, R7, R2 ;  /* 0x00000007ff050219 */ /* 0x002fe20000011602 */
[----:B------:R-:W-:Y:S01]  /*bdf0*/  ULDC.64 UR8, c[0x0][UR16+0x210] ;  /* 0x0000840010087abb */ /* 0x000fe20008000a00 */
[----:B------:R-:W-:Y:S01]  /*be00*/  MOV R2, UR20 ;  /* 0x0000001400027c02 */ /* 0x000fe20008000f00 */
[----:B------:R-:W-:Y:S01]  /*be10*/  ULDC.64 UR10, c[0x0][0xba8] ;  /* 0x0002ea00000a7ab9 */ /* 0x000fe20000000a00 */
[----:B------:R-:W-:Y:S01]  /*be20*/  @!UP0 ULDC UR10, c[0x0][0xb50] ;  /* 0x0002d400000a8ab9 */ /* 0x000fe20000000800 */
[--C-:B------:R-:W-:Y:S01]  /*be30*/  IMAD.MOV R7, RZ, RZ, -R5.reuse ;  /* 0x000000ffff077224 */ /* 0x100fe200078e0a05 */
[----:B------:R-:W-:Y:S01]  /*be40*/  IADD3 R2, P0, P1, R5, UR14, R2 ;  /* 0x0000000e05027c10 */ /* 0x000fe2000f91e002 */
[----:B------:R-:W-:Y:S01]  /*be50*/  @!UP0 ULDC UR11, c[0x0][0xb54] ;  /* 0x0002d500000b8ab9 */ /* 0x000fe20000000800 */
[----:B------:R-:W-:Y:S01]  /*be60*/  SHF.R.S32.HI R5, RZ, 0x1f, R5 ;  /* 0x0000001fff057819 */ /* 0x000fe20000011405 */
[----:B------:R-:W-:-:S03]  /*be70*/  IMAD R7, R9, R7, R4 ;  /* 0x0000000709077224 */ /* 0x000fc600078e0204 */
[----:B------:R-:W-:Y:S01]  /*be80*/  IADD3.X R3, R5, UR7, R6, P0, P1 ;  /* 0x0000000705037c10 */ /* 0x000fe200087e2406 */
[C---:B------:R-:W-:Y:S01]  /*be90*/  IMAD R9, R7.reuse, UR9, RZ ;  /* 0x0000000907097c24 */ /* 0x040fe2000f8e02ff */
[----:B------:R-:W-:Y:S01]  /*bea0*/  SHF.R.S32.HI R4, RZ, 0x1f, R7 ;  /* 0x0000001fff047819 */ /* 0x000fe20000011407 */
[----:B------:R-:W-:-:S04]  /*beb0*/  IMAD.WIDE.U32 R2, R7, UR8, R2 ;  /* 0x0000000807027c25 */ /* 0x000fc8000f8e0002 */
[----:B------:R-:W-:Y:S01]  /*bec0*/  IMAD R9, R4, UR8, R9 ;  /* 0x0000000804097c24 */ /* 0x000fe2000f8e0209 */
[----:B------:R-:W-:-:S03]  /*bed0*/  LEA R4, P0, R2, UR10, 0x2 ;  /* 0x0000000a02047c11 */ /* 0x000fc6000f8010ff */
[----:B------:R-:W-:-:S05]  /*bee0*/  IMAD.IADD R3, R3, 0x1, R9 ;  /* 0x0000000103037824 */ /* 0x000fca00078e0209 */
[----:B------:R-:W-:Y:S01]  /*bef0*/  LEA.HI.X R5, R2, UR11, R3, 0x2, P0 ;  /* 0x0000000b02057c11 */ /* 0x000fe200080f1403 */
[----:B------:R-:W-:-:S05]  /*bf00*/  IMAD.MOV.U32 R3, RZ, RZ, -0x800000 ;  /* 0xff800000ff037424 */ /* 0x000fca00078e00ff */
[----:B------:R0:W-:Y:S02]  /*bf10*/  STG.E desc[UR54][R4.64], R3 ;  /* 0x0000000304007986 */ /* 0x0001e4000c101936 */
.L_x_2421:
[----:B------:R-:W-:Y:S05]  /*bf20*/  BSYNC B1 ;  /* 0x0000000000017941 */ /* 0x000fea0003800000 */
.L_x_2420:
[----:B------:R-:W-:-:S06]  /*bf30*/  UISETP.GT.AND UP0, UPT, UR46, 0x1, UPT ;  /* 0x000000012e00788c */ /* 0x000fcc000bf04270 */
[----:B------:R-:W-:-:S13]  /*bf40*/  PLOP3.LUT P0, PT, PT, PT, UP0, 0x80, 0x0 ;  /* 0x000000000000781c */ /* 0x000fda0003f0f008 */
[----:B------:R-:W-:Y:S05]  /*bf50*/  @P0 BRA `(.L_x_2416) ;  /* 0x0000000400280947 */ /* 0x000fea0003800000 */
[----:B------:R-:W1:Y:S01]  /*bf60*/  LDC R11, c[0x0][0xbe8] ;  /* 0x0002fa00ff0b7b82 */ /* 0x000e620000000800 */
[----:B------:R-:W-:Y:S01]  /*bf70*/  ULDC.64 UR10, c[0x0][0xaa0] ;  /* 0x0002a800000a7ab9 */ /* 0x000fe20000000a00 */
[----:B------:R-:W-:Y:S01]  /*bf80*/  IMAD R2, R18, 0x30, R157 ;  /* 0x0000003012027824 */ /* 0x000fe200078e029d */
[----:B------:R-:W-:Y:S01]  /*bf90*/  UIMAD UR7, UR18, UR10, URZ ;  /* 0x0000000a120772a4 */ /* 0x000fe2000f8e023f */
[----:B------:R-:W-:Y:S01]  /*bfa0*/  VIADD R30, R157, UR40 ;  /* 0x000000289d1e7c36 */ /* 0x000fe20008000000 */
[----:B------:R-:W-:Y:S01]  /*bfb0*/  UIMAD.WIDE.U32 UR8, UR4, UR10, URZ ;  /* 0x0000000a040872a5 */ /* 0x000fe2000f8e003f */
[----:B0-----:R-:W-:Y:S01]  /*bfc0*/  VIADD R4, R2, UR40 ;  /* 0x0000002802047c36 */ /* 0x001fe20008000000 */
[----:B------:R-:W-:Y:S01]  /*bfd0*/  UIMAD UR7, UR4, UR11, UR7 ;  /* 0x0000000b040772a4 */ /* 0x000fe2000f8e0207 */
[----:B------:R-:W-:Y:S02]  /*bfe0*/  SHF.R.S32.HI R13, RZ, 0x1f, R19 ;  /* 0x0000001fff0d7819 */ /* 0x000fe40000011413 */
[----:B------:R-:W-:Y:S01]  /*bff0*/  ULDC.64 UR10, c[0x0][0xae8] ;  /* 0x0002ba00000a7ab9 */ /* 0x000fe20000000a00 */
[----:B------:R-:W-:Y:S01]  /*c000*/  UIADD3 UR9, UR9, UR7, URZ ;  /* 0x0000000709097290 */ /* 0x000fe2000fffe03f */
[----:B------:R-:W-:-:S03]  /*c010*/  IMAD.MOV.U32 R5, RZ, RZ, R4 ;  /* 0x000000ffff057224 */ /* 0x000fc600078e0004 */
[----:B------:R-:W-:-:S04]  /*c020*/  UIMAD.WIDE.U32 UR8, UR39, UR10, UR8 ;  /* 0x0000000a270872a5 */ /* 0x000fc8000f8e0008 */
[----:B------:R-:W-:-:S03]  /*c030*/  UIMAD UR9, UR39, UR11, UR9 ;  /* 0x0000000b270972a4 */ /* 0x000fc6000f8e0209 */
[----:B------:R-:W-:Y:S01]  /*c040*/  ULDC.64 UR10, c[0x0][0xaf0] ;  /* 0x0002bc00000a7ab9 */ /* 0x000fe20000000a00 */
[----:B-1----:R-:W-:Y:S01]  /*c050*/  ISETP.NE.AND P0, PT, R11, 0x1, PT ;  /* 0x000000010b00780c */ /* 0x002fe20003f05270 */
[----:B------:R-:W-:Y:S02]  /*c060*/  UIMAD UR38, UR38, UR10, URZ ;  /* 0x0000000a262672a4 */ /* 0x000fe4000f8e023f */
[----:B------:R-:W-:Y:S02]  /*c070*/  UIMAD.WIDE.U32 UR8, UR37, UR10, UR8 ;  /* 0x0000000a250872a5 */ /* 0x000fe4000f8e0008 */
[----:B------:R-:W-:-:S03]  /*c080*/  UIMAD UR4, UR37, UR11, UR38 ;  /* 0x0000000b250472a4 */ /* 0x000fc6000f8e0226 */
[----:B------:R-:W-:Y:S01]  /*c090*/  ULDC.64 UR10, c[0x0][0xae0] ;  /* 0x0002b800000a7ab9 */ /* 0x000fe20000000a00 */
[----:B------:R-:W-:-:S04]  /*c0a0*/  UIADD3 UR4, UR9, UR4, URZ ;  /* 0x0000000409047290 */ /* 0x000fc8000fffe03f */
[----:B------:R-:W0:Y:S08]  /*c0b0*/  @P0 LDC R3, c[0x0][0xbec] ;  /* 0x0002fb00ff030b82 */ /* 0x000e300000000800 */
[----:B------:R-:W1:Y:S01]  /*c0c0*/  @P0 LDC R7, c[0x0][0xbf0] ;  /* 0x0002fc00ff070b82 */ /* 0x000e620000000800 */
[----:B0-----:R-:W-:-:S04]  /*c0d0*/  @P0 IMAD.HI.U32 R2, R4, R3, RZ ;  /* 0x0000000304020227 */ /* 0x001fc800078e00ff */
[----:B------:R-:W-:Y:S02]  /*c0e0*/  IMAD.U32 R3, RZ, RZ, UR9 ;  /* 0x00000009ff037e24 */ /* 0x000fe4000f8e00ff */
[----:B------:R-:W-:Y:S01]  /*c0f0*/  IMAD.U32 R3, RZ, RZ, UR4 ;  /* 0x00000004ff037e24 */ /* 0x000fe2000f8e00ff */
[----:B------:R-:W-:Y:S01]  /*c100*/  ULDC UR4, c[0x0][0xac8] ;  /* 0x0002b20000047ab9 */ /* 0x000fe20000000800 */
[----:B-1----:R-:W-:-:S04]  /*c110*/  @P0 SHF.R.U32.HI R5, RZ, R7, R2 ;  /* 0x00000007ff050219 */ /* 0x002fc80000011602 */
[----:B------:R-:W-:Y:S02]  /*c120*/  IADD3 R7, -R5, RZ, RZ ;  /* 0x000000ff05077210 */ /* 0x000fe40007ffe1ff */
[----:B------:R-:W-:-:S03]  /*c130*/  SHF.R.S32.HI R2, RZ, 0x1f, R5 ;  /* 0x0000001fff027819 */ /* 0x000fc60000011405 */
[----:B------:R-:W-:Y:S02]  /*c140*/  IMAD R7, R11, R7, R4 ;  /* 0x000000070b077224 */ /* 0x000fe400078e0204 */
[----:B------:R-:W-:Y:S02]  /*c150*/  IMAD R4, R2, UR10, RZ ;  /* 0x0000000a02047c24 */ /* 0x000fe4000f8e02ff */
        /* <DEDUP_REMOVED lines=12> */
[----:B-----5:R-:W-:Y:S01]  /*c220*/  IMAD R11, R0, R11, RZ ;  /* 0x0000000b000b7224 */ /* 0x020fe200078e02ff */
[----:B------:R-:W-:Y:S02]  /*c230*/  IADD3 R0, R30, 0x30, RZ ;  /* 0x000000301e007810 */ /* 0x000fe40007ffe0ff */
        /* <DEDUP_REMOVED lines=28> */
.L_x_2416:
[----:B------:R-:W-:Y:S05]  /*c400*/  BSYNC B0 ;  /* 0x0000000000007941 */ /* 0x000fea0003800000 */
.L_x_2412:
[----:B------:R-:W-:Y:S02]  /*c410*/  ULDC UR4, c[0x0][0xc3c] ;  /* 0x00030f0000047ab9 */ /* 0x000fe40000000800 */
[----:B------:R-:W-:-:S13]  /*c420*/  ISETP.GE.AND P0, PT, R31, UR4, PT ;  /* 0x000000041f007c0c */ /* 0x000fda000bf06270 */
[----:B------:R-:W-:Y:S05]  /*c430*/  @!P0 BRA `(.L_x_2422) ;  /* 0xffffff4800788947 */ /* 0x000fea000383ffff */
[----:B------:R-:W-:Y:S05]  /*c440*/  EXIT ;  /* 0x000000000000794d */ /* 0x000fea0003800000 */
.L_x_2369:
[----:B------:R-:W-:-:S08]  /*c450*/  NOP ;  /* 0x0000000000007918 */ /* 0x000fd00000000000 */
[----:B------:R-:W0:-:S00]  /*c460*/  USETMAXREG.DEALLOC.CTAPOOL 0x20 ;  /* 0x00000020000079c8 */ /* 0x000e0000080e0500 */
[----:B0-----:R-:W2:Y:S01]  /*c470*/  LDL.LU R2, [R1+0x4] ;  /* 0x0000040001027983 */ /* 0x001ea20000300800 */
[----:B------:R-:W-:Y:S01]  /*c480*/  LOP3.LUT R0, R0, 0x3, RZ, 0xc0, !PT ;  /* 0x0000000300007812 */ /* 0x000fe200078ec0ff */
[----:B------:R-:W-:-:S05]  /*c490*/  IMAD.MOV.U32 R6, RZ, RZ, RZ ;  /* 0x000000ffff067224 */ /* 0x000fca00078e00ff */
[----:B------:R-:W0:Y:S02]  /*c4a0*/  SHFL.IDX PT, R0, R0, RZ, 0x1f ;  /* 0x00001fff00007589 */ /* 0x000e2400000e0000 */
[----:B0-----:R-:W-:Y:S02]  /*c4b0*/  ISETP.NE.AND P0, PT, R0, RZ, PT ;  /* 0x000000ff0000720c */ /* 0x001fe40003f05270 */
        /* <DEDUP_REMOVED lines=11> */
.L_x_2423:
[----:B------:R-:W1:Y:S01]  /*c570*/  S2R R0, SR_TID.X ;  /* 0x0000000000007919 */ /* 0x000e620000002100 */
[----:B------:R-:W-:Y:S01]  /*c580*/  ULDC UR4, c[0x0][0xc3c] ;  /* 0x00030f0000047ab9 */ /* 0x000fe20000000800 */
[----:B------:R-:W-:Y:S01]  /*c590*/  IMAD.MOV.U32 R7, RZ, RZ, RZ ;  /* 0x000000ffff077224 */ /* 0x000fe200078e00ff */
[----:B------:R-:W2:Y:S01]  /*c5a0*/  S2UR UR6, SR_CTAID.X ;  /* 0x00000000000679c3 */ /* 0x000ea20000002500 */
[----:B------:R-:W-:Y:S01]  /*c5b0*/  ULDC UR5, c[0x0][0xc38] ;  /* 0x00030e0000057ab9 */ /* 0x000fe20000000800 */
[----:B-1----:R-:W-:-:S04]  /*c5c0*/  LOP3.LUT R0, R0, 0x1f, RZ, 0xc0, !PT ;  /* 0x0000001f00007812 */ /* 0x002fc800078ec0ff */
[----:B------:R-:W-:-:S04]  /*c5d0*/  ISETP.NE.AND P0, PT, R0, 0x1f, PT ;  /* 0x0000001f0000780c */ /* 0x000fc80003f05270 */
[----:B------:R-:W-:-:S13]  /*c5e0*/  ISETP.GE.OR P1, PT, R0, UR4, !P0 ;  /* 0x0000000400007c0c */ /* 0x000fda000c726670 */
[----:B------:R-:W1:Y:S08]  /*c5f0*/  @!P1 LDC.64 R4, c[0x0][0xc80] ;  /* 0x00032000ff049b82 */ /* 0x000e700000000a00 */
[----:B0-----:R-:W0:Y:S01]  /*c600*/  @!P1 LDC.64 R2, c[0x0][0xc78] ;  /* 0x00031e00ff029b82 */ /* 0x001e220000000a00 */
[----:B-1----:R-:W-:-:S05]  /*c610*/  @!P1 IMAD.WIDE.U32 R4, R0, 0x4, R4 ;  /* 0x0000000400049825 */ /* 0x002fca00078e0004 */
[----:B------:R-:W3:Y:S01]  /*c620*/  @!P1 LDG.E R6, desc[UR54][R4.64] ;  /* 0x0000003604069981 */ /* 0x000ee2000c1e1900 */
[----:B0-----:R-:W-:-:S05]  /*c630*/  @!P1 IMAD.WIDE.U32 R2, R0, 0x4, R2 ;  /* 0x0000000400029825 */ /* 0x001fca00078e0002 */
        /* <DEDUP_REMOVED lines=25> */
[----:B--2---:R-:W-:Y:S01]  /*c7d0*/  ISETP.GT.AND P6, PT, R8, UR6, PT ;  /* 0x0000000608007c0c */ /* 0x004fe2000bfc4270 */
[----:B------:R-:W-:-:S12]  /*c7e0*/  IMAD.MOV.U32 R3, RZ, RZ, R8 ;  /* 0x000000ffff037224 */ /* 0x000fd800078e0008 */
[----:B------:R-:W-:Y:S05]  /*c7f0*/  @P6 BRA `(.L_x_2425) ;  /* 0x0000000000946947 */ /* 0x000fea0003800000 */
[----:B------:R-:W-:Y:S01]  /*c800*/  IMAD.MOV.U32 R8, RZ, RZ, R3 ;  /* 0x000000ffff087224 */ /* 0x000fe200078e0003 */
[----:B------:R-:W-:Y:S01]  /*c810*/  UMOV UR4, URZ ;  /* 0x0000003f00047c82 */ /* 0x000fe20008000000 */
[----:B------:R-:W-:-:S05]  /*c820*/  ULDC UR5, c[0x0][0xc38] ;  /* 0x00030e0000057ab9 */ /* 0x000fca0000000800 */
.L_x_2427:
        /* <DEDUP_REMOVED lines=34> */
.L_x_2425:
        /* <DEDUP_REMOVED lines=11> */
[----:B------:R-:W-:-:S06]  /*cb00*/  IADD3 R16, R19, -0x1, RZ ;  /* 0xffffffff13107810 */ /* 0x000fcc0007ffe0ff */
[----:B------:R0:W1:Y:S02]  /*cb10*/  SHFL.IDX PT, R16, R5, R16, 0x1f ;  /* 0x00001f1005107589 */ /* 0x00006400000e0000 */
.L_x_2428:
        /* <DEDUP_REMOVED lines=20> */
[----:B------:R-:W-:Y:S01]  /*cc60*/  IMAD R3, R2, R11, R10 ;  /* 0x0000000b02037224 */ /* 0x000fe200078e020a */
[----:B0-----:R-:W-:-:S04]  /*cc70*/  IADD3 R10, R9, 0xffffffe, RZ ;  /* 0x0ffffffe090a7810 */ /* 0x001fc80007ffe0ff */
        /* <DEDUP_REMOVED lines=14> */
[----:B------:R-:W-:Y:S01]  /*cd60*/  IMAD.MOV R10, RZ, RZ, -R2 ;  /* 0x000000ffff0a7224 */ /* 0x000fe200078e0a02 */
[----:B------:R-:W-:Y:S01]  /*cd70*/  MOV R2, RZ ;  /* 0x000000ff00027202 */ /* 0x000fe20000000f00 */
[----:B------:R-:W-:Y:S01]  /*cd80*/  IMAD R9, R9, R4, RZ ;  /* 0x0000000409097224 */ /* 0x000fe200078e02ff */
[----:B------:R-:W-:-:S03]  /*cd90*/  IABS R8, R12 ;  /* 0x0000000c00087213 */ /* 0x000fc60000000000 */
        /* <DEDUP_REMOVED lines=15> */
[----:B------:R-:W-:-:S04]  /*ce90*/  @!P1 LOP3.LUT R2, RZ, R7, RZ, 0x33, !PT ;  /* 0x00000007ff029212 */ /* 0x000fc800078e33ff */
[----:B------:R-:W-:-:S05]  /*cea0*/  IADD3 R18, -R2, RZ, RZ ;  /* 0x000000ff02127210 */ /* 0x000fca0007ffe1ff */
[C---:B------:R-:W-:Y:S02]  /*ceb0*/  IMAD R18, R7.reuse, R18, R12 ;  /* 0x0000001207127224 */ /* 0x040fe400078e020c */
[----:B------:R-:W-:Y:S02]  /*cec0*/  IMAD R7, R7, 0x1000000, R2 ;  /* 0x0100000007077824 */ /* 0x000fe400078e0202 */
[----:B------:R-:W-:Y:S02]  /*ced0*/  IMAD R2, R6, R3, R5 ;  /* 0x0000000306027224 */ /* 0x000fe400078e0205 */
[----:B------:R-:W-:Y:S01]  /*cee0*/  IMAD R18, R18, 0x10000, R7 ;  /* 0x0001000012127824 */ /* 0x000fe200078e0207 */
[----:B------:R-:W-:Y:S06]  /*cef0*/  BRA `(.L_x_2430) ;  /* 0x0000000000f47947 */ /* 0x000fec0003800000 */
.L_x_2429:
        /* <DEDUP_REMOVED lines=14> */
[----:B------:R-:W-:Y:S01]  /*cfe0*/  IMAD.HI.U32 R2, R3, R11, R2 ;  /* 0x0000000b03027227 */ /* 0x000fe200078e0002 */
[----:B------:R-:W-:-:S05]  /*cff0*/  IADD3 R3, RZ, -R12, RZ ;  /* 0x8000000cff037210 */ /* 0x000fca0007ffe0ff */
        /* <DEDUP_REMOVED lines=12> */
[----:B------:R-:W-:Y:S01]  /*d0c0*/  IMAD R8, R7, R2, RZ ;  /* 0x0000000207087224 */ /* 0x000fe200078e02ff */
[----:B------:R-:W-:-:S03]  /*d0d0*/  IADD3 R2, -R2, RZ, RZ ;  /* 0x000000ff02027210 */ /* 0x000fc60007ffe1ff */
        /* <DEDUP_REMOVED lines=27> */
[----:B------:R-:W-:-:S05]  /*d290*/  @P0 IADD3 R2, R2, 0x1, RZ ;  /* 0x0000000102020810 */ /* 0x000fca0007ffe0ff */
[----:B------:R-:W-:Y:S01]  /*d2a0*/  @!P2 IMAD.MOV R2, RZ, RZ, -R2 ;  /* 0x000000ffff02a224 */ /* 0x000fe200078e0a02 */
[----:B------:R-:W-:-:S05]  /*d2b0*/  @!P1 LOP3.LUT R2, RZ, R7, RZ, 0x33, !PT ;  /* 0x00000007ff029212 */ /* 0x000fca00078e33ff */
[----:B------:R-:W-:-:S07]  /*d2c0*/  IMAD R18, R2, R18, R3 ;  /* 0x0000001202127224 */ /* 0x000fce00078e0203 */
.L_x_2430:
[----:B------:R-:W-:-:S05]  /*d2d0*/  LOP3.LUT R17, RZ, R2, RZ, 0x33, !PT ;  /* 0x00000002ff117212 */ /* 0x000fca00078e33ff */
[----:B------:R-:W-:Y:S01]  /*d2e0*/  IMAD.IADD R17, R6, 0x1, R17 ;  /* 0x0000000106117824 */ /* 0x000fe200078e0211 */
[----:B------:R-:W-:Y:S06]  /*d2f0*/  BRA `(.L_x_2431) ;  /* 0x0000000000147947 */ /* 0x000fec0003800000 */
.L_x_2426:
[----:B------:R-:W-:Y:S01]  /*d300*/  ULDC UR4, c[0x0][0xc3c] ;  /* 0x00030f0000047ab9 */ /* 0x000fe20000000800 */
[----:B------:R-:W-:Y:S01]  /*d310*/  IMAD.MOV.U32 R17, RZ, RZ, RZ ;  /* 0x000000ffff117224 */ /* 0x000fe200078e00ff */
[----:B------:R-:W-:Y:S01]  /*d320*/  MOV R19, UR4 ;  /* 0x0000000400137c02 */ /* 0x000fe20008000f00 */
[----:B------:R-:W-:Y:S02]  /*d330*/  IMAD.U32 R16, RZ, RZ, UR6 ;  /* 0x00000006ff107e24 */ /* 0x000fe4000f8e00ff */
[----:B------:R-:W-:-:S07]  /*d340*/  IMAD.MOV.U32 R18, RZ, RZ, RZ ;  /* 0x000000ffff127224 */ /* 0x000fce00078e00ff */
.L_x_2431:
[----:B------:R-:W-:-:S13]  /*d350*/  ISETP.NE.AND P0, PT, R0, RZ, PT ;  /* 0x000000ff0000720c */ /* 0x000fda0003f05270 */
[----:B------:R-:W0:Y:S01]  /*d360*/  @!P0 S2R R3, SR_CgaCtaId ;  /* 0x0000000000038919 */ /* 0x000e220000008800 */
[----:B------:R-:W-:-:S04]  /*d370*/  @!P0 MOV R0, 0x400 ;  /* 0x0000040000008802 */ /* 0x000fc80000000f00 */
[----:B0-----:R-:W-:-:S05]  /*d380*/  @!P0 LEA R0, R3, R0, 0x18 ;  /* 0x0000000003008211 */ /* 0x001fca00078ec0ff */
[----:B------:R2:W-:Y:S01]  /*d390*/  @!P0 STS.128 [R0+0x168d0], R16 ;  /* 0x0168d01000008388 */ /* 0x0005e20000000c00 */
[----:B------:R-:W-:Y:S06]  /*d3a0*/  BAR.ARV 0x5, 0x200 ;  /* 0x0148000000007b1d */ /* 0x000fec0000002000 */
.L_x_2424:
[----:B------:R3:W-:Y:S01]  /*d3b0*/  STL [R1+0x38], RZ ;  /* 0x000038ff01007387 */ /* 0x0007e20000100800 */
[----:B------:R-:W-:Y:S01]  /*d3c0*/  ULDC UR4, c[0x0][0xc3c] ;  /* 0x00030f0000047ab9 */ /* 0x000fe20000000800 */
[----:B------:R-:W-:Y:S01]  /*d3d0*/  IMAD.MOV.U32 R27, RZ, RZ, 0x1 ;  /* 0x00000001ff1b7424 */ /* 0x000fe200078e00ff */
[----:B-1----:R-:W-:Y:S01]  /*d3e0*/  ISETP.GE.AND P0, PT, R19, UR4, PT ;  /* 0x0000000413007c0c */ /* 0x002fe2000bf06270 */
[----:B------:R-:W-:-:S12]  /*d3f0*/  IMAD.MOV.U32 R25, RZ, RZ, RZ ;  /* 0x000000ffff197224 */ /* 0x000fd800078e00ff */
[----:B---3--:R-:W-:Y:S05]  /*d400*/  @P0 BRA `(.L_x_2432) ;  /* 0x0000005000e00947 */ /* 0x008fea0003800000 */
[----:B------:R-:W1:Y:S01]  /*d410*/  S2R R3, SR_TID.X ;  /* 0x0000000000037919 */ /* 0x000e620000002100 */
[----:B------:R-:W3:Y:S01]  /*d420*/  S2UR UR5, SR_CgaCtaId ;  /* 0x00000000000579c3 */ /* 0x000ee20000008800 */
[----:B------:R-:W-:Y:S01]  /*d430*/  UMOV UR4, 0x400 ;  /* 0x0000040000047882 */ /* 0x000fe20000000000 */
[----:B------:R-:W-:Y:S01]  /*d440*/  BSSY B8, `(.L_x_2432) ;  /* 0x0000534000087945 */ /* 0x000fe20003800000 */
[----:B------:R4:W-:Y:S01]  /*d450*/  STL [R1+0x38], RZ ;  /* 0x000038ff01007387 */ /* 0x0009e20000100800 */
[----:B------:R-:W-:Y:S01]  /*d460*/  IMAD.MOV.U32 R27, RZ, RZ, 0x1 ;  /* 0x00000001ff1b7424 */ /* 0x000fe200078e00ff */
[----:B------:R-:W-:Y:S01]  /*d470*/  ULOP3.LUT UR37, UR36, 0x2, URZ, 0xfc, !UPT ;  /* 0x0000000224257892 */ /* 0x000fe2000f8efc3f */
[----:B------:R-:W-:Y:S01]  /*d480*/  IMAD.MOV.U32 R25, RZ, RZ, RZ ;  /* 0x000000ffff197224 */ /* 0x000fe200078e00ff */
[----:B------:R-:W-:Y:S01]  /*d490*/  ULDC UR38, c[0x0][0xc] ;  /* 0x0000030000267ab9 */ /* 0x000fe20000000800 */
[----:B---3--:R-:W-:-:S06]  /*d4a0*/  ULEA UR4, UR5, UR4, 0x18 ;  /* 0x0000000405047291 */ /* 0x008fcc000f8ec03f */
[----:B------:R-:W-:Y:S01]  /*d4b0*/  MOV R22, UR4 ;  /* 0x0000000400167c02 */ /* 0x000fe20008000f00 */
[C---:B-1----:R-:W-:Y:S01]  /*d4c0*/  IMAD.SHL.U32 R28, R3.reuse, 0x8, RZ ;  /* 0x00000008031c7824 */ /* 0x042fe200078e00ff */
[C---:B------:R-:W-:Y:S01]  /*d4d0*/  LOP3.LUT R4, R3.reuse, 0x7f, RZ, 0xc0, !PT ;  /* 0x0000007f03047812 */ /* 0x040fe200078ec0ff */
[----:B0-----:R-:W-:-:S03]  /*d4e0*/  IMAD.SHL.U32 R2, R3, 0x10, RZ ;  /* 0x0000001003027824 */ /* 0x001fc600078e00ff */
[----:B--2---:R-:W-:Y:S02]  /*d4f0*/  LOP3.LUT R0, R28, 0x1f8, RZ, 0xc0, !PT ;  /* 0x000001f81c007812 */ /* 0x004fe400078ec0ff */
[----:B------:R-:W-:Y:S02]  /*d500*/  LOP3.LUT R2, R2, 0x70, RZ, 0xc0, !PT ;  /* 0x0000007002027812 */ /* 0x000fe400078ec0ff */
[----:B------:R-:W-:Y:S02]  /*d510*/  LOP3.LUT R3, R0, 0x38, R3, 0x78, !PT ;  /* 0x0000003800037812 */ /* 0x000fe400078e7803 */
[----:B------:R-:W-:Y:S02]  /*d520*/  SHF.R.U32.HI R4, RZ, 0x3, R4 ;  /* 0x00000003ff047819 */ /* 0x000fe40000011604 */
[----:B------:R-:W-:Y:S02]  /*d530*/  LOP3.LUT R0, R3, 0x200, R28, 0xf8, !PT ;  /* 0x0000020003007812 */ /* 0x000fe400078ef81c */
[----:B------:R-:W-:-:S02]  /*d540*/  LOP3.LUT R28, R28, 0x38, RZ, 0xc0, !PT ;  /* 0x000000381c1c7812 */ /* 0x000fc400078ec0ff */
[----:B------:R-:W-:Y:S01]  /*d550*/  LOP3.LUT R2, R4, R2, RZ, 0xfc, !PT ;  /* 0x0000000204027212 */ /* 0x000fe200078efcff */
[----:B------:R-:W-:-:S05]  /*d560*/  IMAD R0, R0, 0x2, R22 ;  /* 0x0000000200007824 */ /* 0x000fca00078e0216 */
[----:B------:R4:W-:Y:S02]  /*d570*/  STL [R1+0x1c], R0 ;  /* 0x00001c0001007387 */ /* 0x0009e40000100800 */
.L_x_2495:
[----:B0-----:R-:W0:Y:S01]  /*d580*/  LDC.64 R2, c[0x0][0xc88] ;  /* 0x00032200ff027b82 */ /* 0x001e220000000a00 */
[----:B--2---:R-:W2:Y:S01]  /*d590*/  LDL.LU R6, [R1+0x4] ;  /* 0x0000040001067983 */ /* 0x004ea20000300800 */
[----:B0-----:R-:W-:-:S05]  /*d5a0*/  IMAD.WIDE R2, R19, 0x4, R2 ;  /* 0x0000000413027825 */ /* 0x001fca00078e0202 */
[----:B------:R-:W4:Y:S01]  /*d5b0*/  LDG.E R29, desc[UR54][R2.64] ;  /* 0x00000036021d7981 */ /* 0x000f22000c1e1900 */
[----:B------:R-:W-:Y:S05]  /*d5c0*/  YIELD ;  /* 0x0000000000007946 */ /* 0x000fea0003800000 */
[----:B------:R-:W-:Y:S01]  /*d5d0*/  ULDC.64 UR4, c[0x0][0xa28] ;  /* 0x00028a0000047ab9 */ /* 0x000fe20000000a00 */
[----:B------:R-:W-:Y:S01]  /*d5e0*/  IMAD.MOV.U32 R7, RZ, RZ, RZ ;  /* 0x000000ffff077224 */ /* 0x000fe200078e00ff */
[----:B------:R-:W-:Y:S01]  /*d5f0*/  ISETP.NE.U32.AND P0, PT, RZ, UR4, PT ;  /* 0x00000004ff007c0c */ /* 0x000fe2000bf05070 */
[----:B------:R-:W-:-:S03]  /*d600*/  ULDC.64 UR6, c[0x0][0xa18] ;  /* 0x0002860000067ab9 */ /* 0x000fc60000000a00 */
[----:B------:R-:W-:Y:S02]  /*d610*/  ISETP.NE.AND.EX P0, PT, RZ, UR5, PT, P0 ;  /* 0x00000005ff007c0c */ /* 0x000fe4000bf05300 */
[----:B----4-:R-:W-:-:S11]  /*d620*/  SHF.R.S32.HI R0, RZ, 0x1f, R29 ;  /* 0x0000001fff007819 */ /* 0x010fd6000001141d */
[C---:B------:R-:W-:Y:S01]  /*d630*/  @P0 LEA R2, P1, R29.reuse, UR4, 0x2 ;  /* 0x000000041d020c11 */ /* 0x040fe2000f8210ff */
[C---:B------:R-:W-:Y:S01]  /*d640*/  IMAD.SHL.U32 R23, R29.reuse, 0x4, RZ ;  /* 0x000000041d177824 */ /* 0x040fe200078e00ff */
[C-C-:B------:R-:W-:Y:S01]  /*d650*/  SHF.L.U64.HI R24, R29.reuse, 0x2, R0.reuse ;  /* 0x000000021d187819 */ /* 0x140fe20000010200 */
[----:B------:R0:W-:Y:S01]  /*d660*/  STL [R1+0x2c], R0 ;  /* 0x00002c0001007387 */ /* 0x0001e20000100800 */
[----:B------:R-:W-:Y:S01]  /*d670*/  @P0 LEA.HI.X R3, R29, UR5, R0, 0x2, P1 ;  /* 0x000000051d030c11 */ /* 0x000fe200088f1400 */
[----:B------:R-:W-:-:S04]  /*d680*/  ULDC.64 UR4, c[0x0][0xa00] ;  /* 0x0002800000047ab9 */ /* 0x000fc80000000a00 */
[----:B------:R1:W3:Y:S01]  /*d690*/  @P0 LDG.E R7, desc[UR54][R2.64] ;  /* 0x0000003602070981 */ /* 0x0002e2000c1e1900 */
[----:B------:R-:W-:Y:S02]  /*d6a0*/  ISETP.NE.U32.AND P0, PT, RZ, UR4, PT ;  /* 0x00000004ff007c0c */ /* 0x000fe4000bf05070 */
[----:B--2---:R-:W-:Y:S01]  /*d6b0*/  LOP3.LUT R6, R6, 0xffffffef, RZ, 0xc0, !PT ;  /* 0xffffffef06067812 */ /* 0x004fe200078ec0ff */
[----:B0-----:R-:W-:Y:S01]  /*d6c0*/  IMAD.MOV.U32 R0, RZ, RZ, RZ ;  /* 0x000000ffff007224 */ /* 0x001fe200078e00ff */
[----:B------:R-:W-:Y:S02]  /*d6d0*/  ISETP.NE.AND.EX P2, PT, RZ, UR5, PT, P0 ;  /* 0x00000005ff007c0c */ /* 0x000fe4000bf45300 */
[----:B------:R-:W-:Y:S02]  /*d6e0*/  ISETP.NE.U32.AND P0, PT, RZ, UR6, PT ;  /* 0x00000006ff007c0c */ /* 0x000fe4000bf05070 */
[----:B-1----:R-:W-:Y:S02]  /*d6f0*/  IADD3 R2, P1, R23, UR4, RZ ;  /* 0x0000000417027c10 */ /* 0x002fe4000ff3e0ff */
[----:B------:R-:W-:-:S02]  /*d700*/  ISETP.NE.AND.EX P0, PT, RZ, UR7, PT, P0 ;  /* 0x00000007ff007c0c */ /* 0x000fc4000bf05300 */
[----:B------:R-:W-:Y:S01]  /*d710*/  IADD3.X R3, R24, UR5, RZ, P1, !PT ;  /* 0x0000000518037c10 */ /* 0x000fe20008ffe4ff */
[----:B------:R-:W-:-:S04]  /*d720*/  ULDC.64 UR4, c[0x0][0x418] ;  /* 0x0001060000047ab9 */ /* 0x000fc80000000a00 */
[----:B------:R-:W-:Y:S01]  /*d730*/  @P2 LOP3.LUT R6, R6, 0x10, RZ, 0xfc, !PT ;  /* 0x0000001006062812 */ /* 0x000fe200078efcff */
[----:B------:R-:W2:Y:S05]  /*d740*/  @P2 LDG.E R0, desc[UR54][R2.64] ;  /* 0x0000003602002981 */ /* 0x000eaa000c1e1900 */
[----:B------:R-:W-:Y:S01]  /*d750*/  @P0 IADD3 R4, P1, R23, UR6, RZ ;  /* 0x0000000617040c10 */ /* 0x000fe2000ff3e0ff */
[----:B------:R-:W-:Y:S03]  /*d760*/  STL [R1+0x4], R6 ;  /* 0x0000040601007387 */ /* 0x000fe60000100800 */
[----:B------:R-:W-:-:S05]  /*d770*/  @P0 IADD3.X R5, R24, UR7, RZ, P1, !PT ;  /* 0x0000000718050c10 */ /* 0x000fca0008ffe4ff */
[----:B------:R-:W4:Y:S01]  /*d780*/  @P0 LDG.E R4, desc[UR54][R4.64] ;  /* 0x0000003604040981 */ /* 0x000f22000c1e1900 */
[----:B------:R-:W-:-:S03]  /*d790*/  UISETP.NE.U32.AND UP0, UPT, UR4, URZ, UPT ;  /* 0x0000003f0400728c */ /* 0x000fc6000bf05070 */
[----:B------:R-:W-:Y:S01]  /*d7a0*/  ULDC UR4, c[0x0][0x424] ;  /* 0x0001090000047ab9 */ /* 0x000fe20000000800 */
[----:B------:R-:W-:-:S03]  /*d7b0*/  UISETP.NE.AND.EX UP0, UPT, UR5, URZ, UPT, UP0 ;  /* 0x0000003f0500728c */ /* 0x000fc6000bf05300 */
[----:B------:R-:W-:Y:S01]  /*d7c0*/  ULDC UR5, c[0x0][0x2f0] ;  /* 0x0000bc0000057ab9 */ /* 0x000fe20000000800 */
[----:B------:R-:W-:-:S04]  /*d7d0*/  USEL UR4, UR4, 0x1, UP0 ;  /* 0x0000000104047887 */ /* 0x000fc80008000000 */
[----:B------:R-:W-:Y:S01]  /*d7e0*/  UIMAD UR4, UR4, UR5, URZ ;  /* 0x00000005040472a4 */ /* 0x000fe2000f8e023f */
[----:B--2---:R0:W-:Y:S04]  /*d7f0*/  STL [R1+0x20], R0 ;  /* 0x0000200001007387 */ /* 0x0041e80000100800 */
[----:B---3--:R1:W-:Y:S04]  /*d800*/  STL [R1+0x14], R7 ;  /* 0x0000140701007387 */ /* 0x0083e80000100800 */
[----:B----4-:R1:W-:Y:S01]  /*d810*/  @P0 STL [R1+0x28], R4 ;  /* 0x0000280401000387 */ /* 0x0103e20000100800 */
[----:B0-----:R-:W-:Y:S01]  /*d820*/  IMAD.U32 R0, RZ, RZ, UR4 ;  /* 0x00000004ff007e24 */ /* 0x001fe2000f8e00ff */
[----:B------:R-:W-:Y:S06]  /*d830*/  @P0 BRA `(.L_x_2433) ;  /* 0x0000000000200947 */ /* 0x000fec0003800000 */
[----:B------:R-:W-:Y:S02]  /*d840*/  ULDC UR4, c[0x0][0x288] ;  /* 0x0000a20000047ab9 */ /* 0x000fe40000000800 */
[----:B-1----:R-:W-:-:S05]  /*d850*/  IMAD.U32 R4, RZ, RZ, UR4 ;  /* 0x00000004ff047e24 */ /* 0x002fca000f8e00ff */
[----:B------:R0:W-:Y:S01]  /*d860*/  STL [R1+0x28], R4 ;  /* 0x0000280401007387 */ /* 0x0001e20000100800 */
[----:B------:R-:W-:Y:S05]  /*d870*/  @!P2 BRA `(.L_x_2433) ;  /* 0x000000000010a947 */ /* 0x000fea0003800000 */
[----:B------:R-:W2:Y:S04]  /*d880*/  LDG.E R5, desc[UR54][R2.64] ;  /* 0x0000003602057981 */ /* 0x000ea8000c1e1900 */
[----:B0-----:R-:W2:Y:S02]  /*d890*/  LDG.E R4, desc[UR54][R2.64+0x4] ;  /* 0x0000043602047981 */ /* 0x001ea4000c1e1900 */
[----:B--2---:R-:W-:-:S05]  /*d8a0*/  IADD3 R2, -R5, R4, RZ ;  /* 0x0000000405027210 */ /* 0x004fca0007ffe1ff */
[----:B------:R2:W-:Y:S02]  /*d8b0*/  STL [R1+0x28], R2 ;  /* 0x0000280201007387 */ /* 0x0005e40000100800 */
.L_x_2433:
        /* <DEDUP_REMOVED lines=10> */
.L_x_2434:
        /* <DEDUP_REMOVED lines=9> */
.L_x_2435:
[----:B0-2---:R-:W-:Y:S01]  /*d9f0*/  IMAD.MOV.U32 R2, RZ, RZ, R6 ;  /* 0x000000ffff027224 */ /* 0x005fe200078e0006 */
[----:B------:R-:W0:Y:S01]  /*da00*/  LDC R3, c[0x0][0x448] ;  /* 0x00011200ff037b82 */ /* 0x000e220000000800 */
[----:B------:R-:W2:Y:S01]  /*da10*/  LDL R6, [R1+0x28] ;  /* 0x0000280001067983 */ /* 0x000ea20000100800 */
[----:B-----5:R-:W-:Y:S01]  /*da20*/  IMAD.IADD R5, R0, 0x1, -R7 ;  /* 0x0000000100057824 */ /* 0x020fe200078e0a07 */
[----:B------:R-:W-:Y:S01]  /*da30*/  BSSY B0, `(.L_x_2436) ;  /* 0x000003a000007945 */ /* 0x000fe20003800000 */
[----:B------:R-:W-:Y:S02]  /*da40*/  LOP3.LUT R2, R2, 0xfffffff7, RZ, 0xc0, !PT ;  /* 0xfffffff702027812 */ /* 0x000fe400078ec0ff */
[----:B0-----:R-:W-:-:S13]  /*da50*/  ISETP.NE.AND P0, PT, R3, 0x1, PT ;  /* 0x000000010300780c */ /* 0x001fda0003f05270 */
[----:B------:R-:W0:Y:S01]  /*da60*/  @P0 LDC R4, c[0x0][0x44c] ;  /* 0x00011300ff040b82 */ /* 0x000e220000000800 */
[----:B------:R-:W-:-:S05]  /*da70*/  @P0 LOP3.LUT R2, R2, 0x8, RZ, 0xfc, !PT ;  /* 0x0000000802020812 */ /* 0x000fca00078efcff */
[----:B------:R1:W-:Y:S02]  /*da80*/  STL [R1+0x4], R2 ;  /* 0x0000040201007387 */ /* 0x0003e40000100800 */
[----:B------:R-:W3:Y:S02]  /*da90*/  @P0 LDC R3, c[0x0][0x450] ;  /* 0x00011400ff030b82 */ /* 0x000ee40000000800 */
[----:B------:R4:W-:Y:S01]  /*daa0*/  STL [R1+0xc], R5 ;  /* 0x00000c0501007387 */ /* 0x0009e20000100800 */
[----:B-1----:R-:W-:-:S04]  /*dab0*/  IMAD R2, R17, 0xc0, RZ ;  /* 0x000000c011027824 */ /* 0x002fc800078e02ff */
[----:B------:R-:W-:-:S04]  /*dac0*/  VIADD R2, R2, 0xbf ;  /* 0x000000bf02027836 */ /* 0x000fc80000000000 */
[----:B0-----:R-:W-:-:S05]  /*dad0*/  @P0 IMAD.HI.U32 R4, R2, R4, RZ ;  /* 0x0000000402040227 */ /* 0x001fca00078e00ff */
[----:B---3--:R-:W-:Y:S02]  /*dae0*/  @P0 SHF.R.U32.HI R2, RZ, R3, R4 ;  /* 0x00000003ff020219 */ /* 0x008fe40000011604 */
[----:B------:R-:W-:-:S04]  /*daf0*/  LOP3.LUT R4, R18, 0xff000000, RZ, 0xc0, !PT ;  /* 0xff00000012047812 */ /* 0x000fc800078ec0ff */
[----:B------:R-:W-:Y:S02]  /*db00*/  SHF.R.U32.HI R4, RZ, 0x8, R4 ;  /* 0x00000008ff047819 */ /* 0x000fe40000011604 */
[----:B--2---:R-:W-:-:S05]  /*db10*/  IADD3 R0, R5, 0x80, -R6 ;  /* 0x0000008005007810 */ /* 0x004fca0007ffe806 */
[----:B------:R-:W-:-:S05]  /*db20*/  IMAD.IADD R0, R0, 0x1, R2 ;  /* 0x0000000100007824 */ /* 0x000fca00078e0202 */
[----:B------:R-:W-:-:S04]  /*db30*/  SHF.R.S32.HI R2, RZ, 0x1f, R0 ;  /* 0x0000001fff027819 */ /* 0x000fc80000011400 */
[----:B------:R-:W-:Y:S02]  /*db40*/  LEA.HI R0, R2, R0, RZ, 0x7 ;  /* 0x0000000002007211 */ /* 0x000fe400078f38ff */
[----:B------:R-:W-:Y:S02]  /*db50*/  IADD3 R2, R5, 0x7f, RZ ;  /* 0x0000007f05027810 */ /* 0x000fe40007ffe0ff */
[----:B------:R-:W-:Y:S02]  /*db60*/  SHF.R.S32.HI R0, RZ, 0x7, R0 ;  /* 0x00000007ff007819 */ /* 0x000fe40000011400 */
[----:B------:R-:W-:-:S04]  /*db70*/  SHF.R.S32.HI R3, RZ, 0x1f, R2 ;  /* 0x0000001fff037819 */ /* 0x000fc80000011402 */
[----:B------:R-:W-:-:S04]  /*db80*/  LEA.HI R2, R3, R2, RZ, 0x7 ;  /* 0x0000000203027211 */ /* 0x000fc800078f38ff */
[----:B------:R-:W-:-:S04]  /*db90*/  SHF.R.S32.HI R2, RZ, 0x7, R2 ;  /* 0x00000007ff027819 */ /* 0x000fc80000011402 */
[----:B------:R-:W-:Y:S02]  /*dba0*/  VIMNMX R0, R2, R0, PT ;  /* 0x0000000002007248 */ /* 0x000fe40003fe0100 */
[----:B------:R-:W-:Y:S02]  /*dbb0*/  LOP3.LUT R2, R18, 0xff0000, RZ, 0xc0, !PT ;  /* 0x00ff000012027812 */ /* 0x000fe400078ec0ff */
[----:B------:R-:W-:Y:S02]  /*dbc0*/  ISETP.GE.AND P0, PT, R0, 0x1, PT ;  /* 0x000000010000780c */ /* 0x000fe40003f06270 */
[----:B------:R-:W-:Y:S01]  /*dbd0*/  LEA.HI R4, R2, R4, RZ, 0x10 ;  /* 0x0000000402047211 */ /* 0x000fe200078f80ff */
[----:B------:R-:W-:-:S10]  /*dbe0*/  IMAD.MOV.U32 R2, RZ, RZ, RZ ;  /* 0x000000ffff027224 */ /* 0x000fd400078e00ff */
[----:B----4-:R-:W-:Y:S05]  /*dbf0*/  @!P0 BRA `(.L_x_2437) ;  /* 0x0000000000748947 */ /* 0x010fea0003800000 */
        /* <DEDUP_REMOVED lines=29> */
.L_x_2437:
[----:B------:R-:W-:Y:S05]  /*ddd0*/  BSYNC B0 ;  /* 0x0000000000007941 */ /* 0x000fea0003800000 */
.L_x_2436:
        /* <DEDUP_REMOVED lines=25> */
.L_x_2439:
        /* <DEDUP_REMOVED lines=19> */
[----:B0-----:R-:W-:Y:S05]  /*e0a0*/  CALL.ABS.NOINC R2 ;  /* 0x0000000002007343 */ /* 0x001fea0003c00000 */
.L_x_2442:
[----:B------:R-:W-:Y:S05]  /*e0b0*/  BSYNC B6 ;  /* 0x0000000000067941 */ /* 0x000fea0003800000 */
.L_x_2441:
[----:B------:R-:W-:Y:S01]  /*e0c0*/  IADD3 R0, R22, 0x400, RZ ;  /* 0x0000040016007810 */ /* 0x000fe20007ffe0ff */
[----:B------:R-:W-:Y:S03]  /*e0d0*/  BSSY B6, `(.L_x_2443) ;  /* 0x0000022000067945 */ /* 0x000fe60003800000 */
        /* <DEDUP_REMOVED lines=8> */
[----:B------:R-:W-:Y:S01]  /*e160*/  MOV R8, 0x70 ;  /* 0x0000007000087802 */ /* 0x000fe20000000f00 */
[----:B------:R-:W-:Y:S02]  /*e170*/  IMAD.U32 R5, RZ, RZ, UR7 ;  /* 0x00000007ff057e24 */ /* 0x000fe4000f8e00ff */
[----:B------:R-:W-:Y:S02]  /*e180*/  IMAD.U32 R6, RZ, RZ, UR8 ;  /* 0x00000008ff067e24 */ /* 0x000fe4000f8e00ff */
[----:B------:R-:W-:-:S02]  /*e190*/  IMAD.U32 R7, RZ, RZ, UR9 ;  /* 0x00000009ff077e24 */ /* 0x000fc4000f8e00ff */
[----:B------:R-:W-:Y:S02]  /*e1a0*/  IMAD.U32 R10, RZ, RZ, UR4 ;  /* 0x00000004ff0a7e24 */ /* 0x000fe4000f8e00ff */
[----:B------:R-:W-:Y:S02]  /*e1b0*/  IMAD.U32 R11, RZ, RZ, UR5 ;  /* 0x00000005ff0b7e24 */ /* 0x000fe4000f8e00ff */
[----:B------:R-:W-:Y:S02]  /*e1c0*/  IMAD.MOV.U32 R12, RZ, RZ, 0x1 ;  /* 0x00000001ff0c7424 */ /* 0x000fe400078e00ff */
[----:B0-----:R-:W-:-:S07]  /*e1d0*/  IMAD.MOV.U32 R13, RZ, RZ, RZ ;  /* 0x000000ffff0d7224 */ /* 0x001fce00078e00ff */
[----:B------:R-:W-:-:S07]  /*e1e0*/  LEPC R20, `(.L_x_2445) ;  /* 0x000000001014794e */ /* 0x000fce0000000000 */
[----:B-1----:R-:W-:Y:S05]  /*e1f0*/  CALL.ABS.NOINC R2 ;  /* 0x0000000002007343 */ /* 0x002fea0003c00000 */
.L_x_2445:
        /* <DEDUP_REMOVED lines=15> */
.L_x_2444:
[----:B------:R-:W-:Y:S05]  /*e2f0*/  BSYNC B6 ;  /* 0x0000000000067941 */ /* 0x000fea0003800000 */
.L_x_2443:
        /* <DEDUP_REMOVED lines=14> */
[----:B--2---:R0:W2:Y:S01]  /*e3e0*/  @P0 LDG.E R21, desc[UR54][R2.64] ;  /* 0x0000003602150981 */ /* 0x0040a2000c1e1900 */
[----:B-1----:R-:W-:Y:S01]  /*e3f0*/  IMAD.SHL.U32 R7, R7, 0x10, RZ ;  /* 0x0000001007077824 */ /* 0x002fe200078e00ff */
[----:B------:R-:W-:Y:S01]  /*e400*/  LOP3.LUT R0, R0, 0x7f, RZ, 0xc0, !PT ;  /* 0x0000007f00007812 */ /* 0x000fe200078ec0ff */
[----:B---3--:R-:W-:-:S07]  /*e410*/  VIADD R26, R26, 0xffffffff ;  /* 0xffffffff1a1a7836 */ /* 0x008fce0000000000 */
[----:B0-----:R-:W0:Y:S01]  /*e420*/  @P2 LDC R3, c[0x0][0x434] ;  /* 0x00010d00ff032b82 */ /* 0x001e220000000800 */
[----:B------:R-:W-:Y:S02]  /*e430*/  SHF.R.U32.HI R0, RZ, 0x3, R0 ;  /* 0x00000003ff007819 */ /* 0x000fe40000011600 */
[----:B------:R-:W-:-:S05]  /*e440*/  LOP3.LUT R7, R7, 0x70, RZ, 0xc0, !PT ;  /* 0x0000007007077812 */ /* 0x000fca00078ec0ff */
[----:B------:R-:W1:Y:S01]  /*e450*/  @P2 LDC R2, c[0x0][0x438] ;  /* 0x00010e00ff022b82 */ /* 0x000e620000000800 */
[----:B------:R-:W-:-:S04]  /*e460*/  SHF.L.U32 R8, R26, 0x7, RZ ;  /* 0x000000071a087819 */ /* 0x000fc800000006ff */
[----:B------:R-:W-:Y:S01]  /*e470*/  LOP3.LUT R0, R8, R0, R7, 0xfe, !PT ;  /* 0x0000000008007212 */ /* 0x000fe200078efe07 */
[----:B--2---:R-:W-:Y:S03]  /*e480*/  @P0 STL [R1], R21 ;  /* 0x0000001501000387 */ /* 0x004fe60000100800 */
[C---:B----4-:R-:W-:Y:S01]  /*e490*/  ISETP.GE.AND P0, PT, R0.reuse, R5, PT ;  /* 0x000000050000720c */ /* 0x050fe20003f06270 */
[----:B------:R-:W-:-:S04]  /*e4a0*/  IMAD.IADD R0, R0, 0x1, R4 ;  /* 0x0000000100007824 */ /* 0x000fc800078e0204 */
[----:B0-----:R-:W-:-:S04]  /*e4b0*/  @P2 IMAD.HI.U32 R3, R0, R3, RZ ;  /* 0x0000000300032227 */ /* 0x001fc800078e00ff */
[----:B------:R-:W-:Y:S01]  /*e4c0*/  IMAD.MOV.U32 R4, RZ, RZ, R0 ;  /* 0x000000ffff047224 */ /* 0x000fe200078e0000 */
[----:B-1----:R-:W-:-:S03]  /*e4d0*/  @P2 SHF.R.U32.HI R4, RZ, R2, R3 ;  /* 0x00000002ff042219 */ /* 0x002fc60000011603 */
[----:B------:R-:W0:Y:S02]  /*e4e0*/  @!P0 LDC.64 R2, c[0x0][0x428] ;  /* 0x00010a00ff028b82 */ /* 0x000e240000000a00 */
        /* <DEDUP_REMOVED lines=14> */
[----:B------:R-:W-:Y:S01]  /*e5d0*/  LOP3.LUT R20, R20, 0xfffffffb, RZ, 0xc0, !PT ;  /* 0xfffffffb14147812 */ /* 0x000fe200078ec0ff */
[----:B------:R-:W-:-:S03]  /*e5e0*/  IMAD.U32 R9, RZ, RZ, UR37 ;  /* 0x00000025ff097e24 */ /* 0x000fc6000f8e00ff */
[----:B------:R-:W-:Y:S02]  /*e5f0*/  @P2 LOP3.LUT R20, R20, 0x4, RZ, 0xfc, !PT ;  /* 0x0000000414142812 */ /* 0x000fe400078efcff */
[----:B------:R-:W-:Y:S02]  /*e600*/  ISETP.NE.AND P2, PT, R9, 0x3, PT ;  /* 0x000000030900780c */ /* 0x000fe40003f45270 */
[----:B------:R-:W-:-:S11]  /*e610*/  LOP3.LUT R20, R20, 0xfffffffd, RZ, 0xc0, !PT ;  /* 0xfffffffd14147812 */ /* 0x000fd600078ec0ff */
[----:B------:R-:W-:-:S05]  /*e620*/  @P2 LOP3.LUT R20, R20, 0x2, RZ, 0xfc, !PT ;  /* 0x0000000214142812 */ /* 0x000fca00078efcff */
[----:B------:R0:W-:Y:S01]  /*e630*/  STL [R1+0x4], R20 ;  /* 0x0000041401007387 */ /* 0x0001e20000100800 */
[----:B------:R-:W-:-:S03]  /*e640*/  UMOV UR4, 0xffffffff ;  /* 0xffffffff00047882 */ /* 0x000fc60000000000 */
[----:B------:R-:W-:Y:S05]  /*e650*/  BRA.DIV UR4, `(.L_x_2446) ;  /* 0x0000004604d87947 */ /* 0x000fea000b800000 */
.L_x_2512:
[----:B------:R-:W-:Y:S01]  /*e660*/  LOP3.LUT R24, R18, 0xffff, RZ, 0xc0, !PT ;  /* 0x0000ffff12187812 */ /* 0x000fe200078ec0ff */
[----:B------:R-:W-:Y:S06]  /*e670*/  @!P2 BRA `(.L_x_2447) ;  /* 0x000000000004a947 */ /* 0x000fec0003800000 */
[----:B------:R-:W-:Y:S01]  /*e680*/  BPT.TRAP 0x1 ;  /* 0x000000040000795c */ /* 0x000fe20000300000 */
.L_x_2447:
        /* <DEDUP_REMOVED lines=23> */
.L_x_2513:
[----:B------:R-:W-:Y:S05]  /*e800*/  BSYNC B0 ;  /* 0x0000000000007941 */ /* 0x000fea0003800000 */
.L_x_2448:
        /* <DEDUP_REMOVED lines=71> */
[----:B-1----:R-:W-:-:S04]  /*ec80*/  @P1 LEA R7, P0, R28, R7, 0x1 ;  /* 0x000000071c071211 */ /* 0x002fc800078008ff */
[----:B--2---:R-:W-:-:S04]  /*ec90*/  @P1 IADD3.X R6, RZ, R6, RZ, P0, !PT ;  /* 0x00000006ff061210 */ /* 0x004fc800007fe4ff */
        /* <DEDUP_REMOVED lines=36> */
.L_x_2531:
[----:B------:R-:W-:-:S13]  /*eee0*/  ISETP.GE.AND P0, PT, R4, 0x71, PT ;  /* 0x000000710400780c */ /* 0x000fda0003f06270 */
[----:B-12---:R-:W-:Y:S01]  /*eef0*/  @P0 LEA R6, P1, R28, R0, 0x1 ;  /* 0x000000001c060211 */ /* 0x006fe200078208ff */
        /* <DEDUP_REMOVED lines=8> */
.L_x_2451:
        /* <DEDUP_REMOVED lines=11> */
.L_x_2452:
        /* <DEDUP_REMOVED lines=18> */
[----:B------:R1:W-:Y:S03]  /*f150*/  STL [R1+0x34], R4 ;  /* 0x0000340401007387 */ /* 0x0003e60000100800 */
[----:B------:R-:W-:-:S05]  /*f160*/  IMAD.IADD R0, R3, 0x1, R0 ;  /* 0x0000000103007824 */ /* 0x000fca00078e0200 */
        /* <DEDUP_REMOVED lines=9> */
[----:B------:R-:W-:Y:S01]  /*f200*/  IMAD.U32 R6, RZ, RZ, UR8 ;  /* 0x00000008ff067e24 */ /* 0x000fe2000f8e00ff */
[----:B------:R-:W-:Y:S01]  /*f210*/  MOV R13, RZ ;  /* 0x000000ff000d7202 */ /* 0x000fe20000000f00 */
[----:B------:R-:W-:Y:S02]  /*f220*/  IMAD.U32 R7, RZ, RZ, UR9 ;  /* 0x00000009ff077e24 */ /* 0x000fe4000f8e00ff */
[----:B------:R-:W-:-:S02]  /*f230*/  IMAD.U32 R10, RZ, RZ, UR4 ;  /* 0x00000004ff0a7e24 */ /* 0x000fc4000f8e00ff */
[----:B------:R-:W-:Y:S02]  /*f240*/  IMAD.U32 R11, RZ, RZ, UR5 ;  /* 0x00000005ff0b7e24 */ /* 0x000fe4000f8e00ff */
[----:B------:R-:W-:Y:S02]  /*f250*/  IMAD.MOV.U32 R8, RZ, RZ, 0x70 ;  /* 0x00000070ff087424 */ /* 0x000fe400078e00ff */
[----:B------:R-:W-:-:S07]  /*f260*/  IMAD.MOV.U32 R12, RZ, RZ, 0x1 ;  /* 0x00000001ff0c7424 */ /* 0x000fce00078e00ff */
[----:B------:R-:W-:-:S07]  /*f270*/  LEPC R20, `(.L_x_2454) ;  /* 0x000000001014794e */ /* 0x000fce0000000000 */
[----:B01----:R-:W-:Y:S05]  /*f280*/  CALL.ABS.NOINC R2 ;  /* 0x0000000002007343 */ /* 0x003fea0003c00000 */
.L_x_2454:
[----:B------:R-:W-:Y:S05]  /*f290*/  BSYNC B6 ;  /* 0x0000000000067941 */ /* 0x000fea0003800000 */
.L_x_2453:
[----:B------:R-:W2:Y:S01]  /*f2a0*/  LDL.LU R21, [R1+0x34] ;  /* 0x0000340001157983 */ /* 0x000ea20000300800 */
[----:B------:R-:W-:Y:S01]  /*f2b0*/  ULDC.64 UR6, c[0x0][0x2e0] ;  /* 0x0000b80000067ab9 */ /* 0x000fe20000000a00 */
[----:B-1----:R-:W1:Y:S01]  /*f2c0*/  LDC R4, c[0x0][0x448] ;  /* 0x00011200ff047b82 */ /* 0x002e620000000800 */
[----:B------:R-:W-:Y:S01]  /*f2d0*/  ULDC.64 UR4, c[0x0][0x2d8] ;  /* 0x0000b60000047ab9 */ /* 0x000fe20000000a00 */
[----:B------:R-:W3:Y:S01]  /*f2e0*/  LDL.LU R20, [R1+0x2c] ;  /* 0x00002c0001147983 */ /* 0x000ee20000300800 */
[----:B------:R-:W-:-:S03]  /*f2f0*/  ULDC.64 UR8, c[0x0][0x280] ;  /* 0x0000a00000087ab9 */ /* 0x000fc60000000a00 */
[----:B------:R-:W3:Y:S02]  /*f300*/  LDL.LU.64 R2, [R1+0x20] ;  /* 0x0000200001027983 */ /* 0x000ee40000300a00 */
[----:B0-----:R-:W0:Y:S02]  /*f310*/  LDC R9, c[0x0][0x448] ;  /* 0x00011200ff097b82 */ /* 0x001e240000000800 */
[----:B------:R4:W5:Y:S01]  /*f320*/  LDL R10, [R1+0x1c] ;  /* 0x00001c00010a7983 */ /* 0x0009620000100800 */
[----:B-1----:R-:W-:-:S13]  /*f330*/  ISETP.NE.AND P6, PT, R4, 0x1, PT ;  /* 0x000000010400780c */ /* 0x002fda0003fc5270 */
[----:B------:R-:W1:Y:S08]  /*f340*/  @P6 LDC R5, c[0x0][0x44c] ;  /* 0x00011300ff056b82 */ /* 0x000e700000000800 */
[----:B------:R-:W4:Y:S08]  /*f350*/  @P6 LDC R4, c[0x0][0x450] ;  /* 0x00011400ff046b82 */ /* 0x000f300000000800 */
[----:B------:R-:W0:Y:S01]  /*f360*/  @P6 LDC R8, c[0x0][0x450] ;  /* 0x00011400ff086b82 */ /* 0x000e220000000800 */
[----:B--2---:R-:W-:-:S02]  /*f370*/  IMAD R0, R21, UR6, RZ ;  /* 0x0000000615007c24 */ /* 0x004fc4000f8e02ff */
[----:B------:R-:W2:Y:S02]  /*f380*/  S2R R21, SR_TID.X ;  /* 0x0000000000157919 */ /* 0x000ea40000002100 */
[----:B------:R-:W-:Y:S02]  /*f390*/  IMAD R0, R29, UR7, R0 ;  /* 0x000000071d007c24 */ /* 0x000fe4000f8e0200 */
[----:B---3--:R-:W-:Y:S02]  /*f3a0*/  IMAD.MOV.U32 R3, RZ, RZ, R20 ;  /* 0x000000ffff037224 */ /* 0x008fe400078e0014 */
[----:B------:R-:W3:Y:S01]  /*f3b0*/  S2R R20, SR_TID.X ;  /* 0x0000000000147919 */ /* 0x000ee20000002100 */
[----:B------:R-:W-:-:S04]  /*f3c0*/  IMAD.WIDE.U32 R2, R24, UR4, R2 ;  /* 0x0000000418027c25 */ /* 0x000fc8000f8e0002 */
[----:B------:R-:W-:Y:S01]  /*f3d0*/  IMAD R3, R24, UR5, R3 ;  /* 0x0000000518037c24 */ /* 0x000fe2000f8e0203 */
[----:B------:R-:W-:Y:S01]  /*f3e0*/  ULDC.64 UR4, c[0x0][0x2d0] ;  /* 0x0000b40000047ab9 */ /* 0x000fe20000000a00 */
[----:B------:R-:W-:Y:S01]  /*f3f0*/  IMAD.WIDE.U32 R2, R29, UR6, R2 ;  /* 0x000000061d027c25 */ /* 0x000fe2000f8e0002 */
[----:B------:R-:W-:-:S03]  /*f400*/  ULDC.64 UR6, c[0x0][0x2c8] ;  /* 0x0000b20000067ab9 */ /* 0x000fc60000000a00 */
[----:B------:R-:W-:Y:S02]  /*f410*/  IMAD.IADD R3, R3, 0x1, R0 ;  /* 0x0000000103037824 */ /* 0x000fe400078e0200 */
[----:B--2---:R-:W-:-:S05]  /*f420*/  IMAD.SHL.U32 R21, R21, 0x10, RZ ;  /* 0x0000001015157824 */ /* 0x004fca00078e00ff */
[----:B------:R-:W-:Y:S02]  /*f430*/  LOP3.LUT R21, R21, 0x70, RZ, 0xc0, !PT ;  /* 0x0000007015157812 */ /* 0x000fe400078ec0ff */
[----:B---3--:R-:W-:-:S04]  /*f440*/  LOP3.LUT R20, R20, 0x7f, RZ, 0xc0, !PT ;  /* 0x0000007f14147812 */ /* 0x008fc800078ec0ff */
[----:B------:R-:W-:-:S04]  /*f450*/  SHF.R.U32.HI R20, RZ, 0x3, R20 ;  /* 0x00000003ff147819 */ /* 0x000fc80000011614 */
[----:B------:R-:W-:Y:S02]  /*f460*/  LOP3.LUT R20, R20, R21, RZ, 0xfc, !PT ;  /* 0x0000001514147212 */ /* 0x000fe400078efcff */
[----:B------:R2:W5:Y:S03]  /*f470*/  LDL R21, [R1+0x28] ;  /* 0x0000280001157983 */ /* 0x0005660000100800 */
[----:B------:R-:W-:-:S04]  /*f480*/  IMAD R6, R17, 0xc0, R20 ;  /* 0x000000c011067824 */ /* 0x000fc800078e0214 */
[----:B-1----:R-:W-:-:S04]  /*f490*/  @P6 IMAD.HI.U32 R0, R6, R5, RZ ;  /* 0x0000000506006227 */ /* 0x002fc800078e00ff */
[----:B------:R-:W-:Y:S01]  /*f4a0*/  IMAD.MOV.U32 R5, RZ, RZ, R6 ;  /* 0x000000ffff057224 */ /* 0x000fe200078e0006 */
[----:B----4-:R-:W-:-:S04]  /*f4b0*/  @P6 SHF.R.U32.HI R5, RZ, R4, R0 ;  /* 0x00000004ff056219 */ /* 0x010fc80000011600 */
[----:B------:R-:W-:-:S05]  /*f4c0*/  SHF.R.S32.HI R0, RZ, 0x1f, R5 ;  /* 0x0000001fff007819 */ /* 0x000fca0000011405 */
[----:B------:R-:W-:-:S04]  /*f4d0*/  IMAD R0, R0, UR4, RZ ;  /* 0x0000000400007c24 */ /* 0x000fc8000f8e02ff */
[C---:B------:R-:W-:Y:S02]  /*f4e0*/  IMAD R7, R5.reuse, UR5, R0 ;  /* 0x0000000505077c24 */ /* 0x040fe4000f8e0200 */
[----:B------:R-:W-:Y:S02]  /*f4f0*/  IMAD.MOV R0, RZ, RZ, -R5 ;  /* 0x000000ffff007224 */ /* 0x000fe400078e0a05 */
[----:B------:R-:W-:-:S04]  /*f500*/  IMAD.WIDE.U32 R4, R5, UR4, R2 ;  /* 0x0000000405047c25 */ /* 0x000fc8000f8e0002 */
[----:B0-----:R-:W-:Y:S02]  /*f510*/  IMAD R0, R9, R0, R6 ;  /* 0x0000000009007224 */ /* 0x001fe400078e0206 */
[----:B------:R-:W-:-:S03]  /*f520*/  IMAD.IADD R5, R5, 0x1, R7 ;  /* 0x0000000105057824 */ /* 0x000fc600078e0207 */
[----:B------:R-:W-:Y:S01]  /*f530*/  SHF.R.S32.HI R7, RZ, 0x1f, R0 ;  /* 0x0000001fff077819 */ /* 0x000fe20000011400 */
[----:B------:R-:W-:-:S04]  /*f540*/  IMAD.WIDE.U32 R4, R0, UR6, R4 ;  /* 0x0000000600047c25 */ /* 0x000fc8000f8e0004 */
[----:B------:R-:W-:-:S04]  /*f550*/  IMAD R7, R7, UR6, RZ ;  /* 0x0000000607077c24 */ /* 0x000fc8000f8e02ff */
[----:B------:R-:W-:-:S05]  /*f560*/  IMAD R7, R0, UR7, R7 ;  /* 0x0000000700077c24 */ /* 0x000fca000f8e0207 */
[----:B------:R-:W-:Y:S02]  /*f570*/  IADD3 R5, R5, R7, RZ ;  /* 0x0000000705057210 */ /* 0x000fe40007ffe0ff */
[----:B------:R-:W0:Y:S01]  /*f580*/  @P6 LDC R7, c[0x0][0x44c] ;  /* 0x00011300ff076b82 */ /* 0x000e220000000800 */
[----:B------:R-:W-:-:S04]  /*f590*/  LEA R0, P0, R4, UR8, 0x1 ;  /* 0x0000000804007c11 */ /* 0x000fc8000f8008ff */
[----:B------:R-:W-:Y:S01]  /*f5a0*/  LEA.HI.X R4, R4, UR9, R5, 0x1, P0 ;  /* 0x0000000904047c11 */ /* 0x000fe200080f0c05 */
[----:B------:R-:W-:-:S04]  /*f5b0*/  VIADD R5, R6, 0x80 ;  /* 0x0000008006057836 */ /* 0x000fc80000000000 */
        /* <DEDUP_REMOVED lines=103> */
[----:B-1----:R-:W-:-:S04]  /*fc30*/  @!P2 LEA R6, P3, R28, R6, 0x1 ;  /* 0x000000061c06a211 */ /* 0x002fc800078608ff */
[----:B------:R-:W-:Y:S02]  /*fc40*/  @!P2 IADD3.X R7, RZ, R4, RZ, P3, !PT ;  /* 0x00000004ff07a210 */ /* 0x000fe40001ffe4ff */
        /* <DEDUP_REMOVED lines=22> */
[----:B------:R0:W1:Y:S04]  /*fdb0*/  SHFL.IDX PT, R0, R2, 0x3, 0x181f ;  /* 0x00781f0002007f89 */ /* 0x00006800000e0000 */
[----:B------:R0:W-:Y:S04]  /*fdc0*/  @!P2 LDGSTS.E.BYPASS.LTC128B.128 [R10+0xd400], desc[UR54][R6.64], !P0 ;  /* 0x0d400000060aafae */ /* 0x0001e8000c101d76 */
[----:B------:R0:W2:Y:S02]  /*fdd0*/  SHFL.IDX PT, R2, R5, 0x3, 0x181f ;  /* 0x00781f0005027f89 */ /* 0x0000a400000e0000 */
.L_x_2556:
        /* <DEDUP_REMOVED lines=10> */
.L_x_2456:
        /* <DEDUP_REMOVED lines=19> */
[----:B--2---:R-:W-:-:S04]  /*ffb0*/  IADD3 R7, R4, -0x2, RZ ;  /* 0xfffffffe04077810 */ /* 0x004fc80007ffe0ff */
[----:B---3--:R-:W-:Y:S01]  /*ffc0*/  ISETP.GE.AND P1, PT, R7, R2, PT ;  /* 0x000000020700720c */ /* 0x008fe20003f26270 */
[----:B01----:R-:W-:-:S12]  /*ffd0*/  @!P0 BRA `(.L_x_2458) ;  /* 0x0000004800548947 */ /* 0x003fd80003800000 */
.L_x_2557:
[----:B------:R-:W-:Y:S05]  /*ffe0*/  BSYNC B0 ;  /* 0x0000000000007941 */ /* 0x000fea0003800000 */
.L_x_2457:
[----:B------:R-:W-:Y:S04]  /*fff0*/  BSSY B0, `(.L_x_2459) ;  /* 0x00000ff000007945 */ /* 0x000fe80003800000 */
[----:B------:R-:W-:Y:S05]  /*10000*/  @!P1 BRA `(.L_x_2460) ;  /* 0x0000000c00f49947 */ /* 0x000fea0003800000 */
[----:B------:R-:W-:Y:S01]  /*10010*/  ULDC UR4, c[0x0][0x2f4] ;  /* 0x0000bd0000047ab9 */ /* 0x000fe20000000800 */
[----:B------:R-:W-:Y:S01]  /*10020*/  IMAD.MOV.U32 R17, RZ, RZ, R27 ;  /* 0x000000ffff117224 */ /* 0x000fe200078e001b */
[----:B------:R-:W-:Y:S01]  /*10030*/  ISETP.GE.AND P1, PT, R28, UR4, PT ;  /* 0x000000041c007c0c */ /* 0x000fe2000bf26270 */
[----:B------:R-:W-:Y:S02]  /*10040*/  IMAD.MOV.U32 R6, RZ, RZ, R25 ;  /* 0x000000ffff067224 */ /* 0x000fe400078e0019 */
[----:B------:R-:W-:-:S10]  /*10050*/  IMAD.MOV.U32 R29, RZ, RZ, R26 ;  /* 0x000000ffff1d7224 */ /* 0x000fd400078e001a */
.L_x_2473:
[----:B------:R-:W2:Y:S01]  /*10060*/  LDL R9, [R1+0x14] ;  /* 0x0000140001097983 */ /* 0x000ea20000100800 */
[----:B0-----:R-:W0:Y:S03]  /*10070*/  LDC R3, c[0x0][0x430] ;  /* 0x00010c00ff037b82 */ /* 0x001e260000000800 */
[----:B------:R-:W3:Y:S04]  /*10080*/  LDL R8, [R1+0x18] ;  /* 0x0000180001087983 */ /* 0x000ee80000100800 */
[----:B------:R-:W4:Y:S01]  /*10090*/  LDL R5, [R1] ;  /* 0x0000000001057983 */ /* 0x000f220000100800 */
        /* <DEDUP_REMOVED lines=14> */
[----:B-1----:R-:W-:-:S04]  /*10180*/  @P0 SHF.R.U32.HI R2, RZ, R0, R4 ;  /* 0x00000000ff020219 */ /* 0x002fc80000011604 */
[----:B------:R-:W-:-:S05]  /*10190*/  IADD3 R0, -R2, RZ, RZ ;  /* 0x000000ff02007210 */ /* 0x000fca0007ffe1ff */
        /* <DEDUP_REMOVED lines=22> */
.L_x_2461:
[----:B------:R-:W-:Y:S01]  /*10300*/  IMAD R5, R25, 0x8, R22 ;  /* 0x0000000819057824 */ /* 0x000fe200078e0216 */
[----:B------:R-:W-:Y:S01]  /*10310*/  SHF.L.U32 R2, R27, 0x1f, RZ ;  /* 0x0000001f1b027819 */ /* 0x000fe200000006ff */
[----:B------:R-:W-:Y:S03]  /*10320*/  BSSY B1, `(.L_x_2462) ;  /* 0x0000003000017945 */ /* 0x000fe60003800000 */
[----:B------:R-:W0:Y:S02]  /*10330*/  SYNCS.PHASECHK.TRANS64.TRYWAIT P0, [R5+URZ+0x16840], R2 ;  /* 0x01684002050075a7 */ /* 0x000e24000800017f */
[----:B0-----:R-:W-:Y:S05]  /*10340*/  @!P0 BRA `(.L_x_2463) ;  /* 0x00000044008c8947 */ /* 0x001fea0003800000 */
.L_x_2558:
[----:B------:R-:W-:Y:S05]  /*10350*/  BSYNC B1 ;  /* 0x0000000000017941 */ /* 0x000fea0003800000 */
.L_x_2462:
[----:B------:R-:W2:Y:S01]  /*10360*/  LDL R3, [R1+0x4] ;  /* 0x0000040001037983 */ /* 0x000ea20000100800 */
[----:B------:R-:W-:Y:S01]  /*10370*/  SHF.R.S32.HI R20, RZ, 0x1f, R0 ;  /* 0x0000001fff147819 */ /* 0x000fe20000011400 */
[----:B------:R-:W-:Y:S01]  /*10380*/  ULDC.64 UR4, c[0x0][0x300] ;  /* 0x0000c00000047ab9 */ /* 0x000fe20000000a00 */
[----:B------:R-:W-:Y:S01]  /*10390*/  ULDC.64 UR6, c[0x0][0x2e8] ;  /* 0x0000ba0000067ab9 */ /* 0x000fe20000000a00 */
[----:B------:R-:W1:Y:S02]  /*103a0*/  S2R R8, SR_TID.X ;  /* 0x0000000000087919 */ /* 0x000e640000002100 */
[----:B------:R-:W-:-:S04]  /*103b0*/  IMAD R7, R20, UR4, RZ ;  /* 0x0000000414077c24 */ /* 0x000fc8000f8e02ff */
[----:B------:R-:W-:Y:S02]  /*103c0*/  IMAD R7, R0, UR5, R7 ;  /* 0x0000000500077c24 */ /* 0x000fe4000f8e0207 */
[C---:B-1----:R-:W-:Y:S02]  /*103d0*/  IMAD.SHL.U32 R9, R8.reuse, 0x8, RZ ;  /* 0x0000000808097824 */ /* 0x042fe400078e00ff */
[----:B------:R-:W-:-:S03]  /*103e0*/  IMAD.SHL.U32 R11, R8, 0x8, RZ ;  /* 0x00000008080b7824 */ /* 0x000fc600078e00ff */
        /* <DEDUP_REMOVED lines=11> */
[----:B------:R-:W-:-:S04]  /*104a0*/  ULDC.64 UR4, c[0x0][0x308] ;  /* 0x0000c20000047ab9 */ /* 0x000fc80000000a00 */
[----:B------:R-:W-:-:S03]  /*104b0*/  IADD3 R3, R3, R7, RZ ;  /* 0x0000000703037210 */ /* 0x000fc60007ffe0ff */
        /* <DEDUP_REMOVED lines=46> */
.L_x_2576:
        /* <DEDUP_REMOVED lines=8> */
.L_x_2465:
[----:B------:R-:W-:Y:S02]  /*10820*/  PLOP3.LUT P2, PT, P2, P0, PT, 0xa2, 0x0 ;  /* 0x000000000000781c */ /* 0x000fe40001741472 */
[----:B------:R-:W-:-:S08]  /*10830*/  @P0 R2UR P2, UR4, R5 ;  /* 0x00000000050402ca */ /* 0x000fd00000040000 */
[----:B------:R-:W-:-:S05]  /*10840*/  @P0 PLOP3.LUT P0, PT, P2, PT, PT, 0x80, 0x0 ;  /* 0x000000000000081c */ /* 0x000fca000170f070 */
[----:B------:R-:W-:Y:S01]  /*10850*/  @!P2 SYNCS.ARRIVE.TRANS64.RED.A0T1 RZ, [UR4+0x16830], RZ ;  /* 0x016830ffffffa9a7 */ /* 0x000fe20008200404 */
[----:B------:R-:W-:Y:S07]  /*10860*/  @!P2 ARRIVES.LDGSTSBAR.64.TRANSCNT [UR4+0x16830] ;  /* 0x01683000ff00a9b0 */ /* 0x000fee0008000a84 */
[----:B------:R-:W-:Y:S05]  /*10870*/  @P0 BRA.U.ANY `(.L_x_2465) ;  /* 0xfffffffd00e80947 */ /* 0x000fea000393ffff */
[----:B------:R-:W-:Y:S01]  /*10880*/  NOP ;  /* 0x0000000000007918 */ /* 0x000fe20000000000 */
[----:B-1----:R-:W-:-:S04]  /*10890*/  MOV R2, UR37 ;  /* 0x0000002500027c02 */ /* 0x002fc80008000f00 */
[----:B------:R-:W-:-:S13]  /*108a0*/  ISETP.NE.AND P3, PT, R2, 0x3, PT ;  /* 0x000000030200780c */ /* 0x000fda0003f65270 */
[----:B------:R-:W-:Y:S05]  /*108b0*/  @!P3 BRA `(.L_x_2466) ;  /* 0x000000000004b947 */ /* 0x000fea0003800000 */
[----:B------:R-:W-:Y:S01]  /*108c0*/  BPT.TRAP 0x1 ;  /* 0x000000040000795c */ /* 0x000fe20000300000 */
.L_x_2466:
[----:B------:R1:W-:Y:S01]  /*108d0*/  SYNCS.ARRIVE.TRANS64.A1T0 RZ, [R5+URZ+0x16830], RZ ;  /* 0x016830ff05ff79a7 */ /* 0x0003e2000810003f */
[----:B------:R-:W-:Y:S05]  /*108e0*/  @!P3 BRA `(.L_x_2467) ;  /* 0x000000000004b947 */ /* 0x000fea0003800000 */
[----:B------:R-:W-:Y:S01]  /*108f0*/  BPT.TRAP 0x1 ;  /* 0x000000040000795c */ /* 0x000fe20000300000 */
.L_x_2467:
[----:B------:R-:W-:Y:S01]  /*10900*/  SHF.L.U32 R2, R17, 0x1f, RZ ;  /* 0x0000001f11027819 */ /* 0x000fe200000006ff */
[----:B-1----:R-:W-:Y:S01]  /*10910*/  IMAD R5, R6, 0x8, R22 ;  /* 0x0000000806057824 */ /* 0x002fe200078e0216 */
[----:B------:R-:W-:Y:S03]  /*10920*/  BSSY B1, `(.L_x_2468) ;  /* 0x0000003000017945 */ /* 0x000fe60003800000 */
[----:B------:R-:W1:Y:S02]  /*10930*/  SYNCS.PHASECHK.TRANS64.TRYWAIT P0, [R5+URZ+0x16860], R2 ;  /* 0x01686002050075a7 */ /* 0x000e64000800017f */
[----:B-1----:R-:W-:Y:S05]  /*10940*/  @!P0 BRA `(.L_x_2469) ;  /* 0x0000004800508947 */ /* 0x002fea0003800000 */
.L_x_2577:
[----:B------:R-:W-:Y:S05]  /*10950*/  BSYNC B1 ;  /* 0x0000000000017941 */ /* 0x000fea0003800000 */
.L_x_2468:
        /* <DEDUP_REMOVED lines=15> */
[----:B------:R-:W-:Y:S02]  /*10a50*/  ISETP.LT.OR P0, PT, R8, 0x1, P1 ;  /* 0x000000010800780c */ /* 0x000fe40000f01670 */
[----:B------:R-:W-:Y:S01]  /*10a60*/  LEA R6, R6, R22, 0x1 ;  /* 0x0000001606067211 */ /* 0x000fe200078e08ff */
        /* <DEDUP_REMOVED lines=43> */
.L_x_2595:
[----:B------:R-:W-:Y:S01]  /*10d20*/  ISETP.LT.OR P0, PT, R8, 0x71, P1 ;  /* 0x000000710800780c */ /* 0x000fe20000f01670 */
[----:B------:R-:W-:Y:S01]  /*10d30*/  ULDC.64 UR4, c[0x0][0x328] ;  /* 0x0000ca0000047ab9 */ /* 0x000fe20000000a00 */
[----:B-1----:R-:W-:Y:S01]  /*10d40*/  IADD3 R2, P2, R2, R7, RZ ;  /* 0x0000000702027210 */ /* 0x002fe20007f5e0ff */
[----:B------:R-:W-:-:S03]  /*10d50*/  ULDC.64 UR6, c[0x0][0x318] ;  /* 0x0000c60000067ab9 */ /* 0x000fc60000000a00 */
[----:B------:R-:W-:-:S07]  /*10d60*/  IADD3.X R3, RZ, R23, RZ, P2, !PT ;  /* 0x00000017ff037210 */ /* 0x000fce00017fe4ff */
        /* <DEDUP_REMOVED lines=20> */
.L_x_2471:
        /* <DEDUP_REMOVED lines=11> */
.L_x_2472:
[----:B------:R-:W2:Y:S01]  /*10f60*/  LDL R0, [R1+0x10] ;  /* 0x0000100001007983 */ /* 0x000ea20000100800 */
[----:B------:R1:W-:Y:S01]  /*10f70*/  SYNCS.ARRIVE.TRANS64.A1T0 RZ, [R5+URZ+0x16850], RZ ;  /* 0x016850ff05ff79a7 */ /* 0x0003e2000810003f */
[C---:B------:R-:W-:Y:S01]  /*10f80*/  VIADD R7, R26.reuse, 0xffffffff ;  /* 0xffffffff1a077836 */ /* 0x040fe20000000000 */
[----:B------:R-:W-:Y:S01]  /*10f90*/  MOV R29, R26 ;  /* 0x0000001a001d7202 */ /* 0x000fe20000000f00 */
[----:B------:R-:W-:Y:S02]  /*10fa0*/  IMAD.MOV.U32 R17, RZ, RZ, R27 ;  /* 0x000000ffff117224 */ /* 0x000fe400078e001b */
[----:B------:R-:W-:Y:S01]  /*10fb0*/  IMAD.MOV.U32 R6, RZ, RZ, R25 ;  /* 0x000000ffff067224 */ /* 0x000fe200078e0019 */
[----:B--2---:R-:W-:-:S13]  /*10fc0*/  ISETP.GT.AND P0, PT, R26, R0, PT ;  /* 0x000000001a00720c */ /* 0x004fda0003f04270 */
[----:B-1----:R-:W-:Y:S05]  /*10fd0*/  @P0 BRA `(.L_x_2473) ;  /* 0xfffffff000200947 */ /* 0x002fea000383ffff */
.L_x_2460:
[----:B------:R-:W-:Y:S05]  /*10fe0*/  BSYNC B0 ;  /* 0x0000000000007941 */ /* 0x000fea0003800000 */
.L_x_2459:
        /* <DEDUP_REMOVED lines=17> */
.L_x_2475:
[----:B------:R-:W-:Y:S05]  /*11100*/  BSYNC B0 ;  /* 0x0000000000007941 */ /* 0x000fea0003800000 */
.L_x_2474:
[----:B------:R-:W-:-:S05]  /*11110*/  IMAD.U32 R0, RZ, RZ, UR37 ;  /* 0x00000025ff007e24 */ /* 0x000fca000f8e00ff */
[----:B------:R-:W-:-:S13]  /*11120*/  ISETP.NE.AND P0, PT, R0, 0x3, PT ;  /* 0x000000030000780c */ /* 0x000fda0003f05270 */
[----:B------:R-:W-:Y:S05]  /*11130*/  @!P0 BRA `(.L_x_2476) ;  /* 0x0000000000048947 */ /* 0x000fea0003800000 */
[----:B------:R-:W-:Y:S01]  /*11140*/  BPT.TRAP 0x1 ;  /* 0x000000040000795c */ /* 0x000fe20000300000 */
.L_x_2476:
[----:B------:R-:W2:Y:S01]  /*11150*/  LDL.LU R2, [R1+0xc] ;  /* 0x00000c0001027983 */ /* 0x000ea20000300800 */
[----:B------:R-:W-:Y:S01]  /*11160*/  IMAD R0, R25, 0x8, R22 ;  /* 0x0000000819007824 */ /* 0x000fe200078e0216 */
[----:B0-----:R-:W-:Y:S01]  /*11170*/  SHF.L.U32 R3, R27, 0x1f, RZ ;  /* 0x0000001f1b037819 */ /* 0x001fe200000006ff */
[----:B------:R-:W-:Y:S03]  /*11180*/  BSSY B0, `(.L_x_2477) ;  /* 0x0000004000007945 */ /* 0x000fe60003800000 */
[----:B------:R-:W0:Y:S01]  /*11190*/  SYNCS.PHASECHK.TRANS64.TRYWAIT P0, [R0+URZ+0x16860], R3 ;  /* 0x01686003000075a7 */ /* 0x000e22000800017f */
[----:B--2---:R-:W-:Y:S01]  /*111a0*/  IMAD R6, R26, -0x80, R2 ;  /* 0xffffff801a067824 */ /* 0x004fe200078e0202 */
[----:B0-----:R-:W-:Y:S06]  /*111b0*/  @!P0 BRA `(.L_x_2478) ;  /* 0x0000004800908947 */ /* 0x001fec0003800000 */
.L_x_2596:
[----:B------:R-:W-:Y:S05]  /*111c0*/  BSYNC B0 ;  /* 0x0000000000007941 */ /* 0x000fea0003800000 */
.L_x_2477:
        /* <DEDUP_REMOVED lines=15> */
[----:B------:R-:W-:Y:S01]  /*112c0*/  SHF.L.U32 R5, R28, 0x1, RZ ;  /* 0x000000011c057819 */ /* 0x000fe200000006ff */
[----:B------:R-:W-:Y:S01]  /*112d0*/  IMAD R4, R4, 0x2, R22 ;  /* 0x0000000204047824 */ /* 0x000fe200078e0216 */
[----:B------:R-:W-:Y:S01]  /*112e0*/  ISETP.LT.OR P1, PT, R6, 0x1, P0 ;  /* 0x000000010600780c */ /* 0x000fe20000721670 */
        /* <DEDUP_REMOVED lines=34> */
[----:B0-----:R-:W-:-:S04]  /*11510*/  IADD3 R2, P2, R9, R5, RZ ;  /* 0x0000000509027210 */ /* 0x001fc80007f5e0ff */
[----:B-1----:R-:W-:-:S05]  /*11520*/  IADD3.X R3, RZ, R7, RZ, P2, !PT ;  /* 0x00000007ff037210 */ /* 0x002fca00017fe4ff */
[----:B------:R0:W-:Y:S01]  /*11530*/  LDGSTS.E.BYPASS.LTC128B.128 [R4+0x2c00], desc[UR54][R2.64], !P1 ;  /* 0x02c0000002047fae */ /* 0x0001e2000c901d76 */
[----:B------:R-:W-:Y:S02]  /*11540*/  ISETP.LT.OR P1, PT, R6, 0x61, P0 ;  /* 0x000000610600780c */ /* 0x000fe40000721670 */
[----:B0-----:R-:W-:Y:S02]  /*11550*/  IADD3 R2, P2, R14, R5, RZ ;  /* 0x000000050e027210 */ /* 0x001fe40007f5e0ff */
[----:B------:R0:W1:Y:S03]  /*11560*/  SHFL.IDX PT, R14, R18, 0x7, 0x181f ;  /* 0x00f81f00120e7f89 */ /* 0x00006600000e0000 */
[----:B--2---:R-:W-:-:S06]  /*11570*/  IMAD.X R3, RZ, RZ, R8, P2 ;  /* 0x000000ffff037224 */ /* 0x004fcc00010e0608 */
[----:B---3--:R0:W-:Y:S02]  /*11580*/  LDGSTS.E.BYPASS.LTC128B.128 [R4+0x3400], desc[UR54][R2.64], !P1 ;  /* 0x0340000002047fae */ /* 0x0081e4000c901d76 */
.L_x_2614:
        /* <DEDUP_REMOVED lines=9> */
.L_x_2480:
        /* <DEDUP_REMOVED lines=11> */
.L_x_2481:
[----:B------:R-:W-:Y:S01]  /*116d0*/  VIADD R25, R25, 0x1 ;  /* 0x0000000119197836 */ /* 0x000fe20000000000 */
[----:B------:R0:W-:Y:S04]  /*116e0*/  SYNCS.ARRIVE.TRANS64.A1T0 RZ, [R0+URZ+0x16850], RZ ;  /* 0x016850ff00ff79a7 */ /* 0x0001e8000810003f */
[----:B------:R-:W-:-:S04]  /*116f0*/  ISETP.NE.AND P0, PT, R25, 0x2, PT ;  /* 0x000000021900780c */ /* 0x000fc80003f05270 */
[----:B0-----:R-:W-:Y:S02]  /*11700*/  SEL R0, RZ, 0x1, P0 ;  /* 0x00000001ff007807 */ /* 0x001fe40000000000 */
[----:B------:R-:W-:Y:S02]  /*11710*/  SEL R25, R25, RZ, P0 ;  /* 0x000000ff19197207 */ /* 0x000fe40000000000 */
[----:B------:R-:W-:-:S07]  /*11720*/  LOP3.LUT R27, R27, R0, RZ, 0x3c, !PT ;  /* 0x000000001b1b7212 */ /* 0x000fce00078e3cff */
.L_x_2440:
[----:B------:R-:W-:Y:S05]  /*11730*/  BSYNC B7 ;  /* 0x0000000000077941 */ /* 0x000fea0003800000 */
.L_x_2438:
        /* <DEDUP_REMOVED lines=12> */
.L_x_2482:
        /* <DEDUP_REMOVED lines=14> */
[----:B------:R-:W-:Y:S01]  /*118e0*/  MOV R17, RZ ;  /* 0x000000ff00117202 */ /* 0x000fe20000000f00 */
[----:B------:R-:W-:Y:S01]  /*118f0*/  IMAD.MOV.U32 R5, RZ, RZ, RZ ;  /* 0x000000ffff057224 */ /* 0x000fe200078e00ff */
        /* <DEDUP_REMOVED lines=26> */
[----:B------:R0:W1:Y:S02]  /*11aa0*/  SHFL.IDX PT, R14, R2, 0x1f, 0x1f ;  /* 0x03e01f00020e7f89 */ /* 0x00006400000e0000 */
.L_x_2624:
[----:B------:R-:W-:Y:S02]  /*11ab0*/  ULDC UR4, c[0x0][0xc38] ;  /* 0x00030e0000047ab9 */ /* 0x000fe40000000800 */
[----:B------:R-:W-:-:S04]  /*11ac0*/  IMAD.U32 R4, RZ, RZ, UR4 ;  /* 0x00000004ff047e24 */ /* 0x000fc8000f8e00ff */
[----:B-1----:R-:W-:-:S04]  /*11ad0*/  IMAD R3, R14, R4, RZ ;  /* 0x000000040e037224 */ /* 0x002fc800078e02ff */
[----:B------:R-:W-:-:S05]  /*11ae0*/  IMAD.IADD R6, R6, 0x1, R3 ;  /* 0x0000000106067824 */ /* 0x000fca00078e0203 */
[----:B------:R-:W-:-:S13]  /*11af0*/  ISETP.GT.AND P6, PT, R6, R0, PT ;  /* 0x000000000600720c */ /* 0x000fda0003fc4270 */
[----:B------:R-:W-:Y:S05]  /*11b00*/  @P6 BRA `(.L_x_2485) ;  /* 0x0000000000a46947 */ /* 0x000fea0003800000 */
.L_x_2488:
[----:B0-----:R-:W0:Y:S01]  /*11b10*/  LDC R2, c[0x0][0xc3c] ;  /* 0x00030f00ff027b82 */ /* 0x001e220000000800 */
[----:B------:R-:W-:-:S05]  /*11b20*/  VIADD R19, R19, 0x1f ;  /* 0x0000001f13137836 */ /* 0x000fca0000000000 */
[----:B0-----:R-:W-:-:S13]  /*11b30*/  ISETP.GE.AND P6, PT, R19, R2, PT ;  /* 0x000000021300720c */ /* 0x001fda0003fc6270 */
[----:B------:R-:W-:Y:S05]  /*11b40*/  @P6 BRA `(.L_x_2486) ;  /* 0x0000000800bc6947 */ /* 0x000fea0003800000 */
[----:B------:R-:W0:Y:S01]  /*11b50*/  S2R R3, SR_TID.X ;  /* 0x0000000000037919 */ /* 0x000e220000002100 */
        /* <DEDUP_REMOVED lines=30> */
.L_x_2632:
[----:B------:R-:W-:Y:S02]  /*11d40*/  ULDC UR4, c[0x0][0xc38] ;  /* 0x00030e0000047ab9 */ /* 0x000fe40000000800 */
[----:B------:R-:W-:-:S05]  /*11d50*/  MOV R4, UR4 ;  /* 0x0000000400047c02 */ /* 0x000fca0008000f00 */
[----:B-1----:R-:W-:-:S04]  /*11d60*/  IMAD R3, R14, R4, RZ ;  /* 0x000000040e037224 */ /* 0x002fc800078e02ff */
[----:B------:R-:W-:-:S05]  /*11d70*/  IMAD.IADD R6, R3, 0x1, R6 ;  /* 0x0000000103067824 */ /* 0x000fca00078e0206 */
[----:B------:R-:W-:-:S13]  /*11d80*/  ISETP.GT.AND P6, PT, R6, R0, PT ;  /* 0x000000000600720c */ /* 0x000fda0003fc4270 */
[----:B------:R-:W-:Y:S05]  /*11d90*/  @!P6 BRA `(.L_x_2488) ;  /* 0xfffffffc005ce947 */ /* 0x000fea000383ffff */
.L_x_2485:
        /* <DEDUP_REMOVED lines=10> */
.L_x_2637:
[----:B------:R-:W-:-:S13]  /*11e40*/  ISETP.NE.AND P0, PT, R3, RZ, PT ;  /* 0x000000ff0300720c */ /* 0x000fda0003f05270 */
[----:B------:R-:W-:Y:S05]  /*11e50*/  @!P0 BRA `(.L_x_2490) ;  /* 0x0000000000108947 */ /* 0x000fea0003800000 */
[----:B------:R-:W-:Y:S01]  /*11e60*/  UMOV UR4, 0xffffffff ;  /* 0xffffffff00047882 */ /* 0x000fe20000000000 */
[----:B------:R-:W-:Y:S02]  /*11e70*/  VIADD R12, R7, 0xffffffff ;  /* 0xffffffff070c7836 */ /* 0x000fe40000000000 */
[----:B------:R-:W-:Y:S05]  /*11e80*/  BRA.DIV UR4, `(.L_x_2491) ;  /* 0x0000005204007947 */ /* 0x000fea000b800000 */
[----:B------:R4:W0:Y:S02]  /*11e90*/  SHFL.IDX PT, R16, R2, R12, 0x1f ;  /* 0x00001f0c02107589 */ /* 0x00082400000e0000 */
.L_x_2490:
        /* <DEDUP_REMOVED lines=12> */
[----:B0-----:R-:W-:-:S05]  /*11f60*/  IADD3 R9, RZ, -R3, RZ ;  /* 0x80000003ff097210 */ /* 0x001fca0007ffe0ff */
        /* <DEDUP_REMOVED lines=12> */
[----:B------:R-:W-:Y:S01]  /*12030*/  @!P1 IMAD.IADD R9, R9, 0x1, -R4 ;  /* 0x0000000109099824 */ /* 0x000fe200078e0a04 */
[----:B------:R-:W-:-:S02]  /*12040*/  @!P1 IADD3 R7, R7, 0x1, RZ ;  /* 0x0000000107079810 */ /* 0x000fc40007ffe0ff */
        /* <DEDUP_REMOVED lines=24> */
[----:B------:R-:W-:-:S05]  /*121d0*/  @P0 VIADD R4, R4, 0x1 ;  /* 0x0000000104040836 */ /* 0x000fca0000000000 */
[----:B------:R-:W-:Y:S02]  /*121e0*/  @!P2 IADD3 R4, -R4, RZ, RZ ;  /* 0x000000ff0404a210 */ /* 0x000fe40007ffe1ff */
[----:B------:R-:W-:-:S05]  /*121f0*/  @!P1 LOP3.LUT R4, RZ, R5, RZ, 0x33, !PT ;  /* 0x00000005ff049212 */ /* 0x000fca00078e33ff */
[--C-:B------:R-:W-:Y:S02]  /*12200*/  IMAD.MOV R2, RZ, RZ, -R4.reuse ;  /* 0x000000ffff027224 */ /* 0x100fe400078e0a04 */
[C---:B------:R-:W-:Y:S02]  /*12210*/  IMAD R4, R5.reuse, 0x1000000, R4 ;  /* 0x0100000005047824 */ /* 0x040fe400078e0204 */
[----:B------:R-:W-:-:S04]  /*12220*/  IMAD R5, R5, R2, R7 ;  /* 0x0000000205057224 */ /* 0x000fc800078e0207 */
[----:B------:R-:W-:Y:S01]  /*12230*/  IMAD R18, R5, 0x10000, R4 ;  /* 0x0001000005127824 */ /* 0x000fe200078e0204 */
[----:B------:R-:W-:Y:S06]  /*12240*/  BRA `(.L_x_2493) ;  /* 0x0000000000f07947 */ /* 0x000fec0003800000 */
.L_x_2492:
[----:B----4-:R-:W0:Y:S02]  /*12250*/  LDC.64 R2, c[0x0][0xc90] ;  /* 0x00032400ff027b82 */ /* 0x010e240000000a00 */
[----:B0-----:R-:W-:-:S05]  /*12260*/  IMAD.WIDE R2, R19, 0x4, R2 ;  /* 0x0000000413027825 */ /* 0x001fca00078e0202 */
[----:B------:R0:W2:Y:S02]  /*12270*/  LDG.E R6, desc[UR54][R2.64] ;  /* 0x0000003602067981 */ /* 0x0000a4000c1e1900 */
[----:B0-----:R-:W-:Y:S01]  /*12280*/  MOV R2, RZ ;  /* 0x000000ff00027202 */ /* 0x001fe20000000f00 */
        /* <DEDUP_REMOVED lines=32> */
[----:B0-----:R-:W-:-:S02]  /*12490*/  IADD3 R2, R8, 0xffffffe, RZ ;  /* 0x0ffffffe08027810 */ /* 0x001fc40007ffe0ff */
[----:B------:R-:W-:-:S04]  /*124a0*/  IABS R8, R0 ;  /* 0x0000000000087213 */ /* 0x000fc80000000000 */
        /* <DEDUP_REMOVED lines=19> */
[----:B------:R-:W-:Y:S01]  /*125e0*/  @!P1 LOP3.LUT R3, RZ, R4, RZ, 0x33, !PT ;  /* 0x00000004ff039212 */ /* 0x000fe200078e33ff */
[----:B------:R-:W-:-:S04]  /*125f0*/  IMAD.MOV R4, RZ, RZ, -R4 ;  /* 0x000000ffff047224 */ /* 0x000fc800078e0a04 */
[----:B------:R-:W-:-:S07]  /*12600*/  IMAD R18, R3, R4, R0 ;  /* 0x0000000403127224 */ /* 0x000fce00078e0200 */
.L_x_2493:
[----:B------:R-:W-:-:S05]  /*12610*/  LOP3.LUT R0, RZ, R3, RZ, 0x33, !PT ;  /* 0x00000003ff007212 */ /* 0x000fca00078e33ff */
[----:B------:R-:W-:Y:S01]  /*12620*/  IMAD.IADD R17, R17, 0x1, R0 ;  /* 0x0000000111117824 */ /* 0x000fe200078e0200 */
[----:B------:R-:W-:Y:S06]  /*12630*/  BRA `(.L_x_2494) ;  /* 0x00000000001c7947 */ /* 0x000fec0003800000 */
.L_x_2486:
[----:B------:R-:W-:Y:S01]  /*12640*/  UMOV UR4, URZ ;  /* 0x0000003f00047c82 */ /* 0x000fe20008000000 */
[----:B------:R-:W-:Y:S01]  /*12650*/  UMOV UR5, URZ ;  /* 0x0000003f00057c82 */ /* 0x000fe20008000000 */
[----:B------:R-:W-:Y:S01]  /*12660*/  ULDC UR6, c[0x0][0xc3c] ;  /* 0x00030f0000067ab9 */ /* 0x000fe20000000800 */
[----:B------:R-:W-:Y:S01]  /*12670*/  IMAD.MOV.U32 R16, RZ, RZ, R0 ;  /* 0x000000ffff107224 */ /* 0x000fe200078e0000 */
[----:B------:R-:W-:Y:S01]  /*12680*/  MOV R19, UR6 ;  /* 0x0000000600137c02 */ /* 0x000fe20008000f00 */
[----:B------:R-:W-:Y:S02]  /*12690*/  IMAD.U32 R17, RZ, RZ, UR4 ;  /* 0x00000004ff117e24 */ /* 0x000fe4000f8e00ff */
[----:B------:R-:W-:-:S07]  /*126a0*/  IMAD.U32 R18, RZ, RZ, UR5 ;  /* 0x00000005ff127e24 */ /* 0x000fce000f8e00ff */
.L_x_2494:
        /* <DEDUP_REMOVED lines=10> */
.L_x_2483:
[----:B------:R-:W-:Y:S02]  /*12750*/  ULDC UR4, c[0x0][0xc3c] ;  /* 0x00030f0000047ab9 */ /* 0x000fe40000000800 */
[----:B-1----:R-:W-:-:S13]  /*12760*/  ISETP.GE.AND P0, PT, R19, UR4, PT ;  /* 0x0000000413007c0c */ /* 0x002fda000bf06270 */
[----:B------:R-:W-:Y:S05]  /*12770*/  @!P0 BRA `(.L_x_2495) ;  /* 0xffffffac00808947 */ /* 0x000fea000383ffff */
[----:B------:R-:W-:Y:S05]  /*12780*/  BSYNC B8 ;  /* 0x0000000000087941 */ /* 0x000fea0003800000 */
.L_x_2432:
[----:B--2---:R-:W2:Y:S01]  /*12790*/  LDL.LU R0, [R1+0x38] ;  /* 0x0000380001007983 */ /* 0x004ea20000300800 */
[----:B------:R-:W-:Y:S01]  /*127a0*/  BSSY B0, `(.L_x_2496) ;  /* 0x000000b000007945 */ /* 0x000fe20003800000 */
[----:B------:R-:W1:Y:S01]  /*127b0*/  S2R R5, SR_CgaCtaId ;  /* 0x0000000000057919 */ /* 0x000e620000008800 */
[----:B--2---:R-:W-:-:S05]  /*127c0*/  VIADD R0, R0, 0x1 ;  /* 0x0000000100007836 */ /* 0x004fca0000000000 */
[----:B0-----:R-:W-:-:S04]  /*127d0*/  LEA.HI R2, R0, R0, RZ, 0x1 ;  /* 0x0000000000027211 */ /* 0x001fc800078f08ff */
[----:B------:R-:W-:Y:S02]  /*127e0*/  LOP3.LUT R3, R2, 0xfffffffe, RZ, 0xc0, !PT ;  /* 0xfffffffe02037812 */ /* 0x000fe400078ec0ff */
[----:B------:R-:W-:-:S03]  /*127f0*/  MOV R2, 0x400 ;  /* 0x0000040000027802 */ /* 0x000fc60000000f00 */
[----:B------:R-:W-:Y:S01]  /*12800*/  IMAD.IADD R0, R0, 0x1, -R3 ;  /* 0x0000000100007824 */ /* 0x000fe200078e0a03 */
[----:B-1----:R-:W-:-:S04]  /*12810*/  LEA R5, R5, R2, 0x18 ;  /* 0x0000000205057211 */ /* 0x002fc800078ec0ff */
[----:B------:R-:W-:-:S04]  /*12820*/  SHF.L.U32 R0, R0, 0x1f, RZ ;  /* 0x0000001f00007819 */ /* 0x000fc800000006ff */
[----:B------:R-:W0:Y:S02]  /*12830*/  SYNCS.PHASECHK.TRANS64.TRYWAIT P0, [R5+URZ+0x16820], R0 ;  /* 0x01682000050075a7 */ /* 0x000e24000800017f */
[----:B0-----:R-:W-:Y:S05]  /*12840*/  @!P0 BRA `(.L_x_2497) ;  /* 0x0000004400b88947 */ /* 0x001fea0003800000 */
.L_x_2640:
[----:B------:R-:W-:Y:S05]  /*12850*/  BSYNC B0 ;  /* 0x0000000000007941 */ /* 0x000fea0003800000 */
.L_x_2496:
[----:B------:R-:W-:-:S03]  /*12860*/  UMOV UR4, 0xffffffff ;  /* 0xffffffff00047882 */ /* 0x000fc60000000000 */
[----:B------:R-:W-:Y:S05]  /*12870*/  BRA.DIV UR4, `(.L_x_2498) ;  /* 0x0000004604c07947 */ /* 0x000fea000b800000 */
[----:B0-----:R-:W0:Y:S02]  /*12880*/  S2R R0, SR_TID.X ;  /* 0x0000000000007919 */ /* 0x001e240000002100 */
[----:B0-----:R-:W-:-:S04]  /*12890*/  SHF.R.U32.HI R0, RZ, 0x5, R0 ;  /* 0x00000005ff007819 */ /* 0x001fc80000011600 */
[----:B------:R-:W-:-:S05]  /*128a0*/  LOP3.LUT R0, R0, 0x3, RZ, 0xc0, !PT ;  /* 0x0000000300007812 */ /* 0x000fca00078ec0ff */
[----:B------:R0:W1:Y:S02]  /*128b0*/  SHFL.IDX PT, R14, R0, RZ, 0x1f ;  /* 0x00001fff000e7589 */ /* 0x00006400000e0000 */
.L_x_2643:
[----:B-1----:R-:W-:Y:S01]  /*128c0*/  ISETP.NE.AND P0, PT, R14, RZ, PT ;  /* 0x000000ff0e00720c */ /* 0x002fe20003f05270 */
[----:B------:R-:W-:-:S12]  /*128d0*/  BSSY B0, `(.L_x_2499) ;  /* 0x0000024000007945 */ /* 0x000fd80003800000 */
[----:B------:R-:W-:Y:S05]  /*128e0*/  @P0 BRA `(.L_x_2500) ;  /* 0x0000000000880947 */ /* 0x000fea0003800000 */
[----:B------:R-:W-:-:S03]  /*128f0*/  UMOV UR4, 0xffffffff ;  /* 0xffffffff00047882 */ /* 0x000fc60000000000 */
[----:B------:R-:W-:Y:S05]  /*12900*/  BRA.DIV UR4, `(.L_x_2501) ;  /* 0x0000004604d07947 */ /* 0x000fea000b800000 */
[----:B------:R-:W-:-:S13]  /*12910*/  ELECT P6, URZ, PT ;  /* 0x00000000003f782f */ /* 0x000fda00038c0000 */
.L_x_2646:
[----:B------:R-:W-:Y:S05]  /*12920*/  @!P6 BRA `(.L_x_2500) ;  /* 0x000000000078e947 */ /* 0x000fea0003800000 */
[----:B------:R-:W-:-:S06]  /*12930*/  ULOP3.LUT UR4, UR36, 0x2, URZ, 0xfc, !UPT ;  /* 0x0000000224047892 */ /* 0x000fcc000f8efc3f */
[----:B0-----:R-:W-:-:S05]  /*12940*/  IMAD.U32 R0, RZ, RZ, UR4 ;  /* 0x00000004ff007e24 */ /* 0x001fca000f8e00ff */
[----:B------:R-:W-:-:S13]  /*12950*/  ISETP.NE.AND P0, PT, R0, 0x3, PT ;  /* 0x000000030000780c */ /* 0x000fda0003f05270 */
[----:B------:R-:W-:Y:S05]  /*12960*/  @!P0 BRA `(.L_x_2502) ;  /* 0x0000000000048947 */ /* 0x000fea0003800000 */
[----:B------:R-:W-:Y:S01]  /*12970*/  BPT.TRAP 0x1 ;  /* 0x000000040000795c */ /* 0x000fe20000300000 */
.L_x_2502:
[----:B------:R-:W-:Y:S01]  /*12980*/  IMAD R3, R25, 0x8, R5 ;  /* 0x0000000819037824 */ /* 0x000fe200078e0205 */
[----:B------:R-:W-:Y:S01]  /*12990*/  SHF.L.U32 R2, R27, 0x1f, RZ ;  /* 0x0000001f1b027819 */ /* 0x000fe200000006ff */
[----:B------:R-:W-:-:S03]  /*129a0*/  VIADD R25, R25, 0x1 ;  /* 0x0000000119197836 */ /* 0x000fc60000000000 */
[----:B------:R-:W0:Y:S02]  /*129b0*/  SYNCS.PHASECHK.TRANS64.TRYWAIT P1, [R3+URZ+0x16840], R2 ;  /* 0x01684002030075a7 */ /* 0x000e24000802017f */
[----:B------:R-:W-:-:S04]  /*129c0*/  ISETP.NE.AND P2, PT, R25, 0x2, PT ;  /* 0x000000021900780c */ /* 0x000fc80003f45270 */
[----:B------:R-:W-:Y:S01]  /*129d0*/  SEL R0, RZ, 0x1, P2 ;  /* 0x00000001ff007807 */ /* 0x000fe20001000000 */
[----:B0-----:R-:W-:Y:S08]  /*129e0*/  @!P1 BRA `(.L_x_2503) ;  /* 0x0000004400b89947 */ /* 0x001ff00003800000 */
.L_x_2647:
[----:B------:R-:W-:Y:S02]  /*129f0*/  SEL R25, R25, RZ, P2 ;  /* 0x000000ff19197207 */ /* 0x000fe40001000000 */
[----:B------:R-:W-:Y:S01]  /*12a00*/  LOP3.LUT R0, R27, R0, RZ, 0x3c, !PT ;  /* 0x000000001b007212 */ /* 0x000fe200078e3cff */
[----:B------:R-:W-:Y:S06]  /*12a10*/  @!P0 BRA `(.L_x_2504) ;  /* 0x0000000000048947 */ /* 0x000fec0003800000 */
[----:B------:R-:W-:Y:S01]  /*12a20*/  BPT.TRAP 0x1 ;  /* 0x000000040000795c */ /* 0x000fe20000300000 */
.L_x_2504:
[----:B------:R-:W-:Y:S01]  /*12a30*/  IMAD R25, R25, 0x8, R5 ;  /* 0x0000000819197824 */ /* 0x000fe200078e0205 */
[----:B------:R-:W-:-:S04]  /*12a40*/  SHF.L.U32 R0, R0, 0x1f, RZ ;  /* 0x0000001f00007819 */ /* 0x000fc800000006ff */
[----:B------:R-:W1:Y:S02]  /*12a50*/  SYNCS.PHASECHK.TRANS64.TRYWAIT P1, [R25+URZ+0x16840], R0 ;  /* 0x01684000190075a7 */ /* 0x000e64000802017f */
[----:B-1----:R-:W-:Y:S05]  /*12a60*/  @!P1 BRA `(.L_x_2505) ;  /* 0x0000004400ac9947 */ /* 0x002fea0003800000 */
.L_x_2648:
[----:B------:R-:W-:Y:S05]  /*12a70*/  @!P0 BRA `(.L_x_2506) ;  /* 0x0000000000048947 */ /* 0x000fea0003800000 */
[----:B------:R-:W-:Y:S01]  /*12a80*/  BPT.TRAP 0x1 ;  /* 0x000000040000795c */ /* 0x000fe20000300000 */
.L_x_2506:
[----:B------:R-:W2:Y:S02]  /*12a90*/  SYNCS.PHASECHK.TRANS64.TRYWAIT P1, [R3+URZ+0x16860], R2 ;  /* 0x01686002030075a7 */ /* 0x000ea4000802017f */
[----:B--2---:R-:W-:Y:S05]  /*12aa0*/  @!P1 BRA `(.L_x_2507) ;  /* 0x0000004400b09947 */ /* 0x004fea0003800000 */
.L_x_2649:
[----:B------:R-:W-:Y:S05]  /*12ab0*/  @!P0 BRA `(.L_x_2508) ;  /* 0x0000000000048947 */ /* 0x000fea0003800000 */
[----:B------:R-:W-:Y:S01]  /*12ac0*/  BPT.TRAP 0x1 ;  /* 0x000000040000795c */ /* 0x000fe20000300000 */
.L_x_2508:
[----:B---3--:R3:W4:Y:S02]  /*12ad0*/  SYNCS.PHASECHK.TRANS64.TRYWAIT P0, [R25+URZ+0x16860], R0 ;  /* 0x01686000190075a7 */ /* 0x008724000800017f */
[----:B----4-:R-:W-:Y:S05]  /*12ae0*/  @!P0 NANOSLEEP.SYNCS 0x989680 ;  /* 0x009896800000895d */ /* 0x010fea0003900000 */
[----:B------:R-:W4:Y:S02]  /*12af0*/  @!P0 SYNCS.PHASECHK.TRANS64 P0, [R25+URZ+0x16860], R0 ;  /* 0x01686000190085a7 */ /* 0x000f24000800007f */
[----:B----4-:R-:W-:Y:S05]  /*12b00*/  @!P0 BRA `(.L_x_2508) ;  /* 0xfffffffc00f08947 */ /* 0x010fea000383ffff */
.L_x_2500:
[----:B------:R-:W-:Y:S05]  /*12b10*/  BSYNC B0 ;  /* 0x0000000000007941 */ /* 0x000fea0003800000 */
.L_x_2499:
[----:B------:R-:W-:Y:S05]  /*12b20*/  EXIT ;  /* 0x000000000000794d */ /* 0x000fea0003800000 */
.L_x_2377:
[----:B0-----:R-:W-:-:S04]  /*12b30*/  MOV R3, UR45 ;  /* 0x0000002d00037c02 */ /* 0x001fc80008000f00 */
[----:B------:R0:W1:Y:S03]  /*12b40*/  SYNCS.PHASECHK.TRANS64.TRYWAIT P1, [R3+URZ+0x16800], R0 ;  /* 0x01680000030075a7 */ /* 0x000066000802017f */
[----:B-1----:R-:W-:Y:S05]  /*12b50*/  @!P1 NANOSLEEP.SYNCS 0x989680 ;  /* 0x009896800000995d */ /* 0x002fea0003900000 */
[----:B------:R-:W1:Y:S02]  /*12b60*/  @!P1 SYNCS.PHASECHK.TRANS64 P1, [R3+URZ+0x16800], R0 ;  /* 0x01680000030095a7 */ /* 0x000e64000802007f */
[----:B-1----:R-:W-:Y:S05]  /*12b70*/  @!P1 BRA `(.L_x_2377) ;  /* 0xfffffffc00ec9947 */ /* 0x002fea000383ffff */
[----:B------:R-:W-:Y:S05]  /*12b80*/  BRA `(.L_x_2509) ;  /* 0xfffffeec00f07947 */ /* 0x000fea000383ffff */
.L_x_2381:
[----:B-1----:R1:W2:Y:S02]  /*12b90*/  SYNCS.PHASECHK.TRANS64.TRYWAIT P1, [R0+URZ+0x16830], R3 ;  /* 0x01683003000075a7 */ /* 0x0022a4000802017f */
[----:B--2---:R-:W-:Y:S05]  /*12ba0*/  @!P1 NANOSLEEP.SYNCS 0x989680 ;  /* 0x009896800000995d */ /* 0x004fea0003900000 */
[----:B------:R-:W2:Y:S02]  /*12bb0*/  @!P1 SYNCS.PHASECHK.TRANS64 P1, [R0+URZ+0x16830], R3 ;  /* 0x01683003000095a7 */ /* 0x000ea4000802007f */
[----:B--2---:R-:W-:Y:S05]  /*12bc0*/  @!P1 BRA `(.L_x_2381) ;  /* 0xfffffffc00f09947 */ /* 0x004fea000383ffff */
[----:B------:R-:W-:Y:S05]  /*12bd0*/  BRA `(.L_x_2380) ;  /* 0xfffffef0000c7947 */ /* 0x000fea000383ffff */
.L_x_2387:
[----:B-1----:R-:W-:-:S04]  /*12be0*/  IMAD.U32 R6, RZ, RZ, UR6 ;  /* 0x00000006ff067e24 */ /* 0x002fc8000f8e00ff */
[----:B------:R1:W2:Y:S03]  /*12bf0*/  SYNCS.PHASECHK.TRANS64.TRYWAIT P1, [R6+URZ+0x16830], R5 ;  /* 0x01683005060075a7 */ /* 0x0002a6000802017f */
[----:B--2---:R-:W-:Y:S05]  /*12c00*/  @!P1 NANOSLEEP.SYNCS 0x989680 ;  /* 0x009896800000995d */ /* 0x004fea0003900000 */
[----:B------:R-:W2:Y:S02]  /*12c10*/  @!P1 SYNCS.PHASECHK.TRANS64 P1, [R6+URZ+0x16830], R5 ;  /* 0x01683005060095a7 */ /* 0x000ea4000802007f */
[----:B--2---:R-:W-:Y:S05]  /*12c20*/  @!P1 BRA `(.L_x_2387) ;  /* 0xfffffffc00ec9947 */ /* 0x004fea000383ffff */
[----:B------:R-:W-:Y:S05]  /*12c30*/  BRA `(.L_x_2384) ;  /* 0xffffff1800707947 */ /* 0x000fea000383ffff */
.L_x_2391:
[----:B-1----:R-:W-:-:S04]  /*12c40*/  IMAD.U32 R6, RZ, RZ, UR6 ;  /* 0x00000006ff067e24 */ /* 0x002fc8000f8e00ff */
[----:B------:R1:W2:Y:S03]  /*12c50*/  SYNCS.PHASECHK.TRANS64.TRYWAIT P1, [R6+URZ+0x16850], R5 ;  /* 0x01685005060075a7 */ /* 0x0002a6000802017f */
[----:B--2---:R-:W-:Y:S05]  /*12c60*/  @!P1 NANOSLEEP.SYNCS 0x989680 ;  /* 0x009896800000995d */ /* 0x004fea0003900000 */
[----:B------:R-:W2:Y:S02]  /*12c70*/  @!P1 SYNCS.PHASECHK.TRANS64 P1, [R6+URZ+0x16850], R5 ;  /* 0x01685005060095a7 */ /* 0x000ea4000802007f */
[----:B--2---:R-:W-:Y:S05]  /*12c80*/  @!P1 BRA `(.L_x_2391) ;  /* 0xfffffffc00ec9947 */ /* 0x004fea000383ffff */
[----:B------:R-:W-:Y:S05]  /*12c90*/  BRA `(.L_x_2388) ;  /* 0xffffff1800f47947 */ /* 0x000fea000383ffff */
.L_x_2399:
[----:B-1----:R-:W-:-:S04]  /*12ca0*/  IMAD.U32 R6, RZ, RZ, UR6 ;  /* 0x00000006ff067e24 */ /* 0x002fc8000f8e00ff */
[----:B------:R1:W2:Y:S03]  /*12cb0*/  SYNCS.PHASECHK.TRANS64.TRYWAIT P1, [R6+URZ+0x16830], R5 ;  /* 0x01683005060075a7 */ /* 0x0002a6000802017f */
[----:B--2---:R-:W-:Y:S05]  /*12cc0*/  @!P1 NANOSLEEP.SYNCS 0x989680 ;  /* 0x009896800000995d */ /* 0x004fea0003900000 */
[----:B------:R-:W2:Y:S02]  /*12cd0*/  @!P1 SYNCS.PHASECHK.TRANS64 P1, [R6+URZ+0x16830], R5 ;  /* 0x01683005060095a7 */ /* 0x000ea4000802007f */
[----:B--2---:R-:W-:Y:S05]  /*12ce0*/  @!P1 BRA `(.L_x_2399) ;  /* 0xfffffffc00ec9947 */ /* 0x004fea000383ffff */
[----:B------:R-:W-:Y:S05]  /*12cf0*/  BRA `(.L_x_2396) ;  /* 0xffffff4800047947 */ /* 0x000fea000383ffff */
.L_x_2403:
[----:B-1----:R-:W-:-:S04]  /*12d00*/  IMAD.U32 R6, RZ, RZ, UR6 ;  /* 0x00000006ff067e24 */ /* 0x002fc8000f8e00ff */
[----:B------:R1:W2:Y:S03]  /*12d10*/  SYNCS.PHASECHK.TRANS64.TRYWAIT P1, [R6+URZ+0x16850], R5 ;  /* 0x01685005060075a7 */ /* 0x0002a6000802017f */
[----:B--2---:R-:W-:Y:S05]  /*12d20*/  @!P1 NANOSLEEP.SYNCS 0x989680 ;  /* 0x009896800000995d */ /* 0x004fea0003900000 */
[----:B------:R-:W2:Y:S02]  /*12d30*/  @!P1 SYNCS.PHASECHK.TRANS64 P1, [R6+URZ+0x16850], R5 ;  /* 0x01685005060095a7 */ /* 0x000ea4000802007f */
[----:B--2---:R-:W-:Y:S05]  /*12d40*/  @!P1 BRA `(.L_x_2403) ;  /* 0xfffffffc00ec9947 */ /* 0x004fea000383ffff */
[----:B------:R-:W-:Y:S05]  /*12d50*/  BRA `(.L_x_2400) ;  /* 0xffffff48007c7947 */ /* 0x000fea000383ffff */
.L_x_2410:
[----:B-1----:R-:W-:-:S04]  /*12d60*/  IMAD.U32 R4, RZ, RZ, UR5 ;  /* 0x00000005ff047e24 */ /* 0x002fc8000f8e00ff */
[----:B------:R1:W2:Y:S03]  /*12d70*/  SYNCS.PHASECHK.TRANS64.TRYWAIT P1, [R4+URZ+0x16850], R3 ;  /* 0x01685003040075a7 */ /* 0x0002a6000802017f */
[----:B--2---:R-:W-:Y:S05]  /*12d80*/  @!P1 NANOSLEEP.SYNCS 0x989680 ;  /* 0x009896800000995d */ /* 0x004fea0003900000 */
[----:B------:R-:W2:Y:S02]  /*12d90*/  @!P1 SYNCS.PHASECHK.TRANS64 P1, [R4+URZ+0x16850], R3 ;  /* 0x01685003040095a7 */ /* 0x000ea4000802007f */
[----:B--2---:R-:W-:Y:S05]  /*12da0*/  @!P1 BRA `(.L_x_2410) ;  /* 0xfffffffc00ec9947 */ /* 0x004fea000383ffff */
[----:B------:R-:W-:Y:S05]  /*12db0*/  BRA `(.L_x_2409) ;  /* 0xffffff6800f07947 */ /* 0x000fea000383ffff */
.L_x_2446:
[----:B0-----:R-:W0:Y:S01]  /*12dc0*/  S2R R20, SR_TID.X ;  /* 0x0000000000147919 */ /* 0x001e220000002100 */
[----:B------:R-:W-:Y:S01]  /*12dd0*/  BSSY B0, `(.L_x_2510) ;  /* 0x000000a000007945 */ /* 0x000fe20003800000 */
[----:B------:R-:W-:Y:S01]  /*12de0*/  MOV R12, RZ ;  /* 0x000000ff000c7202 */ /* 0x000fe20000000f00 */
        /* <DEDUP_REMOVED lines=8> */
.L_x_2511:
[----:B------:R-:W-:Y:S05]  /*12e70*/  BSYNC B0 ;  /* 0x0000000000007941 */ /* 0x000fea0003800000 */
.L_x_2510:
[----:B------:R-:W-:Y:S05]  /*12e80*/  BRA `(.L_x_2512) ;  /* 0xffffffb400f47947 */ /* 0x000fea000383ffff */
.L_x_2449:
[----:B0-----:R0:W1:Y:S02]  /*12e90*/  SYNCS.PHASECHK.TRANS64.TRYWAIT P0, [R3+URZ+0x16840], R4 ;  /* 0x01684004030075a7 */ /* 0x001064000800017f */
[----:B-1----:R-:W-:Y:S05]  /*12ea0*/  @!P0 NANOSLEEP.SYNCS 0x989680 ;  /* 0x009896800000895d */ /* 0x002fea0003900000 */
[----:B------:R-:W1:Y:S02]  /*12eb0*/  @!P0 SYNCS.PHASECHK.TRANS64 P0, [R3+URZ+0x16840], R4 ;  /* 0x01684004030085a7 */ /* 0x000e64000800007f */
[----:B-1----:R-:W-:Y:S05]  /*12ec0*/  @!P0 BRA `(.L_x_2449) ;  /* 0xfffffffc00f08947 */ /* 0x002fea000383ffff */
[----:B------:R-:W-:Y:S05]  /*12ed0*/  BRA `(.L_x_2513) ;  /* 0xffffffb800487947 */ /* 0x000fea000383ffff */
.L_x_2450:
        /* <DEDUP_REMOVED lines=8> */
.L_x_2515:
[----:B------:R-:W-:Y:S05]  /*12f60*/  BSYNC B0 ;  /* 0x0000000000007941 */ /* 0x000fea0003800000 */
.L_x_2514:
[----:B------:R-:W-:Y:S01]  /*12f70*/  IMAD.MOV.U32 R13, RZ, RZ, R0 ;  /* 0x000000ffff0d7224 */ /* 0x000fe200078e0000 */
[----:B------:R-:W-:Y:S01]  /*12f80*/  MOV R6, R14 ;  /* 0x0000000e00067202 */ /* 0x000fe20000000f00 */
[----:B------:R-:W-:Y:S01]  /*12f90*/  IMAD.MOV.U32 R12, RZ, RZ, RZ ;  /* 0x000000ffff0c7224 */ /* 0x000fe200078e00ff */
[----:B------:R-:W-:Y:S01]  /*12fa0*/  @P0 LEA R8, R5, R22, 0x1 ;  /* 0x0000001605080211 */ /* 0x000fe200078e08ff */
[----:B------:R-:W-:Y:S02]  /*12fb0*/  IMAD.MOV.U32 R11, RZ, RZ, 0x181f ;  /* 0x0000181fff0b7424 */ /* 0x000fe400078e00ff */
[----:B------:R-:W-:-:S07]  /*12fc0*/  IMAD.MOV.U32 R15, RZ, RZ, -0x1 ;  /* 0xffffffffff0f7424 */ /* 0x000fce00078e00ff */
[----:B------:R-:W-:Y:S05]  /*12fd0*/  WARPSYNC.COLLECTIVE R15, `(.L_x_2516) ;  /* 0x000000000f087348 */ /* 0x000fea0003c00000 */
[----:B------:R0:W1:Y:S02]  /*12fe0*/  SHFL.IDX P6, R14, R13, R12, R11 ;  /* 0x0000000c0d0e7389 */ /* 0x00006400000c000b */
[----:B01----:R-:W-:Y:S01]  /*12ff0*/  ENDCOLLECTIVE ;  /* 0x000000000000791b */ /* 0x003fe20003800000 */
.L_x_2516:
[----:B------:R-:W-:Y:S02]  /*13000*/  IMAD.MOV.U32 R13, RZ, RZ, R2 ;  /* 0x000000ffff0d7224 */ /* 0x000fe400078e0002 */
[----:B------:R-:W-:Y:S02]  /*13010*/  IMAD.MOV.U32 R12, RZ, RZ, 0x1 ;  /* 0x00000001ff0c7424 */ /* 0x000fe400078e00ff */
[----:B------:R-:W-:-:S07]  /*13020*/  IMAD.MOV.U32 R7, RZ, RZ, R14 ;  /* 0x000000ffff077224 */ /* 0x000fce00078e000e */
[----:B------:R-:W-:Y:S05]  /*13030*/  WARPSYNC.COLLECTIVE R15, `(.L_x_2517) ;  /* 0x000000000f087348 */ /* 0x000fea0003c00000 */
[----:B------:R0:W1:Y:S02]  /*13040*/  SHFL.IDX P6, R14, R13, R12, R11 ;  /* 0x0000000c0d0e7389 */ /* 0x00006400000c000b */
[----:B01----:R-:W-:Y:S01]  /*13050*/  ENDCOLLECTIVE ;  /* 0x000000000000791b */ /* 0x003fe20003800000 */
.L_x_2517:
        /* <DEDUP_REMOVED lines=11> */
[----:B0-----:R-:W-:Y:S01]  /*13110*/  IMAD.MOV.U32 R6, RZ, RZ, R14 ;  /* 0x000000ffff067224 */ /* 0x001fe200078e000e */
[----:B------:R-:W-:-:S07]  /*13120*/  @P1 LEA R8, R5, R22, 0x1 ;  /* 0x0000001605081211 */ /* 0x000fce00078e08ff */
[----:B------:R-:W-:Y:S05]  /*13130*/  WARPSYNC.COLLECTIVE R15, `(.L_x_2518) ;  /* 0x000000000f087348 */ /* 0x000fea0003c00000 */
[----:B------:R0:W1:Y:S02]  /*13140*/  SHFL.IDX P6, R14, R13, R12, R11 ;  /* 0x0000000c0d0e7389 */ /* 0x00006400000c000b */
[----:B01----:R-:W-:Y:S01]  /*13150*/  ENDCOLLECTIVE ;  /* 0x000000000000791b */ /* 0x003fe20003800000 */
.L_x_2518:
[----:B------:R-:W-:Y:S02]  /*13160*/  IMAD.MOV.U32 R13, RZ, RZ, R2 ;  /* 0x000000ffff0d7224 */ /* 0x000fe400078e0002 */
[----:B------:R-:W-:Y:S02]  /*13170*/  IMAD.MOV.U32 R12, RZ, RZ, 0x2 ;  /* 0x00000002ff0c7424 */ /* 0x000fe400078e00ff */
[----:B------:R-:W-:-:S07]  /*13180*/  IMAD.MOV.U32 R7, RZ, RZ, R14 ;  /* 0x000000ffff077224 */ /* 0x000fce00078e000e */
[----:B------:R-:W-:Y:S05]  /*13190*/  WARPSYNC.COLLECTIVE R15, `(.L_x_2519) ;  /* 0x000000000f087348 */ /* 0x000fea0003c00000 */
[----:B------:R0:W1:Y:S02]  /*131a0*/  SHFL.IDX P6, R14, R13, R12, R11 ;  /* 0x0000000c0d0e7389 */ /* 0x00006400000c000b */
[----:B01----:R-:W-:Y:S01]  /*131b0*/  ENDCOLLECTIVE ;  /* 0x000000000000791b */ /* 0x003fe20003800000 */
.L_x_2519:
        /* <DEDUP_REMOVED lines=15> */
.L_x_2520:
[----:B------:R-:W-:Y:S01]  /*132b0*/  @P1 LEA R8, R5, R22, 0x1 ;  /* 0x0000001605081211 */ /* 0x000fe200078e08ff */
[----:B------:R-:W-:Y:S02]  /*132c0*/  IMAD.MOV.U32 R13, RZ, RZ, R2 ;  /* 0x000000ffff0d7224 */ /* 0x000fe400078e0002 */
[----:B------:R-:W-:Y:S02]  /*132d0*/  IMAD.MOV.U32 R12, RZ, RZ, 0x3 ;  /* 0x00000003ff0c7424 */ /* 0x000fe400078e00ff */
[----:B------:R-:W-:-:S07]  /*132e0*/  IMAD.MOV.U32 R7, RZ, RZ, R14 ;  /* 0x000000ffff077224 */ /* 0x000fce00078e000e */
[----:B------:R-:W-:Y:S05]  /*132f0*/  WARPSYNC.COLLECTIVE R15, `(.L_x_2521) ;  /* 0x000000000f087348 */ /* 0x000fea0003c00000 */
[----:B------:R0:W1:Y:S02]  /*13300*/  SHFL.IDX P6, R14, R13, R12, R11 ;  /* 0x0000000c0d0e7389 */ /* 0x00006400000c000b */
[----:B01----:R-:W-:Y:S01]  /*13310*/  ENDCOLLECTIVE ;  /* 0x000000000000791b */ /* 0x003fe20003800000 */
.L_x_2521:
        /* <DEDUP_REMOVED lines=15> */
.L_x_2522:
[----:B------:R-:W-:Y:S01]  /*13410*/  @P1 LEA R8, R5, R22, 0x1 ;  /* 0x0000001605081211 */ /* 0x000fe200078e08ff */
[----:B------:R-:W-:Y:S02]  /*13420*/  IMAD.MOV.U32 R13, RZ, RZ, R2 ;  /* 0x000000ffff0d7224 */ /* 0x000fe400078e0002 */
[----:B------:R-:W-:Y:S02]  /*13430*/  IMAD.MOV.U32 R12, RZ, RZ, 0x4 ;  /* 0x00000004ff0c7424 */ /* 0x000fe400078e00ff */
[----:B------:R-:W-:-:S07]  /*13440*/  IMAD.MOV.U32 R7, RZ, RZ, R14 ;  /* 0x000000ffff077224 */ /* 0x000fce00078e000e */
[----:B------:R-:W-:Y:S05]  /*13450*/  WARPSYNC.COLLECTIVE R15, `(.L_x_2523) ;  /* 0x000000000f087348 */ /* 0x000fea0003c00000 */
[----:B------:R0:W1:Y:S02]  /*13460*/  SHFL.IDX P6, R14, R13, R12, R11 ;  /* 0x0000000c0d0e7389 */ /* 0x00006400000c000b */
[----:B01----:R-:W-:Y:S01]  /*13470*/  ENDCOLLECTIVE ;  /* 0x000000000000791b */ /* 0x003fe20003800000 */
.L_x_2523:
        /* <DEDUP_REMOVED lines=15> */
.L_x_2524:
[----:B------:R-:W-:Y:S01]  /*13570*/  @P1 LEA R8, R5, R22, 0x1 ;  /* 0x0000001605081211 */ /* 0x000fe200078e08ff */
[----:B------:R-:W-:Y:S02]  /*13580*/  IMAD.MOV.U32 R13, RZ, RZ, R2 ;  /* 0x000000ffff0d7224 */ /* 0x000fe400078e0002 */
[----:B------:R-:W-:Y:S02]  /*13590*/  IMAD.MOV.U32 R12, RZ, RZ, 0x5 ;  /* 0x00000005ff0c7424 */ /* 0x000fe400078e00ff */
[----:B------:R-:W-:-:S07]  /*135a0*/  IMAD.MOV.U32 R7, RZ, RZ, R14 ;  /* 0x000000ffff077224 */ /* 0x000fce00078e000e */
[----:B------:R-:W-:Y:S05]  /*135b0*/  WARPSYNC.COLLECTIVE R15, `(.L_x_2525) ;  /* 0x000000000f087348 */ /* 0x000fea0003c00000 */
[----:B------:R0:W1:Y:S02]  /*135c0*/  SHFL.IDX P6, R14, R13, R12, R11 ;  /* 0x0000000c0d0e7389 */ /* 0x00006400000c000b */
[----:B01----:R-:W-:Y:S01]  /*135d0*/  ENDCOLLECTIVE ;  /* 0x000000000000791b */ /* 0x003fe20003800000 */
.L_x_2525:
        /* <DEDUP_REMOVED lines=15> */
.L_x_2526:
[----:B------:R-:W-:Y:S01]  /*136d0*/  @P1 LEA R8, R5, R22, 0x1 ;  /* 0x0000001605081211 */ /* 0x000fe200078e08ff */
[----:B------:R-:W-:Y:S02]  /*136e0*/  IMAD.MOV.U32 R13, RZ, RZ, R2 ;  /* 0x000000ffff0d7224 */ /* 0x000fe400078e0002 */
[----:B------:R-:W-:Y:S02]  /*136f0*/  IMAD.MOV.U32 R12, RZ, RZ, 0x6 ;  /* 0x00000006ff0c7424 */ /* 0x000fe400078e00ff */
[----:B------:R-:W-:-:S07]  /*13700*/  IMAD.MOV.U32 R7, RZ, RZ, R14 ;  /* 0x000000ffff077224 */ /* 0x000fce00078e000e */
[----:B------:R-:W-:Y:S05]  /*13710*/  WARPSYNC.COLLECTIVE R15, `(.L_x_2527) ;  /* 0x000000000f087348 */ /* 0x000fea0003c00000 */
[----:B------:R0:W1:Y:S02]  /*13720*/  SHFL.IDX P6, R14, R13, R12, R11 ;  /* 0x0000000c0d0e7389 */ /* 0x00006400000c000b */
[----:B01----:R-:W-:Y:S01]  /*13730*/  ENDCOLLECTIVE ;  /* 0x000000000000791b */ /* 0x003fe20003800000 */
.L_x_2527:
        /* <DEDUP_REMOVED lines=15> */
.L_x_2528:
[----:B------:R-:W-:Y:S01]  /*13830*/  @P1 LEA R8, R5, R22, 0x1 ;  /* 0x0000001605081211 */ /* 0x000fe200078e08ff */
[----:B------:R-:W-:Y:S02]  /*13840*/  IMAD.MOV.U32 R13, RZ, RZ, R2 ;  /* 0x000000ffff0d7224 */ /* 0x000fe400078e0002 */
[----:B------:R-:W-:Y:S02]  /*13850*/  IMAD.MOV.U32 R12, RZ, RZ, 0x7 ;  /* 0x00000007ff0c7424 */ /* 0x000fe400078e00ff */
[----:B------:R-:W-:-:S07]  /*13860*/  IMAD.MOV.U32 R7, RZ, RZ, R14 ;  /* 0x000000ffff077224 */ /* 0x000fce00078e000e */
[----:B------:R-:W-:Y:S05]  /*13870*/  WARPSYNC.COLLECTIVE R15, `(.L_x_2529) ;  /* 0x000000000f087348 */ /* 0x000fea0003c00000 */
[----:B------:R0:W1:Y:S02]  /*13880*/  SHFL.IDX P6, R14, R13, R12, R11 ;  /* 0x0000000c0d0e7389 */ /* 0x00006400000c000b */
[----:B01----:R-:W-:Y:S01]  /*13890*/  ENDCOLLECTIVE ;  /* 0x000000000000791b */ /* 0x003fe20003800000 */
.L_x_2529:
        /* <DEDUP_REMOVED lines=10> */
.L_x_2530:
[----:B------:R-:W-:Y:S01]  /*13940*/  @!PT LDS RZ, [RZ] ;  /* 0x00000000fffff984 */ /* 0x000fe20000000800 */
[----:B------:R-:W-:Y:S01]  /*13950*/  @!PT LDS RZ, [RZ] ;  /* 0x00000000fffff984 */ /* 0x000fe20000000800 */
[----:B------:R-:W-:Y:S01]  /*13960*/  @!PT LDS RZ, [RZ] ;  /* 0x00000000fffff984 */ /* 0x000fe20000000800 */
[----:B------:R2:W-:Y:S01]  /*13970*/  @P1 LDGSTS.E.BYPASS.LTC128B.128 [R8+0x11400], desc[UR54][R6.64], !P2 ;  /* 0x1140000006081fae */ /* 0x0005e2000d101d76 */
[----:B------:R-:W-:Y:S01]  /*13980*/  IMAD.MOV.U32 R0, RZ, RZ, R14 ;  /* 0x000000ffff007224 */ /* 0x000fe200078e000e */
[----:B------:R-:W-:Y:S06]  /*13990*/  BRA `(.L_x_2531) ;  /* 0xffffffb400507947 */ /* 0x000fec000383ffff */
.L_x_2455:
        /* <DEDUP_REMOVED lines=9> */
.L_x_2532:
[C---:B------:R-:W-:Y:S02]  /*13a30*/  ISETP.GE.AND P2, PT, R17.reuse, R3, PT ;  /* 0x000000031100720c */ /* 0x040fe40003f46270 */
[----:B------:R-:W-:Y:S01]  /*13a40*/  IADD3 R8, R17, 0x10, RZ ;  /* 0x0000001011087810 */ /* 0x000fe20007ffe0ff */
[----:B------:R-:W-:Y:S02]  /*13a50*/  IMAD.MOV.U32 R13, RZ, RZ, R0 ;  /* 0x000000ffff0d7224 */ /* 0x000fe400078e0000 */
[----:B------:R-:W-:-:S08]  /*13a60*/  IMAD.MOV.U32 R6, RZ, RZ, R14 ;  /* 0x000000ffff067224 */ /* 0x000fd000078e000e */
[----:B------:R-:W-:Y:S05]  /*13a70*/  WARPSYNC.COLLECTIVE R15, `(.L_x_2533) ;  /* 0x000000000f087348 */ /* 0x000fea0003c00000 */
[----:B------:R0:W1:Y:S02]  /*13a80*/  SHFL.IDX P6, R14, R13, R12, R11 ;  /* 0x0000000c0d0e7389 */ /* 0x00006400000c000b */
[----:B01----:R-:W-:Y:S01]  /*13a90*/  ENDCOLLECTIVE ;  /* 0x000000000000791b */ /* 0x003fe20003800000 */
.L_x_2533:
[----:B------:R-:W-:Y:S02]  /*13aa0*/  IMAD.MOV.U32 R13, RZ, RZ, R4 ;  /* 0x000000ffff0d7224 */ /* 0x000fe400078e0004 */
[----:B------:R-:W-:Y:S02]  /*13ab0*/  IMAD.MOV.U32 R12, RZ, RZ, 0x1 ;  /* 0x00000001ff0c7424 */ /* 0x000fe400078e00ff */
[----:B------:R-:W-:-:S07]  /*13ac0*/  IMAD.MOV.U32 R7, RZ, RZ, R14 ;  /* 0x000000ffff077224 */ /* 0x000fce00078e000e */
[----:B------:R-:W-:Y:S05]  /*13ad0*/  WARPSYNC.COLLECTIVE R15, `(.L_x_2534) ;  /* 0x000000000f087348 */ /* 0x000fea0003c00000 */
[----:B------:R0:W1:Y:S02]  /*13ae0*/  SHFL.IDX P6, R14, R13, R12, R11 ;  /* 0x0000000c0d0e7389 */ /* 0x00006400000c000b */
[----:B01----:R-:W-:Y:S01]  /*13af0*/  ENDCOLLECTIVE ;  /* 0x000000000000791b */ /* 0x003fe20003800000 */
.L_x_2534:
        /* <DEDUP_REMOVED lines=15> */
.L_x_2535:
[----:B------:R-:W-:Y:S02]  /*13bf0*/  IMAD.MOV.U32 R13, RZ, RZ, R4 ;  /* 0x000000ffff0d7224 */ /* 0x000fe400078e0004 */
[----:B------:R-:W-:Y:S02]  /*13c00*/  IMAD.MOV.U32 R12, RZ, RZ, 0x2 ;  /* 0x00000002ff0c7424 */ /* 0x000fe400078e00ff */
[----:B------:R-:W-:-:S07]  /*13c10*/  IMAD.MOV.U32 R7, RZ, RZ, R14 ;  /* 0x000000ffff077224 */ /* 0x000fce00078e000e */
[----:B------:R-:W-:Y:S05]  /*13c20*/  WARPSYNC.COLLECTIVE R15, `(.L_x_2536) ;  /* 0x000000000f087348 */ /* 0x000fea0003c00000 */
[----:B------:R0:W1:Y:S02]  /*13c30*/  SHFL.IDX P6, R14, R13, R12, R11 ;  /* 0x0000000c0d0e7389 */ /* 0x00006400000c000b */
[----:B01----:R-:W-:Y:S01]  /*13c40*/  ENDCOLLECTIVE ;  /* 0x000000000000791b */ /* 0x003fe20003800000 */
.L_x_2536:
        /* <DEDUP_REMOVED lines=16> */
.L_x_2537:
[----:B------:R-:W-:Y:S02]  /*13d50*/  IMAD.MOV.U32 R13, RZ, RZ, R4 ;  /* 0x000000ffff0d7224 */ /* 0x000fe400078e0004 */
[----:B------:R-:W-:Y:S02]  /*13d60*/  IMAD.MOV.U32 R12, RZ, RZ, 0x3 ;  /* 0x00000003ff0c7424 */ /* 0x000fe400078e00ff */
[----:B------:R-:W-:-:S07]  /*13d70*/  IMAD.MOV.U32 R7, RZ, RZ, R14 ;  /* 0x000000ffff077224 */ /* 0x000fce00078e000e */
[----:B------:R-:W-:Y:S05]  /*13d80*/  WARPSYNC.COLLECTIVE R15, `(.L_x_2538) ;  /* 0x000000000f087348 */ /* 0x000fea0003c00000 */
[----:B------:R0:W1:Y:S02]  /*13d90*/  SHFL.IDX P6, R14, R13, R12, R11 ;  /* 0x0000000c0d0e7389 */ /* 0x00006400000c000b */
[----:B01----:R-:W-:Y:S01]  /*13da0*/  ENDCOLLECTIVE ;  /* 0x000000000000791b */ /* 0x003fe20003800000 */
.L_x_2538:
        /* <DEDUP_REMOVED lines=16> */
.L_x_2539:
[----:B------:R-:W-:Y:S02]  /*13eb0*/  IMAD.MOV.U32 R13, RZ, RZ, R4 ;  /* 0x000000ffff0d7224 */ /* 0x000fe400078e0004 */
[----:B------:R-:W-:Y:S02]  /*13ec0*/  IMAD.MOV.U32 R12, RZ, RZ, 0x4 ;  /* 0x00000004ff0c7424 */ /* 0x000fe400078e00ff */
[----:B------:R-:W-:-:S07]  /*13ed0*/  IMAD.MOV.U32 R7, RZ, RZ, R14 ;  /* 0x000000ffff077224 */ /* 0x000fce00078e000e */
[----:B------:R-:W-:Y:S05]  /*13ee0*/  WARPSYNC.COLLECTIVE R15, `(.L_x_2540) ;  /* 0x000000000f087348 */ /* 0x000fea0003c00000 */
[----:B------:R0:W1:Y:S02]  /*13ef0*/  SHFL.IDX P6, R14, R13, R12, R11 ;  /* 0x0000000c0d0e7389 */ /* 0x00006400000c000b */
[----:B01----:R-:W-:Y:S01]  /*13f00*/  ENDCOLLECTIVE ;  /* 0x000000000000791b */ /* 0x003fe20003800000 */
.L_x_2540:
        /* <DEDUP_REMOVED lines=16> */
.L_x_2541:
[----:B------:R-:W-:Y:S02]  /*14010*/  IMAD.MOV.U32 R13, RZ, RZ, R4 ;  /* 0x000000ffff0d7224 */ /* 0x000fe400078e0004 */
[----:B------:R-:W-:Y:S02]  /*14020*/  IMAD.MOV.U32 R12, RZ, RZ, 0x5 ;  /* 0x00000005ff0c7424 */ /* 0x000fe400078e00ff */
[----:B------:R-:W-:-:S07]  /*14030*/  IMAD.MOV.U32 R7, RZ, RZ, R14 ;  /* 0x000000ffff077224 */ /* 0x000fce00078e000e */
[----:B------:R-:W-:Y:S05]  /*14040*/  WARPSYNC.COLLECTIVE R15, `(.L_x_2542) ;  /* 0x000000000f087348 */ /* 0x000fea0003c00000 */
[----:B------:R0:W1:Y:S02]  /*14050*/  SHFL.IDX P6, R14, R13, R12, R11 ;  /* 0x0000000c0d0e7389 */ /* 0x00006400000c000b */
[----:B01----:R-:W-:Y:S01]  /*14060*/  ENDCOLLECTIVE ;  /* 0x000000000000791b */ /* 0x003fe20003800000 */
.L_x_2542:
        /* <DEDUP_REMOVED lines=16> */
.L_x_2543:
[----:B------:R-:W-:Y:S02]  /*14170*/  IMAD.MOV.U32 R13, RZ, RZ, R4 ;  /* 0x000000ffff0d7224 */ /* 0x000fe400078e0004 */
[----:B------:R-:W-:Y:S02]  /*14180*/  IMAD.MOV.U32 R12, RZ, RZ, 0x6 ;  /* 0x00000006ff0c7424 */ /* 0x000fe400078e00ff */
[----:B------:R-:W-:-:S07]  /*14190*/  IMAD.MOV.U32 R7, RZ, RZ, R14 ;  /* 0x000000ffff077224 */ /* 0x000fce00078e000e */
[----:B------:R-:W-:Y:S05]  /*141a0*/  WARPSYNC.COLLECTIVE R15, `(.L_x_2544) ;  /* 0x000000000f087348 */ /* 0x000fea0003c00000 */
[----:B------:R0:W1:Y:S02]  /*141b0*/  SHFL.IDX P6, R14, R13, R12, R11 ;  /* 0x0000000c0d0e7389 */ /* 0x00006400000c000b */
[----:B01----:R-:W-:Y:S01]  /*141c0*/  ENDCOLLECTIVE ;  /* 0x000000000000791b */ /* 0x003fe20003800000 */
.L_x_2544:
        /* <DEDUP_REMOVED lines=16> */
.L_x_2545:
[----:B------:R-:W-:Y:S01]  /*142d0*/  MOV R13, R4 ;  /* 0x00000004000d7202 */ /* 0x000fe20000000f00 */
[----:B------:R-:W-:Y:S02]  /*142e0*/  IMAD.MOV.U32 R12, RZ, RZ, 0x7 ;  /* 0x00000007ff0c7424 */ /* 0x000fe400078e00ff */
[----:B------:R-:W-:-:S07]  /*142f0*/  IMAD.MOV.U32 R7, RZ, RZ, R14 ;  /* 0x000000ffff077224 */ /* 0x000fce00078e000e */
[----:B------:R-:W-:Y:S05]  /*14300*/  WARPSYNC.COLLECTIVE R15, `(.L_x_2546) ;  /* 0x000000000f087348 */ /* 0x000fea0003c00000 */
[----:B------:R0:W1:Y:S02]  /*14310*/  SHFL.IDX P6, R14, R13, R12, R11 ;  /* 0x0000000c0d0e7389 */ /* 0x00006400000c000b */
[----:B01----:R-:W-:Y:S01]  /*14320*/  ENDCOLLECTIVE ;  /* 0x000000000000791b */ /* 0x003fe20003800000 */
.L_x_2546:
        /* <DEDUP_REMOVED lines=11> */
.L_x_2547:
        /* <DEDUP_REMOVED lines=12> */
.L_x_2548:
        /* <DEDUP_REMOVED lines=12> */
.L_x_2549:
[----:B------:R-:W-:Y:S02]  /*14560*/  IMAD.MOV.U32 R13, RZ, RZ, R2 ;  /* 0x000000ffff0d7224 */ /* 0x000fe400078e0002 */
[----:B------:R-:W-:Y:S02]  /*14570*/  IMAD.MOV.U32 R12, RZ, RZ, 0x1 ;  /* 0x00000001ff0c7424 */ /* 0x000fe400078e00ff */
[----:B------:R-:W-:-:S07]  /*14580*/  IMAD.MOV.U32 R4, RZ, RZ, R14 ;  /* 0x000000ffff047224 */ /* 0x000fce00078e000e */
[----:B------:R-:W-:Y:S05]  /*14590*/  WARPSYNC.COLLECTIVE R15, `(.L_x_2550) ;  /* 0x000000000f087348 */ /* 0x000fea0003c00000 */
[----:B------:R0:W1:Y:S02]  /*145a0*/  SHFL.IDX P6, R14, R13, R12, R11 ;  /* 0x0000000c0d0e7389 */ /* 0x00006400000c000b */
[----:B01----:R-:W-:Y:S01]  /*145b0*/  ENDCOLLECTIVE ;  /* 0x000000000000791b */ /* 0x003fe20003800000 */
.L_x_2550:
[----:B------:R-:W-:-:S04]  /*145c0*/  @!P1 LEA R4, P3, R28, R4, 0x1 ;  /* 0x000000041c049211 */ /* 0x000fc800078608ff */
[----:B------:R-:W-:Y:S01]  /*145d0*/  @!P1 MOV R6, R4 ;  /* 0x0000000400069202 */ /* 0x000fe20000000f00 */
[----:B------:R-:W-:Y:S02]  /*145e0*/  @!P1 IMAD.X R0, RZ, RZ, R0, P3 ;  /* 0x000000ffff009224 */ /* 0x000fe400018e0600 */
[C---:B------:R-:W-:Y:S02]  /*145f0*/  VIADD R4, R17.reuse, 0xa0 ;  /* 0x000000a011047836 */ /* 0x040fe40000000000 */
        /* <DEDUP_REMOVED lines=12> */
.L_x_2551:
[----:B------:R-:W-:Y:S02]  /*146c0*/  IMAD.MOV.U32 R13, RZ, RZ, R2 ;  /* 0x000000ffff0d7224 */ /* 0x000fe400078e0002 */
[----:B------:R-:W-:Y:S01]  /*146d0*/  IMAD.MOV.U32 R12, RZ, RZ, 0x2 ;  /* 0x00000002ff0c7424 */ /* 0x000fe200078e00ff */
[----:B------:R-:W-:-:S07]  /*146e0*/  MOV R6, R14 ;  /* 0x0000000e00067202 */ /* 0x000fce0000000f00 */
[----:B------:R-:W-:Y:S05]  /*146f0*/  WARPSYNC.COLLECTIVE R15, `(.L_x_2552) ;  /* 0x000000000f087348 */ /* 0x000fea0003c00000 */
[----:B------:R0:W1:Y:S02]  /*14700*/  SHFL.IDX P6, R14, R13, R12, R11 ;  /* 0x0000000c0d0e7389 */ /* 0x00006400000c000b */
[----:B01----:R-:W-:Y:S01]  /*14710*/  ENDCOLLECTIVE ;  /* 0x000000000000791b */ /* 0x003fe20003800000 */
.L_x_2552:
        /* <DEDUP_REMOVED lines=13> */
.L_x_2553:
[----:B------:R-:W-:Y:S02]  /*147f0*/  IMAD.MOV.U32 R13, RZ, RZ, R2 ;  /* 0x000000ffff0d7224 */ /* 0x000fe400078e0002 */
[----:B------:R-:W-:Y:S01]  /*14800*/  IMAD.MOV.U32 R12, RZ, RZ, 0x3 ;  /* 0x00000003ff0c7424 */ /* 0x000fe200078e00ff */
[----:B------:R-:W-:-:S07]  /*14810*/  MOV R6, R14 ;  /* 0x0000000e00067202 */ /* 0x000fce0000000f00 */
[----:B------:R-:W-:Y:S05]  /*14820*/  WARPSYNC.COLLECTIVE R15, `(.L_x_2554) ;  /* 0x000000000f087348 */ /* 0x000fea0003c00000 */
[----:B------:R0:W1:Y:S02]  /*14830*/  SHFL.IDX P6, R14, R13, R12, R11 ;  /* 0x0000000c0d0e7389 */ /* 0x00006400000c000b */
[----:B01----:R-:W-:Y:S01]  /*14840*/  ENDCOLLECTIVE ;  /* 0x000000000000791b */ /* 0x003fe20003800000 */
.L_x_2554:
        /* <DEDUP_REMOVED lines=12> */
.L_x_2555:
[----:B------:R-:W-:Y:S01]  /*14910*/  IMAD.MOV.U32 R2, RZ, RZ, R14 ;  /* 0x000000ffff027224 */ /* 0x000fe200078e000e */
[----:B------:R-:W-:Y:S06]  /*14920*/  BRA `(.L_x_2556) ;  /* 0xffffffb4002c7947 */ /* 0x000fec000383ffff */
.L_x_2458:
[----:B0-----:R0:W1:Y:S02]  /*14930*/  SYNCS.PHASECHK.TRANS64.TRYWAIT P0, [R22+URZ+0x16820], R3 ;  /* 0x01682003160075a7 */ /* 0x001064000800017f */
[----:B-1----:R-:W-:Y:S05]  /*14940*/  @!P0 NANOSLEEP.SYNCS 0x989680 ;  /* 0x009896800000895d */ /* 0x002fea0003900000 */
[----:B------:R-:W1:Y:S02]  /*14950*/  @!P0 SYNCS.PHASECHK.TRANS64 P0, [R22+URZ+0x16820], R3 ;  /* 0x01682003160085a7 */ /* 0x000e64000800007f */
[----:B-1----:R-:W-:Y:S05]  /*14960*/  @!P0 BRA `(.L_x_2458) ;  /* 0xfffffffc00f08947 */ /* 0x002fea000383ffff */
[----:B------:R-:W-:Y:S05]  /*14970*/  BRA `(.L_x_2557) ;  /* 0xffffffb400987947 */ /* 0x000fea000383ffff */
.L_x_2463:
[----:B0-----:R0:W1:Y:S02]  /*14980*/  SYNCS.PHASECHK.TRANS64.TRYWAIT P0, [R5+URZ+0x16840], R2 ;  /* 0x01684002050075a7 */ /* 0x001064000800017f */
[----:B-1----:R-:W-:Y:S05]  /*14990*/  @!P0 NANOSLEEP.SYNCS 0x989680 ;  /* 0x009896800000895d */ /* 0x002fea0003900000 */
[----:B------:R-:W1:Y:S02]  /*149a0*/  @!P0 SYNCS.PHASECHK.TRANS64 P0, [R5+URZ+0x16840], R2 ;  /* 0x01684002050085a7 */ /* 0x000e64000800007f */
[----:B-1----:R-:W-:Y:S05]  /*149b0*/  @!P0 BRA `(.L_x_2463) ;  /* 0xfffffffc00f08947 */ /* 0x002fea000383ffff */
[----:B------:R-:W-:Y:S05]  /*149c0*/  BRA `(.L_x_2558) ;  /* 0xffffffb800607947 */ /* 0x000fea000383ffff */
.L_x_2464:
        /* <DEDUP_REMOVED lines=8> */
.L_x_2560:
[----:B------:R-:W-:Y:S05]  /*14a50*/  BSYNC B1 ;  /* 0x0000000000017941 */ /* 0x000fea0003800000 */
.L_x_2559:
[----:B------:R-:W-:Y:S01]  /*14a60*/  MOV R13, R8 ;  /* 0x00000008000d7202 */ /* 0x000fe20000000f00 */
[----:B------:R-:W-:Y:S01]  /*14a70*/  IMAD.MOV.U32 R12, RZ, RZ, RZ ;  /* 0x000000ffff0c7224 */ /* 0x000fe200078e00ff */
[----:B------:R-:W-:Y:S01]  /*14a80*/  LEA R9, R9, R22, 0x1 ;  /* 0x0000001609097211 */ /* 0x000fe200078e08ff */
[----:B------:R-:W-:Y:S02]  /*14a90*/  IMAD.MOV.U32 R11, RZ, RZ, 0x181f ;  /* 0x0000181fff0b7424 */ /* 0x000fe400078e00ff */
[----:B------:R-:W-:Y:S02]  /*14aa0*/  IMAD.MOV.U32 R15, RZ, RZ, -0x1 ;  /* 0xffffffffff0f7424 */ /* 0x000fe400078e00ff */
[----:B------:R-:W-:Y:S02]  /*14ab0*/  IMAD.MOV.U32 R3, RZ, RZ, R14 ;  /* 0x000000ffff037224 */ /* 0x000fe400078e000e */
[----:B------:R-:W-:-:S07]  /*14ac0*/  IMAD.SHL.U32 R7, R28, 0x2, RZ ;  /* 0x000000021c077824 */ /* 0x000fce00078e00ff */
[----:B------:R-:W-:Y:S05]  /*14ad0*/  WARPSYNC.COLLECTIVE R15, `(.L_x_2561) ;  /* 0x000000000f087348 */ /* 0x000fea0003c00000 */
[----:B------:R0:W1:Y:S02]  /*14ae0*/  SHFL.IDX P6, R14, R13, R12, R11 ;  /* 0x0000000c0d0e7389 */ /* 0x00006400000c000b */
[----:B01----:R-:W-:Y:S01]  /*14af0*/  ENDCOLLECTIVE ;  /* 0x000000000000791b */ /* 0x003fe20003800000 */
.L_x_2561:
[----:B------:R-:W-:Y:S02]  /*14b00*/  IMAD.MOV.U32 R13, RZ, RZ, R10 ;  /* 0x000000ffff0d7224 */ /* 0x000fe400078e000a */
[----:B------:R-:W-:Y:S02]  /*14b10*/  IMAD.MOV.U32 R12, RZ, RZ, 0x1 ;  /* 0x00000001ff0c7424 */ /* 0x000fe400078e00ff */
[----:B------:R-:W-:-:S07]  /*14b20*/  IMAD.MOV.U32 R2, RZ, RZ, R14 ;  /* 0x000000ffff027224 */ /* 0x000fce00078e000e */
[----:B------:R-:W-:Y:S05]  /*14b30*/  WARPSYNC.COLLECTIVE R15, `(.L_x_2562) ;  /* 0x000000000f087348 */ /* 0x000fea0003c00000 */
[----:B------:R0:W1:Y:S02]  /*14b40*/  SHFL.IDX P6, R14, R13, R12, R11 ;  /* 0x0000000c0d0e7389 */ /* 0x00006400000c000b */
[----:B01----:R-:W-:Y:S01]  /*14b50*/  ENDCOLLECTIVE ;  /* 0x000000000000791b */ /* 0x003fe20003800000 */
.L_x_2562:
        /* <DEDUP_REMOVED lines=11> */
.L_x_2563:
[----:B------:R-:W-:Y:S01]  /*14c10*/  MOV R13, R10 ;  /* 0x0000000a000d7202 */ /* 0x000fe20000000f00 */
[----:B------:R-:W-:Y:S02]  /*14c20*/  IMAD.MOV.U32 R12, RZ, RZ, 0x2 ;  /* 0x00000002ff0c7424 */ /* 0x000fe400078e00ff */
[----:B------:R-:W-:-:S07]  /*14c30*/  IMAD.MOV.U32 R2, RZ, RZ, R14 ;  /* 0x000000ffff027224 */ /* 0x000fce00078e000e */
[----:B------:R-:W-:Y:S05]  /*14c40*/  WARPSYNC.COLLECTIVE R15, `(.L_x_2564) ;  /* 0x000000000f087348 */ /* 0x000fea0003c00000 */
[----:B------:R0:W1:Y:S02]  /*14c50*/  SHFL.IDX P6, R14, R13, R12, R11 ;  /* 0x0000000c0d0e7389 */ /* 0x00006400000c000b */
[----:B01----:R-:W-:Y:S01]  /*14c60*/  ENDCOLLECTIVE ;  /* 0x000000000000791b */ /* 0x003fe20003800000 */
.L_x_2564:
        /* <DEDUP_REMOVED lines=11> */
.L_x_2565:
[----:B------:R-:W-:Y:S01]  /*14d20*/  IMAD.MOV.U32 R13, RZ, RZ, R10 ;  /* 0x000000ffff0d7224 */ /* 0x000fe200078e000a */
[----:B------:R-:W-:Y:S01]  /*14d30*/  MOV R12, 0x3 ;  /* 0x00000003000c7802 */ /* 0x000fe20000000f00 */
[----:B------:R-:W-:-:S07]  /*14d40*/  IMAD.MOV.U32 R2, RZ, RZ, R14 ;  /* 0x000000ffff027224 */ /* 0x000fce00078e000e */
[----:B------:R-:W-:Y:S05]  /*14d50*/  WARPSYNC.COLLECTIVE R15, `(.L_x_2566) ;  /* 0x000000000f087348 */ /* 0x000fea0003c00000 */
[----:B------:R0:W1:Y:S02]  /*14d60*/  SHFL.IDX P6, R14, R13, R12, R11 ;  /* 0x0000000c0d0e7389 */ /* 0x00006400000c000b */
[----:B01----:R-:W-:Y:S01]  /*14d70*/  ENDCOLLECTIVE ;  /* 0x000000000000791b */ /* 0x003fe20003800000 */
.L_x_2566:
        /* <DEDUP_REMOVED lines=11> */
.L_x_2567:
[----:B------:R-:W-:Y:S02]  /*14e30*/  IMAD.MOV.U32 R13, RZ, RZ, R10 ;  /* 0x000000ffff0d7224 */ /* 0x000fe400078e000a */
[----:B------:R-:W-:Y:S02]  /*14e40*/  IMAD.MOV.U32 R12, RZ, RZ, 0x4 ;  /* 0x00000004ff0c7424 */ /* 0x000fe400078e00ff */
[----:B------:R-:W-:-:S07]  /*14e50*/  IMAD.MOV.U32 R2, RZ, RZ, R14 ;  /* 0x000000ffff027224 */ /* 0x000fce00078e000e */
[----:B------:R-:W-:Y:S05]  /*14e60*/  WARPSYNC.COLLECTIVE R15, `(.L_x_2568) ;  /* 0x000000000f087348 */ /* 0x000fea0003c00000 */
[----:B------:R0:W1:Y:S02]  /*14e70*/  SHFL.IDX P6, R14, R13, R12, R11 ;  /* 0x0000000c0d0e7389 */ /* 0x00006400000c000b */
[----:B01----:R-:W-:Y:S01]  /*14e80*/  ENDCOLLECTIVE ;  /* 0x000000000000791b */ /* 0x003fe20003800000 */
.L_x_2568:
        /* <DEDUP_REMOVED lines=11> */
.L_x_2569:
[----:B------:R-:W-:Y:S02]  /*14f40*/  IMAD.MOV.U32 R13, RZ, RZ, R10 ;  /* 0x000000ffff0d7224 */ /* 0x000fe400078e000a */
[----:B------:R-:W-:Y:S02]  /*14f50*/  IMAD.MOV.U32 R12, RZ, RZ, 0x5 ;  /* 0x00000005ff0c7424 */ /* 0x000fe400078e00ff */
[----:B------:R-:W-:-:S07]  /*14f60*/  IMAD.MOV.U32 R2, RZ, RZ, R14 ;  /* 0x000000ffff027224 */ /* 0x000fce00078e000e */
[----:B------:R-:W-:Y:S05]  /*14f70*/  WARPSYNC.COLLECTIVE R15, `(.L_x_2570) ;  /* 0x000000000f087348 */ /* 0x000fea0003c00000 */
[----:B------:R0:W1:Y:S02]  /*14f80*/  SHFL.IDX P6, R14, R13, R12, R11 ;  /* 0x0000000c0d0e7389 */ /* 0x00006400000c000b */
[----:B01----:R-:W-:Y:S01]  /*14f90*/  ENDCOLLECTIVE ;  /* 0x000000000000791b */ /* 0x003fe20003800000 */
.L_x_2570:
        /* <DEDUP_REMOVED lines=11> */
.L_x_2571:
[----:B------:R-:W-:Y:S02]  /*15050*/  IMAD.MOV.U32 R13, RZ, RZ, R10 ;  /* 0x000000ffff0d7224 */ /* 0x000fe400078e000a */
[----:B------:R-:W-:Y:S02]  /*15060*/  IMAD.MOV.U32 R12, RZ, RZ, 0x6 ;  /* 0x00000006ff0c7424 */ /* 0x000fe400078e00ff */
[----:B------:R-:W-:-:S07]  /*15070*/  IMAD.MOV.U32 R2, RZ, RZ, R14 ;  /* 0x000000ffff027224 */ /* 0x000fce00078e000e */
[----:B------:R-:W-:Y:S05]  /*15080*/  WARPSYNC.COLLECTIVE R15, `(.L_x_2572) ;  /* 0x000000000f087348 */ /* 0x000fea0003c00000 */
[----:B------:R0:W1:Y:S02]  /*15090*/  SHFL.IDX P6, R14, R13, R12, R11 ;  /* 0x0000000c0d0e7389 */ /* 0x00006400000c000b */
[----:B01----:R-:W-:Y:S01]  /*150a0*/  ENDCOLLECTIVE ;  /* 0x000000000000791b */ /* 0x003fe20003800000 */
.L_x_2572:
        /* <DEDUP_REMOVED lines=11> */
.L_x_2573:
[----:B------:R-:W-:Y:S02]  /*15160*/  IMAD.MOV.U32 R13, RZ, RZ, R10 ;  /* 0x000000ffff0d7224 */ /* 0x000fe400078e000a */
[----:B------:R-:W-:Y:S01]  /*15170*/  IMAD.MOV.U32 R12, RZ, RZ, 0x7 ;  /* 0x00000007ff0c7424 */ /* 0x000fe200078e00ff */
[----:B------:R-:W-:-:S07]  /*15180*/  MOV R2, R14 ;  /* 0x0000000e00027202 */ /* 0x000fce0000000f00 */
[----:B------:R-:W-:Y:S05]  /*15190*/  WARPSYNC.COLLECTIVE R15, `(.L_x_2574) ;  /* 0x000000000f087348 */ /* 0x000fea0003c00000 */
[----:B------:R0:W1:Y:S02]  /*151a0*/  SHFL.IDX P6, R14, R13, R12, R11 ;  /* 0x0000000c0d0e7389 */ /* 0x00006400000c000b */
[----:B01----:R-:W-:Y:S01]  /*151b0*/  ENDCOLLECTIVE ;  /* 0x000000000000791b */ /* 0x003fe20003800000 */
.L_x_2574:
        /* <DEDUP_REMOVED lines=11> */
.L_x_2575:
[----:B------:R-:W-:Y:S01]  /*15270*/  IMAD.MOV.U32 R2, RZ, RZ, R14 ;  /* 0x000000ffff027224 */ /* 0x000fe200078e000e */
[----:B------:R-:W-:Y:S06]  /*15280*/  BRA `(.L_x_2576) ;  /* 0xffffffb400447947 */ /* 0x000fec000383ffff */
.L_x_2469:
[----:B-1----:R1:W2:Y:S02]  /*15290*/  SYNCS.PHASECHK.TRANS64.TRYWAIT P0, [R5+URZ+0x16860], R2 ;  /* 0x01686002050075a7 */ /* 0x0022a4000800017f */
[----:B--2---:R-:W-:Y:S05]  /*152a0*/  @!P0 NANOSLEEP.SYNCS 0x989680 ;  /* 0x009896800000895d */ /* 0x004fea0003900000 */
[----:B------:R-:W2:Y:S02]  /*152b0*/  @!P0 SYNCS.PHASECHK.TRANS64 P0, [R5+URZ+0x16860], R2 ;  /* 0x01686002050085a7 */ /* 0x000ea4000800007f */
[----:B--2---:R-:W-:Y:S05]  /*152c0*/  @!P0 BRA `(.L_x_2469) ;  /* 0xfffffffc00f08947 */ /* 0x004fea000383ffff */
[----:B------:R-:W-:Y:S05]  /*152d0*/  BRA `(.L_x_2577) ;  /* 0xffffffb4009c7947 */ /* 0x000fea000383ffff */
.L_x_2470:
        /* <DEDUP_REMOVED lines=8> */
.L_x_2579:
[----:B------:R-:W-:Y:S05]  /*15360*/  BSYNC B1 ;  /* 0x0000000000017941 */ /* 0x000fea0003800000 */
.L_x_2578:
[----:B------:R-:W-:Y:S01]  /*15370*/  IMAD.MOV.U32 R13, RZ, RZ, R18 ;  /* 0x000000ffff0d7224 */ /* 0x000fe200078e0012 */
[----:B------:R-:W-:Y:S01]  /*15380*/  MOV R11, 0x181f ;  /* 0x0000181f000b7802 */ /* 0x000fe20000000f00 */
[----:B------:R-:W-:Y:S01]  /*15390*/  IMAD.MOV.U32 R12, RZ, RZ, RZ ;  /* 0x000000ffff0c7224 */ /* 0x000fe200078e00ff */
[----:B------:R-:W-:Y:S01]  /*153a0*/  ISETP.LT.OR P2, PT, R8, 0x1, P1 ;  /* 0x000000010800780c */ /* 0x000fe20000f41670 */
[----:B------:R-:W-:Y:S02]  /*153b0*/  IMAD.MOV.U32 R15, RZ, RZ, -0x1 ;  /* 0xffffffffff0f7424 */ /* 0x000fe400078e00ff */
[----:B------:R-:W-:Y:S02]  /*153c0*/  IMAD.MOV.U32 R3, RZ, RZ, R14 ;  /* 0x000000ffff037224 */ /* 0x000fe400078e000e */
[----:B------:R-:W-:-:S08]  /*153d0*/  IMAD R6, R6, 0x2, R22 ;  /* 0x0000000206067824 */ /* 0x000fd000078e0216 */
[----:B------:R-:W-:Y:S05]  /*153e0*/  WARPSYNC.COLLECTIVE R15, `(.L_x_2580) ;  /* 0x000000000f087348 */ /* 0x000fea0003c00000 */
[----:B------:R0:W1:Y:S02]  /*153f0*/  SHFL.IDX P6, R14, R13, R12, R11 ;  /* 0x0000000c0d0e7389 */ /* 0x00006400000c000b */
[----:B01----:R-:W-:Y:S01]  /*15400*/  ENDCOLLECTIVE ;  /* 0x000000000000791b */ /* 0x003fe20003800000 */
.L_x_2580:
[----:B------:R-:W-:Y:S02]  /*15410*/  IMAD.MOV.U32 R13, RZ, RZ, R23 ;  /* 0x000000ffff0d7224 */ /* 0x000fe400078e0017 */
[----:B------:R-:W-:Y:S02]  /*15420*/  IMAD.MOV.U32 R12, RZ, RZ, 0x1 ;  /* 0x00000001ff0c7424 */ /* 0x000fe400078e00ff */
[----:B------:R-:W-:-:S07]  /*15430*/  IMAD.MOV.U32 R2, RZ, RZ, R14 ;  /* 0x000000ffff027224 */ /* 0x000fce00078e000e */
[----:B------:R-:W-:Y:S05]  /*15440*/  WARPSYNC.COLLECTIVE R15, `(.L_x_2581) ;  /* 0x000000000f087348 */ /* 0x000fea0003c00000 */
[----:B------:R0:W1:Y:S02]  /*15450*/  SHFL.IDX P6, R14, R13, R12, R11 ;  /* 0x0000000c0d0e7389 */ /* 0x00006400000c000b */
[----:B01----:R-:W-:Y:S01]  /*15460*/  ENDCOLLECTIVE ;  /* 0x000000000000791b */ /* 0x003fe20003800000 */
.L_x_2581:
        /* <DEDUP_REMOVED lines=12> */
.L_x_2582:
[----:B------:R-:W-:Y:S02]  /*15530*/  IMAD.MOV.U32 R13, RZ, RZ, R23 ;  /* 0x000000ffff0d7224 */ /* 0x000fe400078e0017 */
[----:B------:R-:W-:Y:S02]  /*15540*/  IMAD.MOV.U32 R12, RZ, RZ, 0x2 ;  /* 0x00000002ff0c7424 */ /* 0x000fe400078e00ff */
[----:B------:R-:W-:-:S07]  /*15550*/  IMAD.MOV.U32 R2, RZ, RZ, R14 ;  /* 0x000000ffff027224 */ /* 0x000fce00078e000e */
[----:B------:R-:W-:Y:S05]  /*15560*/  WARPSYNC.COLLECTIVE R15, `(.L_x_2583) ;  /* 0x000000000f087348 */ /* 0x000fea0003c00000 */
[----:B------:R0:W1:Y:S02]  /*15570*/  SHFL.IDX P6, R14, R13, R12, R11 ;  /* 0x0000000c0d0e7389 */ /* 0x00006400000c000b */
[----:B01----:R-:W-:Y:S01]  /*15580*/  ENDCOLLECTIVE ;  /* 0x000000000000791b */ /* 0x003fe20003800000 */
.L_x_2583:
        /* <DEDUP_REMOVED lines=12> */
.L_x_2584:
[----:B------:R-:W-:Y:S02]  /*15650*/  IMAD.MOV.U32 R13, RZ, RZ, R23 ;  /* 0x000000ffff0d7224 */ /* 0x000fe400078e0017 */
[----:B------:R-:W-:Y:S02]  /*15660*/  IMAD.MOV.U32 R12, RZ, RZ, 0x3 ;  /* 0x00000003ff0c7424 */ /* 0x000fe400078e00ff */
[----:B------:R-:W-:-:S07]  /*15670*/  IMAD.MOV.U32 R2, RZ, RZ, R14 ;  /* 0x000000ffff027224 */ /* 0x000fce00078e000e */
[----:B------:R-:W-:Y:S05]  /*15680*/  WARPSYNC.COLLECTIVE R15, `(.L_x_2585) ;  /* 0x000000000f087348 */ /* 0x000fea0003c00000 */
[----:B------:R0:W1:Y:S02]  /*15690*/  SHFL.IDX P6, R14, R13, R12, R11 ;  /* 0x0000000c0d0e7389 */ /* 0x00006400000c000b */
[----:B01----:R-:W-:Y:S01]  /*156a0*/  ENDCOLLECTIVE ;  /* 0x000000000000791b */ /* 0x003fe20003800000 */
.L_x_2585:
        /* <DEDUP_REMOVED lines=12> */
.L_x_2586:
[----:B------:R-:W-:Y:S02]  /*15770*/  IMAD.MOV.U32 R13, RZ, RZ, R23 ;  /* 0x000000ffff0d7224 */ /* 0x000fe400078e0017 */
[----:B------:R-:W-:Y:S01]  /*15780*/  IMAD.MOV.U32 R12, RZ, RZ, 0x4 ;  /* 0x00000004ff0c7424 */ /* 0x000fe200078e00ff */
[----:B------:R-:W-:-:S07]  /*15790*/  MOV R2, R14 ;  /* 0x0000000e00027202 */ /* 0x000fce0000000f00 */
[----:B------:R-:W-:Y:S05]  /*157a0*/  WARPSYNC.COLLECTIVE R15, `(.L_x_2587) ;  /* 0x000000000f087348 */ /* 0x000fea0003c00000 */
[----:B------:R0:W1:Y:S02]  /*157b0*/  SHFL.IDX P6, R14, R13, R12, R11 ;  /* 0x0000000c0d0e7389 */ /* 0x00006400000c000b */
[----:B01----:R-:W-:Y:S01]  /*157c0*/  ENDCOLLECTIVE ;  /* 0x000000000000791b */ /* 0x003fe20003800000 */
.L_x_2587:
        /* <DEDUP_REMOVED lines=12> */
.L_x_2588:
[----:B------:R-:W-:Y:S02]  /*15890*/  IMAD.MOV.U32 R13, RZ, RZ, R23 ;  /* 0x000000ffff0d7224 */ /* 0x000fe400078e0017 */
[----:B------:R-:W-:Y:S02]  /*158a0*/  IMAD.MOV.U32 R12, RZ, RZ, 0x5 ;  /* 0x00000005ff0c7424 */ /* 0x000fe400078e00ff */
[----:B------:R-:W-:-:S07]  /*158b0*/  IMAD.MOV.U32 R2, RZ, RZ, R14 ;  /* 0x000000ffff027224 */ /* 0x000fce00078e000e */
[----:B------:R-:W-:Y:S05]  /*158c0*/  WARPSYNC.COLLECTIVE R15, `(.L_x_2589) ;  /* 0x000000000f087348 */ /* 0x000fea0003c00000 */
[----:B------:R0:W1:Y:S02]  /*158d0*/  SHFL.IDX P6, R14, R13, R12, R11 ;  /* 0x0000000c0d0e7389 */ /* 0x00006400000c000b */
[----:B01----:R-:W-:Y:S01]  /*158e0*/  ENDCOLLECTIVE ;  /* 0x000000000000791b */ /* 0x003fe20003800000 */
.L_x_2589:
        /* <DEDUP_REMOVED lines=12> */
.L_x_2590:
[----:B------:R-:W-:Y:S01]  /*159b0*/  MOV R13, R23 ;  /* 0x00000017000d7202 */ /* 0x000fe20000000f00 */
[----:B------:R-:W-:Y:S02]  /*159c0*/  IMAD.MOV.U32 R12, RZ, RZ, 0x6 ;  /* 0x00000006ff0c7424 */ /* 0x000fe400078e00ff */
[----:B------:R-:W-:-:S07]  /*159d0*/  IMAD.MOV.U32 R2, RZ, RZ, R14 ;  /* 0x000000ffff027224 */ /* 0x000fce00078e000e */
[----:B------:R-:W-:Y:S05]  /*159e0*/  WARPSYNC.COLLECTIVE R15, `(.L_x_2591) ;  /* 0x000000000f087348 */ /* 0x000fea0003c00000 */
[----:B------:R0:W1:Y:S02]  /*159f0*/  SHFL.IDX P6, R14, R13, R12, R11 ;  /* 0x0000000c0d0e7389 */ /* 0x00006400000c000b */
[----:B01----:R-:W-:Y:S01]  /*15a00*/  ENDCOLLECTIVE ;  /* 0x000000000000791b */ /* 0x003fe20003800000 */
.L_x_2591:
        /* <DEDUP_REMOVED lines=12> */
.L_x_2592:
[----:B------:R-:W-:Y:S01]  /*15ad0*/  IMAD.MOV.U32 R13, RZ, RZ, R23 ;  /* 0x000000ffff0d7224 */ /* 0x000fe200078e0017 */
[----:B------:R-:W-:Y:S01]  /*15ae0*/  MOV R12, 0x7 ;  /* 0x00000007000c7802 */ /* 0x000fe20000000f00 */
[----:B------:R-:W-:-:S07]  /*15af0*/  IMAD.MOV.U32 R2, RZ, RZ, R14 ;  /* 0x000000ffff027224 */ /* 0x000fce00078e000e */
[----:B------:R-:W-:Y:S05]  /*15b00*/  WARPSYNC.COLLECTIVE R15, `(.L_x_2593) ;  /* 0x000000000f087348 */ /* 0x000fea0003c00000 */
[----:B------:R0:W1:Y:S02]  /*15b10*/  SHFL.IDX P6, R14, R13, R12, R11 ;  /* 0x0000000c0d0e7389 */ /* 0x00006400000c000b */
[----:B01----:R-:W-:Y:S01]  /*15b20*/  ENDCOLLECTIVE ;  /* 0x000000000000791b */ /* 0x003fe20003800000 */
.L_x_2593:
        /* <DEDUP_REMOVED lines=11> */
.L_x_2594:
[----:B------:R-:W-:Y:S01]  /*15be0*/  IMAD.MOV.U32 R2, RZ, RZ, R14 ;  /* 0x000000ffff027224 */ /* 0x000fe200078e000e */
[----:B------:R-:W-:Y:S06]  /*15bf0*/  BRA `(.L_x_2595) ;  /* 0xffffffb000487947 */ /* 0x000fec000383ffff */
.L_x_2478:
[----:B0-----:R0:W1:Y:S02]  /*15c00*/  SYNCS.PHASECHK.TRANS64.TRYWAIT P0, [R0+URZ+0x16860], R3 ;  /* 0x01686003000075a7 */ /* 0x001064000800017f */
[----:B-1----:R-:W-:Y:S05]  /*15c10*/  @!P0 NANOSLEEP.SYNCS 0x989680 ;  /* 0x009896800000895d */ /* 0x002fea0003900000 */
[----:B------:R-:W1:Y:S02]  /*15c20*/  @!P0 SYNCS.PHASECHK.TRANS64 P0, [R0+URZ+0x16860], R3 ;  /* 0x01686003000085a7 */ /* 0x000e64000800007f */
[----:B-1----:R-:W-:Y:S05]  /*15c30*/  @!P0 BRA `(.L_x_2478) ;  /* 0xfffffffc00f08947 */ /* 0x002fea000383ffff */
[----:B------:R-:W-:Y:S05]  /*15c40*/  BRA `(.L_x_2596) ;  /* 0xffffffb4005c7947 */ /* 0x000fea000383ffff */
.L_x_2479:
        /* <DEDUP_REMOVED lines=8> */
.L_x_2598:
[----:B------:R-:W-:Y:S05]  /*15cd0*/  BSYNC B0 ;  /* 0x0000000000007941 */ /* 0x000fea0003800000 */
.L_x_2597:
        /* <DEDUP_REMOVED lines=10> */
.L_x_2599:
[----:B------:R-:W-:Y:S02]  /*15d80*/  IMAD R4, R4, 0x2, R22 ;  /* 0x0000000204047824 */ /* 0x000fe400078e0216 */
[----:B------:R-:W-:Y:S02]  /*15d90*/  IMAD.MOV.U32 R13, RZ, RZ, R23 ;  /* 0x000000ffff0d7224 */ /* 0x000fe400078e0017 */
[----:B------:R-:W-:Y:S01]  /*15da0*/  IMAD.MOV.U32 R12, RZ, RZ, 0x1 ;  /* 0x00000001ff0c7424 */ /* 0x000fe200078e00ff */
[----:B------:R-:W-:-:S13]  /*15db0*/  IADD3 R2, P1, R14, R5, RZ ;  /* 0x000000050e027210 */ /* 0x000fda0007f3e0ff */
[----:B------:R-:W-:Y:S05]  /*15dc0*/  WARPSYNC.COLLECTIVE R15, `(.L_x_2600) ;  /* 0x000000000f087348 */ /* 0x000fea0003c00000 */
[----:B------:R0:W1:Y:S02]  /*15dd0*/  SHFL.IDX P6, R14, R13, R12, R11 ;  /* 0x0000000c0d0e7389 */ /* 0x00006400000c000b */
[----:B01----:R-:W-:Y:S01]  /*15de0*/  ENDCOLLECTIVE ;  /* 0x000000000000791b */ /* 0x003fe20003800000 */
.L_x_2600:
[----:B------:R-:W-:-:S05]  /*15df0*/  IADD3.X R3, RZ, R3, RZ, P1, !PT ;  /* 0x00000003ff037210 */ /* 0x000fca0000ffe4ff */
        /* <DEDUP_REMOVED lines=10> */
.L_x_2601:
[----:B------:R-:W-:Y:S02]  /*15ea0*/  IMAD.MOV.U32 R13, RZ, RZ, R23 ;  /* 0x000000ffff0d7224 */ /* 0x000fe400078e0017 */
[----:B------:R-:W-:Y:S02]  /*15eb0*/  IMAD.MOV.U32 R12, RZ, RZ, 0x2 ;  /* 0x00000002ff0c7424 */ /* 0x000fe400078e00ff */
[----:B------:R-:W-:-:S07]  /*15ec0*/  IMAD.MOV.U32 R9, RZ, RZ, R14 ;  /* 0x000000ffff097224 */ /* 0x000fce00078e000e */
[----:B------:R-:W-:Y:S05]  /*15ed0*/  WARPSYNC.COLLECTIVE R15, `(.L_x_2602) ;  /* 0x000000000f087348 */ /* 0x000fea0003c00000 */
[----:B------:R0:W1:Y:S02]  /*15ee0*/  SHFL.IDX P6, R14, R13, R12, R11 ;  /* 0x0000000c0d0e7389 */ /* 0x00006400000c000b */
[----:B01----:R-:W-:Y:S01]  /*15ef0*/  ENDCOLLECTIVE ;  /* 0x000000000000791b */ /* 0x003fe20003800000 */
.L_x_2602:
        /* <DEDUP_REMOVED lines=12> */
.L_x_2603:
[----:B------:R-:W-:Y:S01]  /*15fc0*/  MOV R13, R23 ;  /* 0x00000017000d7202 */ /* 0x000fe20000000f00 */
[----:B------:R-:W-:Y:S02]  /*15fd0*/  IMAD.MOV.U32 R12, RZ, RZ, 0x3 ;  /* 0x00000003ff0c7424 */ /* 0x000fe400078e00ff */
[----:B------:R-:W-:-:S07]  /*15fe0*/  IMAD.MOV.U32 R10, RZ, RZ, R14 ;  /* 0x000000ffff0a7224 */ /* 0x000fce00078e000e */
[----:B------:R-:W-:Y:S05]  /*15ff0*/  WARPSYNC.COLLECTIVE R15, `(.L_x_2604) ;  /* 0x000000000f087348 */ /* 0x000fea0003c00000 */
[----:B------:R0:W1:Y:S02]  /*16000*/  SHFL.IDX P6, R14, R13, R12, R11 ;  /* 0x0000000c0d0e7389 */ /* 0x00006400000c000b */
[----:B01----:R-:W-:Y:S01]  /*16010*/  ENDCOLLECTIVE ;  /* 0x000000000000791b */ /* 0x003fe20003800000 */
.L_x_2604:
        /* <DEDUP_REMOVED lines=12> */
.L_x_2605:
[----:B------:R-:W-:Y:S01]  /*160e0*/  IMAD.MOV.U32 R13, RZ, RZ, R23 ;  /* 0x000000ffff0d7224 */ /* 0x000fe200078e0017 */
[----:B------:R-:W-:Y:S01]  /*160f0*/  MOV R12, 0x4 ;  /* 0x00000004000c7802 */ /* 0x000fe20000000f00 */
[----:B------:R-:W-:-:S07]  /*16100*/  IMAD.MOV.U32 R9, RZ, RZ, R14 ;  /* 0x000000ffff097224 */ /* 0x000fce00078e000e */
[----:B------:R-:W-:Y:S05]  /*16110*/  WARPSYNC.COLLECTIVE R15, `(.L_x_2606) ;  /* 0x000000000f087348 */ /* 0x000fea0003c00000 */
[----:B------:R0:W1:Y:S02]  /*16120*/  SHFL.IDX P6, R14, R13, R12, R11 ;  /* 0x0000000c0d0e7389 */ /* 0x00006400000c000b */
[----:B01----:R-:W-:Y:S01]  /*16130*/  ENDCOLLECTIVE ;  /* 0x000000000000791b */ /* 0x003fe20003800000 */
.L_x_2606:
        /* <DEDUP_REMOVED lines=12> */
.L_x_2607:
[----:B------:R-:W-:Y:S02]  /*16200*/  IMAD.MOV.U32 R13, RZ, RZ, R23 ;  /* 0x000000ffff0d7224 */ /* 0x000fe400078e0017 */
[----:B------:R-:W-:Y:S02]  /*16210*/  IMAD.MOV.U32 R12, RZ, RZ, 0x5 ;  /* 0x00000005ff0c7424 */ /* 0x000fe400078e00ff */
[----:B------:R-:W-:-:S07]  /*16220*/  IMAD.MOV.U32 R10, RZ, RZ, R14 ;  /* 0x000000ffff0a7224 */ /* 0x000fce00078e000e */
[----:B------:R-:W-:Y:S05]  /*16230*/  WARPSYNC.COLLECTIVE R15, `(.L_x_2608) ;  /* 0x000000000f087348 */ /* 0x000fea0003c00000 */
[----:B------:R0:W1:Y:S02]  /*16240*/  SHFL.IDX P6, R14, R13, R12, R11 ;  /* 0x0000000c0d0e7389 */ /* 0x00006400000c000b */
[----:B01----:R-:W-:Y:S01]  /*16250*/  ENDCOLLECTIVE ;  /* 0x000000000000791b */ /* 0x003fe20003800000 */
.L_x_2608:
        /* <DEDUP_REMOVED lines=8> */
[----:B------:R-:W-:-:S11]  /*162e0*/  MOV R7, R14 ;  /* 0x0000000e00077202 */ /* 0x000fd60000000f00 */
[----:B0-----:R-:W-:Y:S05]  /*162f0*/  WARPSYNC.COLLECTIVE R15, `(.L_x_2609) ;  /* 0x000000000f087348 */ /* 0x001fea0003c00000 */
[----:B------:R1:W2:Y:S02]  /*16300*/  SHFL.IDX P6, R14, R13, R12, R11 ;  /* 0x0000000c0d0e7389 */ /* 0x0002a400000c000b */
[----:B012---:R-:W-:Y:S01]  /*16310*/  ENDCOLLECTIVE ;  /* 0x000000000000791b */ /* 0x007fe20003800000 */
.L_x_2609:
[----:B------:R-:W-:Y:S02]  /*16320*/  IMAD.MOV.U32 R13, RZ, RZ, R23 ;  /* 0x000000ffff0d7224 */ /* 0x000fe400078e0017 */
[----:B------:R-:W-:Y:S02]  /*16330*/  IMAD.MOV.U32 R12, RZ, RZ, 0x6 ;  /* 0x00000006ff0c7424 */ /* 0x000fe400078e00ff */
[----:B------:R-:W-:-:S07]  /*16340*/  IMAD.MOV.U32 R9, RZ, RZ, R14 ;  /* 0x000000ffff097224 */ /* 0x000fce00078e000e */
[----:B------:R-:W-:Y:S05]  /*16350*/  WARPSYNC.COLLECTIVE R15, `(.L_x_2610) ;  /* 0x000000000f087348 */ /* 0x000fea0003c00000 */
[----:B------:R0:W1:Y:S02]  /*16360*/  SHFL.IDX P6, R14, R13, R12, R11 ;  /* 0x0000000c0d0e7389 */ /* 0x00006400000c000b */
[----:B01----:R-:W-:Y:S01]  /*16370*/  ENDCOLLECTIVE ;  /* 0x000000000000791b */ /* 0x003fe20003800000 */
.L_x_2610:
        /* <DEDUP_REMOVED lines=8> */
[----:B------:R-:W-:-:S12]  /*16400*/  IMAD.MOV.U32 R8, RZ, RZ, R14 ;  /* 0x000000ffff087224 */ /* 0x000fd800078e000e */
[----:B0-----:R-:W-:Y:S05]  /*16410*/  WARPSYNC.COLLECTIVE R15, `(.L_x_2611) ;  /* 0x000000000f087348 */ /* 0x001fea0003c00000 */
[----:B------:R1:W2:Y:S02]  /*16420*/  SHFL.IDX P6, R14, R13, R12, R11 ;  /* 0x0000000c0d0e7389 */ /* 0x0002a400000c000b */
[----:B012---:R-:W-:Y:S01]  /*16430*/  ENDCOLLECTIVE ;  /* 0x000000000000791b */ /* 0x007fe20003800000 */
.L_x_2611:
[----:B------:R-:W-:Y:S02]  /*16440*/  IMAD.MOV.U32 R13, RZ, RZ, R23 ;  /* 0x000000ffff0d7224 */ /* 0x000fe400078e0017 */
[----:B------:R-:W-:Y:S01]  /*16450*/  IMAD.MOV.U32 R12, RZ, RZ, 0x7 ;  /* 0x00000007ff0c7424 */ /* 0x000fe200078e00ff */
[----:B------:R-:W-:-:S13]  /*16460*/  IADD3 R2, P1, R14, R5, RZ ;  /* 0x000000050e027210 */ /* 0x000fda0007f3e0ff */
[----:B------:R-:W-:Y:S05]  /*16470*/  WARPSYNC.COLLECTIVE R15, `(.L_x_2612) ;  /* 0x000000000f087348 */ /* 0x000fea0003c00000 */
[----:B------:R0:W1:Y:S02]  /*16480*/  SHFL.IDX P6, R14, R13, R12, R11 ;  /* 0x0000000c0d0e7389 */ /* 0x00006400000c000b */
[----:B01----:R-:W-:Y:S01]  /*16490*/  ENDCOLLECTIVE ;  /* 0x000000000000791b */ /* 0x003fe20003800000 */
.L_x_2612:
        /* <DEDUP_REMOVED lines=10> */
.L_x_2613:
[----:B------:R-:W-:Y:S05]  /*16540*/  BRA `(.L_x_2614) ;  /* 0xffffffb000107947 */ /* 0x000fea000383ffff */
.L_x_2484:
        /* <DEDUP_REMOVED lines=8> */
.L_x_2616:
[----:B------:R-:W-:Y:S05]  /*165d0*/  BSYNC B0 ;  /* 0x0000000000007941 */ /* 0x000fea0003800000 */
.L_x_2615:
[----:B------:R-:W-:Y:S01]  /*165e0*/  IMAD.MOV.U32 R13, RZ, RZ, R16 ;  /* 0x000000ffff0d7224 */ /* 0x000fe200078e0010 */
[----:B------:R-:W-:Y:S01]  /*165f0*/  MOV R15, 0xffffffff ;  /* 0xffffffff000f7802 */ /* 0x000fe20000000f00 */
[----:B------:R-:W-:Y:S02]  /*16600*/  IMAD.MOV.U32 R12, RZ, RZ, 0x1 ;  /* 0x00000001ff0c7424 */ /* 0x000fe400078e00ff */
[----:B------:R-:W-:Y:S02]  /*16610*/  IMAD.MOV.U32 R11, RZ, RZ, 0x1f ;  /* 0x0000001fff0b7424 */ /* 0x000fe400078e00ff */
[----:B------:R-:W-:Y:S02]  /*16620*/  IMAD.IADD R9, R19, 0x1, R8 ;  /* 0x0000000113097824 */ /* 0x000fe400078e0208 */
[----:B------:R-:W-:-:S07]  /*16630*/  IMAD.MOV.U32 R0, RZ, RZ, R14 ;  /* 0x000000ffff007224 */ /* 0x000fce00078e000e */
[----:B------:R-:W-:Y:S05]  /*16640*/  WARPSYNC.COLLECTIVE R15, `(.L_x_2617) ;  /* 0x000000000f087348 */ /* 0x000fea0003c00000 */
[----:B------:R0:W1:Y:S02]  /*16650*/  SHFL.IDX P6, R14, R13, R12, R11 ;  /* 0x0000000c0d0e7389 */ /* 0x00006400000c000b */
[----:B01----:R-:W-:Y:S01]  /*16660*/  ENDCOLLECTIVE ;  /* 0x000000000000791b */ /* 0x003fe20003800000 */
.L_x_2617:
        /* <DEDUP_REMOVED lines=23> */
.L_x_2618:
[----:B------:R-:W-:Y:S01]  /*167e0*/  IMAD.MOV.U32 R12, RZ, RZ, 0x2 ;  /* 0x00000002ff0c7424 */ /* 0x000fe200078e00ff */
[----:B------:R-:W-:-:S04]  /*167f0*/  SEL R4, R14, RZ, P1 ;  /* 0x000000ff0e047207 */ /* 0x000fc80000800000 */
[----:B------:R-:W-:-:S05]  /*16800*/  IADD3 R4, R13, R4, RZ ;  /* 0x000000040d047210 */ /* 0x000fca0007ffe0ff */
[----:B------:R-:W-:-:S07]  /*16810*/  IMAD.MOV.U32 R13, RZ, RZ, R4 ;  /* 0x000000ffff0d7224 */ /* 0x000fce00078e0004 */
[----:B------:R-:W-:Y:S05]  /*16820*/  WARPSYNC.COLLECTIVE R15, `(.L_x_2619) ;  /* 0x000000000f087348 */ /* 0x000fea0003c00000 */
[----:B------:R0:W1:Y:S02]  /*16830*/  SHFL.UP P6, R14, R13, R12, R11 ;  /* 0x0400000c0d0e7389 */ /* 0x00006400000c000b */
[----:B01----:R-:W-:Y:S01]  /*16840*/  ENDCOLLECTIVE ;  /* 0x000000000000791b */ /* 0x003fe20003800000 */
.L_x_2619:
[----:B------:R-:W-:Y:S01]  /*16850*/  IMAD.MOV.U32 R12, RZ, RZ, 0x4 ;  /* 0x00000004ff0c7424 */ /* 0x000fe200078e00ff */
[----:B------:R-:W-:-:S05]  /*16860*/  SEL R3, R14, RZ, P2 ;  /* 0x000000ff0e037207 */ /* 0x000fca0001000000 */
[----:B------:R-:W-:-:S04]  /*16870*/  IMAD.IADD R2, R4, 0x1, R3 ;  /* 0x0000000104027824 */ /* 0x000fc800078e0203 */
[----:B------:R-:W-:-:S07]  /*16880*/  IMAD.MOV.U32 R13, RZ, RZ, R2 ;  /* 0x000000ffff0d7224 */ /* 0x000fce00078e0002 */
[----:B------:R-:W-:Y:S05]  /*16890*/  WARPSYNC.COLLECTIVE R15, `(.L_x_2620) ;  /* 0x000000000f087348 */ /* 0x000fea0003c00000 */
[----:B------:R0:W1:Y:S02]  /*168a0*/  SHFL.UP P6, R14, R13, R12, R11 ;  /* 0x0400000c0d0e7389 */ /* 0x00006400000c000b */
[----:B01----:R-:W-:Y:S01]  /*168b0*/  ENDCOLLECTIVE ;  /* 0x000000000000791b */ /* 0x003fe20003800000 */
.L_x_2620:
[----:B------:R-:W-:Y:S01]  /*168c0*/  IMAD.MOV.U32 R12, RZ, RZ, 0x8 ;  /* 0x00000008ff0c7424 */ /* 0x000fe200078e00ff */
[----:B------:R-:W-:-:S05]  /*168d0*/  SEL R3, R14, RZ, P3 ;  /* 0x000000ff0e037207 */ /* 0x000fca0001800000 */
[----:B------:R-:W-:-:S05]  /*168e0*/  IMAD.IADD R3, R2, 0x1, R3 ;  /* 0x0000000102037824 */ /* 0x000fca00078e0203 */
[----:B------:R-:W-:-:S07]  /*168f0*/  MOV R13, R3 ;  /* 0x00000003000d7202 */ /* 0x000fce0000000f00 */
[----:B------:R-:W-:Y:S05]  /*16900*/  WARPSYNC.COLLECTIVE R15, `(.L_x_2621) ;  /* 0x000000000f087348 */ /* 0x000fea0003c00000 */
[----:B------:R0:W1:Y:S02]  /*16910*/  SHFL.UP P6, R14, R13, R12, R11 ;  /* 0x0400000c0d0e7389 */ /* 0x00006400000c000b */
[----:B01----:R-:W-:Y:S01]  /*16920*/  ENDCOLLECTIVE ;  /* 0x000000000000791b */ /* 0x003fe20003800000 */
.L_x_2621:
[----:B------:R-:W-:Y:S01]  /*16930*/  IMAD.MOV.U32 R12, RZ, RZ, 0x10 ;  /* 0x00000010ff0c7424 */ /* 0x000fe200078e00ff */
[----:B------:R-:W-:-:S05]  /*16940*/  SEL R4, R14, RZ, P4 ;  /* 0x000000ff0e047207 */ /* 0x000fca0002000000 */
[----:B------:R-:W-:-:S04]  /*16950*/  IMAD.IADD R4, R3, 0x1, R4 ;  /* 0x0000000103047824 */ /* 0x000fc800078e0204 */
[----:B------:R-:W-:-:S07]  /*16960*/  IMAD.MOV.U32 R13, RZ, RZ, R4 ;  /* 0x000000ffff0d7224 */ /* 0x000fce00078e0004 */
[----:B------:R-:W-:Y:S05]  /*16970*/  WARPSYNC.COLLECTIVE R15, `(.L_x_2622) ;  /* 0x000000000f087348 */ /* 0x000fea0003c00000 */
[----:B------:R0:W1:Y:S02]  /*16980*/  SHFL.UP P6, R14, R13, R12, R11 ;  /* 0x0400000c0d0e7389 */ /* 0x00006400000c000b */
[----:B01----:R-:W-:Y:S01]  /*16990*/  ENDCOLLECTIVE ;  /* 0x000000000000791b */ /* 0x003fe20003800000 */
.L_x_2622:
        /* <DEDUP_REMOVED lines=8> */
.L_x_2623:
[----:B------:R-:W-:Y:S05]  /*16a20*/  BRA `(.L_x_2624) ;  /* 0xffffffb000207947 */ /* 0x000fea000383ffff */
.L_x_2487:
[----:B------:R-:W-:Y:S01]  /*16a30*/  BSSY B0, `(.L_x_2625) ;  /* 0x0000007000007945 */ /* 0x000fe20003800000 */
[----:B------:R-:W-:Y:S02]  /*16a40*/  IMAD.MOV.U32 R12, RZ, RZ, 0x1 ;  /* 0x00000001ff0c7424 */ /* 0x000fe400078e00ff */
[----:B------:R-:W-:Y:S02]  /*16a50*/  IMAD.MOV.U32 R11, RZ, RZ, RZ ;  /* 0x000000ffff0b7224 */ /* 0x000fe400078e00ff */
[----:B------:R-:W-:-:S07]  /*16a60*/  IMAD.MOV.U32 R15, RZ, RZ, -0x1 ;  /* 0xffffffffff0f7424 */ /* 0x000fce00078e00ff */
[----:B------:R-:W-:Y:S05]  /*16a70*/  WARPSYNC.COLLECTIVE R15, `(.L_x_2626) ;  /* 0x000000000f087348 */ /* 0x000fea0003c00000 */
[----:B------:R0:W1:Y:S02]  /*16a80*/  SHFL.UP P6, R14, R13, R12, R11 ;  /* 0x0400000c0d0e7389 */ /* 0x00006400000c000b */
[----:B01----:R-:W-:Y:S01]  /*16a90*/  ENDCOLLECTIVE ;  /* 0x000000000000791b */ /* 0x003fe20003800000 */
.L_x_2626:
[----:B------:R-:W-:Y:S05]  /*16aa0*/  BSYNC B0 ;  /* 0x0000000000007941 */ /* 0x000fea0003800000 */
.L_x_2625:
[----:B------:R-:W-:Y:S01]  /*16ab0*/  SEL R14, R14, RZ, P1 ;  /* 0x000000ff0e0e7207 */ /* 0x000fe20000800000 */
[----:B------:R-:W-:Y:S01]  /*16ac0*/  IMAD.MOV.U32 R12, RZ, RZ, 0x2 ;  /* 0x00000002ff0c7424 */ /* 0x000fe200078e00ff */
[----:B------:R-:W-:Y:S01]  /*16ad0*/  MOV R11, RZ ;  /* 0x000000ff000b7202 */ /* 0x000fe20000000f00 */
[----:B------:R-:W-:Y:S02]  /*16ae0*/  IMAD.MOV.U32 R15, RZ, RZ, -0x1 ;  /* 0xffffffffff0f7424 */ /* 0x000fe400078e00ff */
[----:B------:R-:W-:-:S07]  /*16af0*/  IMAD.IADD R13, R13, 0x1, R14 ;  /* 0x000000010d0d7824 */ /* 0x000fce00078e020e */
[----:B------:R-:W-:Y:S05]  /*16b00*/  WARPSYNC.COLLECTIVE R15, `(.L_x_2627) ;  /* 0x000000000f087348 */ /* 0x000fea0003c00000 */
[----:B------:R0:W1:Y:S02]  /*16b10*/  SHFL.UP P6, R14, R13, R12, R11 ;  /* 0x0400000c0d0e7389 */ /* 0x00006400000c000b */
[----:B01----:R-:W-:Y:S01]  /*16b20*/  ENDCOLLECTIVE ;  /* 0x000000000000791b */ /* 0x003fe20003800000 */
.L_x_2627:
[----:B------:R-:W-:Y:S01]  /*16b30*/  IMAD.MOV.U32 R12, RZ, RZ, 0x4 ;  /* 0x00000004ff0c7424 */ /* 0x000fe200078e00ff */
[----:B------:R-:W-:-:S05]  /*16b40*/  SEL R2, R14, RZ, P2 ;  /* 0x000000ff0e027207 */ /* 0x000fca0001000000 */
[----:B------:R-:W-:-:S04]  /*16b50*/  IMAD.IADD R2, R13, 0x1, R2 ;  /* 0x000000010d027824 */ /* 0x000fc800078e0202 */
[----:B------:R-:W-:-:S07]  /*16b60*/  IMAD.MOV.U32 R13, RZ, RZ, R2 ;  /* 0x000000ffff0d7224 */ /* 0x000fce00078e0002 */
[----:B------:R-:W-:Y:S05]  /*16b70*/  WARPSYNC.COLLECTIVE R15, `(.L_x_2628) ;  /* 0x000000000f087348 */ /* 0x000fea0003c00000 */
[----:B------:R0:W1:Y:S02]  /*16b80*/  SHFL.UP P6, R14, R13, R12, R11 ;  /* 0x0400000c0d0e7389 */ /* 0x00006400000c000b */
[----:B01----:R-:W-:Y:S01]  /*16b90*/  ENDCOLLECTIVE ;  /* 0x000000000000791b */ /* 0x003fe20003800000 */
.L_x_2628:
[----:B------:R-:W-:Y:S02]  /*16ba0*/  MOV R12, 0x8 ;  /* 0x00000008000c7802 */ /* 0x000fe40000000f00 */
[----:B------:R-:W-:-:S05]  /*16bb0*/  SEL R3, R14, RZ, P3 ;  /* 0x000000ff0e037207 */ /* 0x000fca0001800000 */
[----:B------:R-:W-:-:S04]  /*16bc0*/  IMAD.IADD R3, R2, 0x1, R3 ;  /* 0x0000000102037824 */ /* 0x000fc800078e0203 */
[----:B------:R-:W-:-:S07]  /*16bd0*/  IMAD.MOV.U32 R13, RZ, RZ, R3 ;  /* 0x000000ffff0d7224 */ /* 0x000fce00078e0003 */
[----:B------:R-:W-:Y:S05]  /*16be0*/  WARPSYNC.COLLECTIVE R15, `(.L_x_2629) ;  /* 0x000000000f087348 */ /* 0x000fea0003c00000 */
[----:B------:R0:W1:Y:S02]  /*16bf0*/  SHFL.UP P6, R14, R13, R12, R11 ;  /* 0x0400000c0d0e7389 */ /* 0x00006400000c000b */
[----:B01----:R-:W-:Y:S01]  /*16c00*/  ENDCOLLECTIVE ;  /* 0x000000000000791b */ /* 0x003fe20003800000 */
.L_x_2629:
[----:B------:R-:W-:Y:S01]  /*16c10*/  IMAD.MOV.U32 R12, RZ, RZ, 0x10 ;  /* 0x00000010ff0c7424 */ /* 0x000fe200078e00ff */
[----:B------:R-:W-:-:S05]  /*16c20*/  SEL R4, R14, RZ, P4 ;  /* 0x000000ff0e047207 */ /* 0x000fca0002000000 */
[----:B------:R-:W-:-:S04]  /*16c30*/  IMAD.IADD R4, R3, 0x1, R4 ;  /* 0x0000000103047824 */ /* 0x000fc800078e0204 */
[----:B------:R-:W-:-:S07]  /*16c40*/  IMAD.MOV.U32 R13, RZ, RZ, R4 ;  /* 0x000000ffff0d7224 */ /* 0x000fce00078e0004 */
[----:B------:R-:W-:Y:S05]  /*16c50*/  WARPSYNC.COLLECTIVE R15, `(.L_x_2630) ;  /* 0x000000000f087348 */ /* 0x000fea0003c00000 */
[----:B------:R0:W1:Y:S02]  /*16c60*/  SHFL.UP P6, R14, R13, R12, R11 ;  /* 0x0400000c0d0e7389 */ /* 0x00006400000c000b */
[----:B01----:R-:W-:Y:S01]  /*16c70*/  ENDCOLLECTIVE ;  /* 0x000000000000791b */ /* 0x003fe20003800000 */
.L_x_2630:
        /* <DEDUP_REMOVED lines=8> */
.L_x_2631:
[----:B------:R-:W-:Y:S05]  /*16d00*/  BRA `(.L_x_2632) ;  /* 0xffffffb0000c7947 */ /* 0x000fea000383ffff */
.L_x_2489:
[----:B------:R-:W-:Y:S01]  /*16d10*/  BSSY B0, `(.L_x_2633) ;  /* 0x0000006000007945 */ /* 0x000fe20003800000 */
[----:B------:R-:W-:Y:S01]  /*16d20*/  PLOP3.LUT P6, PT, P6, PT, PT, 0x8, 0x0 ;  /* 0x000000000000781c */ /* 0x000fe200037ce170 */
[----:B------:R-:W-:-:S12]  /*16d30*/  IMAD.MOV.U32 R15, RZ, RZ, -0x1 ;  /* 0xffffffffff0f7424 */ /* 0x000fd800078e00ff */
[----:B0-----:R-:W-:Y:S05]  /*16d40*/  WARPSYNC.COLLECTIVE R15, `(.L_x_2634) ;  /* 0x000000000f087348 */ /* 0x001fea0003c00000 */
[----:B------:R-:W-:Y:S01]  /*16d50*/  VOTE.ANY R14, PT, P6 ;  /* 0x00000000000e7806 */ /* 0x000fe200030e0100 */
[----:B0-----:R-:W-:Y:S06]  /*16d60*/  ENDCOLLECTIVE ;  /* 0x000000000000791b */ /* 0x001fec0003800000 */
.L_x_2634:
[----:B------:R-:W-:Y:S05]  /*16d70*/  BSYNC B0 ;  /* 0x0000000000007941 */ /* 0x000fea0003800000 */
.L_x_2633:
        /* <DEDUP_REMOVED lines=10> */
.L_x_2635:
[----:B------:R-:W-:Y:S01]  /*16e20*/  IMAD.MOV.U32 R13, RZ, RZ, R5 ;  /* 0x000000ffff0d7224 */ /* 0x000fe200078e0005 */
[----:B------:R-:W-:-:S07]  /*16e30*/  MOV R17, R14 ;  /* 0x0000000e00117202 */ /* 0x000fce0000000f00 */
[----:B------:R-:W-:Y:S05]  /*16e40*/  WARPSYNC.COLLECTIVE R15, `(.L_x_2636) ;  /* 0x000000000f087348 */ /* 0x000fea0003c00000 */
[----:B------:R0:W1:Y:S02]  /*16e50*/  SHFL.IDX P6, R14, R13, R12, R11 ;  /* 0x0000000c0d0e7389 */ /* 0x00006400000c000b */
[----:B01----:R-:W-:Y:S01]  /*16e60*/  ENDCOLLECTIVE ;  /* 0x000000000000791b */ /* 0x003fe20003800000 */
.L_x_2636:
[----:B------:R-:W-:Y:S01]  /*16e70*/  IMAD.MOV.U32 R5, RZ, RZ, R14 ;  /* 0x000000ffff057224 */ /* 0x000fe200078e000e */
[----:B------:R-:W-:Y:S06]  /*16e80*/  BRA `(.L_x_2637) ;  /* 0xffffffac00ec7947 */ /* 0x000fec000383ffff */
.L_x_2491:
[----:B------:R-:W-:Y:S01]  /*16e90*/  BSSY B0, `(.L_x_2638) ;  /* 0x0000007000007945 */ /* 0x000fe20003800000 */
[----:B------:R-:W-:Y:S02]  /*16ea0*/  IMAD.MOV.U32 R13, RZ, RZ, R2 ;  /* 0x000000ffff0d7224 */ /* 0x000fe400078e0002 */
[----:B------:R-:W-:Y:S02]  /*16eb0*/  IMAD.MOV.U32 R11, RZ, RZ, 0x1f ;  /* 0x0000001fff0b7424 */ /* 0x000fe400078e00ff */
[----:B------:R-:W-:-:S07]  /*16ec0*/  IMAD.MOV.U32 R15, RZ, RZ, -0x1 ;  /* 0xffffffffff0f7424 */ /* 0x000fce00078e00ff */
[----:B0123--:R-:W-:Y:S05]  /*16ed0*/  WARPSYNC.COLLECTIVE R15, `(.L_x_2639) ;  /* 0x000000000f087348 */ /* 0x00ffea0003c00000 */
[----:B------:R4:W0:Y:S02]  /*16ee0*/  SHFL.IDX P6, R14, R13, R12, R11 ;  /* 0x0000000c0d0e7389 */ /* 0x00082400000c000b */
[----:B01234-:R-:W-:Y:S01]  /*16ef0*/  ENDCOLLECTIVE ;  /* 0x000000000000791b */ /* 0x01ffe20003800000 */
.L_x_2639:
[----:B------:R-:W-:Y:S05]  /*16f00*/  BSYNC B0 ;  /* 0x0000000000007941 */ /* 0x000fea0003800000 */
.L_x_2638:
[----:B------:R-:W-:Y:S01]  /*16f10*/  MOV R16, R14 ;  /* 0x0000000e00107202 */ /* 0x000fe20000000f00 */
[----:B------:R-:W-:Y:S06]  /*16f20*/  BRA `(.L_x_2490) ;  /* 0xffffffac00dc7947 */ /* 0x000fec000383ffff */
.L_x_2497:
[----:B0-----:R0:W1:Y:S02]  /*16f30*/  SYNCS.PHASECHK.TRANS64.TRYWAIT P0, [R5+URZ+0x16820], R0 ;  /* 0x01682000050075a7 */ /* 0x001064000800017f */
[----:B-1----:R-:W-:Y:S05]  /*16f40*/  @!P0 NANOSLEEP.SYNCS 0x989680 ;  /* 0x009896800000895d */ /* 0x002fea0003900000 */
[----:B------:R-:W1:Y:S02]  /*16f50*/  @!P0 SYNCS.PHASECHK.TRANS64 P0, [R5+URZ+0x16820], R0 ;  /* 0x01682000050085a7 */ /* 0x000e64000800007f */
[----:B-1----:R-:W-:Y:S05]  /*16f60*/  @!P0 BRA `(.L_x_2497) ;  /* 0xfffffffc00f08947 */ /* 0x002fea000383ffff */
[----:B------:R-:W-:Y:S05]  /*16f70*/  BRA `(.L_x_2640) ;  /* 0xffffffb800347947 */ /* 0x000fea000383ffff */
.L_x_2498:
        /* <DEDUP_REMOVED lines=8> */
[----:B0-----:R-:W-:Y:S05]  /*17000*/  WARPSYNC.COLLECTIVE R15, `(.L_x_2642) ;  /* 0x000000000f087348 */ /* 0x001fea0003c00000 */
[----:B------:R1:W2:Y:S02]  /*17010*/  SHFL.IDX P6, R14, R13, R12, R11 ;  /* 0x0000000c0d0e7389 */ /* 0x0002a400000c000b */
[----:B012---:R-:W-:Y:S01]  /*17020*/  ENDCOLLECTIVE ;  /* 0x000000000000791b */ /* 0x007fe20003800000 */
.L_x_2642:
[----:B------:R-:W-:Y:S05]  /*17030*/  BSYNC B0 ;  /* 0x0000000000007941 */ /* 0x000fea0003800000 */
.L_x_2641:
[----:B------:R-:W-:Y:S05]  /*17040*/  BRA `(.L_x_2643) ;  /* 0xffffffb8001c7947 */ /* 0x000fea000383ffff */
.L_x_2501:
[----:B------:R-:W-:Y:S01]  /*17050*/  BSSY B1, `(.L_x_2644) ;  /* 0x0000006000017945 */ /* 0x000fe20003800000 */
[----:B------:R-:W-:-:S07]  /*17060*/  IMAD.MOV.U32 R15, RZ, RZ, -0x1 ;  /* 0xffffffffff0f7424 */ /* 0x000fce00078e00ff */
[----:B0-----:R-:W-:Y:S05]  /*17070*/  WARPSYNC.COLLECTIVE R15, `(.L_x_2645) ;  /* 0x000000000f0c7348 */ /* 0x001fea0003c00000 */
[----:B------:R-:W-:Y:S02]  /*17080*/  ELECT P6, UR62, PT ;  /* 0x00000000003e782f */ /* 0x000fe400038c0000 */
[----:B------:R-:W-:Y:S01]  /*17090*/  MOV R14, UR62 ;  /* 0x0000003e000e7c02 */ /* 0x000fe20008000f00 */
[----:B0-----:R-:W-:Y:S10]  /*170a0*/  ENDCOLLECTIVE ;  /* 0x000000000000791b */ /* 0x001ff40003800000 */
.L_x_2645:
[----:B------:R-:W-:Y:S05]  /*170b0*/  BSYNC B1 ;  /* 0x0000000000017941 */ /* 0x000fea0003800000 */
.L_x_2644:
[----:B------:R-:W-:Y:S05]  /*170c0*/  BRA `(.L_x_2646) ;  /* 0xffffffb800147947 */ /* 0x000fea000383ffff */
.L_x_2503:
[----:B0-----:R0:W1:Y:S02]  /*170d0*/  SYNCS.PHASECHK.TRANS64.TRYWAIT P1, [R3+URZ+0x16840], R2 ;  /* 0x01684002030075a7 */ /* 0x001064000802017f */
[----:B-1----:R-:W-:Y:S05]  /*170e0*/  @!P1 NANOSLEEP.SYNCS 0x989680 ;  /* 0x009896800000995d */ /* 0x002fea0003900000 */
[----:B------:R-:W1:Y:S02]  /*170f0*/  @!P1 SYNCS.PHASECHK.TRANS64 P1, [R3+URZ+0x16840], R2 ;  /* 0x01684002030095a7 */ /* 0x000e64000802007f */
[----:B-1----:R-:W-:Y:S05]  /*17100*/  @!P1 BRA `(.L_x_2503) ;  /* 0xfffffffc00f09947 */ /* 0x002fea000383ffff */
[----:B------:R-:W-:Y:S05]  /*17110*/  BRA `(.L_x_2647) ;  /* 0xffffffb800347947 */ /* 0x000fea000383ffff */
.L_x_2505:
[----:B-1----:R1:W2:Y:S02]  /*17120*/  SYNCS.PHASECHK.TRANS64.TRYWAIT P1, [R25+URZ+0x16840], R0 ;  /* 0x01684000190075a7 */ /* 0x0022a4000802017f */
[----:B--2---:R-:W-:Y:S05]  /*17130*/  @!P1 NANOSLEEP.SYNCS 0x989680 ;  /* 0x009896800000995d */ /* 0x004fea0003900000 */
[----:B------:R-:W2:Y:S02]  /*17140*/  @!P1 SYNCS.PHASECHK.TRANS64 P1, [R25+URZ+0x16840], R0 ;  /* 0x01684000190095a7 */ /* 0x000ea4000802007f */
[----:B--2---:R-:W-:Y:S05]  /*17150*/  @!P1 BRA `(.L_x_2505) ;  /* 0xfffffffc00f09947 */ /* 0x004fea000383ffff */
[----:B------:R-:W-:Y:S05]  /*17160*/  BRA `(.L_x_2648) ;  /* 0xffffffb800407947 */ /* 0x000fea000383ffff */
.L_x_2507:
[----:B--2---:R2:W3:Y:S02]  /*17170*/  SYNCS.PHASECHK.TRANS64.TRYWAIT P1, [R3+URZ+0x16860], R2 ;  /* 0x01686002030075a7 */ /* 0x0044e4000802017f */
[----:B---3--:R-:W-:Y:S05]  /*17180*/  @!P1 NANOSLEEP.SYNCS 0x989680 ;  /* 0x009896800000995d */ /* 0x008fea0003900000 */
[----:B------:R-:W3:Y:S02]  /*17190*/  @!P1 SYNCS.PHASECHK.TRANS64 P1, [R3+URZ+0x16860], R2 ;  /* 0x01686002030095a7 */ /* 0x000ee4000802007f */
[----:B---3--:R-:W-:Y:S05]  /*171a0*/  @!P1 BRA `(.L_x_2507) ;  /* 0xfffffffc00f09947 */ /* 0x008fea000383ffff */
[----:B------:R-:W-:Y:S05]  /*171b0*/  BRA `(.L_x_2649) ;  /* 0xffffffb8003c7947 */ /* 0x000fea000383ffff */
.L_x_2650:
        /* <DEDUP_REMOVED lines=12> */
.L_x_3173:


//--------------------- .text._ZN7cutlass13device_kernelIN5flash11enable_sm90INS1_16FlashAttnFwdSm90INS1_25CollectiveMainloopFwdSm90ILi2EN4cute5tupleIJNS5_1CILi1EEES8_S8_EEENS6_IJNS7_ILi192EEENS7_ILi128EEENS7_ILi64EEEEEELi64ENS_10bfloat16_tEfNS_4arch4Sm90ELb1ELb0ELb1ELb1ELb1ELb1ELb0ELb1ELb1ELb1ELb1ELb0EEENS1_21CollectiveEpilogueFwdINS6_IJSA_SC_SB_EEES9_SE_SG_Li384ELb1ELb1ELb1ELb0EEENS1_36VarlenDynamicPersistentTileSchedulerILi192ELi128ELi384ELi128ELb1ELb1ELb1ELb1ELb1ELb1EEEEEEEEEvNT_6ParamsE --------------------------
	.section	.text._ZN7cutlass13device_kernelIN5flash11enable_sm90INS1_16FlashAttnFwdSm90INS1_25CollectiveMainloopFwdSm90ILi2EN4cute5tupleIJNS5_1CILi1EEES8_S8_EEENS6_IJNS7_ILi192EEENS7_ILi128EEENS7_ILi64EEEEEELi64ENS_10bfloat16_tEfNS_4arch4Sm90ELb1ELb0ELb1ELb1ELb1ELb1ELb0ELb1ELb1ELb1ELb1ELb0EEENS1_21CollectiveEpilogueFwdINS6_IJSA_SC_SB_EEES9_SE_SG_Li384ELb1ELb1ELb1ELb0EEENS1_36VarlenDynamicPersistentTileSchedulerILi192ELi128ELi384ELi128ELb1ELb1ELb1ELb1ELb1ELb1EEEEEEEEEvNT_6ParamsE,"ax",@progbits
	.align	128
.text._ZN7cutlass13device_kernelIN5flash11enable_sm90INS1_16FlashAttnFwdSm90INS1_25CollectiveMainloopFwdSm90ILi2EN4cute5tupleIJNS5_1CILi1EEES8_S8_EEENS6_IJNS7_ILi192EEENS7_ILi128EEENS7_ILi64EEEEEELi64ENS_10bfloat16_tEfNS_4arch4Sm90ELb1ELb0ELb1ELb1ELb1ELb1ELb0ELb1ELb1ELb1ELb1ELb0EEENS1_21CollectiveEpilogueFwdINS6_IJSA_SC_SB_EEES9_SE_SG_Li384ELb1ELb1ELb1ELb0EEENS1_36VarlenDynamicPersistentTileSchedulerILi192ELi128ELi384ELi128ELb1ELb1ELb1ELb1ELb1ELb1EEEEEEEEEvNT_6ParamsE:
        .type           _ZN7cutlass13device_kernelIN5flash11enable_sm90INS1_16FlashAttnFwdSm90INS1_25CollectiveMainloopFwdSm90ILi2EN4cute5tupleIJNS5_1CILi1EEES8_S8_EEENS6_IJNS7_ILi192EEENS7_ILi128EEENS7_ILi64EEEEEELi64ENS_10bfloat16_tEfNS_4arch4Sm90ELb1ELb0ELb1ELb1ELb1ELb1ELb0ELb1ELb1ELb1ELb1ELb0EEENS1_21CollectiveEpilogueFwdINS6_IJSA_SC_SB_EEES9_SE_SG_Li384ELb1ELb1ELb1ELb0EEENS1_36VarlenDynamicPersistentTileSchedulerILi192ELi128ELi384ELi128ELb1ELb1ELb1ELb1ELb1ELb1EEEEEEEEEvNT_6ParamsE,@function
        .size           _ZN7cutlass13device_kernelIN5flash11enable_sm90INS1_16FlashAttnFwdSm90INS1_25CollectiveMainloopFwdSm90ILi2EN4cute5tupleIJNS5_1CILi1EEES8_S8_EEENS6_IJNS7_ILi192EEENS7_ILi128EEENS7_ILi64EEEEEELi64ENS_10bfloat16_tEfNS_4arch4Sm90ELb1ELb0ELb1ELb1ELb1ELb1ELb0ELb1ELb1ELb1ELb1ELb0EEENS1_21CollectiveEpilogueFwdINS6_IJSA_SC_SB_EEES9_SE_SG_Li384ELb1ELb1ELb1ELb0EEENS1_36VarlenDynamicPersistentTileSchedulerILi192ELi128ELi384ELi128ELb1ELb1ELb1ELb1ELb1ELb1EEEEEEEEEvNT_6ParamsE,(.L_x_3174 - _ZN7cutlass13device_kernelIN5flash11enable_sm90INS1_16FlashAttnFwdSm90INS1_25CollectiveMainloopFwdSm90ILi2EN4cute5tupleIJNS5_1CILi1EEES8_S8_EEENS6_IJNS7_ILi192EEENS7_ILi128EEENS7_ILi64EEEEEELi64ENS_10bfloat16_tEfNS_4arch4Sm90ELb1ELb0ELb1ELb1ELb1ELb1ELb0ELb1ELb1ELb1ELb1ELb0EEENS1_21CollectiveEpilogueFwdINS6_IJSA_SC_SB_EEES9_SE_SG_Li384ELb1ELb1ELb1ELb0EEENS1_36VarlenDynamicPersistentTileSchedulerILi192ELi128ELi384ELi128ELb1ELb1ELb1ELb1ELb1ELb1EEEEEEEEEvNT_6ParamsE)
        .other          _ZN7cutlass13device_kernelIN5flash11enable_sm90INS1_16FlashAttnFwdSm90INS1_25CollectiveMainloopFwdSm90ILi2EN4cute5tupleIJNS5_1CILi1EEES8_S8_EEENS6_IJNS7_ILi192EEENS7_ILi128EEENS7_ILi64EEEEEELi64ENS_10bfloat16_tEfNS_4arch4Sm90ELb1ELb0ELb1ELb1ELb1ELb1ELb0ELb1ELb1ELb1ELb1ELb0EEENS1_21CollectiveEpilogueFwdINS6_IJSA_SC_SB_EEES9_SE_SG_Li384ELb1ELb1ELb1ELb0EEENS1_36VarlenDynamicPersistentTileSchedulerILi192ELi128ELi384ELi128ELb1ELb1ELb1ELb1ELb1ELb1EEEEEEEEEvNT_6ParamsE,@"STO_CUDA_ENTRY STV_DEFAULT"
_ZN7cutlass13device_kernelIN5flash11enable_sm90INS1_16FlashAttnFwdSm90INS1_25CollectiveMainloopFwdSm90ILi2EN4cute5tupleIJNS5_1CILi1EEES8_S8_EEENS6_IJNS7_ILi192EEENS7_ILi128EEENS7_ILi64EEEEEELi64ENS_10bfloat16_tEfNS_4arch4Sm90ELb1ELb0ELb1ELb1ELb1ELb1ELb0ELb1ELb1ELb1ELb1ELb0EEENS1_21CollectiveEpilogueFwdINS6_IJSA_SC_SB_EEES9_SE_SG_Li384ELb1ELb1ELb1ELb0EEENS1_36VarlenDynamicPersistentTileSchedulerILi192ELi128ELi384ELi128ELb1ELb1ELb1ELb1ELb1ELb1EEEEEEEEEvNT_6ParamsE:
[----:B------:R-:W0:Y:S02]  /*0000*/  LDC R1, c[0x0][0x28] ;  /* 0x00000a00ff017b82 */ /* 0x000e240000000800 */
[----:B0-----:R-:W-:Y:S01]  /*0010*/  VIADD R1, R1, 0xffffff98 ;  /* 0xffffff9801017836 */ /* 0x001fe20000000000 */
[----:B------:R-:W0:Y:S01]  /*0020*/  S2R R3, SR_TID.X ;  /* 0x0000000000037919 */ /* 0x000e220000002100 */
[----:B------:R-:W-:Y:S01]  /*0030*/  ELECT P0, URZ, PT ;  /* 0x00000000003f782f */ /* 0x000fe20003800000 */
[----:B------:R-:W-:Y:S01]  /*0040*/  BSSY B0, `(.L_x_2651) ;  /* 0x000000d000007945 */ /* 0x000fe20003800000 */
[----:B0-----:R-:W-:-:S05]  /*0050*/  SHF.R.U32.HI R0, RZ, 0x5, R3 ;  /* 0x00000005ff007819 */ /* 0x001fca0000011603 */
        /* <DEDUP_REMOVED lines=11> */
.L_x_2652:
[----:B------:R-:W-:Y:S05]  /*0110*/  BSYNC B0 ;  /* 0x0000000000007941 */ /* 0x000fea0003800000 */
.L_x_2651:
[----:B------:R-:W-:Y:S01]  /*0120*/  VOTEU.ANY UP0, P0 ;  /* 0x00000000003f7886 */ /* 0x000fe20000000100 */
[----:B------:R-:W0:Y:S01]  /*0130*/  SHFL.IDX PT, R2, R0, RZ, 0x1f ;  /* 0x00001fff00027589 */ /* 0x000e2200000e0000 */
[----:B------:R-:W-:Y:S01]  /*0140*/  UMOV UR4, 0x80 ;  /* 0x0000008000047882 */ /* 0x000fe20000000000 */
[----:B------:R-:W-:Y:S01]  /*0150*/  UMOV UR7, 0x180 ;  /* 0x0000018000077882 */ /* 0x000fe20000000000 */
[----:B------:R-:W-:Y:S01]  /*0160*/  SHF.R.U32.HI R3, RZ, 0x7, R3 ;  /* 0x00000007ff037819 */ /* 0x000fe20000011603 */
[----:B------:R-:W1:Y:S01]  /*0170*/  @UP0 S2UR UR8, SR_CgaCtaId ;  /* 0x00000000000809c3 */ /* 0x000e620000008800 */
[----:B------:R-:W-:Y:S01]  /*0180*/  @UP0 UMOV UR6, 0x400 ;  /* 0x0000040000060882 */ /* 0x000fe20000000000 */
[----:B------:R-:W-:-:S04]  /*0190*/  @UP0 UIADD3 UR4, -UR4, 0x100000, URZ ;  /* 0x0010000004040890 */ /* 0x000fc8000fffe13f */
[----:B------:R-:W-:Y:S02]  /*01a0*/  @UP0 USHF.L.U32 UR5, UR4, 0xb, URZ ;  /* 0x0000000b04050899 */ /* 0x000fe4000800063f */
[----:B------:R-:W-:Y:S01]  /*01b0*/  @UP0 USHF.L.U32 UR4, UR4, 0x1, URZ ;  /* 0x0000000104040899 */ /* 0x000fe2000800063f */
[----:B------:R-:W-:Y:S01]  /*01c0*/  VOTEU.ANY UP1, P0 ;  /* 0x00000000003f7886 */ /* 0x000fe20000020100 */
[----:B0-----:R-:W-:Y:S02]  /*01d0*/  ISETP.NE.AND P1, PT, R2, RZ, PT ;  /* 0x000000ff0200720c */ /* 0x001fe40003f25270 */
[----:B------:R0:W2:Y:S01]  /*01e0*/  SHFL.IDX PT, R2, R3, RZ, 0x1f ;  /* 0x00001fff03027589 */ /* 0x0000a200000e0000 */
[----:B-1----:R-:W-:Y:S02]  /*01f0*/  @UP0 ULEA UR8, UR8, UR6, 0x18 ;  /* 0x0000000608080291 */ /* 0x002fe4000f8ec03f */
[----:B------:R-:W-:-:S04]  /*0200*/  @UP0 UIADD3 UR6, -UR7, 0x100000, URZ ;  /* 0x0010000007060890 */ /* 0x000fc8000fffe13f */
[----:B------:R-:W-:Y:S02]  /*0210*/  @UP0 USHF.L.U32 UR7, UR6, 0xb, URZ ;  /* 0x0000000b06070899 */ /* 0x000fe4000800063f */
[----:B------:R-:W-:Y:S01]  /*0220*/  @UP0 USHF.L.U32 UR6, UR6, 0x1, URZ ;  /* 0x0000000106060899 */ /* 0x000fe2000800063f */
[----:B------:R-:W-:Y:S01]  /*0230*/  VOTEU.ANY UP0, P0 ;  /* 0x00000000003f7886 */ /* 0x000fe20000000100 */
[----:B------:R-:W1:Y:S04]  /*0240*/  FENCE.VIEW.ASYNC.S ;  /* 0x00000000000073c6 */ /* 0x000e680000000000 */
[----:B-1----:R0:W1:Y:S06]  /*0250*/  @UP0 SYNCS.EXCH.64 URZ, [UR8+0x16800], UR4 ;  /* 0x01680004083f05b2 */ /* 0x00206c0008000100 */
[----:B------:R0:W3:Y:S02]  /*0260*/  @UP1 SYNCS.EXCH.64 URZ, [UR8+0x16820], UR6 ;  /* 0x01682006083f15b2 */ /* 0x0000e40008000100 */
[----:B0-----:R-:W-:Y:S05]  /*0270*/  @P1 BRA `(.L_x_2653) ;  /* 0x0000000000481947 */ /* 0x001fea0003800000 */
        /* <DEDUP_REMOVED lines=16> */
[----:B------:R0:W0:Y:S01]  /*0380*/  SYNCS.EXCH.64 URZ, [UR8+0x16848], UR6 ;  /* 0x01684806083f75b2 */ /* 0x0000220008000100 */
[----:B------:R-:W-:Y:S01]  /*0390*/  NOP ;  /* 0x0000000000007918 */ /* 0x000fe20000000000 */
.L_x_2653:
        /* <DEDUP_REMOVED lines=22> */
.L_x_2654:
        /* <DEDUP_REMOVED lines=18> */
.L_x_2655:
        /* <DEDUP_REMOVED lines=22> */
.L_x_2656:
        /* <DEDUP_REMOVED lines=22> */
.L_x_2657:
[----:B--2---:R-:W-:Y:S01]  /*08e0*/  ISETP.NE.AND P0, PT, R2, RZ, PT ;  /* 0x000000ff0200720c */ /* 0x004fe20003f05270 */
[----:B------:R-:W-:Y:S01]  /*08f0*/  IMAD.MOV.U32 R2, RZ, RZ, 0x1 ;  /* 0x00000001ff027424 */ /* 0x000fe200078e00ff */
[----:B------:R-:W-:Y:S01]  /*0900*/  NOP ;  /* 0x0000000000007918 */ /* 0x000fe20000000000 */
[----:B------:R-:W-:Y:S01]  /*0910*/  ULDC.64 UR40, c[0x0][0x208] ;  /* 0x0000820000287ab9 */ /* 0x000fe20000000a00 */
[----:B------:R-:W-:Y:S02]  /*0920*/  BSSY B9, `(.L_x_2658) ;  /* 0x0001b7f000097945 */ /* 0x000fe40003800000 */
[----:B------:R-:W-:-:S05]  /*0930*/  SEL R2, R2, 0x2, !P0 ;  /* 0x0000000202027807 */ /* 0x000fca0004000000 */
[----:B------:R2:W-:Y:S01]  /*0940*/  STL [R1+0x3c], R2 ;  /* 0x00003c0201007387 */ /* 0x0005e20000100800 */
[----:B01-34-:R-:W-:Y:S06]  /*0950*/  BAR.SYNC.DEFER_BLOCKING 0x0 ;  /* 0x0000000000007b1d */ /* 0x01bfec0000010000 */
[----:B------:R-:W-:Y:S05]  /*0960*/  @!P0 BRA `(.L_x_2659) ;  /* 0x0000013c00a48947 */ /* 0x000fea0003800000 */
.L_x_2660:
[----:B------:R-:W-:-:S08]  /*0970*/  NOP ;  /* 0x0000000000007918 */ /* 0x000fd00000000000 */
[----:B------:R-:W0:Y:S02]  /*0980*/  USETMAXREG.TRY_ALLOC.CTAPOOL UP0, 0xa0 ;  /* 0x000000a0000079c8 */ /* 0x000e240008000600 */
[----:B0-----:R-:W-:-:S13]  /*0990*/  PLOP3.LUT P0, PT, PT, PT, UP0, 0x80, 0x0 ;  /* 0x000000000000781c */ /* 0x001fda0003f0f008 */
[----:B------:R-:W-:Y:S05]  /*09a0*/  @!P0 BRA `(.L_x_2660) ;  /* 0xfffffffc00f08947 */ /* 0x000fea000383ffff */
[----:B------:R-:W2:Y:S01]  /*09b0*/  S2R R0, SR_TID.X ;  /* 0x0000000000007919 */ /* 0x000ea20000002100 */
[----:B------:R-:W-:Y:S01]  /*09c0*/  ULDC UR4, c[0x0][0xc3c] ;  /* 0x00030f0000047ab9 */ /* 0x000fe20000000800 */
[----:B--2---:R-:W-:Y:S02]  /*09d0*/  SHF.R.U32.HI R2, RZ, 0x7, R0 ;  /* 0x00000007ff027819 */ /* 0x004fe40000011600 */
[----:B------:R-:W2:Y:S01]  /*09e0*/  LDL.LU R0, [R1+0x10] ;  /* 0x0000100001007983 */ /* 0x000ea20000300800 */
[----:B------:R-:W-:Y:S06]  /*09f0*/  BAR.ARV 0x8, 0x200 ;  /* 0x0208000000007b1d */ /* 0x000fec0000002000 */
[----:B------:R-:W-:Y:S01]  /*0a00*/  ISETP.NE.AND P0, PT, R2, 0x1, PT ;  /* 0x000000010200780c */ /* 0x000fe20003f05270 */
[----:B------:R-:W0:Y:S01]  /*0a10*/  S2R R3, SR_CgaCtaId ;  /* 0x0000000000037919 */ /* 0x000e220000008800 */
[----:B------:R-:W-:-:S11]  /*0a20*/  MOV R2, 0x400 ;  /* 0x0000040000027802 */ /* 0x000fd60000000f00 */
[----:B------:R-:W-:Y:S08]  /*0a30*/  @!P0 BAR.ARV 0x9, 0x100 ;  /* 0x0244000000008b1d */ /* 0x000ff00000002000 */
[----:B------:R-:W-:Y:S01]  /*0a40*/  BAR.SYNC.DEFER_BLOCKING 0x5, 0x200 ;  /* 0x0148000000007b1d */ /* 0x000fe20000010000 */
[----:B0-----:R-:W-:-:S05]  /*0a50*/  LEA R2, R3, R2, 0x18 ;  /* 0x0000000203027211 */ /* 0x001fca00078ec0ff */
[----:B------:R-:W0:Y:S02]  /*0a60*/  LDS.128 R28, [R2+0x168d0] ;  /* 0x0168d000021c7984 */ /* 0x000e240000000c00 */
[----:B------:R-:W-:Y:S06]  /*0a70*/  BAR.ARV 0x4, 0x200 ;  /* 0x0108000000007b1d */ /* 0x000fec0000002000 */
[----:B--2---:R-:W-:-:S04]  /*0a80*/  LOP3.LUT R0, R0, 0xfffffffb, RZ, 0xc0, !PT ;  /* 0xfffffffb00007812 */ /* 0x004fc800078ec0ff */
[----:B------:R-:W-:Y:S02]  /*0a90*/  @P0 LOP3.LUT R0, R0, 0x4, RZ, 0xfc, !PT ;  /* 0x0000000400000812 */ /* 0x000fe400078efcff */
[----:B0-----:R-:W-:-:S03]  /*0aa0*/  ISETP.GE.AND P0, PT, R31, UR4, PT ;  /* 0x000000041f007c0c */ /* 0x001fc6000bf06270 */
[----:B------:R0:W-:Y:S10]  /*0ab0*/  STL [R1+0x10], R0 ;  /* 0x0000100001007387 */ /* 0x0001f40000100800 */
[----:B0-----:R-:W-:Y:S05]  /*0ac0*/  @P0 BRA `(.L_x_2661) ;  /* 0x000001b400900947 */ /* 0x001fea0003800000 */
[----:B------:R-:W2:Y:S01]  /*0ad0*/  LDL.LU R13, [R1+0x3c] ;  /* 0x00003c00010d7983 */ /* 0x000ea20000300800 */
[----:B------:R-:W0:Y:S02]  /*0ae0*/  S2R R0, SR_TID.X ;  /* 0x0000000000007919 */ /* 0x000e240000002100 */
[----:B0-----:R-:W-:-:S05]  /*0af0*/  VIADD R12, R0, 0xffffff80 ;  /* 0xffffff80000c7836 */ /* 0x001fca0000000000 */
[----:B------:R-:W-:-:S04]  /*0b00*/  SHF.R.S32.HI R0, RZ, 0x1f, R12 ;  /* 0x0000001fff007819 */ /* 0x000fc8000001140c */
[----:B------:R-:W-:-:S04]  /*0b10*/  LEA.HI R3, R0, R12, RZ, 0x7 ;  /* 0x0000000c00037211 */ /* 0x000fc800078f38ff */
[----:B------:R-:W-:-:S05]  /*0b20*/  LOP3.LUT R4, R3, 0xffffff80, RZ, 0xc0, !PT ;  /* 0xffffff8003047812 */ /* 0x000fca00078ec0ff */
[----:B------:R-:W-:Y:S01]  /*0b30*/  IMAD.IADD R11, R12, 0x1, -R4 ;  /* 0x000000010c0b7824 */ /* 0x000fe200078e0a04 */
[----:B------:R-:W-:-:S04]  /*0b40*/  LEA.HI R4, R0, R12, RZ, 0x4 ;  /* 0x0000000c00047211 */ /* 0x000fc800078f20ff */
[----:B------:R-:W-:Y:S02]  /*0b50*/  SHF.R.S32.HI R6, RZ, 0x1f, R11 ;  /* 0x0000001fff067819 */ /* 0x000fe4000001140b */
[----:B------:R-:W-:Y:S02]  /*0b60*/  SHF.R.S32.HI R7, RZ, 0x4, R4 ;  /* 0x00000004ff077819 */ /* 0x000fe40000011404 */
[----:B------:R-:W-:Y:S02]  /*0b70*/  LEA.HI R8, R6, R11, RZ, 0x2 ;  /* 0x0000000b06087211 */ /* 0x000fe400078f10ff */
[----:B------:R-:W-:Y:S02]  /*0b80*/  SHF.R.S32.HI R14, RZ, 0x7, R3 ;  /* 0x00000007ff0e7819 */ /* 0x000fe40000011403 */
[----:B------:R-:W-:Y:S02]  /*0b90*/  LOP3.LUT R3, R4, 0x3fffff0, RZ, 0xc0, !PT ;  /* 0x03fffff004037812 */ /* 0x000fe400078ec0ff */
[----:B------:R-:W-:-:S02]  /*0ba0*/  LEA.HI R5, R0, R12, RZ, 0x5 ;  /* 0x0000000c00057211 */ /* 0x000fc400078f28ff */
[----:B------:R-:W-:Y:S02]  /*0bb0*/  LEA.HI R4, R4, R7, RZ, 0x1 ;  /* 0x0000000704047211 */ /* 0x000fe400078f08ff */
[--C-:B------:R-:W-:Y:S02]  /*0bc0*/  SHF.R.S32.HI R9, RZ, 0x2, R8.reuse ;  /* 0x00000002ff097819 */ /* 0x100fe40000011408 */
[----:B------:R-:W-:Y:S01]  /*0bd0*/  SHF.R.S32.HI R10, RZ, 0x1f, R8 ;  /* 0x0000001fff0a7819 */ /* 0x000fe20000011408 */
[----:B------:R-:W-:Y:S01]  /*0be0*/  IMAD.IADD R3, R12, 0x1, -R3 ;  /* 0x000000010c037824 */ /* 0x000fe200078e0a03 */
[----:B------:R-:W-:Y:S02]  /*0bf0*/  SHF.R.S32.HI R15, RZ, 0x5, R5 ;  /* 0x00000005ff0f7819 */ /* 0x000fe40000011405 */
[----:B------:R-:W-:Y:S02]  /*0c00*/  LOP3.LUT R4, R4, 0x1ffffffe, RZ, 0xc0, !PT ;  /* 0x1ffffffe04047812 */ /* 0x000fe400078ec0ff */
[----:B------:R-:W-:Y:S01]  /*0c10*/  LEA.HI R10, R10, R9, RZ, 0x3 ;  /* 0x000000090a0a7211 */ /* 0x000fe200078f18ff */
[----:B------:R-:W-:Y:S01]  /*0c20*/  IMAD.HI R5, R14, 0x55555556, RZ ;  /* 0x555555560e057827 */ /* 0x000fe200078e02ff */
[----:B------:R-:W-:-:S02]  /*0c30*/  LEA.HI R6, R6, R11, RZ, 0x5 ;  /* 0x0000000b06067211 */ /* 0x000fc400078f28ff */
[----:B------:R-:W-:Y:S01]  /*0c40*/  LOP3.LUT R10, R10, 0xfffffff8, RZ, 0xc0, !PT ;  /* 0xfffffff80a0a7812 */ /* 0x000fe200078ec0ff */
[----:B------:R-:W-:Y:S02]  /*0c50*/  IMAD.IADD R4, R7, 0x1, -R4 ;  /* 0x0000000107047824 */ /* 0x000fe400078e0a04 */
[----:B------:R-:W-:Y:S01]  /*0c60*/  IMAD R3, R15, 0x10, R3 ;  /* 0x000000100f037824 */ /* 0x000fe200078e0203 */
[----:B------:R-:W-:Y:S01]  /*0c70*/  LEA.HI R5, R5, R5, RZ, 0x1 ;  /* 0x0000000505057211 */ /* 0x000fe200078f08ff */
[----:B------:R-:W-:Y:S01]  /*0c80*/  IMAD.IADD R9, R9, 0x1, -R10 ;  /* 0x0000000109097824 */ /* 0x000fe200078e0a0a */
[----:B------:R-:W-:Y:S02]  /*0c90*/  SHF.R.S32.HI R6, RZ, 0x5, R6 ;  /* 0x00000005ff067819 */ /* 0x000fe40000011406 */
[----:B------:R-:W-:Y:S02]  /*0ca0*/  LEA R7, R3, R4, 0x3 ;  /* 0x0000000403077211 */ /* 0x000fe400078e18ff */
[----:B------:R-:W-:Y:S01]  /*0cb0*/  LEA.HI R3, R0, R12, RZ, 0x2 ;  /* 0x0000000c00037211 */ /* 0x000fe200078f10ff */
[----:B------:R-:W-:-:S02]  /*0cc0*/  IMAD R5, R5, -0x3, R14 ;  /* 0xfffffffd05057824 */ /* 0x000fc400078e020e */
[----:B------:R-:W-:Y:S01]  /*0cd0*/  IMAD R6, R6, 0x10, R9 ;  /* 0x0000001006067824 */ /* 0x000fe200078e0209 */
[----:B------:R-:W-:-:S03]  /*0ce0*/  SHF.R.S32.HI R154, RZ, 0x2, R3 ;  /* 0x00000002ff9a7819 */ /* 0x000fc60000011403 */
[----:B------:R-:W-:Y:S01]  /*0cf0*/  IMAD R10, R5, 0x40, R6 ;  /* 0x00000040050a7824 */ /* 0x000fe200078e0206 */
[----:B------:R-:W-:Y:S01]  /*0d00*/  SHF.R.S32.HI R5, RZ, 0x1f, R3 ;  /* 0x0000001fff057819 */ /* 0x000fe20000011403 */
[----:B------:R-:W-:Y:S01]  /*0d10*/  VIADD R9, R154, 0x60 ;  /* 0x000000609a097836 */ /* 0x000fe20000000000 */
[----:B------:R-:W-:Y:S02]  /*0d20*/  LEA.HI R0, R0, R12, RZ, 0x3 ;  /* 0x0000000c00007211 */ /* 0x000fe400078f18ff */
[----:B------:R-:W-:Y:S02]  /*0d30*/  LOP3.LUT R3, R3, 0xfffffffc, RZ, 0xc0, !PT ;  /* 0xfffffffc03037812 */ /* 0x000fe400078ec0ff */
[----:B------:R-:W-:Y:S02]  /*0d40*/  LEA.HI R5, R5, R154, RZ, 0x3 ;  /* 0x0000009a05057211 */ /* 0x000fe400078f18ff */
[----:B------:R-:W-:Y:S02]  /*0d50*/  SHF.R.S32.HI R4, RZ, 0x3, R0 ;  /* 0x00000003ff047819 */ /* 0x000fe40000011400 */
[----:B------:R-:W-:Y:S01]  /*0d60*/  SHF.R.S32.HI R4, RZ, 0x1f, R9 ;  /* 0x0000001fff047819 */ /* 0x000fe20000011409 */
[----:B------:R-:W-:Y:S01]  /*0d70*/  IMAD.IADD R6, R12, 0x1, -R3 ;  /* 0x000000010c067824 */ /* 0x000fe200078e0a03 */
[----:B------:R-:W-:-:S02]  /*0d80*/  LOP3.LUT R0, R0, 0xfffffff8, RZ, 0xc0, !PT ;  /* 0xfffffff800007812 */ /* 0x000fc400078ec0ff */
[----:B------:R-:W-:Y:S01]  /*0d90*/  LOP3.LUT R5, R5, 0xfffffff8, RZ, 0xc0, !PT ;  /* 0xfffffff805057812 */ /* 0x000fe200078ec0ff */
[----:B------:R-:W-:Y:S01]  /*0da0*/  IMAD.SHL.U32 R3, R9, 0x40, RZ ;  /* 0x0000004009037824 */ /* 0x000fe200078e00ff */
[----:B------:R-:W-:Y:S01]  /*0db0*/  LEA.HI R4, R4, R9, RZ, 0x3 ;  /* 0x0000000904047211 */ /* 0x000fe200078f18ff */
[----:B------:R-:W-:Y:S01]  /*0dc0*/  IMAD.IADD R0, R12, 0x1, -R0 ;  /* 0x000000010c007824 */ /* 0x000fe200078e0a00 */
[----:B------:R-:W-:Y:S01]  /*0dd0*/  LEA.HI R0, R6, R6, RZ, 0x1 ;  /* 0x0000000606007211 */ /* 0x000fe200078f08ff */
[----:B------:R-:W-:Y:S01]  /*0de0*/  IMAD.IADD R5, R154, 0x1, -R5 ;  /* 0x000000019a057824 */ /* 0x000fe200078e0a05 */
[----:B------:R-:W-:Y:S01]  /*0df0*/  STL [R1+0x60], R10 ;  /* 0x0000600a01007387 */ /* 0x000fe20000100800 */
[C---:B------:R-:W-:Y:S01]  /*0e00*/  IMAD.SHL.U32 R16, R6.reuse, 0x8, RZ ;  /* 0x0000000806107824 */ /* 0x040fe200078e00ff */
[----:B------:R-:W-:Y:S01]  /*0e10*/  SHF.L.U32 R152, R6, 0x2, RZ ;  /* 0x0000000206987819 */ /* 0x000fe200000006ff */
[----:B------:R-:W-:Y:S01]  /*0e20*/  IMAD.SHL.U32 R4, R4, 0x40, RZ ;  /* 0x0000004004047824 */ /* 0x000fe200078e00ff */
[----:B------:R-:W-:Y:S01]  /*0e30*/  LOP3.LUT R3, R3, 0x1c0, RZ, 0xc0, !PT ;  /* 0x000001c003037812 */ /* 0x000fe200078ec0ff */
[----:B------:R-:W-:Y:S01]  /*0e40*/  STL [R1+0x54], RZ ;  /* 0x000054ff01007387 */ /* 0x000fe20000100800 */
[----:B------:R-:W-:-:S02]  /*0e50*/  LOP3.LUT R0, R0, 0x1ffffffe, RZ, 0xc0, !PT ;  /* 0x1ffffffe00007812 */ /* 0x000fc400078ec0ff */
[----:B------:R-:W-:Y:S01]  /*0e60*/  LOP3.LUT R8, R8, 0x7ffffffc, RZ, 0xc0, !PT ;  /* 0x7ffffffc08087812 */ /* 0x000fe200078ec0ff */
[----:B------:R-:W-:Y:S01]  /*0e70*/  STL [R1], RZ ;  /* 0x000000ff01007387 */ /* 0x000fe20000100800 */
[----:B------:R-:W-:Y:S01]  /*0e80*/  LOP3.LUT R4, R4, 0xfffffe00, RZ, 0xc0, !PT ;  /* 0xfffffe0004047812 */ /* 0x000fe200078ec0ff */
[----:B------:R-:W-:Y:S02]  /*0e90*/  VIADD R9, R152, 0x10 ;  /* 0x0000001098097836 */ /* 0x000fe40000000000 */
[----:B------:R0:W-:Y:S01]  /*0ea0*/  STL [R1+0x3c], R5 ;  /* 0x00003c0501007387 */ /* 0x0001e20000100800 */
[----:B------:R-:W-:Y:S02]  /*0eb0*/  IMAD.IADD R0, R6, 0x1, -R0 ;  /* 0x0000000106007824 */ /* 0x000fe400078e0a00 */
[----:B------:R-:W-:Y:S01]  /*0ec0*/  IMAD.IADD R8, R11, 0x1, -R8 ;  /* 0x000000010b087824 */ /* 0x000fe200078e0a08 */
[----:B------:R-:W-:Y:S01]  /*0ed0*/  STL [R1+0x4], R9 ;  /* 0x0000040901007387 */ /* 0x000fe20000100800 */
[----:B0-----:R-:W-:-:S02]  /*0ee0*/  SHF.R.U32.HI R5, RZ, 0x3, R3 ;  /* 0x00000003ff057819 */ /* 0x001fc40000011603 */
[----:B------:R-:W-:Y:S01]  /*0ef0*/  LOP3.LUT R3, R3, 0x38, R16, 0xf8, !PT ;  /* 0x0000003803037812 */ /* 0x000fe200078ef810 */
[----:B------:R0:W-:Y:S03]  /*0f00*/  STL [R1+0x40], R4 ;  /* 0x0000400401007387 */ /* 0x0001e60000100800 */
[----:B------:R-:W-:Y:S01]  /*0f10*/  LOP3.LUT R3, R4, R3, R5, 0xf6, !PT ;  /* 0x0000000304037212 */ /* 0x000fe200078ef605 */
[----:B------:R-:W-:Y:S01]  /*0f20*/  IMAD.SHL.U32 R5, R7, 0x8, RZ ;  /* 0x0000000807057824 */ /* 0x000fe200078e00ff */
[----:B------:R-:W-:-:S03]  /*0f30*/  LEA R0, R0, R10, 0x3 ;  /* 0x0000000a00007211 */ /* 0x000fc600078e18ff */
[----:B------:R-:W-:Y:S02]  /*0f40*/  IMAD R3, R3, 0x2, R2 ;  /* 0x0000000203037824 */ /* 0x000fe400078e0202 */
[----:B0-----:R-:W-:Y:S01]  /*0f50*/  IMAD.SHL.U32 R4, R8, 0x2, RZ ;  /* 0x0000000208047824 */ /* 0x001fe200078e00ff */
[----:B------:R0:W-:Y:S04]  /*0f60*/  STL [R1+0x64], R5 ;  /* 0x0000640501007387 */ /* 0x0001e80000100800 */
[----:B------:R0:W-:Y:S04]  /*0f70*/  STL [R1+0x2c], R4 ;  /* 0x00002c0401007387 */ /* 0x0001e80000100800 */
[----:B------:R0:W-:Y:S04]  /*0f80*/  STL [R1+0x44], R0 ;  /* 0x0000440001007387 */ /* 0x0001e80000100800 */
[----:B------:R0:W-:Y:S01]  /*0f90*/  STL [R1+0x5c], R3 ;  /* 0x00005c0301007387 */ /* 0x0001e20000100800 */
[----:B------:R-:W-:Y:S01]  /*0fa0*/  VIADD R18, R16, 0x20 ;  /* 0x0000002010127836 */ /* 0x000fe20000000000 */
[----:B------:R-:W-:Y:S01]  /*0fb0*/  SHF.R.S32.HI R17, RZ, 0x1f, R16 ;  /* 0x0000001fff117819 */ /* 0x000fe20000011410 */
[----:B------:R-:W-:-:S02]  /*0fc0*/  IMAD.MOV.U32 R19, RZ, RZ, RZ ;  /* 0x000000ffff137224 */ /* 0x000fc400078e00ff */
[----:B------:R-:W-:Y:S01]  /*0fd0*/  IMAD.MOV.U32 R155, RZ, RZ, RZ ;  /* 0x000000ffff9b7224 */ /* 0x000fe200078e00ff */
[----:B------:R-:W-:Y:S01]  /*0fe0*/  SHF.R.S32.HI R156, RZ, 0x1f, R18 ;  /* 0x0000001fff9c7819 */ /* 0x000fe20000011412 */
[----:B------:R-:W-:Y:S01]  /*0ff0*/  IMAD.MOV.U32 R22, RZ, RZ, RZ ;  /* 0x000000ffff167224 */ /* 0x000fe200078e00ff */
[----:B0-2---:R-:W-:-:S07]  /*1000*/  LOP3.LUT R157, R13, 0x1, RZ, 0xfc, !PT ;  /* 0x000000010d9d7812 */ /* 0x005fce00078efcff */
.L_x_2816:
[----:B01----:R-:W0:Y:S02]  /*1010*/  LDC.64 R4, c[0x0][0xc88] ;  /* 0x00032200ff047b82 */ /* 0x003e240000000a00 */
[----:B0-----:R-:W-:-:S05]  /*1020*/  IMAD.WIDE R4, R31, 0x4, R4 ;  /* 0x000000041f047825 */ /* 0x001fca00078e0204 */
[----:B--2---:R-:W2:Y:S01]  /*1030*/  LDG.E R33, desc[UR40][R4.64] ;  /* 0x0000002804217981 */ /* 0x004ea2000c1e1900 */
[----:B------:R-:W-:Y:S05]  /*1040*/  YIELD ;  /* 0x0000000000007946 */ /* 0x000fea0003800000 */
[----:B------:R-:W-:Y:S01]  /*1050*/  ULDC.64 UR4, c[0x0][0xa28] ;  /* 0x00028a0000047ab9 */ /* 0x000fe20000000a00 */
[----:B------:R-:W-:Y:S01]  /*1060*/  ULDC.64 UR8, c[0x0][0xa18] ;  /* 0x0002860000087ab9 */ /* 0x000fe20000000a00 */
[----:B------:R-:W-:Y:S01]  /*1070*/  ISETP.NE.U32.AND P1, PT, RZ, UR4, PT ;  /* 0x00000004ff007c0c */ /* 0x000fe2000bf25070 */
[----:B------:R-:W-:Y:S01]  /*1080*/  IMAD.MOV.U32 R10, RZ, RZ, RZ ;  /* 0x000000ffff0a7224 */ /* 0x000fe200078e00ff */
[----:B------:R-:W-:Y:S01]  /*1090*/  ULDC.64 UR6, c[0x0][0xa08] ;  /* 0x0002820000067ab9 */ /* 0x000fe20000000a00 */
[----:B------:R-:W-:Y:S01]  /*10a0*/  IMAD.MOV.U32 R66, RZ, RZ, RZ ;  /* 0x000000ffff427224 */ /* 0x000fe200078e00ff */
[----:B------:R-:W-:-:S02]  /*10b0*/  ISETP.NE.AND.EX P1, PT, RZ, UR5, PT, P1 ;  /* 0x00000005ff007c0c */ /* 0x000fc4000bf25310 */
[----:B------:R-:W-:-:S04]  /*10c0*/  ISETP.NE.U32.AND P0, PT, RZ, UR6, PT ;  /* 0x00000006ff007c0c */ /* 0x000fc8000bf05070 */
[----:B------:R-:W-:Y:S02]  /*10d0*/  ISETP.NE.AND.EX P0, PT, RZ, UR7, PT, P0 ;  /* 0x00000007ff007c0c */ /* 0x000fe4000bf05300 */
[----:B--2---:R-:W-:Y:S01]  /*10e0*/  SHF.R.S32.HI R0, RZ, 0x1f, R33 ;  /* 0x0000001fff007819 */ /* 0x004fe20000011421 */
[----:B------:R-:W-:-:S04]  /*10f0*/  IMAD.SHL.U32 R34, R33, 0x4, RZ ;  /* 0x0000000421227824 */ /* 0x000fc800078e00ff */
[C---:B------:R-:W-:Y:S01]  /*1100*/  @P1 LEA R6, P2, R33.reuse, UR4, 0x2 ;  /* 0x0000000421061c11 */ /* 0x040fe2000f8410ff */
[----:B------:R0:W-:Y:S01]  /*1110*/  STL [R1+0x48], R33 ;  /* 0x0000482101007387 */ /* 0x0001e20000100800 */
[C-C-:B------:R-:W-:Y:S02]  /*1120*/  SHF.L.U64.HI R32, R33.reuse, 0x2, R0.reuse ;  /* 0x0000000221207819 */ /* 0x140fe40000010200 */
[----:B------:R-:W-:Y:S01]  /*1130*/  @P1 LEA.HI.X R7, R33, UR5, R0, 0x2, P2 ;  /* 0x0000000521071c11 */ /* 0x000fe200090f1400 */
[----:B------:R-:W-:Y:S01]  /*1140*/  ULDC UR4, c[0x0][0x288] ;  /* 0x0000a20000047ab9 */ /* 0x000fe20000000800 */
[----:B------:R-:W-:Y:S01]  /*1150*/  ISETP.NE.U32.AND P2, PT, RZ, UR8, PT ;  /* 0x00000008ff007c0c */ /* 0x000fe2000bf45070 */
[----:B------:R0:W-:Y:S01]  /*1160*/  STL [R1+0x50], R34 ;  /* 0x0000502201007387 */ /* 0x0001e20000100800 */
[----:B------:R-:W-:Y:S02]  /*1170*/  IADD3 R8, P3, R34, UR6, RZ ;  /* 0x0000000622087c10 */ /* 0x000fe4000ff7e0ff */
[----:B------:R-:W-:Y:S01]  /*1180*/  ISETP.NE.AND.EX P2, PT, RZ, UR9, PT, P2 ;  /* 0x00000009ff007c0c */ /* 0x000fe2000bf45320 */
[----:B------:R0:W5:Y:S01]  /*1190*/  @P1 LDG.E R10, desc[UR40][R6.64] ;  /* 0x00000028060a1981 */ /* 0x000162000c1e1900 */
[----:B----4-:R-:W-:Y:S01]  /*11a0*/  IMAD.U32 R3, RZ, RZ, UR4 ;  /* 0x00000004ff037e24 */ /* 0x010fe2000f8e00ff */
[----:B------:R-:W-:Y:S01]  /*11b0*/  IADD3.X R9, R32, UR7, RZ, P3, !PT ;  /* 0x0000000720097c10 */ /* 0x000fe20009ffe4ff */
[----:B------:R-:W-:-:S04]  /*11c0*/  ULDC.64 UR4, c[0x0][0x418] ;  /* 0x0001060000047ab9 */ /* 0x000fc80000000a00 */
[----:B------:R0:W5:Y:S05]  /*11d0*/  @P0 LDG.E R66, desc[UR40][R8.64] ;  /* 0x0000002808420981 */ /* 0x00016a000c1e1900 */
[----:B------:R-:W-:-:S04]  /*11e0*/  @P2 IADD3 R4, P1, R34, UR8, RZ ;  /* 0x0000000822042c10 */ /* 0x000fc8000ff3e0ff */
[----:B------:R-:W-:-:S05]  /*11f0*/  @P2 IADD3.X R5, R32, UR9, RZ, P1, !PT ;  /* 0x0000000920052c10 */ /* 0x000fca0008ffe4ff */
[----:B------:R-:W2:Y:S01]  /*1200*/  @P2 LDG.E R3, desc[UR40][R4.64] ;  /* 0x0000002804032981 */ /* 0x000ea2000c1e1900 */
        /* <DEDUP_REMOVED lines=9> */
[----:B--2---:R0:W-:Y:S01]  /*12a0*/  STL [R1+0x14], R3 ;  /* 0x0000140301007387 */ /* 0x0041e20000100800 */
[----:B------:R-:W-:Y:S01]  /*12b0*/  IMAD.MOV.U32 R12, RZ, RZ, R3 ;  /* 0x000000ffff0c7224 */ /* 0x000fe200078e0003 */
[----:B------:R-:W-:Y:S06]  /*12c0*/  @P2 BRA `(.L_x_2662) ;  /* 0x0000000000282947 */ /* 0x000fec0003800000 */
[----:B------:R-:W-:Y:S02]  /*12d0*/  ULDC.64 UR4, c[0x0][0xa00] ;  /* 0x0002800000047ab9 */ /* 0x000fe40000000a00 */
[----:B------:R-:W-:-:S04]  /*12e0*/  ISETP.NE.U32.AND P1, PT, RZ, UR4, PT ;  /* 0x00000004ff007c0c */ /* 0x000fc8000bf25070 */
[----:B------:R-:W-:-:S13]  /*12f0*/  ISETP.NE.AND.EX P1, PT, RZ, UR5, PT, P1 ;  /* 0x00000005ff007c0c */ /* 0x000fda000bf25310 */
[----:B------:R-:W-:Y:S05]  /*1300*/  @!P1 BRA `(.L_x_2662) ;  /* 0x0000000000189947 */ /* 0x000fea0003800000 */
[----:B------:R-:W1:Y:S02]  /*1310*/  LDC.64 R4, c[0x0][0xa00] ;  /* 0x00028000ff047b82 */ /* 0x000e640000000a00 */
[----:B-1----:R-:W-:-:S05]  /*1320*/  IMAD.WIDE R4, R33, 0x4, R4 ;  /* 0x0000000421047825 */ /* 0x002fca00078e0204 */
[----:B------:R-:W2:Y:S04]  /*1330*/  LDG.E R0, desc[UR40][R4.64] ;  /* 0x0000002804007981 */ /* 0x000ea8000c1e1900 */
[----:B0-----:R-:W2:Y:S02]  /*1340*/  LDG.E R3, desc[UR40][R4.64+0x4] ;  /* 0x0000042804037981 */ /* 0x001ea4000c1e1900 */
[----:B--2---:R-:W-:-:S05]  /*1350*/  IMAD.IADD R12, R3, 0x1, -R0 ;  /* 0x00000001030c7824 */ /* 0x004fca00078e0a00 */
[----:B------:R1:W-:Y:S02]  /*1360*/  STL [R1+0x14], R12 ;  /* 0x0000140c01007387 */ /* 0x0003e40000100800 */
.L_x_2662:
[----:B------:R-:W-:Y:S01]  /*1370*/  ULDC.64 UR4, c[0x0][0xa20] ;  /* 0x0002880000047ab9 */ /* 0x000fe20000000a00 */
[C---:B0-----:R-:W-:Y:S02]  /*1380*/  LOP3.LUT R3, R30.reuse, 0xff000000, RZ, 0xc0, !PT ;  /* 0xff0000001e037812 */ /* 0x041fe400078ec0ff */
[----:B------:R-:W-:Y:S02]  /*1390*/  ISETP.NE.U32.AND P1, PT, RZ, UR4, PT ;  /* 0x00000004ff007c0c */ /* 0x000fe4000bf25070 */
[C---:B------:R-:W-:Y:S02]  /*13a0*/  LOP3.LUT R0, R30.reuse, 0xff0000, RZ, 0xc0, !PT ;  /* 0x00ff00001e007812 */ /* 0x040fe400078ec0ff */
[----:B------:R-:W-:Y:S02]  /*13b0*/  ISETP.NE.AND.EX P1, PT, RZ, UR5, PT, P1 ;  /* 0x00000005ff007c0c */ /* 0x000fe4000bf25310 */
[----:B------:R-:W-:Y:S02]  /*13c0*/  SHF.R.U32.HI R3, RZ, 0x8, R3 ;  /* 0x00000008ff037819 */ /* 0x000fe40000011603 */
[----:B------:R-:W-:-:S02]  /*13d0*/  LOP3.LUT R23, R30, 0xffff, RZ, 0xc0, !PT ;  /* 0x0000ffff1e177812 */ /* 0x000fc400078ec0ff */
[----:B------:R-:W-:-:S07]  /*13e0*/  LEA.HI R11, R0, R3, RZ, 0x10 ;  /* 0x00000003000b7211 */ /* 0x000fce00078f80ff */
[----:B------:R-:W-:Y:S05]  /*13f0*/  @!P1 BRA `(.L_x_2663) ;  /* 0x0000000000109947 */ /* 0x000fea0003800000 */
[----:B------:R-:W-:-:S04]  /*1400*/  IADD3 R4, P0, R34, UR4, RZ ;  /* 0x0000000422047c10 */ /* 0x000fc8000ff1e0ff */
[----:B------:R-:W-:-:S05]  /*1410*/  IADD3.X R5, R32, UR5, RZ, P0, !PT ;  /* 0x0000000520057c10 */ /* 0x000fca00087fe4ff */
[----:B------:R0:W5:Y:S01]  /*1420*/  LDG.E R31, desc[UR40][R4.64] ;  /* 0x00000028041f7981 */ /* 0x000162000c1e1900 */
[----:B------:R-:W-:Y:S05]  /*1430*/  BRA `(.L_x_2664) ;  /* 0x0000000000107947 */ /* 0x000fea0003800000 */
.L_x_2663:
[----:B------:R-:W-:Y:S05]  /*1440*/  @!P0 BRA `(.L_x_2664) ;  /* 0x00000000000c8947 */ /* 0x000fea0003800000 */
[----:B------:R-:W2:Y:S04]  /*1450*/  LDG.E R0, desc[UR40][R8.64] ;  /* 0x0000002808007981 */ /* 0x000ea8000c1e1900 */
[----:B------:R-:W2:Y:S02]  /*1460*/  LDG.E R31, desc[UR40][R8.64+0x4] ;  /* 0x00000428081f7981 */ /* 0x000ea4000c1e1900 */
[----:B--2---:R-:W-:-:S07]  /*1470*/  IMAD.IADD R31, R31, 0x1, -R0 ;  /* 0x000000011f1f7824 */ /* 0x004fce00078e0a00 */
.L_x_2664:
[----:B------:R-:W-:Y:S01]  /*1480*/  ULDC.64 UR4, c[0x0][0xa10] ;  /* 0x0002840000047ab9 */ /* 0x000fe20000000a00 */
[----:B------:R-:W2:Y:S01]  /*1490*/  LDC R8, c[0x0][0x448] ;  /* 0x00011200ff087b82 */ /* 0x000ea20000000800 */
[----:B------:R-:W-:-:S04]  /*14a0*/  ISETP.NE.U32.AND P0, PT, RZ, UR4, PT ;  /* 0x00000004ff007c0c */ /* 0x000fc8000bf05070 */
[----:B------:R-:W-:Y:S01]  /*14b0*/  ISETP.NE.AND.EX P0, PT, RZ, UR5, PT, P0 ;  /* 0x00000005ff007c0c */ /* 0x000fe2000bf05300 */
[----:B------:R-:W-:-:S12]  /*14c0*/  ULDC.64 UR4, c[0x0][0xa30] ;  /* 0x00028c0000047ab9 */ /* 0x000fd80000000a00 */
[----:B0-----:R-:W0:Y:S02]  /*14d0*/  @P0 LDC.64 R4, c[0x0][0xa10] ;  /* 0x00028400ff040b82 */ /* 0x001e240000000a00 */
[----:B0-----:R-:W-:-:S05]  /*14e0*/  @P0 IMAD.WIDE R4, R33, 0x4, R4 ;  /* 0x0000000421040825 */ /* 0x001fca00078e0204 */
[----:B------:R-:W3:Y:S04]  /*14f0*/  @P0 LDG.E R0, desc[UR40][R4.64] ;  /* 0x0000002804000981 */ /* 0x000ee8000c1e1900 */
[----:B------:R0:W3:Y:S01]  /*1500*/  @P0 LDG.E R3, desc[UR40][R4.64+0x4] ;  /* 0x0000042804030981 */ /* 0x0000e2000c1e1900 */
[----:B------:R-:W-:Y:S02]  /*1510*/  ISETP.NE.U32.AND P1, PT, RZ, UR4, PT ;  /* 0x00000004ff007c0c */ /* 0x000fe4000bf25070 */
[----:B-----5:R-:W-:Y:S02]  /*1520*/  MOV R24, R31 ;  /* 0x0000001f00187202 */ /* 0x020fe40000000f00 */
[----:B------:R-:W-:-:S13]  /*1530*/  ISETP.NE.AND.EX P1, PT, RZ, UR5, PT, P1 ;  /* 0x00000005ff007c0c */ /* 0x000fda000bf25310 */
[----:B------:R-:W-:-:S04]  /*1540*/  @P1 IADD3 R6, P2, R34, UR4, RZ ;  /* 0x0000000422061c10 */ /* 0x000fc8000ff5e0ff */
[----:B------:R-:W-:-:S05]  /*1550*/  @P1 IADD3.X R7, R32, UR5, RZ, P2, !PT ;  /* 0x0000000520071c10 */ /* 0x000fca00097fe4ff */
[----:B------:R4:W5:Y:S01]  /*1560*/  @P1 LDG.E R24, desc[UR40][R6.64] ;  /* 0x0000002806181981 */ /* 0x000962000c1e1900 */
[----:B--2---:R-:W-:Y:S01]  /*1570*/  ISETP.NE.AND P1, PT, R8, 0x1, PT ;  /* 0x000000010800780c */ /* 0x004fe20003f25270 */
[----:B------:R-:W-:Y:S01]  /*1580*/  IMAD R13, R29, 0xc0, RZ ;  /* 0x000000c01d0d7824 */ /* 0x000fe200078e02ff */
[----:B------:R-:W-:Y:S01]  /*1590*/  BSSY B0, `(.L_x_2665) ;  /* 0x0000039000007945 */ /* 0x000fe20003800000 */
[----:B------:R-:W-:Y:S02]  /*15a0*/  IMAD.IADD R10, R31, 0x1, -R10 ;  /* 0x000000011f0a7824 */ /* 0x000fe400078e0a0a */
[----:B0-----:R-:W-:Y:S01]  /*15b0*/  VIADD R4, R13, 0xbf ;  /* 0x000000bf0d047836 */ /* 0x001fe20000000000 */
[----:B------:R0:W-:Y:S07]  /*15c0*/  STL [R1+0x28], R13 ;  /* 0x0000280d01007387 */ /* 0x0001ee0000100800 */
[----:B------:R-:W2:Y:S01]  /*15d0*/  @P1 LDC R9, c[0x0][0x44c] ;  /* 0x00011300ff091b82 */ /* 0x000ea20000000800 */
[----:B0-----:R-:W-:-:S07]  /*15e0*/  LOP3.LUT R13, R11, 0xff, RZ, 0xc0, !PT ;  /* 0x000000ff0b0d7812 */ /* 0x001fce00078ec0ff */
[----:B------:R-:W0:Y:S01]  /*15f0*/  @P1 LDC R5, c[0x0][0x450] ;  /* 0x00011400ff051b82 */ /* 0x000e220000000800 */
[----:B---3--:R-:W-:Y:S02]  /*1600*/  @P0 IMAD.IADD R25, R3, 0x1, -R0 ;  /* 0x0000000103190824 */ /* 0x008fe400078e0a00 */
[----:B--2---:R-:W-:-:S04]  /*1610*/  @P1 IMAD.HI.U32 R0, R4, R9, RZ ;  /* 0x0000000904001227 */ /* 0x004fc800078e00ff */
[----:B----4-:R-:W-:Y:S01]  /*1620*/  IMAD.IADD R6, R10, 0x1, R25 ;  /* 0x000000010a067824 */ /* 0x010fe200078e0219 */
[----:B0-----:R-:W-:-:S03]  /*1630*/  @P1 SHF.R.U32.HI R4, RZ, R5, R0 ;  /* 0x00000005ff041219 */ /* 0x001fc60000011600 */
[C---:B------:R-:W-:Y:S01]  /*1640*/  VIADD R0, R6.reuse, 0x7f ;  /* 0x0000007f06007836 */ /* 0x040fe20000000000 */
[----:B------:R-:W-:Y:S01]  /*1650*/  IADD3 R82, R6, 0x80, -R12 ;  /* 0x0000008006527810 */ /* 0x000fe20007ffe80c */
[----:B------:R0:W-:Y:S03]  /*1660*/  STL [R1+0x20], R6 ;  /* 0x0000200601007387 */ /* 0x0001e60000100800 */
[----:B------:R-:W-:Y:S01]  /*1670*/  SHF.R.S32.HI R3, RZ, 0x1f, R0 ;  /* 0x0000001fff037819 */ /* 0x000fe20000011400 */
[----:B------:R-:W-:Y:S01]  /*1680*/  IMAD.IADD R4, R82, 0x1, R4 ;  /* 0x0000000152047824 */ /* 0x000fe200078e0204 */
[----:B------:R2:W-:Y:S02]  /*1690*/  STL [R1+0x58], R13 ;  /* 0x0000580d01007387 */ /* 0x0005e40000100800 */
[----:B------:R-:W-:Y:S02]  /*16a0*/  LEA.HI R3, R3, R0, RZ, 0x7 ;  /* 0x0000000003037211 */ /* 0x000fe400078f38ff */
[----:B------:R-:W-:-:S02]  /*16b0*/  SHF.R.S32.HI R5, RZ, 0x1f, R4 ;  /* 0x0000001fff057819 */ /* 0x000fc40000011404 */
[----:B0-----:R-:W-:Y:S02]  /*16c0*/  SHF.R.U32.HI R6, RZ, 0x10, R11 ;  /* 0x00000010ff067819 */ /* 0x001fe4000001160b */
[----:B------:R-:W-:Y:S02]  /*16d0*/  LEA.HI R5, R5, R4, RZ, 0x7 ;  /* 0x0000000405057211 */ /* 0x000fe400078f38ff */
[----:B------:R-:W-:Y:S01]  /*16e0*/  SHF.R.S32.HI R83, RZ, 0x7, R3 ;  /* 0x00000007ff537819 */ /* 0x000fe20000011403 */
[----:B------:R2:W-:Y:S01]  /*16f0*/  STL [R1+0x4c], R6 ;  /* 0x00004c0601007387 */ /* 0x0005e20000100800 */
[----:B------:R-:W-:-:S04]  /*1700*/  SHF.R.S32.HI R0, RZ, 0x7, R5 ;  /* 0x00000007ff007819 */ /* 0x000fc80000011405 */
[----:B------:R-:W-:Y:S01]  /*1710*/  VIMNMX R9, R83, R0, PT ;  /* 0x0000000053097248 */ /* 0x000fe20003fe0100 */
[----:B------:R-:W-:-:S03]  /*1720*/  IMAD.MOV.U32 R0, RZ, RZ, RZ ;  /* 0x000000ffff007224 */ /* 0x000fc600078e00ff */
[----:B------:R-:W-:-:S13]  /*1730*/  ISETP.GE.AND P0, PT, R9, 0x1, PT ;  /* 0x000000010900780c */ /* 0x000fda0003f06270 */
[----:B--2---:R-:W-:Y:S05]  /*1740*/  @!P0 BRA `(.L_x_2666) ;  /* 0x0000000000748947 */ /* 0x004fea0003800000 */
[----:B------:R-:W-:Y:S01]  /*1750*/  ISETP.NE.AND P0, PT, R6, RZ, PT ;  /* 0x000000ff0600720c */ /* 0x000fe20003f05270 */
[----:B------:R-:W-:-:S03]  /*1760*/  ULDC UR4, c[0x0][0x9f0] ;  /* 0x00027c0000047ab9 */ /* 0x000fc60000000800 */
[----:B------:R-:W-:-:S04]  /*1770*/  SEL R11, R6, UR4, P0 ;  /* 0x00000004060b7c07 */ /* 0x000fc80008000000 */
[-C--:B------:R-:W-:Y:S02]  /*1780*/  IABS R6, R11.reuse ;  /* 0x0000000b00067213 */ /* 0x080fe40000000000 */
[----:B------:R-:W-:Y:S02]  /*1790*/  IADD3 R0, R11, -0x1, R9 ;  /* 0xffffffff0b007810 */ /* 0x000fe40007ffe009 */
[----:B------:R-:W0:Y:S01]  /*17a0*/  I2F.RP R3, R6 ;  /* 0x0000000600037306 */ /* 0x000e220000209400 */
[-C--:B-1----:R-:W-:Y:S02]  /*17b0*/  IABS R12, R11.reuse ;  /* 0x0000000b000c7213 */ /* 0x082fe40000000000 */
[----:B------:R-:W-:Y:S02]  /*17c0*/  IABS R8, R0 ;  /* 0x0000000000087213 */ /* 0x000fe40000000000 */
[----:B------:R-:W-:-:S04]  /*17d0*/  LOP3.LUT R0, R0, R11, RZ, 0x3c, !PT ;  /* 0x0000000b00007212 */ /* 0x000fc800078e3cff */
[----:B------:R-:W-:Y:S01]  /*17e0*/  ISETP.GE.AND P2, PT, R0, RZ, PT ;  /* 0x000000ff0000720c */ /* 0x000fe20003f46270 */
[----:B0-----:R-:W0:Y:S02]  /*17f0*/  MUFU.RCP R3, R3 ;  /* 0x0000000300037308 */ /* 0x001e240000001000 */
[----:B0-----:R-:W-:Y:S01]  /*1800*/  VIADD R4, R3, 0xffffffe ;  /* 0x0ffffffe03047836 */ /* 0x001fe20000000000 */
[----:B------:R-:W-:-:S05]  /*1810*/  IADD3 R3, RZ, -R12, RZ ;  /* 0x8000000cff037210 */ /* 0x000fca0007ffe0ff */
        /* <DEDUP_REMOVED lines=16> */
.L_x_2666:
[----:B------:R-:W-:Y:S05]  /*1920*/  BSYNC B0 ;  /* 0x0000000000007941 */ /* 0x000fea0003800000 */
.L_x_2665:
[----:B------:R-:W-:-:S05]  /*1930*/  IMAD R3, R13, R0, RZ ;  /* 0x000000000d037224 */ /* 0x000fca00078e02ff */
[C---:B------:R-:W-:Y:S01]  /*1940*/  VIADDMNMX R0, R3.reuse, R0, R9, PT ;  /* 0x0000000003007246 */ /* 0x040fe20003800109 */
[----:B------:R-:W-:-:S04]  /*1950*/  IMAD R3, R3, 0x80, -R10 ;  /* 0x0000008003037824 */ /* 0x000fc800078e0a0a */
[----:B------:R-:W-:Y:S01]  /*1960*/  IMAD R0, R0, 0x80, -R10 ;  /* 0x0000008000007824 */ /* 0x000fe200078e0a0a */
[----:B------:R-:W-:-:S04]  /*1970*/  VIMNMX R3, RZ, R3, !PT ;  /* 0x00000003ff037248 */ /* 0x000fc80007fe0100 */
[----:B------:R-:W-:Y:S02]  /*1980*/  VIMNMX R0, R0, R25, PT ;  /* 0x0000001900007248 */ /* 0x000fe40003fe0100 */
[----:B------:R-:W-:Y:S02]  /*1990*/  SHF.R.U32.HI R28, RZ, 0x7, R3 ;  /* 0x00000007ff1c7819 */ /* 0x000fe40000011603 */
[----:B------:R-:W-:Y:S02]  /*19a0*/  ISETP.GT.AND P0, PT, R0, R3, PT ;  /* 0x000000030000720c */ /* 0x000fe40003f04270 */
[----:B------:R-:W-:-:S11]  /*19b0*/  MOV R27, R28 ;  /* 0x0000001c001b7202 */ /* 0x000fd60000000f00 */
        /* <DEDUP_REMOVED lines=18> */
[----:B------:R-:W-:Y:S01]  /*1ae0*/  IMAD.U32 R10, RZ, RZ, UR6 ;  /* 0x00000006ff0a7e24 */ /* 0x000fe2000f8e00ff */
[----:B------:R-:W-:Y:S01]  /*1af0*/  MOV R13, RZ ;  /* 0x000000ff000d7202 */ /* 0x000fe20000000f00 */
[----:B------:R-:W-:Y:S02]  /*1b00*/  IMAD.U32 R6, RZ, RZ, UR4 ;  /* 0x00000004ff067e24 */ /* 0x000fe4000f8e00ff */
[----:B------:R-:W-:-:S02]  /*1b10*/  IMAD.U32 R7, RZ, RZ, UR5 ;  /* 0x00000005ff077e24 */ /* 0x000fc4000f8e00ff */
[----:B------:R-:W-:Y:S02]  /*1b20*/  IMAD.U32 R11, RZ, RZ, UR7 ;  /* 0x00000007ff0b7e24 */ /* 0x000fe4000f8e00ff */
[----:B------:R-:W-:Y:S02]  /*1b30*/  IMAD.MOV.U32 R8, RZ, RZ, 0x70 ;  /* 0x00000070ff087424 */ /* 0x000fe400078e00ff */
[----:B01----:R-:W-:-:S07]  /*1b40*/  IMAD.MOV.U32 R12, RZ, RZ, 0x1 ;  /* 0x00000001ff0c7424 */ /* 0x003fce00078e00ff */
[----:B------:R-:W-:-:S07]  /*1b50*/  LEPC R20, `(.L_x_2669) ;  /* 0x000000001014794e */ /* 0x000fce0000000000 */
[----:B--2--5:R-:W-:Y:S05]  /*1b60*/  CALL.ABS.NOINC R14 ;  /* 0x000000000e007343 */ /* 0x024fea0003c00000 */
.L_x_2669:
[----:B------:R-:W-:Y:S05]  /*1b70*/  BSYNC B6 ;  /* 0x0000000000067941 */ /* 0x000fea0003800000 */
.L_x_2668:
        /* <DEDUP_REMOVED lines=20> */
.L_x_2671:
[----:B------:R-:W-:Y:S05]  /*1cc0*/  BSYNC B6 ;  /* 0x0000000000067941 */ /* 0x000fea0003800000 */
.L_x_2670:
[----:B------:R-:W-:Y:S01]  /*1cd0*/  ULDC.64 UR4, c[0x0][0x9f8] ;  /* 0x00027e0000047ab9 */ /* 0x000fe20000000a00 */
[----:B------:R-:W2:Y:S01]  /*1ce0*/  LDL R36, [R1+0x3c] ;  /* 0x00003c0001247983 */ /* 0x000ea20000100800 */
[----:B------:R-:W-:Y:S01]  /*1cf0*/  ISETP.NE.U32.AND P0, PT, RZ, UR4, PT ;  /* 0x00000004ff007c0c */ /* 0x000fe2000bf05070 */
[----:B------:R-:W-:Y:S01]  /*1d00*/  IMAD.MOV.U32 R67, RZ, RZ, R33 ;  /* 0x000000ffff437224 */ /* 0x000fe200078e0021 */
[----:B------:R-:W0:Y:S02]  /*1d10*/  LDC.64 R4, c[0x0][0x3f8] ;  /* 0x0000fe00ff047b82 */ /* 0x000e240000000a00 */
[----:B------:R-:W-:-:S06]  /*1d20*/  ISETP.NE.AND.EX P0, PT, RZ, UR5, PT, P0 ;  /* 0x00000005ff007c0c */ /* 0x000fcc000bf05300 */
[----:B------:R-:W3:Y:S07]  /*1d30*/  LDC.64 R60, c[0x0][0x408] ;  /* 0x00010200ff3c7b82 */ /* 0x000eee0000000a00 */
[----:B------:R-:W-:Y:S01]  /*1d40*/  @P0 IADD3 R6, P1, R34, UR4, RZ ;  /* 0x0000000422060c10 */ /* 0x000fe2000ff3e0ff */
[----:B------:R-:W4:Y:S03]  /*1d50*/  LDC R33, c[0x0][0x3f4] ;  /* 0x0000fd00ff217b82 */ /* 0x000f260000000800 */
[----:B------:R-:W-:-:S02]  /*1d60*/  @P0 IADD3.X R7, R32, UR5, RZ, P1, !PT ;  /* 0x0000000520070c10 */ /* 0x000fc40008ffe4ff */
[----:B------:R-:W2:Y:S04]  /*1d70*/  LDL.LU R32, [R1+0x10] ;  /* 0x0000100001207983 */ /* 0x000ea80000300800 */
[----:B------:R-:W2:Y:S04]  /*1d80*/  LDL R14, [R1+0x40] ;  /* 0x00004000010e7983 */ /* 0x000ea80000100800 */
[----:B------:R1:W2:Y:S01]  /*1d90*/  @P0 LDG.E R67, desc[UR40][R6.64] ;  /* 0x0000002806430981 */ /* 0x0002a2000c1e1900 */
[----:B------:R-:W1:Y:S01]  /*1da0*/  S2R R34, SR_TID.X ;  /* 0x0000000000227919 */ /* 0x000e620000002100 */
[----:B------:R-:W-:-:S02]  /*1db0*/  SHF.R.S32.HI R3, RZ, 0x1f, R154 ;  /* 0x0000001fff037819 */ /* 0x000fc4000001149a */
[----:B------:R-:W-:-:S03]  /*1dc0*/  SHF.R.S32.HI R153, RZ, 0x1f, R152 ;  /* 0x0000001fff997819 */ /* 0x000fc60000011498 */
[-C--:B0-----:R-:W-:Y:S02]  /*1dd0*/  IMAD R0, R3, R4.reuse, RZ ;  /* 0x0000000403007224 */ /* 0x081fe400078e02ff */
[----:B------:R-:W-:-:S04]  /*1de0*/  IMAD.WIDE.U32 R8, R154, R4, R152 ;  /* 0x000000049a087225 */ /* 0x000fc800078e0098 */
[C---:B------:R-:W-:Y:S02]  /*1df0*/  IMAD R13, R154.reuse, R5, R0 ;  /* 0x000000059a0d7224 */ /* 0x040fe400078e0200 */
[----:B------:R-:W-:Y:S01]  /*1e00*/  IMAD.WIDE.U32 R10, R154, R4, R16 ;  /* 0x000000049a0a7225 */ /* 0x000fe200078e0010 */
[----:B----4-:R-:W-:-:S03]  /*1e10*/  ISETP.GE.AND P0, PT, R16, R33, PT ;  /* 0x000000211000720c */ /* 0x010fc60003f06270 */
[----:B---3--:R-:W-:Y:S02]  /*1e20*/  IMAD R3, R3, R60, RZ ;  /* 0x0000003c03037224 */ /* 0x008fe400078e02ff */
[----:B------:R-:W-:Y:S02]  /*1e30*/  IMAD.IADD R9, R9, 0x1, R13 ;  /* 0x0000000109097824 */ /* 0x000fe400078e020d */
[----:B------:R-:W-:Y:S01]  /*1e40*/  IMAD.IADD R11, R13, 0x1, R11 ;  /* 0x000000010d0b7824 */ /* 0x000fe200078e020b */
[----:B-1----:R-:W-:Y:S02]  /*1e50*/  SHF.R.U32.HI R35, RZ, 0x7, R34 ;  /* 0x00000007ff237819 */ /* 0x002fe40000011622 */
[----:B-----5:R-:W-:Y:S01]  /*1e60*/  SHF.R.S32.HI R13, RZ, 0x1f, R24 ;  /* 0x0000001fff0d7819 */ /* 0x020fe20000011418 */
[----:B------:R-:W-:Y:S01]  /*1e70*/  IMAD R15, R154, R61, R3 ;  /* 0x0000003d9a0f7224 */ /* 0x000fe200078e0203 */
[----:B------:R-:W-:-:S03]  /*1e80*/  SEL R3, R33, RZ, P0 ;  /* 0x000000ff21037207 */ /* 0x000fc60000000000 */
[C---:B------:R-:W-:Y:S02]  /*1e90*/  IMAD R12, R13.reuse, R4, RZ ;  /* 0x000000040d0c7224 */ /* 0x040fe400078e02ff */
[----:B------:R-:W-:Y:S02]  /*1ea0*/  IMAD R13, R13, R60, RZ ;  /* 0x0000003c0d0d7224 */ /* 0x000fe400078e02ff */
[----:B------:R-:W-:Y:S01]  /*1eb0*/  IMAD.IADD R3, R16, 0x1, R3 ;  /* 0x0000000110037824 */ /* 0x000fe200078e0203 */
[----:B------:R-:W-:Y:S01]  /*1ec0*/  SHF.L.U64.HI R64, R4, 0x7, R5 ;  /* 0x0000000704407819 */ /* 0x000fe20000010205 */
[----:B------:R-:W-:Y:S01]  /*1ed0*/  IMAD.IADD R66, R66, 0x1, R31 ;  /* 0x0000000142427824 */ /* 0x000fe200078e021f */
[----:B------:R-:W-:Y:S01]  /*1ee0*/  SHF.L.U64.HI R62, R60, 0x7, R61 ;  /* 0x000000073c3e7819 */ /* 0x000fe2000001023d */
[----:B------:R-:W-:Y:S01]  /*1ef0*/  IMAD.WIDE.U32 R20, R24, R4, R8 ;  /* 0x0000000418147225 */ /* 0x000fe200078e0008 */
[----:B------:R-:W-:-:S03]  /*1f00*/  ISETP.NE.AND P6, PT, R35, 0x1, PT ;  /* 0x000000012300780c */ /* 0x000fc60003fc5270 */
[----:B------:R-:W-:Y:S01]  /*1f10*/  IMAD.WIDE.U32 R30, R24, R4, R10 ;  /* 0x00000004181e7225 */ /* 0x000fe200078e000a */
[----:B------:R-:W-:-:S03]  /*1f20*/  SHF.R.S32.HI R0, RZ, 0x1f, R3 ;  /* 0x0000001fff007819 */ /* 0x000fc60000011403 */
[----:B------:R-:W-:Y:S02]  /*1f30*/  IMAD.SHL.U32 R63, R4, 0x80, RZ ;  /* 0x00000080043f7824 */ /* 0x000fe400078e00ff */
[----:B------:R-:W-:Y:S01]  /*1f40*/  IMAD R13, R24, R61, R13 ;  /* 0x0000003d180d7224 */ /* 0x000fe200078e020d */
[----:B------:R-:W-:-:S04]  /*1f50*/  LEA.HI R0, R0, R3, RZ, 0x3 ;  /* 0x0000000300007211 */ /* 0x000fc800078f18ff */
[----:B------:R-:W-:Y:S02]  /*1f60*/  SHF.R.S32.HI R52, RZ, 0x3, R0 ;  /* 0x00000003ff347819 */ /* 0x000fe40000011400 */
[----:B------:R-:W-:Y:S01]  /*1f70*/  LOP3.LUT R10, R0, 0xfffffff8, RZ, 0xc0, !PT ;  /* 0xfffffff8000a7812 */ /* 0x000fe200078ec0ff */
[----:B------:R-:W-:Y:S05]  /*1f80*/  @!P6 WARPSYNC.ALL ;  /* 0x000000000000e948 */ /* 0x000fea0003800000 */
[----:B------:R-:W-:Y:S01]  /*1f90*/  IMAD.WIDE.U32 R48, R154, R60, R152 ;  /* 0x0000003c9a307225 */ /* 0x000fe200078e0098 */
[----:B------:R-:W-:-:S03]  /*1fa0*/  ULDC UR4, c[0x0][0x2f4] ;  /* 0x0000bd0000047ab9 */ /* 0x000fc60000000800 */
[----:B------:R-:W-:-:S04]  /*1fb0*/  IMAD.WIDE.U32 R6, R154, R60, R16 ;  /* 0x0000003c9a067225 */ /* 0x000fc800078e0010 */
[----:B------:R-:W-:Y:S02]  /*1fc0*/  IMAD.IADD R49, R49, 0x1, R15 ;  /* 0x0000000131317824 */ /* 0x000fe400078e020f */
[----:B------:R-:W-:Y:S02]  /*1fd0*/  IMAD.IADD R7, R15, 0x1, R7 ;  /* 0x000000010f077824 */ /* 0x000fe400078e0207 */
[C---:B------:R-:W-:Y:S02]  /*1fe0*/  IMAD R55, R24.reuse, R5, R12 ;  /* 0x0000000518377224 */ /* 0x040fe400078e020c */
[----:B------:R-:W-:-:S04]  /*1ff0*/  IMAD.WIDE.U32 R48, R24, R60, R48 ;  /* 0x0000003c18307225 */ /* 0x000fc800078e0030 */
[----:B------:R-:W-:Y:S01]  /*2000*/  IMAD.WIDE.U32 R50, R24, R60, R6 ;  /* 0x0000003c18327225 */ /* 0x000fe200078e0006 */
[----:B------:R-:W-:Y:S02]  /*2010*/  SHF.L.U32 R60, R60, 0x7, RZ ;  /* 0x000000073c3c7819 */ /* 0x000fe400000006ff */
[----:B------:R-:W-:Y:S01]  /*2020*/  ISETP.GE.AND P2, PT, R18, UR4, PT ;  /* 0x0000000412007c0c */ /* 0x000fe2000bf46270 */
[----:B------:R-:W-:Y:S01]  /*2030*/  IMAD.IADD R56, R21, 0x1, R55 ;  /* 0x0000000115387824 */ /* 0x000fe200078e0237 */
[----:B------:R-:W-:Y:S01]  /*2040*/  SHF.R.S32.HI R8, RZ, 0x1f, R10 ;  /* 0x0000001fff087819 */ /* 0x000fe2000001140a */
[----:B------:R-:W-:Y:S02]  /*2050*/  VIADD R76, R35, 0x8 ;  /* 0x00000008234c7836 */ /* 0x000fe40000000000 */
[----:B------:R-:W-:Y:S02]  /*2060*/  IMAD.SHL.U32 R58, R33, 0x2, RZ ;  /* 0x00000002213a7824 */ /* 0x000fe400078e00ff */
[----:B------:R-:W-:-:S02]  /*2070*/  IMAD.IADD R55, R55, 0x1, R31 ;  /* 0x0000000137377824 */ /* 0x000fc400078e021f */
[----:B------:R-:W-:Y:S02]  /*2080*/  IMAD.IADD R54, R49, 0x1, R13 ;  /* 0x0000000131367824 */ /* 0x000fe400078e020d */
[----:B------:R-:W-:Y:S02]  /*2090*/  IMAD.IADD R53, R13, 0x1, R51 ;  /* 0x000000010d357824 */ /* 0x000fe400078e0233 */
[C---:B--2---:R-:W-:Y:S01]  /*20a0*/  IMAD.SHL.U32 R65, R36.reuse, 0x40, RZ ;  /* 0x0000004024417824 */ /* 0x044fe200078e00ff */
[----:B------:R-:W-:Y:S01]  /*20b0*/  @!P6 BAR.SYNC.DEFER_BLOCKING 0x9, 0x100 ;  /* 0x024400000000eb1d */ /* 0x000fe20000010000 */
[----:B------:R-:W-:Y:S01]  /*20c0*/  LOP3.LUT P1, RZ, R36, 0x4, RZ, 0xc0, !PT ;  /* 0x0000000424ff7812 */ /* 0x000fe2000782c0ff */
[----:B------:R-:W-:-:S05]  /*20d0*/  VIADD R36, R34, 0xffffff80 ;  /* 0xffffff8022247836 */ /* 0x000fca0000000000 */
[----:B------:R-:W-:-:S04]  /*20e0*/  SHF.R.S32.HI R34, RZ, 0x1f, R36 ;  /* 0x0000001fff227819 */ /* 0x000fc80000011424 */
[----:B------:R-:W-:-:S04]  /*20f0*/  LEA.HI R34, R34, R36, RZ, 0x2 ;  /* 0x0000002422227211 */ /* 0x000fc800078f10ff */
[----:B------:R-:W-:Y:S02]  /*2100*/  LOP3.LUT R34, R34, 0xfffffffc, RZ, 0xc0, !PT ;  /* 0xfffffffc22227812 */ /* 0x000fe400078ec0ff */
[----:B------:R-:W-:-:S03]  /*2110*/  LOP3.LUT R32, R32, 0xfffffffd, RZ, 0xc0, !PT ;  /* 0xfffffffd20207812 */ /* 0x000fc600078ec0ff */
[----:B------:R-:W-:Y:S01]  /*2120*/  IMAD.IADD R34, R36, 0x1, -R34 ;  /* 0x0000000124227824 */ /* 0x000fe200078e0a22 */
[----:B------:R-:W-:-:S03]  /*2130*/  @P1 LOP3.LUT R32, R32, 0x2, RZ, 0xfc, !PT ;  /* 0x0000000220201812 */ /* 0x000fc600078efcff */
[----:B------:R-:W-:Y:S01]  /*2140*/  IMAD R59, R34, 0x60, R154 ;  /* 0x00000060223b7824 */ /* 0x000fe200078e029a */
[----:B------:R-:W-:Y:S01]  /*2150*/  LOP3.LUT R65, R65, 0x1c0, RZ, 0xc0, !PT ;  /* 0x000001c041417812 */ /* 0x000fe200078ec0ff */
[----:B------:R0:W-:Y:S01]  /*2160*/  STL [R1+0x10], R32 ;  /* 0x0000102001007387 */ /* 0x0001e20000100800 */
[----:B------:R-:W-:Y:S02]  /*2170*/  IADD3 R34, R154, 0x60, RZ ;  /* 0x000000609a227810 */ /* 0x000fe40007ffe0ff */
[----:B------:R-:W-:Y:S02]  /*2180*/  SHF.R.U32.HI R61, RZ, 0x3, R65 ;  /* 0x00000003ff3d7819 */ /* 0x000fe40000011641 */
[----:B------:R-:W-:Y:S02]  /*2190*/  LOP3.LUT R4, R65, 0x18, R16, 0xf8, !PT ;  /* 0x0000001841047812 */ /* 0x000fe400078ef810 */
[----:B0-----:R-:W-:Y:S01]  /*21a0*/  SHF.R.S32.HI R32, RZ, 0x1f, R36 ;  /* 0x0000001fff207819 */ /* 0x001fe20000011424 */
[----:B------:R-:W-:-:S03]  /*21b0*/  IMAD.SHL.U32 R34, R34, 0x40, RZ ;  /* 0x0000004022227824 */ /* 0x000fc600078e00ff */
[----:B------:R-:W-:Y:S02]  /*21c0*/  LEA.HI R32, R32, R36, RZ, 0x5 ;  /* 0x0000002420207211 */ /* 0x000fe400078f28ff */
[----:B------:R-:W-:Y:S02]  /*21d0*/  LOP3.LUT R4, R4, R61, RZ, 0x3c, !PT ;  /* 0x0000003d04047212 */ /* 0x000fe400078e3cff */
[----:B------:R-:W-:Y:S02]  /*21e0*/  SHF.R.S32.HI R32, RZ, 0x5, R32 ;  /* 0x00000005ff207819 */ /* 0x000fe40000011420 */
[----:B------:R-:W-:-:S03]  /*21f0*/  LOP3.LUT R34, R34, 0x1c0, RZ, 0xc0, !PT ;  /* 0x000001c022227812 */ /* 0x000fc600078ec0ff */
[----:B------:R-:W-:Y:S01]  /*2200*/  IMAD R57, R32, 0x200, R4 ;  /* 0x0000020020397824 */ /* 0x000fe200078e0204 */
[--C-:B------:R-:W-:Y:S02]  /*2210*/  LOP3.LUT R4, R65, 0x38, R0.reuse, 0xf8, !PT ;  /* 0x0000003841047812 */ /* 0x100fe400078ef800 */
[----:B------:R-:W-:Y:S01]  /*2220*/  LOP3.LUT R0, R34, 0x38, R0, 0xf8, !PT ;  /* 0x0000003822007812 */ /* 0x000fe200078ef800 */
[----:B------:R-:W-:-:S04]  /*2230*/  VIADD R34, R154, 0x60 ;  /* 0x000000609a227836 */ /* 0x000fc80000000000 */
[----:B------:R-:W-:-:S05]  /*2240*/  IMAD.SHL.U32 R34, R34, 0x40, RZ ;  /* 0x0000004022227824 */ /* 0x000fca00078e00ff */
[----:B------:R-:W-:-:S04]  /*2250*/  LOP3.LUT R34, R34, 0x1c0, RZ, 0xc0, !PT ;  /* 0x000001c022227812 */ /* 0x000fc800078ec0ff */
[----:B------:R-:W-:Y:S02]  /*2260*/  SHF.R.U32.HI R34, RZ, 0x3, R34 ;  /* 0x00000003ff227819 */ /* 0x000fe40000011622 */
[----:B------:R-:W-:Y:S02]  /*2270*/  LOP3.LUT R3, R4, R61, RZ, 0x3c, !PT ;  /* 0x0000003d04037212 */ /* 0x000fe400078e3cff */
[----:B------:R-:W-:Y:S02]  /*2280*/  LOP3.LUT R0, R0, R34, RZ, 0x3c, !PT ;  /* 0x0000002200007212 */ /* 0x000fe400078e3cff */
[----:B------:R-:W-:Y:S01]  /*2290*/  ISETP.GE.AND P1, PT, R16, UR4, PT ;  /* 0x0000000410007c0c */ /* 0x000fe2000bf26270 */
[----:B------:R-:W-:Y:S01]  /*22a0*/  IMAD R3, R32, 0x200, R3 ;  /* 0x0000020020037824 */ /* 0x000fe200078e0203 */
[----:B------:R-:W-:Y:S01]  /*22b0*/  SHF.R.S32.HI R9, RZ, 0x1f, R67 ;  /* 0x0000001fff097819 */ /* 0x000fe20000011443 */
[----:B------:R-:W-:-:S10]  /*22c0*/  IMAD.IADD R0, R14, 0x1, R0 ;  /* 0x000000010e007824 */ /* 0x000fd400078e0200 */
.L_x_2727:
[----:B--2---:R-:W2:Y:S01]  /*22d0*/  LDL R33, [R1+0x3c] ;  /* 0x00003c0001217983 */ /* 0x004ea20000100800 */
[----:B0-----:R-:W0:Y:S03]  /*22e0*/  LDC R72, c[0x0][0x430] ;  /* 0x00010c00ff487b82 */ /* 0x001e260000000800 */
[----:B------:R-:W3:Y:S01]  /*22f0*/  LDL.LU R15, [R1+0x10] ;  /* 0x00001000010f7983 */ /* 0x000ee20000300800 */
[----:B------:R-:W-:Y:S02]  /*2300*/  VIADD R27, R27, 0xffffffff ;  /* 0xffffffff1b1b7836 */ /* 0x000fe40000000000 */
[----:B------:R-:W-:Y:S02]  /*2310*/  IMAD.MOV.U32 R71, RZ, RZ, RZ ;  /* 0x000000ffff477224 */ /* 0x000fe400078e00ff */
[----:B------:R-:W-:Y:S01]  /*2320*/  IMAD R4, R27, 0x80, R59 ;  /* 0x000000801b047824 */ /* 0x000fe200078e023b */
[----:B------:R-:W1:Y:S03]  /*2330*/  LDC R78, c[0x0][0x3f4] ;  /* 0x0000fd00ff4e7b82 */ /* 0x000e660000000800 */
[----:B------:R-:W-:Y:S01]  /*2340*/  IMAD.IADD R32, R66, 0x1, R4 ;  /* 0x0000000142207824 */ /* 0x000fe200078e0204 */
[----:B------:R-:W-:-:S03]  /*2350*/  ISETP.GE.AND P3, PT, R4, R25, PT ;  /* 0x000000190400720c */ /* 0x000fc60003f66270 */
[----:B------:R-:W-:Y:S01]  /*2360*/  IMAD.MOV.U32 R12, RZ, RZ, R32 ;  /* 0x000000ffff0c7224 */ /* 0x000fe200078e0020 */
[----:B------:R-:W-:Y:S02]  /*2370*/  ISETP.GT.OR P3, PT, R59, 0x7f, P3 ;  /* 0x0000007f3b00780c */ /* 0x000fe40001f64670 */
[----:B0-----:R-:W-:-:S11]  /*2380*/  ISETP.NE.AND P4, PT, R72, 0x1, PT ;  /* 0x000000014800780c */ /* 0x001fd60003f85270 */
[----:B------:R-:W0:Y:S08]  /*2390*/  @!P3 LDC.64 R6, c[0x0][0x428] ;  /* 0x00010a00ff06bb82 */ /* 0x000e300000000a00 */
[----:B----4-:R-:W4:Y:S08]  /*23a0*/  @P4 LDC R11, c[0x0][0x434] ;  /* 0x00010d00ff0b4b82 */ /* 0x010f300000000800 */
[----:B------:R-:W1:Y:S08]  /*23b0*/  @P4 LDC R14, c[0x0][0x438] ;  /* 0x00010e00ff0e4b82 */ /* 0x000e700000000800 */
[----:B------:R-:W0:Y:S01]  /*23c0*/  @!P3 LDC.64 R4, c[0x0][0x418] ;  /* 0x00010600ff04bb82 */ /* 0x000e220000000a00 */
[----:B----4-:R-:W-:-:S05]  /*23d0*/  @P4 IMAD.HI.U32 R11, R32, R11, RZ ;  /* 0x0000000b200b4227 */ /* 0x010fca00078e00ff */
[----:B-1----:R-:W-:Y:S01]  /*23e0*/  @P4 SHF.R.U32.HI R12, RZ, R14, R11 ;  /* 0x0000000eff0c4219 */ /* 0x002fe2000001160b */
[----:B0-----:R-:W-:-:S03]  /*23f0*/  @!P3 IMAD R14, R9, R6, RZ ;  /* 0x00000006090eb224 */ /* 0x001fc600078e02ff */
[----:B------:R-:W-:Y:S01]  /*2400*/  @!P3 SHF.R.S32.HI R13, RZ, 0x1f, R12 ;  /* 0x0000001fff0db819 */ /* 0x000fe2000001140c */
[C---:B------:R-:W-:Y:S02]  /*2410*/  @!P3 IMAD R11, R67.reuse, R7, R14 ;  /* 0x00000007430bb224 */ /* 0x040fe400078e020e */
[----:B------:R-:W-:-:S05]  /*2420*/  @!P3 IMAD.WIDE.U32 R6, R67, R6, R12 ;  /* 0x000000064306b225 */ /* 0x000fca00078e000c */
[----:B------:R-:W-:Y:S02]  /*2430*/  @!P3 IADD3 R7, R7, R11, RZ ;  /* 0x0000000b0707b210 */ /* 0x000fe40007ffe0ff */
[----:B------:R-:W-:-:S04]  /*2440*/  @!P3 LEA R4, P4, R6, R4, 0x2 ;  /* 0x000000040604b211 */ /* 0x000fc800078810ff */
        /* <DEDUP_REMOVED lines=13> */
[----:B------:R-:W-:-:S03]  /*2520*/  ISETP.GE.AND P3, PT, R78, 0x1, PT ;  /* 0x000000014e00780c */ /* 0x000fc60003f66270 */
[----:B------:R0:W-:Y:S02]  /*2530*/  STL [R1+0x10], R15 ;  /* 0x0000100f01007387 */ /* 0x0001e40000100800 */
[----:B------:R-:W-:-:S04]  /*2540*/  @P5 VIADD R69, R7, 0xffffffe0 ;  /* 0xffffffe007455836 */ /* 0x000fc80000000000 */
[----:B------:R-:W-:-:S04]  /*2550*/  IMAD R69, R69, 0x2, R26 ;  /* 0x0000000245457824 */ /* 0x000fc800078e021a */
[----:B0-----:R-:W-:Y:S05]  /*2560*/  @!P3 BRA `(.L_x_2673) ;  /* 0x0000002c006cb947 */ /* 0x001fea0003800000 */
        /* <DEDUP_REMOVED lines=8> */
[----:B------:R-:W-:Y:S01]  /*25f0*/  IMAD.WIDE.U32 R14, R63, R27, RZ ;  /* 0x0000001b3f0e7225 */ /* 0x000fe200078e00ff */
[----:B------:R-:W-:-:S03]  /*2600*/  VIMNMX R75, R75, 0x80, PT ;  /* 0x000000804b4b7848 */ /* 0x000fc60003fe0100 */
[----:B------:R-:W-:Y:S02]  /*2610*/  IMAD R6, R74, UR4, RZ ;  /* 0x000000044a067c24 */ /* 0x000fe4000f8e02ff */
[----:B------:R-:W-:Y:S02]  /*2620*/  IMAD.IADD R5, R5, 0x1, R7 ;  /* 0x0000000105057824 */ /* 0x000fe400078e0207 */
[C---:B------:R-:W-:Y:S01]  /*2630*/  IMAD R7, R71.reuse, UR5, R6 ;  /* 0x0000000547077c24 */ /* 0x040fe2000f8e0206 */
[----:B------:R-:W-:Y:S01]  /*2640*/  SHF.R.S32.HI R6, RZ, 0x1f, R27 ;  /* 0x0000001fff067819 */ /* 0x000fe2000001141b */
[----:B------:R-:W-:Y:S01]  /*2650*/  IMAD.WIDE.U32 R4, R71, UR4, R4 ;  /* 0x0000000447047c25 */ /* 0x000fe2000f8e0004 */
[----:B------:R-:W-:-:S03]  /*2660*/  ULDC.64 UR4, c[0x0][0x308] ;  /* 0x0000c20000047ab9 */ /* 0x000fc60000000a00 */
[----:B------:R-:W-:Y:S02]  /*2670*/  IMAD.IADD R5, R5, 0x1, R7 ;  /* 0x0000000105057824 */ /* 0x000fe400078e0207 */
[----:B------:R-:W-:Y:S02]  /*2680*/  IMAD R7, R64, R27, RZ ;  /* 0x0000001b40077224 */ /* 0x000fe400078e02ff */
[----:B------:R-:W-:-:S04]  /*2690*/  IMAD.WIDE.U32 R4, R23, UR4, R4 ;  /* 0x0000000417047c25 */ /* 0x000fc8000f8e0004 */
[----:B------:R-:W-:Y:S01]  /*26a0*/  IMAD R85, R23, UR5, R5 ;  /* 0x0000000517557c24 */ /* 0x000fe2000f8e0205 */
[----:B------:R-:W-:Y:S01]  /*26b0*/  ULDC.64 UR4, c[0x0][0x2e8] ;  /* 0x0000ba0000047ab9 */ /* 0x000fe20000000a00 */
[----:B------:R-:W-:Y:S01]  /*26c0*/  IMAD R5, R62, R27, RZ ;  /* 0x0000001b3e057224 */ /* 0x000fe200078e02ff */
[----:B------:R-:W-:Y:S01]  /*26d0*/  LEA R84, P3, R4, UR4, 0x1 ;  /* 0x0000000404547c11 */ /* 0x000fe2000f8608ff */
[----:B------:R-:W-:Y:S01]  /*26e0*/  ULDC.U8 UR4, c[0x0][0x410] ;  /* 0x0001040000047ab9 */ /* 0x000fe20000000000 */
[----:B------:R-:W-:Y:S02]  /*26f0*/  IMAD R7, R6, R63, R7 ;  /* 0x0000003f06077224 */ /* 0x000fe400078e0207 */
[----:B------:R-:W-:Y:S01]  /*2700*/  LEA.HI.X R85, R4, UR5, R85, 0x1, P3 ;  /* 0x0000000504557c11 */ /* 0x000fe200098f0c55 */
[----:B------:R-:W-:Y:S01]  /*2710*/  IMAD R5, R6, R60, R5 ;  /* 0x0000003c06057224 */ /* 0x000fe200078e0205 */
[----:B------:R-:W-:Y:S01]  /*2720*/  ISETP.NE.AND P3, PT, RZ, UR4, PT ;  /* 0x00000004ff007c0c */ /* 0x000fe2000bf65270 */
[----:B------:R-:W-:Y:S01]  /*2730*/  IMAD.WIDE.U32 R12, R60, R27, RZ ;  /* 0x0000001b3c0c7225 */ /* 0x000fe200078e00ff */
[----:B------:R-:W-:-:S03]  /*2740*/  IADD3 R77, R15, R7, RZ ;  /* 0x000000070f4d7210 */ /* 0x000fc60007ffe0ff */
[----:B------:R-:W-:-:S08]  /*2750*/  IMAD.IADD R11, R13, 0x1, R5 ;  /* 0x000000010d0b7824 */ /* 0x000fd000078e0205 */
[----:B------:R-:W-:Y:S05]  /*2760*/  @!P3 BRA `(.L_x_2674) ;  /* 0x000000140068b947 */ /* 0x000fea0003800000 */
[----:B------:R0:W5:Y:S01]  /*2770*/  LDL R80, [R1+0x4] ;  /* 0x0000040001507983 */ /* 0x0001620000100800 */
        /* <DEDUP_REMOVED lines=31> */
.L_x_2676:
[----:B------:R-:W-:Y:S05]  /*2970*/  BSYNC B1 ;  /* 0x0000000000017941 */ /* 0x000fea0003800000 */
.L_x_2675:
        /* <DEDUP_REMOVED lines=34> */
.L_x_2678:
[----:B------:R-:W-:Y:S05]  /*2ba0*/  BSYNC B1 ;  /* 0x0000000000017941 */ /* 0x000fea0003800000 */
.L_x_2677:
[----:B0-----:R-:W-:Y:S01]  /*2bb0*/  IMAD.MOV.U32 R4, RZ, RZ, R44 ;  /* 0x000000ffff047224 */ /* 0x001fe200078e002c */
[----:B------:R-:W-:Y:S01]  /*2bc0*/  MOV R5, R45 ;  /* 0x0000002d00057202 */ /* 0x000fe20000000f00 */
[----:B------:R-:W-:Y:S01]  /*2bd0*/  IMAD.MOV.U32 R6, RZ, RZ, R46 ;  /* 0x000000ffff067224 */ /* 0x000fe200078e002e */
[----:B------:R-:W-:Y:S01]  /*2be0*/  ISETP.NE.AND P5, PT, R157, 0x3, PT ;  /* 0x000000039d00780c */ /* 0x000fe20003fa5270 */
[----:B------:R-:W-:Y:S01]  /*2bf0*/  IMAD.MOV.U32 R7, RZ, RZ, R47 ;  /* 0x000000ffff077224 */ /* 0x000fe200078e002f */
[----:B------:R-:W-:Y:S01]  /*2c00*/  PRMT R80, R80, 0x5410, R4 ;  /* 0x0000541050507816 */ /* 0x000fe20000000004 */
[----:B------:R-:W-:Y:S01]  /*2c10*/  IMAD.MOV.U32 R4, RZ, RZ, R42 ;  /* 0x000000ffff047224 */ /* 0x000fe200078e002a */
[----:B------:R-:W-:Y:S01]  /*2c20*/  PRMT R81, R81, 0x5410, R5 ;  /* 0x0000541051517816 */ /* 0x000fe20000000005 */
        /* <DEDUP_REMOVED lines=16> */
[----:B------:R-:W-:Y:S02]  /*2d30*/  MOV R5, R35 ;  /* 0x0000002300057202 */ /* 0x000fe40000000f00 */
[----:B------:R-:W-:Y:S02]  /*2d40*/  PRMT R95, R68, 0x7610, R95 ;  /* 0x00007610445f7816 */ /* 0x000fe4000000005f */
[----:B------:R-:W-:Y:S02]  /*2d50*/  PRMT R94, R79, 0x7610, R94 ;  /* 0x000076104f5e7816 */ /* 0x000fe4000000005e */
[----:B------:R-:W-:Y:S02]  /*2d60*/  PRMT R86, R4, 0x7610, R86 ;  /* 0x0000761004567816 */ /* 0x000fe40000000056 */
[----:B------:R-:W-:Y:S02]  /*2d70*/  PRMT R87, R5, 0x7610, R87 ;  /* 0x0000761005577816 */ /* 0x000fe40000000057 */
[----:B------:R-:W-:-:S02]  /*2d80*/  PRMT R90, R6, 0x7610, R90 ;  /* 0x00007610065a7816 */ /* 0x000fc4000000005a */
[----:B------:R-:W-:Y:S01]  /*2d90*/  PRMT R91, R7, 0x7610, R91 ;  /* 0x00007610075b7816 */ /* 0x000fe2000000005b */
[----:B------:R-:W-:Y:S06]  /*2da0*/  @!P5 BRA `(.L_x_2679) ;  /* 0x000000000004d947 */ /* 0x000fec0003800000 */
[----:B------:R-:W-:Y:S01]  /*2db0*/  BPT.TRAP 0x1 ;  /* 0x000000040000795c */ /* 0x000fe20000300000 */
.L_x_2679:
[----:B------:R-:W2:Y:S01]  /*2dc0*/  LDL R4, [R1] ;  /* 0x0000000001047983 */ /* 0x000ea20000100800 */
[----:B------:R-:W-:Y:S01]  /*2dd0*/  IMAD R68, R19, 0x8, R2 ;  /* 0x0000000813447824 */ /* 0x000fe200078e0202 */
[----:B------:R-:W-:Y:S01]  /*2de0*/  BSSY B1, `(.L_x_2680) ;  /* 0x0000004000017945 */ /* 0x000fe20003800000 */
[----:B--2---:R-:W-:-:S04]  /*2df0*/  SHF.L.U32 R77, R4, 0x1f, RZ ;  /* 0x0000001f044d7819 */ /* 0x004fc800000006ff */
[----:B------:R-:W0:Y:S02]  /*2e00*/  SYNCS.PHASECHK.TRANS64.TRYWAIT P6, [R68+URZ+0x16890], R77 ;  /* 0x0168904d440075a7 */ /* 0x000e2400080c017f */
[----:B0-----:R-:W-:Y:S05]  /*2e10*/  @!P6 BRA `(.L_x_2681) ;  /* 0x0000019000c4e947 */ /* 0x001fea0003800000 */
.L_x_2935:
[----:B------:R-:W-:Y:S05]  /*2e20*/  BSYNC B1 ;  /* 0x0000000000017941 */ /* 0x000fea0003800000 */
.L_x_2680:
[----:B------:R-:W-:-:S03]  /*2e30*/  UMOV UR4, 0xffffffff ;  /* 0xffffffff00047882 */ /* 0x000fc60000000000 */
[----:B------:R-:W-:Y:S05]  /*2e40*/  BRA.DIV UR4, `(.L_x_2682) ;  /* 0x0000019204cc7947 */ /* 0x000fea000b800000 */
[----:B------:R1:W2:Y:S04]  /*2e50*/  SHFL.IDX PT, R79, R85, RZ, 0x1c1f ;  /* 0x001c1fff554f7589 */ /* 0x0002a800000e0000 */
[----:B------:R1:W3:Y:S02]  /*2e60*/  SHFL.IDX PT, R14, R84, RZ, 0x1c1f ;  /* 0x001c1fff540e7589 */ /* 0x0002e400000e0000 */
.L_x_2939:
        /* <DEDUP_REMOVED lines=10> */
[----:B------:R-:W-:Y:S01]  /*2f10*/  SHF.R.U64 R97, R46, 0x10, R47 ;  /* 0x000000102e617819 */ /* 0x000fe2000000122f */
[----:B0-----:R-:W-:Y:S01]  /*2f20*/  IMAD.U32 R15, R6, 0x10000, RZ ;  /* 0x00010000060f7824 */ /* 0x001fe200078e00ff */
[----:B------:R-:W-:Y:S02]  /*2f30*/  SHF.R.U64 R44, R44, 0x10, R45 ;  /* 0x000000102c2c7819 */ /* 0x000fe4000000122d */
[----:B------:R-:W-:Y:S02]  /*2f40*/  PRMT R97, R98, 0x5410, R97 ;  /* 0x0000541062617816 */ /* 0x000fe40000000061 */
[----:B------:R-:W-:Y:S02]  /*2f50*/  SHF.R.U32.HI R100, RZ, 0x10, R47 ;  /* 0x00000010ff647819 */ /* 0x000fe4000001162f */
[----:B------:R-:W-:Y:S02]  /*2f60*/  PRMT R46, R80, 0x5432, R44 ;  /* 0x00005432502e7816 */ /* 0x000fe4000000002c */
[----:B------:R-:W-:-:S02]  /*2f70*/  SHF.R.U32.HI R96, RZ, 0x10, R45 ;  /* 0x00000010ff607819 */ /* 0x000fc4000001162d */
[----:B------:R-:W-:Y:S02]  /*2f80*/  LOP3.LUT R44, R5, 0xffff0000, RZ, 0xc0, !PT ;  /* 0xffff0000052c7812 */ /* 0x000fe400078ec0ff */
[----:B------:R-:W-:Y:S02]  /*2f90*/  LOP3.LUT R99, R97, 0xffff0000, RZ, 0xc0, !PT ;  /* 0xffff000061637812 */ /* 0x000fe400078ec0ff */
[----:B------:R-:W-:Y:S02]  /*2fa0*/  PRMT R100, R86, 0x5432, R100 ;  /* 0x0000543256647816 */ /* 0x000fe40000000064 */
[----:B------:R-:W-:Y:S01]  /*2fb0*/  LOP3.LUT R47, R46, 0xffff0000, RZ, 0xc0, !PT ;  /* 0xffff00002e2f7812 */ /* 0x000fe200078ec0ff */
[----:B------:R-:W-:Y:S01]  /*2fc0*/  FMUL.FTZ R104, R44, R99 ;  /* 0x000000632c687220 */ /* 0x000fe20000410000 */
[----:B------:R-:W-:Y:S01]  /*2fd0*/  PRMT R96, R81, 0x5432, R96 ;  /* 0x0000543251607816 */ /* 0x000fe20000000060 */
[----:B------:R-:W-:Y:S01]  /*2fe0*/  IMAD.U32 R102, R100, 0x10000, RZ ;  /* 0x0001000064667824 */ /* 0x000fe200078e00ff */
[----:B------:R-:W-:Y:S01]  /*2ff0*/  LOP3.LUT R45, R6, 0xffff0000, RZ, 0xc0, !PT ;  /* 0xffff0000062d7812 */ /* 0x000fe200078ec0ff */
[C---:B------:R-:W-:Y:S01]  /*3000*/  IMAD.U32 R6, R7.reuse, 0x10000, RZ ;  /* 0x0001000007067824 */ /* 0x040fe200078e00ff */
[----:B------:R-:W-:Y:S01]  /*3010*/  LOP3.LUT R11, R7, 0xffff0000, RZ, 0xc0, !PT ;  /* 0xffff0000070b7812 */ /* 0x000fe200078ec0ff */
[----:B------:R-:W-:-:S02]  /*3020*/  IMAD.U32 R7, R5, 0x10000, RZ ;  /* 0x0001000005077824 */ /* 0x000fc400078e00ff */
[-C--:B------:R-:W-:Y:S01]  /*3030*/  FMUL.FTZ R44, R44, R47.reuse ;  /* 0x0000002f2c2c7220 */ /* 0x080fe20000410000 */
[----:B------:R-:W-:Y:S02]  /*3040*/  IMAD.U32 R98, R96, 0x10000, RZ ;  /* 0x0001000060627824 */ /* 0x000fe400078e00ff */
[----:B------:R-:W-:Y:S01]  /*3050*/  FMUL.FTZ R106, R45, R102 ;  /* 0x000000662d6a7220 */ /* 0x000fe20000410000 */
[C---:B------:R-:W-:Y:S01]  /*3060*/  FFMA.FTZ R104, R7.reuse, R47, -R104 ;  /* 0x0000002f07687223 */ /* 0x040fe20000010868 */
[C---:B------:R-:W-:Y:S02]  /*3070*/  IMAD.U32 R5, R4.reuse, 0x10000, RZ ;  /* 0x0001000004057824 */ /* 0x040fe400078e00ff */
[----:B------:R-:W-:Y:S01]  /*3080*/  FFMA.FTZ R7, R7, R99, R44 ;  /* 0x0000006307077223 */ /* 0x000fe2000001002c */
[----:B------:R-:W-:Y:S01]  /*3090*/  LOP3.LUT R4, R4, 0xffff0000, RZ, 0xc0, !PT ;  /* 0xffff000004047812 */ /* 0x000fe200078ec0ff */
[-C--:B------:R-:W-:Y:S01]  /*30a0*/  FMUL.FTZ R44, R45, R98.reuse ;  /* 0x000000622d2c7220 */ /* 0x080fe20000410000 */
[----:B------:R-:W-:Y:S01]  /*30b0*/  LOP3.LUT R100, R100, 0xffff0000, RZ, 0xc0, !PT ;  /* 0xffff000064647812 */ /* 0x000fe200078ec0ff */
[----:B------:R-:W-:Y:S01]  /*30c0*/  IMAD.U32 R46, R46, 0x10000, RZ ;  /* 0x000100002e2e7824 */ /* 0x000fe200078e00ff */
[----:B------:R-:W-:Y:S01]  /*30d0*/  SHF.L.U32 R97, R97, 0x10, RZ ;  /* 0x0000001061617819 */ /* 0x000fe200000006ff */
[C---:B------:R-:W-:Y:S01]  /*30e0*/  FFMA.FTZ R106, R15.reuse, R98, -R106 ;  /* 0x000000620f6a7223 */ /* 0x040fe2000001086a */
[----:B------:R-:W-:Y:S01]  /*30f0*/  LOP3.LUT R96, R96, 0xffff0000, RZ, 0xc0, !PT ;  /* 0xffff000060607812 */ /* 0x000fe200078ec0ff */
[----:B------:R-:W-:Y:S01]  /*3100*/  FFMA.FTZ R15, R15, R102, R44 ;  /* 0x000000660f0f7223 */ /* 0x000fe2000001002c */
[C---:B------:R-:W-:Y:S01]  /*3110*/  FMUL.FTZ R45, R11.reuse, R100 ;  /* 0x000000640b2d7220 */ /* 0x040fe20000410000 */
[CC--:B------:R-:W-:Y:S01]  /*3120*/  FMUL.FTZ R44, R4.reuse, R97.reuse ;  /* 0x00000061042c7220 */ /* 0x0c0fe20000410000 */
[----:B------:R-:W-:Y:S01]  /*3130*/  FMUL.FTZ R4, R4, R46 ;  /* 0x0000002e04047220 */ /* 0x000fe20000410000 */
[-C--:B------:R-:W-:Y:S01]  /*3140*/  FMUL.FTZ R11, R11, R96.reuse ;  /* 0x000000600b0b7220 */ /* 0x080fe20000410000 */
[C---:B------:R-:W-:Y:S01]  /*3150*/  FFMA.FTZ R45, R6.reuse, R96, -R45 ;  /* 0x00000060062d7223 */ /* 0x040fe2000001082d */
[C---:B------:R-:W-:Y:S01]  /*3160*/  FFMA.FTZ R44, R5.reuse, R46, -R44 ;  /* 0x0000002e052c7223 */ /* 0x040fe2000001082c */
[----:B------:R-:W-:Y:S01]  /*3170*/  FFMA.FTZ R5, R5, R97, R4 ;  /* 0x0000006105057223 */ /* 0x000fe20000010004 */
[----:B------:R-:W-:Y:S01]  /*3180*/  FFMA.FTZ R6, R6, R100, R11 ;  /* 0x0000006406067223 */ /* 0x000fe2000001000b */
[----:B------:R-:W-:-:S03]  /*3190*/  F2FP.BF16.F32.PACK_AB R104, R7, R104 ;  /* 0x000000680768723e */ /* 0x000fc600000010ff */
[----:B------:R-:W-:Y:S02]  /*31a0*/  F2FP.BF16.F32.PACK_AB R4, R5, R44 ;  /* 0x0000002c0504723e */ /* 0x000fe400000010ff */
[----:B------:R-:W-:Y:S01]  /*31b0*/  F2FP.BF16.F32.PACK_AB R7, R6, R45 ;  /* 0x0000002d0607723e */ /* 0x000fe200000010ff */
[----:B------:R-:W-:Y:S01]  /*31c0*/  IMAD.MOV.U32 R5, RZ, RZ, R104 ;  /* 0x000000ffff057224 */ /* 0x000fe200078e0068 */
[----:B------:R-:W-:-:S07]  /*31d0*/  F2FP.BF16.F32.PACK_AB R6, R15, R106 ;  /* 0x0000006a0f06723e */ /* 0x000fce00000010ff */
.L_x_2688:
[----:B------:R-:W-:Y:S05]  /*31e0*/  BSYNC B3 ;  /* 0x0000000000037941 */ /* 0x000fea0003800000 */
.L_x_2687:
[----:B0-----:R4:W-:Y:S02]  /*31f0*/  ST.E.128 desc[UR40][R12.64], R4 ;  /* 0x000000040c007985 */ /* 0x0019e4000c101d28 */
.L_x_2686:
[----:B------:R-:W-:Y:S05]  /*3200*/  BSYNC B2 ;  /* 0x0000000000027941 */ /* 0x000fea0003800000 */
.L_x_2685:
[----:B------:R-:W-:Y:S05]  /*3210*/  @P2 BRA `(.L_x_2684) ;  /* 0x0000000000dc2947 */ /* 0x000fea0003800000 */
[----:B------:R-:W5:Y:S01]  /*3220*/  LDL R11, [R1+0x4] ;  /* 0x00000400010b7983 */ /* 0x000f620000100800 */
[C---:B---34-:R-:W-:Y:S01]  /*3230*/  LEA R12, P3, R18.reuse, R14, 0x1 ;  /* 0x0000000e120c7211 */ /* 0x058fe200078608ff */
[----:B------:R-:W-:Y:S02]  /*3240*/  BSSY B2, `(.L_x_2689) ;  /* 0x0000033000027945 */ /* 0x000fe40003800000 */
[----:B------:R3:W4:Y:S01]  /*3250*/  LDS.128 R4, [R69+0xe000] ;  /* 0x00e0000045047984 */ /* 0x0007220000000c00 */
[----:B--2---:R-:W-:Y:S02]  /*3260*/  LEA.HI.X R13, R18, R79, R156, 0x1, P3 ;  /* 0x0000004f120d7211 */ /* 0x004fe400018f0c9c */
[----:B-----5:R-:W-:-:S13]  /*3270*/  ISETP.GE.AND P3, PT, R11, R78, PT ;  /* 0x0000004e0b00720c */ /* 0x020fda0003f66270 */
[----:B---34-:R-:W-:Y:S05]  /*3280*/  @P3 BRA `(.L_x_2690) ;  /* 0x0000000000b83947 */ /* 0x018fea0003800000 */
[----:B------:R-:W-:Y:S01]  /*3290*/  SHF.R.U64 R44, R40, 0x10, R41 ;  /* 0x00000010282c7819 */ /* 0x000fe20000001229 */
[----:B------:R-:W-:Y:S01]  /*32a0*/  IMAD.U32 R15, R7, 0x10000, RZ ;  /* 0x00010000070f7824 */ /* 0x000fe200078e00ff */
[--C-:B------:R-:W-:Y:S01]  /*32b0*/  SHF.R.U64 R42, R42, 0x10, R43.reuse ;  /* 0x000000102a2a7819 */ /* 0x100fe2000000122b */
[----:B------:R-:W-:Y:S01]  /*32c0*/  IMAD.U32 R11, R6, 0x10000, RZ ;  /* 0x00010000060b7824 */ /* 0x000fe200078e00ff */
[----:B------:R-:W-:Y:S02]  /*32d0*/  SHF.R.U32.HI R43, RZ, 0x10, R43 ;  /* 0x00000010ff2b7819 */ /* 0x000fe4000001162b */
[----:B------:R-:W-:Y:S02]  /*32e0*/  SHF.R.U32.HI R41, RZ, 0x10, R41 ;  /* 0x00000010ff297819 */ /* 0x000fe40000011629 */
        /* <DEDUP_REMOVED lines=10> */
[----:B------:R-:W-:-:S02]  /*3390*/  LOP3.LUT R41, R95, 0xffff0000, RZ, 0xc0, !PT ;  /* 0xffff00005f297812 */ /* 0x000fc400078ec0ff */
[----:B------:R-:W-:Y:S01]  /*33a0*/  LOP3.LUT R14, R6, 0xffff0000, RZ, 0xc0, !PT ;  /* 0xffff0000060e7812 */ /* 0x000fe200078ec0ff */
[----:B------:R-:W-:Y:S02]  /*33b0*/  IMAD.U32 R6, R5, 0x10000, RZ ;  /* 0x0001000005067824 */ /* 0x000fe400078e00ff */
[C---:B------:R-:W-:Y:S01]  /*33c0*/  FMUL.FTZ R45, R7.reuse, R43 ;  /* 0x0000002b072d7220 */ /* 0x040fe20000410000 */
[C---:B------:R-:W-:Y:S02]  /*33d0*/  IMAD.U32 R5, R4.reuse, 0x10000, RZ ;  /* 0x0001000004057824 */ /* 0x040fe400078e00ff */
[-C--:B------:R-:W-:Y:S01]  /*33e0*/  FMUL.FTZ R46, R7, R41.reuse ;  /* 0x00000029072e7220 */ /* 0x080fe20000410000 */
[----:B------:R-:W-:Y:S01]  /*33f0*/  LOP3.LUT R4, R4, 0xffff0000, RZ, 0xc0, !PT ;  /* 0xffff000004047812 */ /* 0x000fe200078ec0ff */
[C---:B------:R-:W-:Y:S01]  /*3400*/  FMUL.FTZ R96, R14.reuse, R44 ;  /* 0x0000002c0e607220 */ /* 0x040fe20000410000 */
[----:B------:R-:W-:Y:S01]  /*3410*/  SHF.L.U32 R95, R95, 0x10, RZ ;  /* 0x000000105f5f7819 */ /* 0x000fe200000006ff */
[-C--:B------:R-:W-:Y:S01]  /*3420*/  FMUL.FTZ R14, R14, R42.reuse ;  /* 0x0000002a0e0e7220 */ /* 0x080fe20000410000 */
[----:B------:R-:W-:Y:S01]  /*3430*/  LOP3.LUT R92, R92, 0xffff0000, RZ, 0xc0, !PT ;  /* 0xffff00005c5c7812 */ /* 0x000fe200078ec0ff */
[----:B------:R-:W-:Y:S01]  /*3440*/  FFMA.FTZ R45, R6, R41, -R45 ;  /* 0x00000029062d7223 */ /* 0x000fe2000001082d */
[----:B------:R-:W-:Y:S01]  /*3450*/  LOP3.LUT R94, R94, 0xffff0000, RZ, 0xc0, !PT ;  /* 0xffff00005e5e7812 */ /* 0x000fe200078ec0ff */
[----:B------:R-:W-:Y:S01]  /*3460*/  FFMA.FTZ R46, R6, R43, R46 ;  /* 0x0000002b062e7223 */ /* 0x000fe2000001002e */
[C---:B------:R-:W-:Y:S01]  /*3470*/  FFMA.FTZ R96, R11.reuse, R42, -R96 ;  /* 0x0000002a0b607223 */ /* 0x040fe20000010860 */
[C---:B------:R-:W-:Y:S01]  /*3480*/  FMUL.FTZ R6, R4.reuse, R93 ;  /* 0x0000005d04067220 */ /* 0x040fe20000410000 */
[----:B------:R-:W-:Y:S01]  /*3490*/  FFMA.FTZ R11, R11, R44, R14 ;  /* 0x0000002c0b0b7223 */ /* 0x000fe2000001000e */
        /* <DEDUP_REMOVED lines=13> */
.L_x_2690:
[----:B------:R-:W-:Y:S05]  /*3570*/  BSYNC B2 ;  /* 0x0000000000027941 */ /* 0x000fea0003800000 */
.L_x_2689:
[----:B------:R2:W-:Y:S02]  /*3580*/  ST.E.128 desc[UR40][R12.64], R4 ;  /* 0x000000040c007985 */ /* 0x0005e4000c101d28 */
.L_x_2684:
[----:B------:R-:W-:Y:S05]  /*3590*/  BSYNC B1 ;  /* 0x0000000000017941 */ /* 0x000fea0003800000 */
.L_x_2683:
[----:B------:R-:W-:-:S03]  /*35a0*/  UMOV UR4, 0xffffffff ;  /* 0xffffffff00047882 */ /* 0x000fc60000000000 */
[----:B------:R-:W-:Y:S05]  /*35b0*/  BRA.DIV UR4, `(.L_x_2691) ;  /* 0x0000018e04387947 */ /* 0x000fea000b800000 */
[----:B-1----:R-:W1:Y:S04]  /*35c0*/  SHFL.IDX PT, R85, R85, 0x1, 0x1c1f ;  /* 0x003c1f0055557f89 */ /* 0x002e6800000e0000 */
[----:B---3--:R3:W0:Y:S02]  /*35d0*/  SHFL.IDX PT, R14, R84, 0x1, 0x1c1f ;  /* 0x003c1f00540e7f89 */ /* 0x00862400000e0000 */
.L_x_2943:
        /* <DEDUP_REMOVED lines=11> */
[--C-:B------:R-:W-:Y:S01]  /*3690*/  SHF.R.U64 R41, R38, 0x10, R39.reuse ;  /* 0x0000001026297819 */ /* 0x100fe20000001227 */
[----:B------:R-:W-:Y:S01]  /*36a0*/  IMAD.U32 R11, R6, 0x10000, RZ ;  /* 0x00010000060b7824 */ /* 0x000fe200078e00ff */
[----:B------:R-:W-:Y:S02]  /*36b0*/  SHF.R.U32.HI R38, RZ, 0x10, R39 ;  /* 0x00000010ff267819 */ /* 0x000fe40000011627 */
[----:B------:R-:W-:Y:S02]  /*36c0*/  SHF.R.U32.HI R40, RZ, 0x10, R37 ;  /* 0x00000010ff287819 */ /* 0x000fe40000011625 */
[----:B------:R-:W-:Y:S02]  /*36d0*/  PRMT R88, R88, 0x5410, R43 ;  /* 0x0000541058587816 */ /* 0x000fe4000000002b */
[----:B------:R-:W-:-:S02]  /*36e0*/  PRMT R90, R90, 0x5410, R41 ;  /* 0x000054105a5a7816 */ /* 0x000fc40000000029 */
[----:B------:R-:W-:Y:S02]  /*36f0*/  LOP3.LUT R37, R7, 0xffff0000, RZ, 0xc0, !PT ;  /* 0xffff000007257812 */ /* 0x000fe400078ec0ff */
[----:B------:R-:W-:Y:S02]  /*3700*/  PRMT R91, R91, 0x5410, R38 ;  /* 0x000054105b5b7816 */ /* 0x000fe40000000026 */
[----:B------:R-:W-:Y:S02]  /*3710*/  PRMT R89, R89, 0x5410, R40 ;  /* 0x0000541059597816 */ /* 0x000fe40000000028 */
[----:B------:R-:W-:Y:S01]  /*3720*/  LOP3.LUT R7, R5, 0xffff0000, RZ, 0xc0, !PT ;  /* 0xffff000005077812 */ /* 0x000fe200078ec0ff */
[----:B------:R-:W-:Y:S01]  /*3730*/  IMAD.U32 R42, R91, 0x10000, RZ ;  /* 0x000100005b2a7824 */ /* 0x000fe200078e00ff */
[----:B------:R-:W-:Y:S01]  /*3740*/  LOP3.LUT R39, R90, 0xffff0000, RZ, 0xc0, !PT ;  /* 0xffff00005a277812 */ /* 0x000fe200078ec0ff */
[----:B------:R-:W-:Y:S01]  /*3750*/  IMAD.U32 R40, R89, 0x10000, RZ ;  /* 0x0001000059287824 */ /* 0x000fe200078e00ff */
[----:B------:R-:W-:Y:S01]  /*3760*/  LOP3.LUT R38, R88, 0xffff0000, RZ, 0xc0, !PT ;  /* 0xffff000058267812 */ /* 0x000fe200078ec0ff */
[----:B------:R-:W-:Y:S01]  /*3770*/  IMAD.U32 R90, R90, 0x10000, RZ ;  /* 0x000100005a5a7824 */ /* 0x000fe200078e00ff */
[----:B------:R-:W-:Y:S01]  /*3780*/  LOP3.LUT R15, R6, 0xffff0000, RZ, 0xc0, !PT ;  /* 0xffff0000060f7812 */ /* 0x000fe200078ec0ff */
[----:B------:R-:W-:-:S02]  /*3790*/  IMAD.U32 R6, R5, 0x10000, RZ ;  /* 0x0001000005067824 */ /* 0x000fc400078e00ff */
[CC--:B------:R-:W-:Y:S01]  /*37a0*/  FMUL.FTZ R41, R7.reuse, R39.reuse ;  /* 0x0000002707297220 */ /* 0x0c0fe20000410000 */
[----:B------:R-:W-:Y:S01]  /*37b0*/  FMUL.FTZ R44, R7, R38 ;  /* 0x00000026072c7220 */ /* 0x000fe20000410000 */
[----:B------:R-:W-:Y:S01]  /*37c0*/  LOP3.LUT R91, R91, 0xffff0000, RZ, 0xc0, !PT ;  /* 0xffff00005b5b7812 */ /* 0x000fe200078ec0ff */
[----:B------:R-:W-:Y:S01]  /*37d0*/  IMAD.U32 R5, R4, 0x10000, RZ ;  /* 0x0001000004057824 */ /* 0x000fe200078e00ff */
[----:B------:R-:W-:Y:S01]  /*37e0*/  LOP3.LUT R89, R89, 0xffff0000, RZ, 0xc0, !PT ;  /* 0xffff000059597812 */ /* 0x000fe200078ec0ff */
[C---:B------:R-:W-:Y:S01]  /*37f0*/  FMUL.FTZ R46, R15.reuse, R42 ;  /* 0x0000002a0f2e7220 */ /* 0x040fe20000410000 */
[C---:B------:R-:W-:Y:S01]  /*3800*/  FFMA.FTZ R41, R6.reuse, R38, -R41 ;  /* 0x0000002606297223 */ /* 0x040fe20000010829 */
[----:B------:R-:W-:Y:S01]  /*3810*/  FFMA.FTZ R44, R6, R39, R44 ;  /* 0x00000027062c7223 */ /* 0x000fe2000001002c */
[----:B------:R-:W-:Y:S01]  /*3820*/  LOP3.LUT R4, R4, 0xffff0000, RZ, 0xc0, !PT ;  /* 0xffff000004047812 */ /* 0x000fe200078ec0ff */
[-C--:B------:R-:W-:Y:S01]  /*3830*/  FMUL.FTZ R6, R15, R40.reuse ;  /* 0x000000280f067220 */ /* 0x080fe20000410000 */
[----:B------:R-:W-:Y:S01]  /*3840*/  SHF.L.U32 R88, R88, 0x10, RZ ;  /* 0x0000001058587819 */ /* 0x000fe200000006ff */
[C---:B------:R-:W-:Y:S01]  /*3850*/  FMUL.FTZ R15, R37.reuse, R91 ;  /* 0x0000005b250f7220 */ /* 0x040fe20000410000 */
[-C--:B------:R-:W-:Y:S01]  /*3860*/  FMUL.FTZ R38, R37, R89.reuse ;  /* 0x0000005925267220 */ /* 0x080fe20000410000 */
[C---:B------:R-:W-:Y:S01]  /*3870*/  FFMA.FTZ R46, R11.reuse, R40, -R46 ;  /* 0x000000280b2e7223 */ /* 0x040fe2000001082e */
        /* <DEDUP_REMOVED lines=13> */
.L_x_2696:
[----:B------:R-:W-:Y:S05]  /*3950*/  BSYNC B2 ;  /* 0x0000000000027941 */ /* 0x000fea0003800000 */
.L_x_2695:
[----:B----4-:R0:W-:Y:S02]  /*3960*/  ST.E.128 desc[UR40][R12.64], R4 ;  /* 0x000000040c007985 */ /* 0x0101e4000c101d28 */
.L_x_2694:
[----:B------:R-:W-:Y:S05]  /*3970*/  BSYNC B1 ;  /* 0x0000000000017941 */ /* 0x000fea0003800000 */
.L_x_2693:
[----:B------:R-:W-:Y:S05]  /*3980*/  @P2 BRA `(.L_x_2692) ;  /* 0x0000001c00702947 */ /* 0x000fea0003800000 */
[----:B------:R-:W5:Y:S01]  /*3990*/  LDL R11, [R1+0x4] ;  /* 0x00000400010b7983 */ /* 0x000f620000100800 */
[C---:B0-2-4-:R-:W-:Y:S01]  /*39a0*/  LEA R12, P3, R18.reuse, R14, 0x1 ;  /* 0x0000000e120c7211 */ /* 0x055fe200078608ff */
[----:B------:R-:W-:Y:S02]  /*39b0*/  BSSY B1, `(.L_x_2697) ;  /* 0x0000033000017945 */ /* 0x000fe40003800000 */
[----:B------:R0:W2:Y:S01]  /*39c0*/  LDS.128 R4, [R69+0x11000] ;  /* 0x0110000045047984 */ /* 0x0000a20000000c00 */
[----:B-1----:R-:W-:Y:S02]  /*39d0*/  LEA.HI.X R13, R18, R85, R156, 0x1, P3 ;  /* 0x00000055120d7211 */ /* 0x002fe400018f0c9c */
[----:B-----5:R-:W-:-:S13]  /*39e0*/  ISETP.GE.AND P3, PT, R11, R78, PT ;  /* 0x0000004e0b00720c */ /* 0x020fda0003f66270 */
[----:B0-2---:R-:W-:Y:S05]  /*39f0*/  @P3 BRA `(.L_x_2698) ;  /* 0x0000000000b83947 */ /* 0x005fea0003800000 */
[--C-:B------:R-:W-:Y:S01]  /*3a00*/  SHF.R.U64 R37, R32, 0x10, R33.reuse ;  /* 0x0000001020257819 */ /* 0x100fe20000001221 */
[----:B------:R-:W-:Y:S01]  /*3a10*/  IMAD.U32 R11, R6, 0x10000, RZ ;  /* 0x00010000060b7824 */ /* 0x000fe200078e00ff */
[----:B------:R-:W-:Y:S01]  /*3a20*/  SHF.R.U32.HI R36, RZ, 0x10, R33 ;  /* 0x00000010ff247819 */ /* 0x000fe20000011621 */
[----:B------:R-:W-:Y:S01]  /*3a30*/  IMAD.U32 R15, R7, 0x10000, RZ ;  /* 0x00010000070f7824 */ /* 0x000fe200078e00ff */
[--C-:B------:R-:W-:Y:S02]  /*3a40*/  SHF.R.U64 R33, R34, 0x10, R35.reuse ;  /* 0x0000001022217819 */ /* 0x100fe40000001223 */
[----:B------:R-:W-:Y:S02]  /*3a50*/  SHF.R.U32.HI R34, RZ, 0x10, R35 ;  /* 0x00000010ff227819 */ /* 0x000fe40000011623 */
[----:B------:R-:W-:Y:S02]  /*3a60*/  PRMT R81, R81, 0x5410, R36 ;  /* 0x0000541051517816 */ /* 0x000fe40000000024 */
[----:B------:R-:W-:-:S02]  /*3a70*/  PRMT R87, R87, 0x5410, R34 ;  /* 0x0000541057577816 */ /* 0x000fc40000000022 */
[----:B------:R-:W-:Y:S01]  /*3a80*/  LOP3.LUT R14, R6, 0xffff0000, RZ, 0xc0, !PT ;  /* 0xffff0000060e7812 */ /* 0x000fe200078ec0ff */
[----:B------:R-:W-:Y:S01]  /*3a90*/  IMAD.U32 R34, R81, 0x10000, RZ ;  /* 0x0001000051227824 */ /* 0x000fe200078e00ff */
[----:B------:R-:W-:Y:S01]  /*3aa0*/  PRMT R80, R80, 0x5410, R37 ;  /* 0x0000541050507816 */ /* 0x000fe20000000025 */
[----:B------:R-:W-:Y:S01]  /*3ab0*/  IMAD.U32 R36, R87, 0x10000, RZ ;  /* 0x0001000057247824 */ /* 0x000fe200078e00ff */
[----:B------:R-:W-:Y:S01]  /*3ac0*/  PRMT R86, R86, 0x5410, R33 ;  /* 0x0000541056567816 */ /* 0x000fe20000000021 */
[----:B------:R-:W-:Y:S01]  /*3ad0*/  IMAD.U32 R6, R5, 0x10000, RZ ;  /* 0x0001000005067824 */ /* 0x000fe200078e00ff */
[----:B------:R-:W-:Y:S01]  /*3ae0*/  LOP3.LUT R32, R7, 0xffff0000, RZ, 0xc0, !PT ;  /* 0xffff000007207812 */ /* 0x000fe200078ec0ff */
[C---:B------:R-:W-:Y:S01]  /*3af0*/  FMUL.FTZ R40, R14.reuse, R36 ;  /* 0x000000240e287220 */ /* 0x040fe20000410000 */
[----:B------:R-:W-:Y:S01]  /*3b00*/  LOP3.LUT R7, R5, 0xffff0000, RZ, 0xc0, !PT ;  /* 0xffff000005077812 */ /* 0x000fe200078ec0ff */
[-C--:B------:R-:W-:Y:S01]  /*3b10*/  FMUL.FTZ R14, R14, R34.reuse ;  /* 0x000000220e0e7220 */ /* 0x080fe20000410000 */
[----:B------:R-:W-:Y:S01]  /*3b20*/  LOP3.LUT R35, R86, 0xffff0000, RZ, 0xc0, !PT ;  /* 0xffff000056237812 */ /* 0x000fe200078ec0ff */
[----:B------:R-:W-:Y:S01]  /*3b30*/  FFMA.FTZ R40, R11, R34, -R40 ;  /* 0x000000220b287223 */ /* 0x000fe20000010828 */
        /* <DEDUP_REMOVED lines=8> */
[----:B------:R-:W-:Y:S01]  /*3bc0*/  FMUL.FTZ R14, R32, R87 ;  /* 0x00000057200e7220 */ /* 0x000fe20000410000 */
[----:B------:R-:W-:Y:S01]  /*3bd0*/  SHF.L.U32 R80, R80, 0x10, RZ ;  /* 0x0000001050507819 */ /* 0x000fe200000006ff */
[----:B------:R-:W-:-:S02]  /*3be0*/  IMAD.U32 R86, R86, 0x10000, RZ ;  /* 0x0001000056567824 */ /* 0x000fc400078e00ff */
[----:B------:R-:W-:Y:S01]  /*3bf0*/  FMUL.FTZ R32, R32, R81 ;  /* 0x0000005120207220 */ /* 0x000fe20000410000 */
        /* <DEDUP_REMOVED lines=11> */
[----:B------:R-:W-:Y:S01]  /*3cb0*/  F2FP.BF16.F32.PACK_AB R4, R7, R6 ;  /* 0x000000060704723e */ /* 0x000fe200000010ff */
[----:B------:R-:W-:Y:S02]  /*3cc0*/  IMAD.MOV.U32 R6, RZ, RZ, R11 ;  /* 0x000000ffff067224 */ /* 0x000fe400078e000b */
[----:B------:R-:W-:-:S07]  /*3cd0*/  IMAD.MOV.U32 R7, RZ, RZ, R14 ;  /* 0x000000ffff077224 */ /* 0x000fce00078e000e */
.L_x_2698:
[----:B------:R-:W-:Y:S05]  /*3ce0*/  BSYNC B1 ;  /* 0x0000000000017941 */ /* 0x000fea0003800000 */
.L_x_2697:
[----:B------:R0:W-:Y:S01]  /*3cf0*/  ST.E.128 desc[UR40][R12.64], R4 ;  /* 0x000000040c007985 */ /* 0x0001e2000c101d28 */
[----:B------:R-:W-:Y:S05]  /*3d00*/  BRA `(.L_x_2692) ;  /* 0x0000001800907947 */ /* 0x000fea0003800000 */
.L_x_2674:
[C---:B------:R-:W-:Y:S01]  /*3d10*/  ISETP.GE.AND P3, PT, R154.reuse, R75, PT ;  /* 0x0000004b9a00720c */ /* 0x040fe20003f66270 */
[----:B------:R-:W-:Y:S01]  /*3d20*/  VIADD R40, R154, 0x60 ;  /* 0x000000609a287836 */ /* 0x000fe20000000000 */
[----:B------:R-:W-:Y:S02]  /*3d30*/  CS2R R34, SRZ ;  /* 0x0000000000227805 */ /* 0x000fe4000001ff00 */
[----:B------:R-:W-:Y:S02]  /*3d40*/  CS2R R32, SRZ ;  /* 0x0000000000207805 */ /* 0x000fe4000001ff00 */
[----:B------:R-:W-:-:S13]  /*3d50*/  ISETP.GE.OR P3, PT, R16, R78, P3 ;  /* 0x0000004e1000720c */ /* 0x000fda0001f66670 */
[----:B------:R-:W0:Y:S01]  /*3d60*/  @!P3 LDC.64 R36, c[0x0][0x3e8] ;  /* 0x0000fa00ff24bb82 */ /* 0x000e220000000a00 */
[----:B------:R-:W-:-:S05]  /*3d70*/  @!P3 IADD3 R6, P4, R30, R14, RZ ;  /* 0x0000000e1e06b210 */ /* 0x000fca0007f9e0ff */
[----:B------:R-:W-:Y:S01]  /*3d80*/  @!P3 IMAD.X R7, R77, 0x1, R55, P4 ;  /* 0x000000014d07b824 */ /* 0x000fe200020e0637 */
[----:B------:R-:W-:Y:S01]  /*3d90*/  @!P3 IADD3 R4, P4, R50, R12, RZ ;  /* 0x0000000c3204b210 */ /* 0x000fe20007f9e0ff */
[----:B------:R-:W1:Y:S04]  /*3da0*/  @!P3 LDC.64 R38, c[0x0][0x400] ;  /* 0x00010000ff26bb82 */ /* 0x000e680000000a00 */
[----:B------:R-:W-:Y:S01]  /*3db0*/  @!P3 IMAD.X R5, R11, 0x1, R53, P4 ;  /* 0x000000010b05b824 */ /* 0x000fe200020e0635 */
[----:B0-----:R-:W-:-:S04]  /*3dc0*/  @!P3 LEA R36, P4, R6, R36, 0x1 ;  /* 0x000000240624b211 */ /* 0x001fc800078808ff */
[----:B------:R-:W-:Y:S02]  /*3dd0*/  @!P3 LEA.HI.X R37, R6, R37, R7, 0x1, P4 ;  /* 0x000000250625b211 */ /* 0x000fe400020f0c07 */
[----:B------:R-:W-:Y:S02]  /*3de0*/  CS2R R6, SRZ ;  /* 0x0000000000067805 */ /* 0x000fe4000001ff00 */
[----:B-1----:R-:W-:-:S04]  /*3df0*/  @!P3 LEA R38, P4, R4, R38, 0x1 ;  /* 0x000000260426b211 */ /* 0x002fc800078808ff */
[----:B------:R-:W-:Y:S02]  /*3e00*/  @!P3 LEA.HI.X R39, R4, R39, R5, 0x1, P4 ;  /* 0x000000270427b211 */ /* 0x000fe400020f0c05 */
[----:B------:R-:W-:Y:S02]  /*3e10*/  CS2R R4, SRZ ;  /* 0x0000000000047805 */ /* 0x000fe4000001ff00 */
[----:B------:R-:W-:Y:S01]  /*3e20*/  ISETP.GE.AND P4, PT, R40, R75, PT ;  /* 0x0000004b2800720c */ /* 0x000fe20003f86270 */
[----:B------:R-:W-:Y:S01]  /*3e30*/  BSSY B1, `(.L_x_2699) ;  /* 0x000001e000017945 */ /* 0x000fe20003800000 */
[----:B------:R-:W-:Y:S01]  /*3e40*/  CS2R R42, SRZ ;  /* 0x00000000002a7805 */ /* 0x000fe2000001ff00 */
[----:B------:R0:W5:Y:S01]  /*3e50*/  @!P3 LDG.E.128 R32, desc[UR40][R38.64] ;  /* 0x000000282620b981 */ /* 0x000162000c1e1d00 */
[CC--:B------:R-:W-:Y:S02]  /*3e60*/  ISETP.GE.OR P4, PT, R16.reuse, R78.reuse, P4 ;  /* 0x0000004e1000720c */ /* 0x0c0fe40002786670 */
[----:B------:R-:W-:Y:S01]  /*3e70*/  CS2R R40, SRZ ;  /* 0x0000000000287805 */ /* 0x000fe2000001ff00 */
[----:B------:R1:W5:Y:S01]  /*3e80*/  @!P3 LDG.E.128 R4, desc[UR40][R36.64] ;  /* 0x000000282404b981 */ /* 0x000362000c1e1d00 */
[----:B------:R-:W-:-:S02]  /*3e90*/  ISETP.GE.AND P3, PT, R16, R78, PT ;  /* 0x0000004e1000720c */ /* 0x000fc40003f66270 */
[----:B0-----:R-:W-:Y:S02]  /*3ea0*/  CS2R R38, SRZ ;  /* 0x0000000000267805 */ /* 0x001fe4000001ff00 */
[----:B-1----:R-:W-:-:S05]  /*3eb0*/  CS2R R36, SRZ ;  /* 0x0000000000247805 */ /* 0x002fca000001ff00 */
[----:B------:R-:W-:Y:S05]  /*3ec0*/  @P4 BRA `(.L_x_2700) ;  /* 0x0000000000504947 */ /* 0x000fea0003800000 */
        /* <DEDUP_REMOVED lines=20> */
.L_x_2700:
[----:B------:R-:W-:Y:S05]  /*4010*/  BSYNC B1 ;  /* 0x0000000000017941 */ /* 0x000fea0003800000 */
.L_x_2699:
[----:B-----5:R-:W-:Y:S01]  /*4020*/  IMAD.MOV.U32 R12, RZ, RZ, R39 ;  /* 0x000000ffff0c7224 */ /* 0x020fe200078e0027 */
        /* <DEDUP_REMOVED lines=31> */
[----:B------:R-:W-:Y:S01]  /*4220*/  PRMT R92, R92, 0x5410, R14 ;  /* 0x000054105c5c7816 */ /* 0x000fe2000000000e */
[----:B------:R-:W-:Y:S06]  /*4230*/  @!P5 BRA `(.L_x_2701) ;  /* 0x000000000004d947 */ /* 0x000fec0003800000 */
[----:B------:R-:W-:Y:S01]  /*4240*/  BPT.TRAP 0x1 ;  /* 0x000000040000795c */ /* 0x000fe20000300000 */
.L_x_2701:
[----:B------:R-:W2:Y:S01]  /*4250*/  LDL R11, [R1] ;  /* 0x00000000010b7983 */ /* 0x000ea20000100800 */
[----:B------:R-:W-:Y:S01]  /*4260*/  IMAD R68, R19, 0x8, R2 ;  /* 0x0000000813447824 */ /* 0x000fe200078e0202 */
[----:B------:R-:W0:Y:S01]  /*4270*/  LDC R87, c[0x0][0x2f4] ;  /* 0x0000bd00ff577b82 */ /* 0x000e220000000800 */
[----:B------:R-:W-:Y:S01]  /*4280*/  BSSY B1, `(.L_x_2702) ;  /* 0x0000004000017945 */ /* 0x000fe20003800000 */
[----:B--2---:R-:W-:-:S04]  /*4290*/  SHF.L.U32 R77, R11, 0x1f, RZ ;  /* 0x0000001f0b4d7819 */ /* 0x004fc800000006ff */
[----:B------:R-:W1:Y:S02]  /*42a0*/  SYNCS.PHASECHK.TRANS64.TRYWAIT P4, [R68+URZ+0x16890], R77 ;  /* 0x0168904d440075a7 */ /* 0x000e64000808017f */
[----:B01----:R-:W-:Y:S05]  /*42b0*/  @!P4 BRA `(.L_x_2703) ;  /* 0x000001800040c947 */ /* 0x003fea0003800000 */
.L_x_2944:
[----:B------:R-:W-:Y:S05]  /*42c0*/  BSYNC B1 ;  /* 0x0000000000017941 */ /* 0x000fea0003800000 */
.L_x_2702:
[----:B------:R-:W-:Y:S01]  /*42d0*/  UMOV UR4, 0xffffffff ;  /* 0xffffffff00047882 */ /* 0x000fe20000000000 */
[----:B------:R-:W-:Y:S02]  /*42e0*/  IMAD.IADD R89, R87, 0x1, -R58 ;  /* 0x0000000157597824 */ /* 0x000fe400078e0a3a */
[----:B------:R-:W-:Y:S05]  /*42f0*/  BRA.DIV UR4, `(.L_x_2704) ;  /* 0x0000018204447947 */ /* 0x000fea000b800000 */
[----:B------:R1:W2:Y:S04]  /*4300*/  SHFL.IDX PT, R81, R85, RZ, 0x1c1f ;  /* 0x001c1fff55517589 */ /* 0x0002a800000e0000 */
[----:B------:R1:W3:Y:S02]  /*4310*/  SHFL.IDX PT, R80, R84, RZ, 0x1c1f ;  /* 0x001c1fff54507589 */ /* 0x0002e400000e0000 */
.L_x_2948:
[----:B------:R-:W-:Y:S01]  /*4320*/  ISETP.GE.OR P4, PT, R154, R75, P1 ;  /* 0x0000004b9a00720c */ /* 0x000fe20000f86670 */
[----:B------:R-:W-:-:S12]  /*4330*/  BSSY B1, `(.L_x_2705) ;  /* 0x000007b000017945 */ /* 0x000fd80003800000 */
[----:B------:R-:W-:Y:S05]  /*4340*/  @P4 BRA `(.L_x_2706) ;  /* 0x0000000400e44947 */ /* 0x000fea0003800000 */
[----:B------:R-:W4:Y:S01]  /*4350*/  S2R R12, SR_TID.X ;  /* 0x00000000000c7919 */ /* 0x000f220000002100 */
[----:B------:R-:W-:Y:S01]  /*4360*/  SEL R11, R58, R89, !P0 ;  /* 0x000000593a0b7207 */ /* 0x000fe20004000000 */
[----:B------:R-:W-:Y:S01]  /*4370*/  BSSY B2, `(.L_x_2707) ;  /* 0x0000072000027945 */ /* 0x000fe20003800000 */
[----:B---3--:R-:W-:-:S04]  /*4380*/  LEA R78, P4, R10, R80, 0x1 ;  /* 0x000000500a4e7211 */ /* 0x008fc800078808ff */
[----:B--2---:R-:W-:Y:S01]  /*4390*/  LEA.HI.X R79, R10, R81, R8, 0x1, P4 ;  /* 0x000000510a4f7211 */ /* 0x004fe200020f0c08 */
[----:B----4-:R-:W-:Y:S01]  /*43a0*/  VIADD R14, R12, 0xffffff80 ;  /* 0xffffff800c0e7836 */ /* 0x010fe20000000000 */
[----:B------:R-:W-:-:S04]  /*43b0*/  SHF.R.S32.HI R12, RZ, 0x1f, R11 ;  /* 0x0000001fff0c7819 */ /* 0x000fc8000001140b */
[----:B------:R-:W-:Y:S02]  /*43c0*/  LEA.HI R11, R12, R11, RZ, 0x4 ;  /* 0x0000000b0c0b7211 */ /* 0x000fe400078f20ff */
[----:B------:R-:W-:Y:S02]  /*43d0*/  SHF.R.S32.HI R13, RZ, 0x1f, R14 ;  /* 0x0000001fff0d7819 */ /* 0x000fe4000001140e */
[----:B------:R-:W-:Y:S02]  /*43e0*/  LEA.HI.SX32 R11, R11, R52, 0x1c ;  /* 0x000000340b0b7211 */ /* 0x000fe400078fe2ff */
[----:B------:R-:W-:-:S03]  /*43f0*/  LEA.HI R13, R13, R14, RZ, 0x5 ;  /* 0x0000000e0d0d7211 */ /* 0x000fc600078f28ff */
[----:B------:R-:W-:Y:S01]  /*4400*/  IMAD.SHL.U32 R86, R11, 0x8, RZ ;  /* 0x000000080b567824 */ /* 0x000fe200078e00ff */
[----:B------:R-:W-:Y:S01]  /*4410*/  SHF.R.S32.HI R13, RZ, 0x5, R13 ;  /* 0x00000005ff0d7819 */ /* 0x000fe2000001140d */
[----:B------:R-:W-:-:S03]  /*4420*/  IMAD R11, R19, 0x2000, R3 ;  /* 0x00002000130b7824 */ /* 0x000fc600078e0203 */
[----:B------:R-:W-:Y:S01]  /*4430*/  LOP3.LUT R12, R65, 0x38, R86, 0xf8, !PT ;  /* 0x00000038410c7812 */ /* 0x000fe200078ef856 */
[----:B------:R-:W-:-:S03]  /*4440*/  IMAD R11, R11, 0x2, R2 ;  /* 0x000000020b0b7824 */ /* 0x000fc600078e0202 */
[----:B------:R-:W-:-:S05]  /*4450*/  LOP3.LUT R12, R12, R61, RZ, 0x3c, !PT ;  /* 0x0000003d0c0c7212 */ /* 0x000fca00078e3cff */
[----:B------:R-:W-:-:S05]  /*4460*/  IMAD R12, R13, 0x200, R12 ;  /* 0x000002000d0c7824 */ /* 0x000fca00078e020c */
[----:B------:R-:W-:-:S05]  /*4470*/  LEA R13, R19, R12, 0xd ;  /* 0x0000000c130d7211 */ /* 0x000fca00078e68ff */
[----:B------:R-:W-:Y:S02]  /*4480*/  IMAD R44, R13, 0x2, R2 ;  /* 0x000000020d2c7824 */ /* 0x000fe400078e0202 */
[----:B------:R2:W3:Y:S04]  /*4490*/  LDS.128 R12, [R11+0xe400] ;  /* 0x00e400000b0c7984 */ /* 0x0004e80000000c00 */
[----:B------:R-:W4:Y:S01]  /*44a0*/  LDS.128 R44, [R44+0xe400] ;  /* 0x00e400002c2c7984 */ /* 0x000f220000000c00 */
[----:B------:R-:W-:Y:S05]  /*44b0*/  @P3 BRA `(.L_x_2708) ;  /* 0x0000000400743947 */ /* 0x000fea0003800000 */
[----:B------:R-:W-:Y:S01]  /*44c0*/  SHF.R.U32.HI R106, RZ, 0x10, R33 ;  /* 0x00000010ff6a7819 */ /* 0x000fe20000011621 */
[----:B----4-:R-:W-:Y:S01]  /*44d0*/  IMAD.U32 R101, R45, 0x10000, RZ ;  /* 0x000100002d657824 */ /* 0x010fe200078e00ff */
[----:B------:R-:W-:Y:S01]  /*44e0*/  SHF.R.U32.HI R105, RZ, 0x10, R5 ;  /* 0x00000010ff697819 */ /* 0x000fe20000011605 */
[----:B------:R-:W-:Y:S01]  /*44f0*/  IMAD.U32 R99, R47, 0x10000, RZ ;  /* 0x000100002f637824 */ /* 0x000fe200078e00ff */
[----:B------:R-:W-:Y:S02]  /*4500*/  PRMT R106, R92, 0x5432, R106 ;  /* 0x000054325c6a7816 */ /* 0x000fe4000000006a */
[----:B------:R-:W-:Y:S01]  /*4510*/  SHF.R.U64 R104, R6, 0x10, R7 ;  /* 0x0000001006687819 */ /* 0x000fe20000001207 */
[----:B---3--:R-:W-:Y:S01]  /*4520*/  IMAD.U32 R6, R14, 0x10000, RZ ;  /* 0x000100000e067824 */ /* 0x008fe200078e00ff */
[----:B------:R-:W-:Y:S02]  /*4530*/  SHF.R.U64 R98, R34, 0x10, R35 ;  /* 0x0000001022627819 */ /* 0x000fe40000001223 */
[----:B------:R-:W-:Y:S01]  /*4540*/  PRMT R105, R108, 0x5410, R105 ;  /* 0x000054106c697816 */ /* 0x000fe20000000069 */
[----:B------:R-:W-:Y:S01]  /*4550*/  IMAD.U32 R108, R106, 0x10000, RZ ;  /* 0x000100006a6c7824 */ /* 0x000fe200078e00ff */
[----:B------:R-:W-:-:S02]  /*4560*/  SHF.R.U32.HI R103, RZ, 0x10, R7 ;  /* 0x00000010ff677819 */ /* 0x000fc40000011607 */
[----:B------:R-:W-:Y:S01]  /*4570*/  SHF.R.U64 R97, R32, 0x10, R33 ;  /* 0x0000001020617819 */ /* 0x000fe20000001221 */
[----:B------:R-:W-:Y:S01]  /*4580*/  IMAD.U32 R33, R15, 0x10000, RZ ;  /* 0x000100000f217824 */ /* 0x000fe200078e00ff */
[----:B------:R-:W-:Y:S01]  /*4590*/  SHF.R.U32.HI R102, RZ, 0x10, R35 ;  /* 0x00000010ff667819 */ /* 0x000fe20000011623 */
[----:B------:R-:W-:Y:S01]  /*45a0*/  IMAD.U32 R35, R13, 0x10000, RZ ;  /* 0x000100000d237824 */ /* 0x000fe200078e00ff */
[----:B--2---:R-:W-:Y:S02]  /*45b0*/  LOP3.LUT R11, R15, 0xffff0000, RZ, 0xc0, !PT ;  /* 0xffff00000f0b7812 */ /* 0x004fe400078ec0ff */
[----:B------:R-:W-:Y:S01]  /*45c0*/  SHF.R.U64 R100, R4, 0x10, R5 ;  /* 0x0000001004647819 */ /* 0x000fe20000001205 */
[----:B------:R-:W-:Y:S01]  /*45d0*/  IMAD.U32 R5, R44, 0x10000, RZ ;  /* 0x000100002c057824 */ /* 0x000fe200078e00ff */
[----:B------:R-:W-:Y:S01]  /*45e0*/  LOP3.LUT R15, R47, 0xffff0000, RZ, 0xc0, !PT ;  /* 0xffff00002f0f7812 */ /* 0x000fe200078ec0ff */
[----:B------:R-:W-:Y:S01]  /*45f0*/  IMAD.U32 R4, R12, 0x10000, RZ ;  /* 0x000100000c047824 */ /* 0x000fe200078e00ff */
[----:B------:R-:W-:Y:S01]  /*4600*/  PRMT R32, R88, 0x5432, R104 ;  /* 0x0000543258207816 */ /* 0x000fe20000000068 */
[----:B------:R-:W-:Y:S01]  /*4610*/  IMAD.U32 R104, R105, 0x10000, RZ ;  /* 0x0001000069687824 */ /* 0x000fe200078e00ff */
[----:B------:R-:W-:Y:S01]  /*4620*/  PRMT R47, R91, 0x5432, R98 ;  /* 0x000054325b2f7816 */ /* 0x000fe20000000062 */
[----:B------:R-:W-:Y:S01]  /*4630*/  FMUL.FTZ R98, R101, R108 ;  /* 0x0000006c65627220 */ /* 0x000fe20000410000 */
[----:B------:R-:W-:Y:S01]  /*4640*/  PRMT R103, R107, 0x5410, R103 ;  /* 0x000054106b677816 */ /* 0x000fe20000000067 */
[----:B------:R-:W-:Y:S01]  /*4650*/  FMUL.FTZ R110, R101, R104 ;  /* 0x00000068656e7220 */ /* 0x000fe20000410000 */
[----:B------:R-:W-:-:S02]  /*4660*/  PRMT R107, R107, 0x5432, R102 ;  /* 0x000054326b6b7816 */ /* 0x000fc40000000066 */
[----:B------:R-:W-:Y:S02]  /*4670*/  LOP3.LUT R45, R45, 0xffff0000, RZ, 0xc0, !PT ;  /* 0xffff00002d2d7812 */ /* 0x000fe400078ec0ff */
[----:B------:R-:W-:Y:S02]  /*4680*/  PRMT R34, R90, 0x5432, R100 ;  /* 0x000054325a227816 */ /* 0x000fe40000000064 */
[----:B------:R-:W-:Y:S01]  /*4690*/  LOP3.LUT R102, R106, 0xffff0000, RZ, 0xc0, !PT ;  /* 0xffff00006a667812 */ /* 0x000fe200078ec0ff */
[----:B------:R-:W-:Y:S01]  /*46a0*/  IMAD.U32 R106, R107, 0x10000, RZ ;  /* 0x000100006b6a7824 */ /* 0x000fe200078e00ff */
[----:B------:R-:W-:Y:S01]  /*46b0*/  PRMT R100, R109, 0x5410, R97 ;  /* 0x000054106d647816 */ /* 0x000fe20000000061 */
[----:B------:R-:W-:Y:S01]  /*46c0*/  FFMA.FTZ R97, R35, R104, -R98 ;  /* 0x0000006823617223 */ /* 0x000fe20000010862 */
[----:B------:R-:W-:Y:S01]  /*46d0*/  LOP3.LUT R98, R105, 0xffff0000, RZ, 0xc0, !PT ;  /* 0xffff000069627812 */ /* 0x000fe200078ec0ff */
[----:B------:R-:W-:Y:S01]  /*46e0*/  FMUL.FTZ R112, R45, R102 ;  /* 0x000000662d707220 */ /* 0x000fe20000410000 */
[----:B------:R-:W-:Y:S01]  /*46f0*/  LOP3.LUT R13, R13, 0xffff0000, RZ, 0xc0, !PT ;  /* 0xffff00000d0d7812 */ /* 0x000fe200078ec0ff */
[----:B------:R-:W-:Y:S01]  /*4700*/  FFMA.FTZ R35, R35, R108, R110 ;  /* 0x0000006c23237223 */ /* 0x000fe2000001006e */
[----:B------:R-:W-:-:S02]  /*4710*/  IMAD.U32 R104, R103, 0x10000, RZ ;  /* 0x0001000067687824 */ /* 0x000fc400078e00ff */
[-C--:B------:R-:W-:Y:S01]  /*4720*/  FMUL.FTZ R110, R45, R98.reuse ;  /* 0x000000622d6e7220 */ /* 0x080fe20000410000 */
[----:B------:R-:W-:Y:S01]  /*4730*/  LOP3.LUT R108, R107, 0xffff0000, RZ, 0xc0, !PT ;  /* 0xffff00006b6c7812 */ /* 0x000fe200078ec0ff */
[----:B------:R-:W-:Y:S01]  /*4740*/  FFMA.FTZ R98, R13, R98, -R112 ;  /* 0x000000620d627223 */ /* 0x000fe20000010870 */
[----:B------:R-:W-:Y:S01]  /*4750*/  FMUL.FTZ R112, R99, R106 ;  /* 0x0000006a63707220 */ /* 0x000fe20000410000 */
[----:B------:R-:W-:Y:S01]  /*4760*/  FFMA.FTZ R102, R13, R102, R110 ;  /* 0x000000660d667223 */ /* 0x000fe2000001006e */
[-C--:B------:R-:W-:Y:S01]  /*4770*/  FMUL.FTZ R99, R99, R104.reuse ;  /* 0x0000006863637220 */ /* 0x080fe20000410000 */
[----:B------:R-:W-:Y:S01]  /*4780*/  LOP3.LUT R44, R44, 0xffff0000, RZ, 0xc0, !PT ;  /* 0xffff00002c2c7812 */ /* 0x000fe200078ec0ff */
[----:B------:R-:W-:Y:S01]  /*4790*/  FFMA.FTZ R13, R33, R104, -R112 ;  /* 0x00000068210d7223 */ /* 0x000fe20000010870 */
[----:B------:R-:W-:Y:S01]  /*47a0*/  LOP3.LUT R104, R103, 0xffff0000, RZ, 0xc0, !PT ;  /* 0xffff000067687812 */ /* 0x000fe200078ec0ff */
[----:B------:R-:W-:Y:S01]  /*47b0*/  FFMA.FTZ R33, R33, R106, R99 ;  /* 0x0000006a21217223 */ /* 0x000fe20000010063 */
[----:B------:R-:W-:-:S02]  /*47c0*/  IMAD.U32 R99, R100, 0x10000, RZ ;  /* 0x0001000064637824 */ /* 0x000fc400078e00ff */
[C---:B------:R-:W-:Y:S01]  /*47d0*/  FMUL.FTZ R106, R15.reuse, R108 ;  /* 0x0000006c0f6a7220 */ /* 0x040fe20000410000 */
[----:B------:R-:W-:Y:S01]  /*47e0*/  LOP3.LUT R101, R100, 0xffff0000, RZ, 0xc0, !PT ;  /* 0xffff000064657812 */ /* 0x000fe200078ec0ff */
[-C--:B------:R-:W-:Y:S01]  /*47f0*/  FMUL.FTZ R110, R15, R104.reuse ;  /* 0x000000680f6e7220 */ /* 0x080fe20000410000 */
[C---:B------:R-:W-:Y:S01]  /*4800*/  IMAD.U32 R45, R34.reuse, 0x10000, RZ ;  /* 0x00010000222d7824 */ /* 0x040fe200078e00ff */
[----:B------:R-:W-:Y:S01]  /*4810*/  LOP3.LUT R15, R34, 0xffff0000, RZ, 0xc0, !PT ;  /* 0xffff0000220f7812 */ /* 0x000fe200078ec0ff */
[----:B------:R-:W-:Y:S01]  /*4820*/  FMUL.FTZ R103, R5, R99 ;  /* 0x0000006305677220 */ /* 0x000fe20000410000 */
[----:B------:R-:W-:Y:S01]  /*4830*/  LOP3.LUT R12, R12, 0xffff0000, RZ, 0xc0, !PT ;  /* 0xffff00000c0c7812 */ /* 0x000fe200078ec0ff */
[C---:B------:R-:W-:Y:S01]  /*4840*/  FFMA.FTZ R104, R11.reuse, R104, -R106 ;  /* 0x000000680b687223 */ /* 0x040fe2000001086a */
[----:B------:R-:W-:Y:S01]  /*4850*/  FFMA.FTZ R34, R11, R108, R110 ;  /* 0x0000006c0b227223 */ /* 0x000fe2000001006e */
[----:B------:R-:W-:Y:S01]  /*4860*/  FMUL.FTZ R11, R44, R101 ;  /* 0x000000652c0b7220 */ /* 0x000fe20000410000 */
[-C--:B------:R-:W-:Y:S01]  /*4870*/  FMUL.FTZ R100, R5, R45.reuse ;  /* 0x0000002d05647220 */ /* 0x080fe20000410000 */
[----:B------:R-:W-:Y:S01]  /*4880*/  FFMA.FTZ R5, R4, R45, -R103 ;  /* 0x0000002d04057223 */ /* 0x000fe20000010867 */
[-C--:B------:R-:W-:Y:S01]  /*4890*/  FMUL.FTZ R45, R44, R15.reuse ;  /* 0x0000000f2c2d7220 */ /* 0x080fe20000410000 */
[----:B------:R-:W-:Y:S01]  /*48a0*/  FFMA.FTZ R44, R12, R15, -R11 ;  /* 0x0000000f0c2c7223 */ /* 0x000fe2000001080b */
[----:B------:R-:W-:Y:S01]  /*48b0*/  SHF.L.U32 R7, R46, 0x10, RZ ;  /* 0x000000102e077819 */ /* 0x000fe200000006ff */
[----:B------:R-:W-:Y:S01]  /*48c0*/  FFMA.FTZ R100, R4, R99, R100 ;  /* 0x0000006304647223 */ /* 0x000fe20000010064 */
[C---:B------:R-:W-:Y:S01]  /*48d0*/  IMAD.U32 R15, R47.reuse, 0x10000, RZ ;  /* 0x000100002f0f7824 */ /* 0x040fe200078e00ff */
[----:B------:R-:W-:Y:S01]  /*48e0*/  LOP3.LUT R46, R46, 0xffff0000, RZ, 0xc0, !PT ;  /* 0xffff00002e2e7812 */ /* 0x000fe200078ec0ff */
[----:B------:R-:W-:Y:S01]  /*48f0*/  IMAD.U32 R4, R32, 0x10000, RZ ;  /* 0x0001000020047824 */ /* 0x000fe200078e00ff */
[----:B------:R-:W-:Y:S01]  /*4900*/  LOP3.LUT R47, R47, 0xffff0000, RZ, 0xc0, !PT ;  /* 0xffff00002f2f7812 */ /* 0x000fe200078ec0ff */
[----:B------:R-:W-:Y:S01]  /*4910*/  FFMA.FTZ R45, R12, R101, R45 ;  /* 0x000000650c2d7223 */ /* 0x000fe2000001002d */
[----:B------:R-:W-:Y:S01]  /*4920*/  LOP3.LUT R11, R32, 0xffff0000, RZ, 0xc0, !PT ;  /* 0xffff0000200b7812 */ /* 0x000fe200078ec0ff */
[C---:B------:R-:W-:Y:S01]  /*4930*/  FMUL.FTZ R99, R7.reuse, R15 ;  /* 0x0000000f07637220 */ /* 0x040fe20000410000 */
[-C--:B------:R-:W-:Y:S01]  /*4940*/  FMUL.FTZ R12, R7, R4.reuse ;  /* 0x00000004070c7220 */ /* 0x080fe20000410000 */
[----:B------:R-:W-:Y:S01]  /*4950*/  LOP3.LUT R14, R14, 0xffff0000, RZ, 0xc0, !PT ;  /* 0xffff00000e0e7812 */ /* 0x000fe200078ec0ff */
[C---:B------:R-:W-:Y:S01]  /*4960*/  FMUL.FTZ R7, R46.reuse, R47 ;  /* 0x0000002f2e077220 */ /* 0x040fe20000410000 */
[----:B------:R-:W-:Y:S01]  /*4970*/  FMUL.FTZ R46, R46, R11 ;  /* 0x0000000b2e2e7220 */ /* 0x000fe20000410000 */
[C---:B------:R-:W-:Y:S01]  /*4980*/  FFMA.FTZ R12, R6.reuse, R15, R12 ;  /* 0x0000000f060c7223 */ /* 0x040fe2000001000c */
[----:B------:R-:W-:Y:S01]  /*4990*/  FFMA.FTZ R99, R6, R4, -R99 ;  /* 0x0000000406637223 */ /* 0x000fe20000010863 */
[----:B------:R-:W-:Y:S01]  /*49a0*/  F2FP.BF16.F32.PACK_AB R33, R34, R33 ;  /* 0x000000212221723e */ /* 0x000fe200000010ff */
[----:B------:R-:W-:Y:S01]  /*49b0*/  FFMA.FTZ R47, R14, R47, R46 ;  /* 0x0000002f0e2f7223 */ /* 0x000fe2000001002e */
[----:B------:R-:W-:Y:S01]  /*49c0*/  F2FP.BF16.F32.PACK_AB R44, R44, R5 ;  /* 0x000000052c2c723e */ /* 0x000fe200000010ff */
[----:B------:R-:W-:Y:S01]  /*49d0*/  FFMA.FTZ R4, R14, R11, -R7 ;  /* 0x0000000b0e047223 */ /* 0x000fe20000010807 */
[----:B------:R-:W-:-:S02]  /*49e0*/  F2FP.BF16.F32.PACK_AB R35, R102, R35 ;  /* 0x000000236623723e */ /* 0x000fc400000010ff */
[----:B------:R-:W-:Y:S02]  /*49f0*/  F2FP.BF16.F32.PACK_AB R34, R45, R100 ;  /* 0x000000642d22723e */ /* 0x000fe400000010ff */
        /* <DEDUP_REMOVED lines=8> */
[----:B------:R-:W-:-:S07]  /*4a80*/  MOV R13, R97 ;  /* 0x00000061000d7202 */ /* 0x000fce0000000f00 */
.L_x_2708:
[----:B------:R-:W-:Y:S05]  /*4a90*/  BSYNC B2 ;  /* 0x0000000000027941 */ /* 0x000fea0003800000 */
.L_x_2707:
[----:B------:R-:W-:Y:S01]  /*4aa0*/  ISETP.GE.AND P4, PT, R86, R87, PT ;  /* 0x000000575600720c */ /* 0x000fe20003f86270 */
[----:B---3--:R3:W-:-:S12]  /*4ab0*/  ST.E.128 desc[UR40][R78.64], R12 ;  /* 0x0000000c4e007985 */ /* 0x0087d8000c101d28 */
[----:B------:R-:W-:-:S05]  /*4ac0*/  @!P4 IMAD.WIDE R80, R86, 0x2, R80 ;  /* 0x000000025650c825 */ /* 0x000fca00078e0250 */
[----:B----4-:R3:W-:Y:S02]  /*4ad0*/  @!P4 ST.E.128 desc[UR40][R80.64], R44 ;  /* 0x0000002c5000c985 */ /* 0x0107e4000c101d28 */
.L_x_2706:
[----:B------:R-:W-:Y:S05]  /*4ae0*/  BSYNC B1 ;  /* 0x0000000000017941 */ /* 0x000fea0003800000 */
.L_x_2705:
[----:B------:R-:W-:-:S03]  /*4af0*/  UMOV UR4, 0xffffffff ;  /* 0xffffffff00047882 */ /* 0x000fc60000000000 */
[----:B------:R-:W-:Y:S05]  /*4b00*/  BRA.DIV UR4, `(.L_x_2709) ;  /* 0x0000017a048c7947 */ /* 0x000fea000b800000 */
[----:B-1----:R-:W1:Y:S04]  /*4b10*/  SHFL.IDX PT, R85, R85, 0x1, 0x1c1f ;  /* 0x003c1f0055557f89 */ /* 0x002e6800000e0000 */
[----:B------:R-:W4:Y:S02]  /*4b20*/  SHFL.IDX PT, R84, R84, 0x1, 0x1c1f ;  /* 0x003c1f0054547f89 */ /* 0x000f2400000e0000 */
.L_x_2952:
[----:B------:R-:W-:-:S05]  /*4b30*/  VIADD R4, R154, 0x60 ;  /* 0x000000609a047836 */ /* 0x000fca0000000000 */
[----:B------:R-:W-:-:S13]  /*4b40*/  ISETP.GE.OR P4, PT, R4, R75, P1 ;  /* 0x0000004b0400720c */ /* 0x000fda0000f86670 */
[----:B------:R-:W-:Y:S05]  /*4b50*/  @P4 BRA `(.L_x_2692) ;  /* 0x0000000800fc4947 */ /* 0x000fea0003800000 */
[----:B------:R-:W5:Y:S01]  /*4b60*/  LDL R5, [R1+0x40] ;  /* 0x0000400001057983 */ /* 0x000f620000100800 */
[----:B------:R-:W-:Y:S01]  /*4b70*/  SEL R89, R58, R89, !P0 ;  /* 0x000000593a597207 */ /* 0x000fe20004000000 */
[----:B------:R-:W-:Y:S01]  /*4b80*/  VIADD R6, R154, 0x60 ;  /* 0x000000609a067836 */ /* 0x000fe20000000000 */
[----:B----4-:R-:W-:Y:S01]  /*4b90*/  LEA R32, P4, R10, R84, 0x1 ;  /* 0x000000540a207211 */ /* 0x010fe200078808ff */
[----:B------:R-:W-:Y:S01]  /*4ba0*/  VIADD R7, R154, 0x60 ;  /* 0x000000609a077836 */ /* 0x000fe20000000000 */
[----:B------:R-:W-:Y:S01]  /*4bb0*/  SHF.R.S32.HI R4, RZ, 0x1f, R89 ;  /* 0x0000001fff047819 */ /* 0x000fe20000011459 */
[----:B------:R-:W-:Y:S01]  /*4bc0*/  IMAD.SHL.U32 R6, R6, 0x40, RZ ;  /* 0x0000004006067824 */ /* 0x000fe200078e00ff */
[----:B------:R-:W-:Y:S01]  /*4bd0*/  BSSY B1, `(.L_x_2710) ;  /* 0x000006c000017945 */ /* 0x000fe20003800000 */
[----:B------:R-:W-:Y:S01]  /*4be0*/  IMAD.SHL.U32 R7, R7, 0x40, RZ ;  /* 0x0000004007077824 */ /* 0x000fe200078e00ff */
[----:B------:R-:W-:Y:S02]  /*4bf0*/  LEA.HI R89, R4, R89, RZ, 0x4 ;  /* 0x0000005904597211 */ /* 0x000fe400078f20ff */
[----:B------:R-:W-:-:S02]  /*4c00*/  LOP3.LUT R6, R6, 0x1c0, RZ, 0xc0, !PT ;  /* 0x000001c006067812 */ /* 0x000fc400078ec0ff */
[----:B--2---:R-:W-:Y:S02]  /*4c10*/  LEA.HI.SX32 R11, R89, R52, 0x1c ;  /* 0x00000034590b7211 */ /* 0x004fe400078fe2ff */
[----:B------:R-:W-:Y:S02]  /*4c20*/  LOP3.LUT R7, R7, 0x1c0, RZ, 0xc0, !PT ;  /* 0x000001c007077812 */ /* 0x000fe400078ec0ff */
[----:B------:R-:W-:Y:S01]  /*4c30*/  SHF.R.U32.HI R6, RZ, 0x3, R6 ;  /* 0x00000003ff067819 */ /* 0x000fe20000011606 */
[----:B------:R-:W-:Y:S01]  /*4c40*/  IMAD.SHL.U32 R11, R11, 0x8, RZ ;  /* 0x000000080b0b7824 */ /* 0x000fe200078e00ff */
[----:B-1----:R-:W-:-:S04]  /*4c50*/  LEA.HI.X R33, R10, R85, R8, 0x1, P4 ;  /* 0x000000550a217211 */ /* 0x002fc800020f0c08 */
[----:B------:R-:W-:-:S04]  /*4c60*/  LOP3.LUT R4, R7, 0x38, R11, 0xf8, !PT ;  /* 0x0000003807047812 */ /* 0x000fc800078ef80b */
[----:B------:R-:W-:-:S04]  /*4c70*/  LOP3.LUT R4, R4, R6, RZ, 0x3c, !PT ;  /* 0x0000000604047212 */ /* 0x000fc800078e3cff */
[----:B-----5:R-:W-:Y:S01]  /*4c80*/  IADD3 R4, R5, R4, RZ ;  /* 0x0000000405047210 */ /* 0x020fe20007ffe0ff */
[----:B------:R-:W-:-:S04]  /*4c90*/  IMAD R5, R19, 0x2000, R0 ;  /* 0x0000200013057824 */ /* 0x000fc800078e0200 */
[----:B------:R-:W-:Y:S02]  /*4ca0*/  IMAD R7, R19, 0x2000, R4 ;  /* 0x0000200013077824 */ /* 0x000fe400078e0204 */
[--C-:B------:R-:W-:Y:S02]  /*4cb0*/  IMAD R5, R5, 0x2, R2.reuse ;  /* 0x0000000205057824 */ /* 0x100fe400078e0202 */
[----:B---3--:R-:W-:-:S04]  /*4cc0*/  IMAD R12, R7, 0x2, R2 ;  /* 0x00000002070c7824 */ /* 0x008fc800078e0202 */
[----:B------:R-:W1:Y:S04]  /*4cd0*/  LDS.128 R4, [R5+0xe400] ;  /* 0x00e4000005047984 */ /* 0x000e680000000c00 */
[----:B------:R-:W2:Y:S01]  /*4ce0*/  LDS.128 R12, [R12+0xe400] ;  /* 0x00e400000c0c7984 */ /* 0x000ea20000000c00 */
[----:B------:R-:W-:Y:S05]  /*4cf0*/  @P3 BRA `(.L_x_2711) ;  /* 0x0000000400643947 */ /* 0x000fea0003800000 */
[----:B------:R-:W-:Y:S01]  /*4d00*/  SHF.R.U32.HI R46, RZ, 0x10, R41 ;  /* 0x00000010ff2e7819 */ /* 0x000fe20000011629 */
[----:B--2---:R-:W-:Y:S01]  /*4d10*/  IMAD.U32 R35, R12, 0x10000, RZ ;  /* 0x000100000c237824 */ /* 0x004fe200078e00ff */
[----:B------:R-:W-:Y:S01]  /*4d20*/  SHF.R.U32.HI R81, RZ, 0x10, R37 ;  /* 0x00000010ff517819 */ /* 0x000fe20000011625 */
[----:B-1----:R-:W-:Y:S01]  /*4d30*/  IMAD.U32 R34, R4, 0x10000, RZ ;  /* 0x0001000004227824 */ /* 0x002fe200078e00ff */
[----:B------:R-:W-:Y:S02]  /*4d40*/  PRMT R93, R93, 0x5410, R46 ;  /* 0x000054105d5d7816 */ /* 0x000fe4000000002e */
[----:B------:R-:W-:Y:S02]  /*4d50*/  PRMT R96, R96, 0x5410, R81 ;  /* 0x0000541060607816 */ /* 0x000fe40000000051 */
[----:B------:R-:W-:Y:S02]  /*4d60*/  SHF.R.U64 R89, R36, 0x10, R37 ;  /* 0x0000001024597819 */ /* 0x000fe40000001225 */
[----:B------:R-:W-:-:S02]  /*4d70*/  SHF.R.U64 R45, R42, 0x10, R43 ;  /* 0x000000102a2d7819 */ /* 0x000fc4000000122b */
[----:B------:R-:W-:Y:S01]  /*4d80*/  SHF.R.U32.HI R44, RZ, 0x10, R43 ;  /* 0x00000010ff2c7819 */ /* 0x000fe2000001162b */
[----:B------:R-:W-:Y:S01]  /*4d90*/  IMAD.U32 R43, R15, 0x10000, RZ ;  /* 0x000100000f2b7824 */ /* 0x000fe200078e00ff */
[----:B------:R-:W-:Y:S01]  /*4da0*/  SHF.R.U64 R47, R40, 0x10, R41 ;  /* 0x00000010282f7819 */ /* 0x000fe20000001229 */
[----:B------:R-:W-:Y:S01]  /*4db0*/  IMAD.U32 R41, R13, 0x10000, RZ ;  /* 0x000100000d297824 */ /* 0x000fe200078e00ff */
[----:B------:R-:W-:Y:S01]  /*4dc0*/  LOP3.LUT R37, R15, 0xffff0000, RZ, 0xc0, !PT ;  /* 0xffff00000f257812 */ /* 0x000fe200078ec0ff */
[----:B------:R-:W-:Y:S01]  /*4dd0*/  IMAD.U32 R15, R93, 0x10000, RZ ;  /* 0x000100005d0f7824 */ /* 0x000fe200078e00ff */
[----:B------:R-:W-:Y:S01]  /*4de0*/  LOP3.LUT R42, R13, 0xffff0000, RZ, 0xc0, !PT ;  /* 0xffff00000d2a7812 */ /* 0x000fe200078ec0ff */
[----:B------:R-:W-:Y:S01]  /*4df0*/  IMAD.U32 R13, R96, 0x10000, RZ ;  /* 0x00010000600d7824 */ /* 0x000fe200078e00ff */
[----:B------:R-:W-:Y:S01]  /*4e00*/  SHF.R.U32.HI R79, RZ, 0x10, R39 ;  /* 0x00000010ff4f7819 */ /* 0x000fe20000011627 */
[----:B------:R-:W-:Y:S01]  /*4e10*/  IMAD.U32 R40, R7, 0x10000, RZ ;  /* 0x0001000007287824 */ /* 0x000fe200078e00ff */
[----:B------:R-:W-:Y:S01]  /*4e20*/  PRMT R90, R90, 0x5410, R45 ;  /* 0x000054105a5a7816 */ /* 0x000fe2000000002d */
[----:B------:R-:W-:Y:S01]  /*4e30*/  FMUL.FTZ R45, R41, R15 ;  /* 0x0000000f292d7220 */ /* 0x000fe20000410000 */
[----:B------:R-:W-:Y:S01]  /*4e40*/  SHF.R.U64 R78, R38, 0x10, R39 ;  /* 0x00000010264e7819 */ /* 0x000fe20000001227 */
[----:B------:R-:W-:Y:S01]  /*4e50*/  IMAD.U32 R38, R5, 0x10000, RZ ;  /* 0x0001000005267824 */ /* 0x000fe200078e00ff */
[----:B------:R-:W-:Y:S01]  /*4e60*/  PRMT R91, R91, 0x5410, R44 ;  /* 0x000054105b5b7816 */ /* 0x000fe2000000002c */
[-C--:B------:R-:W-:Y:S01]  /*4e70*/  FMUL.FTZ R41, R41, R13.reuse ;  /* 0x0000000d29297220 */ /* 0x080fe20000410000 */
[----:B------:R-:W-:Y:S01]  /*4e80*/  PRMT R88, R88, 0x5410, R79 ;  /* 0x0000541058587816 */ /* 0x000fe2000000004f */
[----:B------:R-:W-:Y:S01]  /*4e90*/  FFMA.FTZ R13, R38, R13, -R45 ;  /* 0x0000000d260d7223 */ /* 0x000fe2000001082d */
[----:B------:R-:W-:Y:S01]  /*4ea0*/  LOP3.LUT R93, R93, 0xffff0000, RZ, 0xc0, !PT ;  /* 0xffff00005d5d7812 */ /* 0x000fe200078ec0ff */
[----:B------:R-:W-:-:S02]  /*4eb0*/  IMAD.U32 R44, R91, 0x10000, RZ ;  /* 0x000100005b2c7824 */ /* 0x000fc400078e00ff */
[----:B------:R-:W-:Y:S01]  /*4ec0*/  FFMA.FTZ R15, R38, R15, R41 ;  /* 0x0000000f260f7223 */ /* 0x000fe20000010029 */
[----:B------:R-:W-:Y:S01]  /*4ed0*/  LOP3.LUT R96, R96, 0xffff0000, RZ, 0xc0, !PT ;  /* 0xffff000060607812 */ /* 0x000fe200078ec0ff */
[----:B------:R-:W-:Y:S01]  /*4ee0*/  IMAD.U32 R41, R88, 0x10000, RZ ;  /* 0x0001000058297824 */ /* 0x000fe200078e00ff */
[----:B------:R-:W-:Y:S01]  /*4ef0*/  LOP3.LUT R39, R5, 0xffff0000, RZ, 0xc0, !PT ;  /* 0xffff000005277812 */ /* 0x000fe200078ec0ff */
[----:B------:R-:W-:Y:S01]  /*4f00*/  FMUL.FTZ R46, R42, R93 ;  /* 0x0000005d2a2e7220 */ /* 0x000fe20000410000 */
[----:B------:R-:W-:Y:S01]  /*4f10*/  FMUL.FTZ R45, R43, R44 ;  /* 0x0000002c2b2d7220 */ /* 0x000fe20000410000 */
[----:B------:R-:W-:Y:S01]  /*4f20*/  LOP3.LUT R91, R91, 0xffff0000, RZ, 0xc0, !PT ;  /* 0xffff00005b5b7812 */ /* 0x000fe200078ec0ff */
[-C--:B------:R-:W-:Y:S01]  /*4f30*/  FMUL.FTZ R43, R43, R41.reuse ;  /* 0x000000292b2b7220 */ /* 0x080fe20000410000 */
[----:B------:R-:W-:Y:S01]  /*4f40*/  PRMT R92, R92, 0x5410, R47 ;  /* 0x000054105c5c7816 */ /* 0x000fe2000000002f */
[-C--:B------:R-:W-:Y:S01]  /*4f50*/  FMUL.FTZ R42, R42, R96.reuse ;  /* 0x000000602a2a7220 */ /* 0x080fe20000410000 */
[----:B------:R-:W-:Y:S01]  /*4f60*/  PRMT R94, R94, 0x5410, R89 ;  /* 0x000054105e5e7816 */ /* 0x000fe20000000059 */
[----:B------:R-:W-:Y:S01]  /*4f70*/  FFMA.FTZ R38, R39, R96, -R46 ;  /* 0x0000006027267223 */ /* 0x000fe2000001082e */
[----:B------:R-:W-:Y:S01]  /*4f80*/  LOP3.LUT R36, R7, 0xffff0000, RZ, 0xc0, !PT ;  /* 0xffff000007247812 */ /* 0x000fe200078ec0ff */
[----:B------:R-:W-:Y:S01]  /*4f90*/  FFMA.FTZ R46, R40, R41, -R45 ;  /* 0x00000029282e7223 */ /* 0x000fe2000001082d */
[----:B------:R-:W-:Y:S01]  /*4fa0*/  LOP3.LUT R88, R88, 0xffff0000, RZ, 0xc0, !PT ;  /* 0xffff000058587812 */ /* 0x000fe200078ec0ff */
[----:B------:R-:W-:Y:S01]  /*4fb0*/  FFMA.FTZ R44, R40, R44, R43 ;  /* 0x0000002c282c7223 */ /* 0x000fe2000001002b */
[----:B------:R-:W-:Y:S01]  /*4fc0*/  FMUL.FTZ R41, R37, R91 ;  /* 0x0000005b25297220 */ /* 0x000fe20000410000 */
[----:B------:R-:W-:Y:S01]  /*4fd0*/  FFMA.FTZ R42, R39, R93, R42 ;  /* 0x0000005d272a7223 */ /* 0x000fe2000001002a */
[----:B------:R-:W-:-:S02]  /*4fe0*/  IMAD.U32 R40, R92, 0x10000, RZ ;  /* 0x000100005c287824 */ /* 0x000fc400078e00ff */
[-C--:B------:R-:W-:Y:S01]  /*4ff0*/  FMUL.FTZ R45, R37, R88.reuse ;  /* 0x00000058252d7220 */ /* 0x080fe20000410000 */
[----:B------:R-:W-:Y:S02]  /*5000*/  IMAD.U32 R39, R94, 0x10000, RZ ;  /* 0x000100005e277824 */ /* 0x000fe400078e00ff */
[----:B------:R-:W-:Y:S01]  /*5010*/  FFMA.FTZ R47, R36, R88, -R41 ;  /* 0x00000058242f7223 */ /* 0x000fe20000010829 */
[----:B------:R-:W-:Y:S01]  /*5020*/  LOP3.LUT R12, R12, 0xffff0000, RZ, 0xc0, !PT ;  /* 0xffff00000c0c7812 */ /* 0x000fe200078ec0ff */
[CC--:B------:R-:W-:Y:S01]  /*5030*/  FMUL.FTZ R43, R35.reuse, R40.reuse ;  /* 0x00000028232b7220 */ /* 0x0c0fe20000410000 */
[----:B------:R-:W-:Y:S01]  /*5040*/  LOP3.LUT R41, R92, 0xffff0000, RZ, 0xc0, !PT ;  /* 0xffff00005c297812 */ /* 0x000fe200078ec0ff */
[----:B------:R-:W-:Y:S01]  /*5050*/  FMUL.FTZ R35, R35, R39 ;  /* 0x0000002723237220 */ /* 0x000fe20000410000 */
[----:B------:R-:W-:Y:S01]  /*5060*/  LOP3.LUT R37, R94, 0xffff0000, RZ, 0xc0, !PT ;  /* 0xffff00005e257812 */ /* 0x000fe200078ec0ff */
[----:B------:R-:W-:Y:S01]  /*5070*/  FFMA.FTZ R91, R36, R91, R45 ;  /* 0x0000005b245b7223 */ /* 0x000fe2000001002d */
[----:B------:R-:W-:Y:S01]  /*5080*/  PRMT R95, R95, 0x5410, R78 ;  /* 0x000054105f5f7816 */ /* 0x000fe2000000004e */
[----:B------:R-:W-:Y:S01]  /*5090*/  FFMA.FTZ R43, R34, R39, -R43 ;  /* 0x00000027222b7223 */ /* 0x000fe2000001082b */
[----:B------:R-:W-:Y:S01]  /*50a0*/  LOP3.LUT R4, R4, 0xffff0000, RZ, 0xc0, !PT ;  /* 0xffff000004047812 */ /* 0x000fe200078ec0ff */
[----:B------:R-:W-:Y:S01]  /*50b0*/  FMUL.FTZ R45, R12, R41 ;  /* 0x000000290c2d7220 */ /* 0x000fe20000410000 */
[----:B------:R-:W-:Y:S01]  /*50c0*/  SHF.L.U32 R5, R6, 0x10, RZ ;  /* 0x0000001006057819 */ /* 0x000fe200000006ff */
[----:B------:R-:W-:Y:S01]  /*50d0*/  FFMA.FTZ R35, R34, R40, R35 ;  /* 0x0000002822237223 */ /* 0x000fe20000010023 */
[----:B------:R-:W-:Y:S01]  /*50e0*/  LOP3.LUT R7, R6, 0xffff0000, RZ, 0xc0, !PT ;  /* 0xffff000006077812 */ /* 0x000fe200078ec0ff */
[-C--:B------:R-:W-:Y:S01]  /*50f0*/  FMUL.FTZ R39, R12, R37.reuse ;  /* 0x000000250c277220 */ /* 0x080fe20000410000 */
[----:B------:R-:W-:Y:S01]  /*5100*/  IMAD.U32 R6, R14, 0x10000, RZ ;  /* 0x000100000e067824 */ /* 0x000fe200078e00ff */
[C---:B------:R-:W-:Y:S01]  /*5110*/  SHF.L.U32 R12, R95.reuse, 0x10, RZ ;  /* 0x000000105f0c7819 */ /* 0x040fe200000006ff */
[----:B------:R-:W-:Y:S01]  /*5120*/  IMAD.U32 R34, R90, 0x10000, RZ ;  /* 0x000100005a227824 */ /* 0x000fe200078e00ff */
[----:B------:R-:W-:Y:S01]  /*5130*/  LOP3.LUT R14, R14, 0xffff0000, RZ, 0xc0, !PT ;  /* 0xffff00000e0e7812 */ /* 0x000fe200078ec0ff */
[----:B------:R-:W-:Y:S01]  /*5140*/  FFMA.FTZ R36, R4, R37, -R45 ;  /* 0x0000002504247223 */ /* 0x000fe2000001082d */
[----:B------:R-:W-:Y:S01]  /*5150*/  LOP3.LUT R90, R90, 0xffff0000, RZ, 0xc0, !PT ;  /* 0xffff00005a5a7812 */ /* 0x000fe200078ec0ff */
[----:B------:R-:W-:Y:S01]  /*5160*/  FFMA.FTZ R4, R4, R41, R39 ;  /* 0x0000002904047223 */ /* 0x000fe20000010027 */
[----:B------:R-:W-:Y:S01]  /*5170*/  LOP3.LUT R95, R95, 0xffff0000, RZ, 0xc0, !PT ;  /* 0xffff00005f5f7812 */ /* 0x000fe200078ec0ff */
[C---:B------:R-:W-:Y:S01]  /*5180*/  FMUL.FTZ R40, R6.reuse, R34 ;  /* 0x0000002206287220 */ /* 0x040fe20000410000 */
[----:B------:R-:W-:Y:S01]  /*5190*/  FMUL.FTZ R37, R6, R12 ;  /* 0x0000000c06257220 */ /* 0x000fe20000410000 */
[----:B------:R-:W-:Y:S01]  /*51a0*/  FMUL.FTZ R6, R14, R90 ;  /* 0x0000005a0e067220 */ /* 0x000fe20000410000 */
[----:B------:R-:W-:Y:S01]  /*51b0*/  F2FP.BF16.F32.PACK_AB R36, R36, R43 ;  /* 0x0000002b2424723e */ /* 0x000fe200000010ff */
        /* <DEDUP_REMOVED lines=9> */
[----:B------:R-:W-:Y:S02]  /*5250*/  F2FP.BF16.F32.PACK_AB R7, R47, R46 ;  /* 0x0000002e2f07723e */ /* 0x000fe400000010ff */
[----:B------:R-:W-:Y:S02]  /*5260*/  F2FP.BF16.F32.PACK_AB R15, R91, R44 ;  /* 0x0000002c5b0f723e */ /* 0x000fe400000010ff */
[----:B------:R-:W-:Y:S02]  /*5270*/  F2FP.BF16.F32.PACK_AB R6, R95, R40 ;  /* 0x000000285f06723e */ /* 0x000fe400000010ff */
[----:B------:R-:W-:-:S07]  /*5280*/  F2FP.BF16.F32.PACK_AB R14, R90, R37 ;  /* 0x000000255a0e723e */ /* 0x000fce00000010ff */
.L_x_2711:
[----:B------:R-:W-:Y:S05]  /*5290*/  BSYNC B1 ;  /* 0x0000000000017941 */ /* 0x000fea0003800000 */
.L_x_2710:
[----:B------:R-:W-:Y:S01]  /*52a0*/  ISETP.GE.AND P3, PT, R11, R87, PT ;  /* 0x000000570b00720c */ /* 0x000fe20003f66270 */
[----:B-1----:R1:W-:Y:S02]  /*52b0*/  ST.E.128 desc[UR40][R32.64], R4 ;  /* 0x0000000420007985 */ /* 0x0023e4000c101d28 */
[----:B-1----:R-:W-:Y:S02]  /*52c0*/  IMAD.MOV.U32 R4, RZ, RZ, R84 ;  /* 0x000000ffff047224 */ /* 0x002fe400078e0054 */
[----:B------:R-:W-:-:S08]  /*52d0*/  IMAD.MOV.U32 R5, RZ, RZ, R85 ;  /* 0x000000ffff057224 */ /* 0x000fd000078e0055 */
[----:B------:R-:W-:Y:S05]  /*52e0*/  @P3 BRA `(.L_x_2692) ;  /* 0x0000000400183947 */ /* 0x000fea0003800000 */
[----:B------:R-:W-:-:S05]  /*52f0*/  IMAD.WIDE R4, R11, 0x2, R4 ;  /* 0x000000020b047825 */ /* 0x000fca00078e0204 */
[----:B--2---:R1:W-:Y:S01]  /*5300*/  ST.E.128 desc[UR40][R4.64], R12 ;  /* 0x0000000c04007985 */ /* 0x0043e2000c101d28 */
[----:B------:R-:W-:Y:S05]  /*5310*/  BRA `(.L_x_2692) ;  /* 0x00000004000c7947 */ /* 0x000fea0003800000 */
.L_x_2673:
[----:B------:R-:W-:-:S13]  /*5320*/  ISETP.NE.AND P5, PT, R157, 0x3, PT ;  /* 0x000000039d00780c */ /* 0x000fda0003fa5270 */
[----:B------:R-:W-:Y:S05]  /*5330*/  @!P5 BRA `(.L_x_2712) ;  /* 0x000000000004d947 */ /* 0x000fea0003800000 */
[----:B------:R-:W-:Y:S01]  /*5340*/  BPT.TRAP 0x1 ;  /* 0x000000040000795c */ /* 0x000fe20000300000 */
.L_x_2712:
[----:B------:R-:W2:Y:S01]  /*5350*/  LDL R4, [R1] ;  /* 0x0000000001047983 */ /* 0x000ea20000100800 */
[----:B------:R-:W-:Y:S01]  /*5360*/  IMAD R68, R19, 0x8, R2 ;  /* 0x0000000813447824 */ /* 0x000fe200078e0202 */
[----:B------:R-:W-:Y:S01]  /*5370*/  BSSY B1, `(.L_x_2713) ;  /* 0x0000005000017945 */ /* 0x000fe20003800000 */
[----:B------:R-:W-:Y:S02]  /*5380*/  SHF.R.S32.HI R73, RZ, 0x1f, R72 ;  /* 0x0000001fff497819 */ /* 0x000fe40000011448 */
[----:B--2---:R-:W-:-:S04]  /*5390*/  SHF.L.U32 R77, R4, 0x1f, RZ ;  /* 0x0000001f044d7819 */ /* 0x004fc800000006ff */
[----:B------:R-:W0:Y:S02]  /*53a0*/  SYNCS.PHASECHK.TRANS64.TRYWAIT P3, [R68+URZ+0x16890], R77 ;  /* 0x0168904d440075a7 */ /* 0x000e24000806017f */
[----:B0-----:R-:W-:Y:S05]  /*53b0*/  @!P3 BRA `(.L_x_2714) ;  /* 0x0000017000acb947 */ /* 0x001fea0003800000 */
.L_x_2953:
[----:B------:R-:W-:Y:S05]  /*53c0*/  BSYNC B1 ;  /* 0x0000000000017941 */ /* 0x000fea0003800000 */
.L_x_2713:
        /* <DEDUP_REMOVED lines=25> */
.L_x_2957:
        /* <DEDUP_REMOVED lines=13> */
.L_x_2717:
[----:B------:R-:W-:Y:S05]  /*5630*/  BSYNC B1 ;  /* 0x0000000000017941 */ /* 0x000fea0003800000 */
.L_x_2716:
[----:B------:R-:W-:-:S03]  /*5640*/  UMOV UR4, 0xffffffff ;  /* 0xffffffff00047882 */ /* 0x000fc60000000000 */
[----:B------:R-:W-:Y:S05]  /*5650*/  BRA.DIV UR4, `(.L_x_2718) ;  /* 0x0000017204647947 */ /* 0x000fea000b800000 */
[----:B--2-4-:R2:W4:Y:S04]  /*5660*/  SHFL.IDX PT, R5, R33, 0x1, 0x1c1f ;  /* 0x003c1f0021057f89 */ /* 0x01452800000e0000 */
[----:B---3--:R2:W3:Y:S02]  /*5670*/  SHFL.IDX PT, R7, R32, 0x1, 0x1c1f ;  /* 0x003c1f0020077f89 */ /* 0x0084e400000e0000 */
.L_x_2961:
        /* <DEDUP_REMOVED lines=13> */
.L_x_2692:
[----:B------:R-:W-:Y:S05]  /*5750*/  BSYNC B0 ;  /* 0x0000000000007941 */ /* 0x000fea0003800000 */
.L_x_2672:
[----:B01234-:R-:W0:Y:S01]  /*5760*/  S2R R4, SR_TID.X ;  /* 0x0000000000047919 */ /* 0x01fe220000002100 */
[----:B------:R-:W-:Y:S01]  /*5770*/  @!PT LDS RZ, [RZ] ;  /* 0x00000000fffff984 */ /* 0x000fe20000000800 */
[----:B------:R-:W-:Y:S01]  /*5780*/  @!PT LDS RZ, [RZ] ;  /* 0x00000000fffff984 */ /* 0x000fe20000000800 */
[----:B------:R-:W-:Y:S01]  /*5790*/  @!PT LDS RZ, [RZ] ;  /* 0x00000000fffff984 */ /* 0x000fe20000000800 */
[----:B------:R-:W-:Y:S01]  /*57a0*/  @!PT LDS RZ, [RZ] ;  /* 0x00000000fffff984 */ /* 0x000fe20000000800 */
[----:B------:R1:W-:Y:S06]  /*57b0*/  MEMBAR.ALL.CTA ;  /* 0x0000000000007992 */ /* 0x0003ec0000008000 */
[----:B-1----:R-:W1:Y:S01]  /*57c0*/  FENCE.VIEW.ASYNC.S ;  /* 0x00000000000073c6 */ /* 0x002e620000000000 */
[----:B------:R-:W-:Y:S05]  /*57d0*/  WARPSYNC.ALL ;  /* 0x0000000000007948 */ /* 0x000fea0003800000 */
[----:B------:R-:W-:Y:S01]  /*57e0*/  BSSY B0, `(.L_x_2719) ;  /* 0x0000008000007945 */ /* 0x000fe20003800000 */
[----:B-1----:R1:W-:Y:S01]  /*57f0*/  BAR.SYNC.DEFER_BLOCKING R76, 0x80 ;  /* 0x0002004c0000751d */ /* 0x0023e20000010000 */
[----:B0-----:R-:W-:-:S13]  /*5800*/  LOP3.LUT P3, RZ, R4, 0x7f, RZ, 0xc0, !PT ;  /* 0x0000007f04ff7812 */ /* 0x001fda000786c0ff */
[----:B------:R-:W-:-:S05]  /*5810*/  @!P3 VIADD R4, R68, 0x168a0 ;  /* 0x000168a04404b836 */ /* 0x000fca0000000000 */
[----:B------:R-:W-:-:S04]  /*5820*/  @!P3 PRMT R4, RZ, 0x654, R4 ;  /* 0x00000654ff04b816 */ /* 0x000fc80000000004 */
[----:B------:R1:W-:Y:S01]  /*5830*/  @!P3 SYNCS.ARRIVE.TRANS64.RED.A1T0 RZ, [R4+URZ], RZ ;  /* 0x000000ff04ffb9a7 */ /* 0x0003e2000810043f */
[----:B------:R-:W-:Y:S05]  /*5840*/  @!P5 BRA `(.L_x_2720) ;  /* 0x000000000004d947 */ /* 0x000fea0003800000 */
[----:B------:R-:W-:Y:S01]  /*5850*/  BPT.TRAP 0x1 ;  /* 0x000000040000795c */ /* 0x000fe20000300000 */
.L_x_2720:
[----:B------:R-:W-:Y:S05]  /*5860*/  BSYNC B0 ;  /* 0x0000000000007941 */ /* 0x000fea0003800000 */
.L_x_2719:
[----:B------:R-:W0:Y:S01]  /*5870*/  SYNCS.PHASECHK.TRANS64.TRYWAIT P4, [R68+URZ+0x168b0], R77 ;  /* 0x0168b04d440075a7 */ /* 0x000e22000808017f */
[----:B------:R-:W-:Y:S01]  /*5880*/  ULDC UR36, c[0x0][0x2f4] ;  /* 0x0000bd0000247ab9 */ /* 0x000fe20000000800 */
[----:B------:R-:W-:Y:S04]  /*5890*/  BSSY B0, `(.L_x_2721) ;  /* 0x0000002000007945 */ /* 0x000fe80003800000 */
[----:B0-----:R-:W-:Y:S05]  /*58a0*/  @!P4 BRA `(.L_x_2722) ;  /* 0x00000170001cc947 */ /* 0x001fea0003800000 */
.L_x_2962:
[----:B------:R-:W-:Y:S05]  /*58b0*/  BSYNC B0 ;  /* 0x0000000000007941 */ /* 0x000fea0003800000 */
.L_x_2721:
[----:B------:R-:W-:Y:S01]  /*58c0*/  ULDC.64 UR4, c[0x0][0x328] ;  /* 0x0000ca0000047ab9 */ /* 0x000fe20000000a00 */
[----:B------:R-:W-:Y:S01]  /*58d0*/  ULDC.64 UR6, c[0x0][0x318] ;  /* 0x0000c60000067ab9 */ /* 0x000fe20000000a00 */
[----:B------:R-:W-:Y:S01]  /*58e0*/  IMAD R73, R73, UR4, RZ ;  /* 0x0000000449497c24 */ /* 0x000fe2000f8e02ff */
[----:B------:R-:W-:Y:S01]  /*58f0*/  BSSY B0, `(.L_x_2723) ;  /* 0x000001d000007945 */ /* 0x000fe20003800000 */
[----:B-1----:R-:W-:-:S04]  /*5900*/  IMAD.WIDE.U32 R4, R72, UR4, RZ ;  /* 0x0000000448047c25 */ /* 0x002fc8000f8e00ff */
[----:B------:R-:W-:Y:S01]  /*5910*/  IMAD R73, R72, UR5, R73 ;  /* 0x0000000548497c24 */ /* 0x000fe2000f8e0249 */
[----:B------:R-:W-:Y:S01]  /*5920*/  ULDC.64 UR4, c[0x0][0x338] ;  /* 0x0000ce0000047ab9 */ /* 0x000fe20000000a00 */
[----:B------:R-:W-:Y:S02]  /*5930*/  IMAD.IADD R75, R75, 0x1, -R154 ;  /* 0x000000014b4b7824 */ /* 0x000fe400078e0a9a */
[----:B------:R-:W-:Y:S02]  /*5940*/  IMAD R74, R74, UR4, RZ ;  /* 0x000000044a4a7c24 */ /* 0x000fe4000f8e02ff */
[----:B------:R-:W-:Y:S02]  /*5950*/  IMAD.IADD R5, R5, 0x1, R73 ;  /* 0x0000000105057824 */ /* 0x000fe400078e0249 */
[C---:B------:R-:W-:Y:S02]  /*5960*/  IMAD R7, R71.reuse, UR5, R74 ;  /* 0x0000000547077c24 */ /* 0x040fe4000f8e024a */
[----:B------:R-:W-:Y:S01]  /*5970*/  IMAD.WIDE.U32 R4, R71, UR4, R4 ;  /* 0x0000000447047c25 */ /* 0x000fe2000f8e0004 */
[----:B------:R-:W-:-:S04]  /*5980*/  ULDC.64 UR4, c[0x0][0x330] ;  /* 0x0000cc0000047ab9 */ /* 0x000fc80000000a00 */
[----:B------:R-:W-:-:S03]  /*5990*/  IADD3 R5, R5, R7, RZ ;  /* 0x0000000705057210 */ /* 0x000fc60007ffe0ff */
[----:B------:R-:W-:-:S04]  /*59a0*/  IMAD.WIDE.U32 R4, R23, UR4, R4 ;  /* 0x0000000417047c25 */ /* 0x000fc8000f8e0004 */
        /* <DEDUP_REMOVED lines=17> */
.L_x_2724:
[----:B------:R-:W-:Y:S05]  /*5ac0*/  BSYNC B0 ;  /* 0x0000000000007941 */ /* 0x000fea0003800000 */
.L_x_2723:
[----:B------:R-:W-:Y:S01]  /*5ad0*/  ISETP.GE.AND P4, PT, R75, 0x61, PT ;  /* 0x000000614b00780c */ /* 0x000fe20003f86270 */
[----:B-1-3--:R1:W3:Y:S01]  /*5ae0*/  SHFL.IDX PT, R5, R32, 0x1, 0x1c1f ;  /* 0x003c1f0020057f89 */ /* 0x00a2e200000e0000 */
[----:B------:R-:W-:Y:S03]  /*5af0*/  BSSY B0, `(.L_x_2725) ;  /* 0x000000d000007945 */ /* 0x000fe60003800000 */
[----:B------:R-:W4:Y:S08]  /*5b00*/  SHFL.IDX PT, R11, R11, 0x1, 0x1c1f ;  /* 0x003c1f000b0b7f89 */ /* 0x000f3000000e0000 */
[----:B-1----:R-:W-:Y:S05]  /*5b10*/  @!P4 BRA `(.L_x_2726) ;  /* 0x000000000028c947 */ /* 0x002fea0003800000 */
[----:B------:R-:W-:-:S13]  /*5b20*/  ISETP.GE.AND P4, PT, R16, UR36, PT ;  /* 0x0000002410007c0c */ /* 0x000fda000bf86270 */
[----:B----4-:R-:W-:-:S04]  /*5b30*/  @!P4 LEA R14, P5, R16, R11, 0x1 ;  /* 0x0000000b100ec211 */ /* 0x010fc800078a08ff */
[----:B---3--:R-:W-:Y:S02]  /*5b40*/  @!P4 LEA.HI.X R15, R16, R5, R17, 0x1, P5 ;  /* 0x00000005100fc211 */ /* 0x008fe400028f0c11 */
[----:B------:R-:W-:-:S13]  /*5b50*/  ISETP.GE.AND P5, PT, R18, UR36, PT ;  /* 0x0000002412007c0c */ /* 0x000fda000bfa6270 */
[----:B------:R-:W-:-:S04]  /*5b60*/  @!P5 LEA R12, P6, R18, R11, 0x1 ;  /* 0x0000000b120cd211 */ /* 0x000fc800078c08ff */
[----:B--2---:R-:W-:Y:S02]  /*5b70*/  @!P5 LEA.HI.X R13, R18, R5, R156, 0x1, P6 ;  /* 0x00000005120dd211 */ /* 0x004fe400030f0c9c */
[----:B------:R-:W1:Y:S04]  /*5b80*/  @!P4 LDS.128 R4, [R70+0x3000] ;  /* 0x003000004604c984 */ /* 0x000e680000000c00 */
[----:B-1----:R-:W-:Y:S04]  /*5b90*/  @!P4 ST.E.128 desc[UR40][R14.64], R4 ;  /* 0x000000040e00c985 */ /* 0x002fe8000c101d28 */
[----:B------:R-:W1:Y:S04]  /*5ba0*/  @!P5 LDS.128 R4, [R69+0x3000] ;  /* 0x003000004504d984 */ /* 0x000e680000000c00 */
[----:B-1----:R1:W-:Y:S02]  /*5bb0*/  @!P5 ST.E.128 desc[UR40][R12.64], R4 ;  /* 0x000000040c00d985 */ /* 0x0023e4000c101d28 */
.L_x_2726:
[----:B------:R-:W-:Y:S05]  /*5bc0*/  BSYNC B0 ;  /* 0x0000000000007941 */ /* 0x000fea0003800000 */
.L_x_2725:
[----:B-1----:R-:W5:Y:S04]  /*5bd0*/  LDL R4, [R1+0x10] ;  /* 0x0000100001047983 */ /* 0x002f680000100800 */
[----:B---3--:R-:W3:Y:S01]  /*5be0*/  LDL.LU R5, [R1] ;  /* 0x0000000001057983 */ /* 0x008ee20000300800 */
[----:B0-----:R-:W-:Y:S02]  /*5bf0*/  @!P3 VIADD R68, R68, 0x168c0 ;  /* 0x000168c04444b836 */ /* 0x001fe40000000000 */
        /* <DEDUP_REMOVED lines=14> */
[----:B---3--:R-:W-:-:S05]  /*5ce0*/  LOP3.LUT R5, R5, R4, RZ, 0x3c, !PT ;  /* 0x0000000405057212 */ /* 0x008fca00078e3cff */
[----:B------:R0:W-:Y:S02]  /*5cf0*/  STL [R1], R5 ;  /* 0x0000000501007387 */ /* 0x0001e40000100800 */
[----:B------:R-:W-:Y:S05]  /*5d00*/  @P4 BRA `(.L_x_2727) ;  /* 0xffffffc400704947 */ /* 0x000fea000383ffff */
[----:B0-----:R-:W0:Y:S01]  /*5d10*/  S2R R5, SR_TID.X ;  /* 0x0000000000057919 */ /* 0x001e220000002100 */
[----:B------:R-:W-:Y:S02]  /*5d20*/  PLOP3.LUT P0, PT, PT, PT, PT, 0x8, 0x0 ;  /* 0x000000000000781c */ /* 0x000fe40003f0e170 */
[----:B0-----:R-:W-:-:S04]  /*5d30*/  SHF.R.U32.HI R5, RZ, 0x7, R5 ;  /* 0x00000007ff057819 */ /* 0x001fc80000011605 */
[----:B------:R-:W-:-:S13]  /*5d40*/  ISETP.NE.AND P4, PT, R5, 0x1, PT ;  /* 0x000000010500780c */ /* 0x000fda0003f85270 */
[----:B------:R-:W-:Y:S06]  /*5d50*/  @!P4 BAR.ARV 0x9, 0x100 ;  /* 0x024400000000cb1d */ /* 0x000fec0000002000 */
.L_x_2667:
[----:B------:R-:W3:Y:S01]  /*5d60*/  LDL R3, [R1+0x28] ;  /* 0x0000280001037983 */ /* 0x000ee20000100800 */
[----:B------:R-:W0:Y:S01]  /*5d70*/  LDC R0, c[0x0][0x448] ;  /* 0x00011200ff007b82 */ /* 0x000e220000000800 */
[----:B------:R-:W-:Y:S01]  /*5d80*/  IMAD.MOV.U32 R88, RZ, RZ, RZ ;  /* 0x000000ffff587224 */ /* 0x000fe200078e00ff */
[----:B0-----:R-:W-:-:S13]  /*5d90*/  ISETP.NE.AND P1, PT, R0, 0x1, PT ;  /* 0x000000010000780c */ /* 0x001fda0003f25270 */
[----:B------:R-:W0:Y:S08]  /*5da0*/  @P1 LDC R0, c[0x0][0x44c] ;  /* 0x00011300ff001b82 */ /* 0x000e300000000800 */
[----:B------:R-:W1:Y:S01]  /*5db0*/  @P1 LDC R5, c[0x0][0x450] ;  /* 0x00011400ff051b82 */ /* 0x000e620000000800 */
[----:B---3--:R-:W-:-:S04]  /*5dc0*/  VIADD R3, R3, 0xbf ;  /* 0x000000bf03037836 */ /* 0x008fc80000000000 */
[----:B0-----:R-:W-:-:S05]  /*5dd0*/  @P1 IMAD.HI.U32 R0, R3, R0, RZ ;  /* 0x0000000003001227 */ /* 0x001fca00078e00ff */
[----:B-1----:R-:W-:-:S05]  /*5de0*/  @P1 SHF.R.U32.HI R3, RZ, R5, R0 ;  /* 0x00000005ff031219 */ /* 0x002fca0000011600 */
[----:B------:R-:W-:-:S05]  /*5df0*/  IMAD.IADD R3, R82, 0x1, R3 ;  /* 0x0000000152037824 */ /* 0x000fca00078e0203 */
[----:B------:R-:W-:-:S04]  /*5e00*/  SHF.R.S32.HI R0, RZ, 0x1f, R3 ;  /* 0x0000001fff007819 */ /* 0x000fc80000011403 */
[----:B------:R-:W-:-:S04]  /*5e10*/  LEA.HI R0, R0, R3, RZ, 0x7 ;  /* 0x0000000300007211 */ /* 0x000fc800078f38ff */
[----:B------:R-:W-:-:S04]  /*5e20*/  SHF.R.S32.HI R0, RZ, 0x7, R0 ;  /* 0x00000007ff007819 */ /* 0x000fc80000011400 */
[----:B------:R-:W-:-:S04]  /*5e30*/  VIMNMX R83, R83, R0, PT ;  /* 0x0000000053537248 */ /* 0x000fc80003fe0100 */
[----:B------:R-:W-:Y:S01]  /*5e40*/  ISETP.GE.AND P1, PT, R83, 0x1, PT ;  /* 0x000000015300780c */ /* 0x000fe20003f26270 */
[----:B------:R-:W-:-:S12]  /*5e50*/  @P0 BRA `(.L_x_2728) ;  /* 0x00000000000c0947 */ /* 0x000fd80003800000 */
[----:B------:R-:W0:Y:S01]  /*5e60*/  FENCE.VIEW.ASYNC.G ;  /* 0x00000000000073c6 */ /* 0x000e220000000100 */
[----:B------:R-:W-:Y:S05]  /*5e70*/  WARPSYNC.ALL ;  /* 0x0000000000007948 */ /* 0x000fea0003800000 */
[----:B0-----:R-:W-:Y:S06]  /*5e80*/  BAR.ARV 0xc, 0x200 ;  /* 0x0308000000007b1d */ /* 0x001fec0000002000 */
.L_x_2728:
[----:B------:R-:W-:Y:S04]  /*5e90*/  BSSY B0, `(.L_x_2729) ;  /* 0x0000020000007945 */ /* 0x000fe80003800000 */
[----:B------:R-:W-:Y:S05]  /*5ea0*/  @!P1 BRA `(.L_x_2730) ;  /* 0x0000000000789947 */ /* 0x000fea0003800000 */
[----:B------:R-:W3:Y:S01]  /*5eb0*/  LDL R0, [R1+0x4c] ;  /* 0x00004c0001007983 */ /* 0x000ee20000100800 */
[----:B------:R-:W-:Y:S01]  /*5ec0*/  ULDC UR4, c[0x0][0x9f0] ;  /* 0x00027c0000047ab9 */ /* 0x000fe20000000800 */
[----:B---3--:R-:W-:-:S04]  /*5ed0*/  ISETP.NE.AND P0, PT, R0, RZ, PT ;  /* 0x000000ff0000720c */ /* 0x008fc80003f05270 */
[----:B------:R-:W-:-:S04]  /*5ee0*/  SEL R9, R0, UR4, P0 ;  /* 0x0000000400097c07 */ /* 0x000fc80008000000 */
[-C--:B------:R-:W-:Y:S02]  /*5ef0*/  IABS R6, R9.reuse ;  /* 0x0000000900067213 */ /* 0x080fe40000000000 */
        /* <DEDUP_REMOVED lines=25> */
.L_x_2730:
[----:B------:R-:W-:Y:S05]  /*6090*/  BSYNC B0 ;  /* 0x0000000000007941 */ /* 0x000fea0003800000 */
.L_x_2729:
[----:B------:R-:W3:Y:S01]  /*60a0*/  LDL R0, [R1+0x58] ;  /* 0x0000580001007983 */ /* 0x000ee20000100800 */
        /* <DEDUP_REMOVED lines=18> */
[----:B---3--:R-:W-:Y:S02]  /*61d0*/  IMAD R4, R0, R88, RZ ;  /* 0x0000005800047224 */ /* 0x008fe400078e02ff */
        /* <DEDUP_REMOVED lines=14> */
.L_x_2965:
[----:B------:R-:W0:Y:S01]  /*62c0*/  LDL R3, [R1+0x18] ;  /* 0x0000180001037983 */ /* 0x000e220000100800 */
[----:B------:R-:W-:Y:S01]  /*62d0*/  BSSY B6, `(.L_x_2733) ;  /* 0x000001b000067945 */ /* 0x000fe20003800000 */
[----:B0-----:R-:W-:-:S05]  /*62e0*/  IMAD.HI R0, R3, 0x55555556, RZ ;  /* 0x5555555603007827 */ /* 0x001fca00078e02ff */
[----:B------:R-:W-:-:S05]  /*62f0*/  LEA.HI R0, R0, R0, RZ, 0x1 ;  /* 0x0000000000007211 */ /* 0x000fca00078f08ff */
[----:B------:R-:W-:Y:S02]  /*6300*/  IMAD R0, R0, -0x3, R3 ;  /* 0xfffffffd00007824 */ /* 0x000fe400078e0203 */
[----:B------:R-:W-:-:S05]  /*6310*/  VIADD R3, R2, 0x8400 ;  /* 0x0000840002037836 */ /* 0x000fca0000000000 */
[----:B------:R-:W-:Y:S02]  /*6320*/  LOP3.LUT P0, RZ, R3, 0x3ff, RZ, 0xc0, !PT ;  /* 0x000003ff03ff7812 */ /* 0x000fe4000780c0ff */
[----:B------:R-:W-:Y:S02]  /*6330*/  LEA R0, R0, R3, 0xd ;  /* 0x0000000300007211 */ /* 0x000fe400078e68ff */
[----:B------:R-:W-:Y:S02]  /*6340*/  P2R R25, PR, RZ, 0x1 ;  /* 0x00000001ff197803 */ /* 0x000fe40000000000 */
[----:B------:R-:W-:-:S04]  /*6350*/  SHF.R.U32.HI R0, RZ, 0x4, R0 ;  /* 0x00000004ff007819 */ /* 0x000fc80000011600 */
[----:B------:R-:W-:-:S03]  /*6360*/  LOP3.LUT R28, R0, 0x3fff, RZ, 0xc0, !PT ;  /* 0x00003fff001c7812 */ /* 0x000fc600078ec0ff */
[----:B------:R-:W-:Y:S05]  /*6370*/  @!P0 BRA `(.L_x_2734) ;  /* 0x0000000000408947 */ /* 0x000fea0003800000 */
[----:B------:R-:W-:Y:S01]  /*6380*/  MOV R0, 0x0 ;  /* 0x0000000000007802 */ /* 0x000fe20000000f00 */
[----:B------:R-:W-:Y:S01]  /*6390*/  ULDC.64 UR4, c[0x4][0x88] ;  /* 0x0100220000047ab9 */ /* 0x000fe20000000a00 */
[----:B------:R-:W-:Y:S01]  /*63a0*/  ULDC.64 UR6, c[0x4][0x90] ;  /* 0x0100240000067ab9 */ /* 0x000fe20000000a00 */
[----:B------:R-:W-:Y:S01]  /*63b0*/  IMAD.U32 R4, RZ, RZ, UR4 ;  /* 0x00000004ff047e24 */ /* 0x000fe2000f8e00ff */
[----:B-1----:R0:W1:Y:S01]  /*63c0*/  LDC.64 R14, c[0x4][R0] ;  /* 0x01000000000e7b82 */ /* 0x0020620000000a00 */
[----:B------:R-:W-:Y:S01]  /*63d0*/  IMAD.U32 R5, RZ, RZ, UR5 ;  /* 0x00000005ff057e24 */ /* 0x000fe2000f8e00ff */
[----:B------:R-:W-:Y:S01]  /*63e0*/  ULDC.64 UR4, c[0x4][0x28] ;  /* 0x01000a0000047ab9 */ /* 0x000fe20000000a00 */
[----:B------:R-:W-:Y:S02]  /*63f0*/  IMAD.U32 R6, RZ, RZ, UR6 ;  /* 0x00000006ff067e24 */ /* 0x000fe4000f8e00ff */
[----:B------:R-:W-:Y:S02]  /*6400*/  IMAD.U32 R7, RZ, RZ, UR7 ;  /* 0x00000007ff077e24 */ /* 0x000fe4000f8e00ff */
[----:B------:R-:W-:-:S02]  /*6410*/  IMAD.U32 R10, RZ, RZ, UR4 ;  /* 0x00000004ff0a7e24 */ /* 0x000fc4000f8e00ff */
[----:B----4-:R-:W-:Y:S02]  /*6420*/  IMAD.U32 R11, RZ, RZ, UR5 ;  /* 0x00000005ff0b7e24 */ /* 0x010fe4000f8e00ff */
[----:B------:R-:W-:Y:S02]  /*6430*/  IMAD.MOV.U32 R8, RZ, RZ, 0x70 ;  /* 0x00000070ff087424 */ /* 0x000fe400078e00ff */
[----:B------:R-:W-:Y:S02]  /*6440*/  IMAD.MOV.U32 R12, RZ, RZ, 0x1 ;  /* 0x00000001ff0c7424 */ /* 0x000fe400078e00ff */
[----:B0-2---:R-:W-:-:S07]  /*6450*/  IMAD.MOV.U32 R13, RZ, RZ, RZ ;  /* 0x000000ffff0d7224 */ /* 0x005fce00078e00ff */
[----:B------:R-:W-:-:S07]  /*6460*/  LEPC R20, `(.L_x_2734) ;  /* 0x000000001014794e */ /* 0x000fce0000000000 */
[----:B-1---5:R-:W-:Y:S05]  /*6470*/  CALL.ABS.NOINC R14 ;  /* 0x000000000e007343 */ /* 0x022fea0003c00000 */
.L_x_2734:
[----:B------:R-:W-:Y:S05]  /*6480*/  BSYNC B6 ;  /* 0x0000000000067941 */ /* 0x000fea0003800000 */
.L_x_2733:
[----:B------:R-:W-:Y:S02]  /*6490*/  ULDC UR4, c[0x0][0x3f4] ;  /* 0x0000fd0000047ab9 */ /* 0x000fe40000000800 */
[----:B------:R-:W-:-:S13]  /*64a0*/  ISETP.LT.AND P0, PT, RZ, UR4, PT ;  /* 0x00000004ff007c0c */ /* 0x000fda000bf01270 */
[----:B------:R-:W-:Y:S05]  /*64b0*/  @P0 BRA `(.L_x_2735) ;  /* 0x0000000000400947 */ /* 0x000fea0003800000 */
[----:B------:R-:W3:Y:S02]  /*64c0*/  LDL R20, [R1+0x54] ;  /* 0x0000540001147983 */ /* 0x000ee40000100800 */
[----:B---3--:R-:W-:-:S04]  /*64d0*/  LEA.HI R0, R20, R20, RZ, 0x1 ;  /* 0x0000001414007211 */ /* 0x008fc800078f08ff */
[----:B------:R-:W-:-:S04]  /*64e0*/  LOP3.LUT R0, R0, 0xfffffffe, RZ, 0xc0, !PT ;  /* 0xfffffffe00007812 */ /* 0x000fc800078ec0ff */
[----:B------:R-:W-:-:S04]  /*64f0*/  IADD3 R0, R20, -R0, RZ ;  /* 0x8000000014007210 */ /* 0x000fc80007ffe0ff */
[----:B------:R-:W-:-:S04]  /*6500*/  SHF.L.U32 R3, R0, 0x1f, RZ ;  /* 0x0000001f00037819 */ /* 0x000fc800000006ff */
[----:B------:R0:W3:Y:S03]  /*6510*/  SYNCS.PHASECHK.TRANS64.TRYWAIT P0, [R2+URZ+0x16800], R3 ;  /* 0x01680003020075a7 */ /* 0x0000e6000800017f */
[----:B---3--:R-:W-:Y:S05]  /*6520*/  @!P0 NANOSLEEP.SYNCS 0x989680 ;  /* 0x009896800000895d */ /* 0x008fea0003900000 */
[----:B------:R-:W3:Y:S01]  /*6530*/  @!P0 SYNCS.PHASECHK.TRANS64 P0, [R2+URZ+0x16800], R3 ;  /* 0x01680003020085a7 */ /* 0x000ee2000800007f */
[----:B------:R-:W-:Y:S04]  /*6540*/  BSSY B0, `(.L_x_2736) ;  /* 0x0000006000007945 */ /* 0x000fe80003800000 */
[----:B---3--:R-:W-:Y:S05]  /*6550*/  @P0 BRA `(.L_x_2737) ;  /* 0x0000000000100947 */ /* 0x008fea0003800000 */
.L_x_2738:
[----:B---3--:R3:W0:Y:S02]  /*6560*/  SYNCS.PHASECHK.TRANS64.TRYWAIT P0, [R2+URZ+0x16800], R3 ;  /* 0x01680003020075a7 */ /* 0x008624000800017f */
[----:B0-----:R-:W-:Y:S05]  /*6570*/  @!P0 NANOSLEEP.SYNCS 0x989680 ;  /* 0x009896800000895d */ /* 0x001fea0003900000 */
[----:B------:R-:W0:Y:S02]  /*6580*/  @!P0 SYNCS.PHASECHK.TRANS64 P0, [R2+URZ+0x16800], R3 ;  /* 0x01680003020085a7 */ /* 0x000e24000800007f */
[----:B0-----:R-:W-:Y:S05]  /*6590*/  @!P0 BRA `(.L_x_2738) ;  /* 0xfffffffc00f08947 */ /* 0x001fea000383ffff */
.L_x_2737:
[----:B------:R-:W-:Y:S05]  /*65a0*/  BSYNC B0 ;  /* 0x0000000000007941 */ /* 0x000fea0003800000 */
.L_x_2736:
[----:B------:R-:W-:Y:S05]  /*65b0*/  BRA `(.L_x_2739) ;  /* 0x0000003000387947 */ /* 0x000fea0003800000 */
.L_x_2735:
        /* <DEDUP_REMOVED lines=18> */
[----:B-1----:R0:W1:Y:S01]  /*66e0*/  LDC.64 R14, c[0x4][R0] ;  /* 0x01000000000e7b82 */ /* 0x0020620000000a00 */
[----:B------:R-:W-:Y:S01]  /*66f0*/  IMAD.U32 R5, RZ, RZ, UR5 ;  /* 0x00000005ff057e24 */ /* 0x000fe2000f8e00ff */
[----:B------:R-:W-:Y:S01]  /*6700*/  ULDC.64 UR4, c[0x4][0x20] ;  /* 0x0100080000047ab9 */ /* 0x000fe20000000a00 */
[----:B------:R-:W-:Y:S01]  /*6710*/  IMAD.U32 R6, RZ, RZ, UR6 ;  /* 0x00000006ff067e24 */ /* 0x000fe2000f8e00ff */
[----:B------:R-:W-:Y:S01]  /*6720*/  MOV R12, 0x1 ;  /* 0x00000001000c7802 */ /* 0x000fe20000000f00 */
[----:B------:R-:W-:Y:S02]  /*6730*/  IMAD.U32 R7, RZ, RZ, UR7 ;  /* 0x00000007ff077e24 */ /* 0x000fe4000f8e00ff */
[----:B------:R-:W-:-:S02]  /*6740*/  IMAD.U32 R10, RZ, RZ, UR4 ;  /* 0x00000004ff0a7e24 */ /* 0x000fc4000f8e00ff */
[----:B----4-:R-:W-:Y:S02]  /*6750*/  IMAD.U32 R11, RZ, RZ, UR5 ;  /* 0x00000005ff0b7e24 */ /* 0x010fe4000f8e00ff */
[----:B------:R-:W-:Y:S02]  /*6760*/  IMAD.MOV.U32 R8, RZ, RZ, 0x70 ;  /* 0x00000070ff087424 */ /* 0x000fe400078e00ff */
[----:B0-2---:R-:W-:-:S07]  /*6770*/  IMAD.MOV.U32 R13, RZ, RZ, RZ ;  /* 0x000000ffff0d7224 */ /* 0x005fce00078e00ff */
[----:B------:R-:W-:-:S07]  /*6780*/  LEPC R20, `(.L_x_2741) ;  /* 0x000000001014794e */ /* 0x000fce0000000000 */
[----:B-1----:R-:W-:Y:S05]  /*6790*/  CALL.ABS.NOINC R14 ;  /* 0x000000000e007343 */ /* 0x002fea0003c00000 */
.L_x_2741:
[----:B------:R-:W-:Y:S05]  /*67a0*/  BSYNC B6 ;  /* 0x0000000000067941 */ /* 0x000fea0003800000 */
.L_x_2740:
[----:B------:R-:W3:Y:S01]  /*67b0*/  LDL R20, [R1+0x28] ;  /* 0x0000280001147983 */ /* 0x000ee20000100800 */
[----:B------:R-:W-:Y:S01]  /*67c0*/  ULDC.U8 UR4, c[0x0][0x410] ;  /* 0x0001040000047ab9 */ /* 0x000fe20000000000 */
[----:B------:R-:W-:Y:S01]  /*67d0*/  BSSY B0, `(.L_x_2742) ;  /* 0x00002e4000007945 */ /* 0x000fe20003800000 */
[----:B------:R-:W-:Y:S01]  /*67e0*/  ISETP.NE.AND P0, PT, RZ, UR4, PT ;  /* 0x00000004ff007c0c */ /* 0x000fe2000bf05270 */
[----:B---3--:R-:W-:-:S12]  /*67f0*/  IMAD.IADD R35, R154, 0x1, R20 ;  /* 0x000000019a237824 */ /* 0x008fd800078e0214 */
[----:B------:R-:W-:Y:S05]  /*6800*/  @!P0 BRA `(.L_x_2743) ;  /* 0x0000001400ec8947 */ /* 0x000fea0003800000 */
[----:B------:R-:W3:Y:S01]  /*6810*/  LDL R44, [R1+0x4] ;  /* 0x00000400012c7983 */ /* 0x000ee20000100800 */
[----:B------:R-:W0:Y:S01]  /*6820*/  LDC R40, c[0x0][0x448] ;  /* 0x00011200ff287b82 */ /* 0x000e220000000800 */
[----:B------:R-:W-:Y:S01]  /*6830*/  ULDC.64 UR4, c[0x0][0x3f8] ;  /* 0x0000fe0000047ab9 */ /* 0x000fe20000000a00 */
[----:B------:R-:W-:Y:S01]  /*6840*/  ULDC.64 UR6, c[0x0][0x408] ;  /* 0x0001020000067ab9 */ /* 0x000fe20000000a00 */
[----:B------:R-:W5:Y:S01]  /*6850*/  S2R R20, SR_TID.X ;  /* 0x0000000000147919 */ /* 0x000f620000002100 */
[----:B0-----:R-:W-:Y:S01]  /*6860*/  ISETP.NE.AND P0, PT, R40, 0x1, PT ;  /* 0x000000012800780c */ /* 0x001fe20003f05270 */
[----:B-----5:R-:W-:-:S12]  /*6870*/  VIADD R21, R20, 0xffffff80 ;  /* 0xffffff8014157836 */ /* 0x020fd80000000000 */
[----:B------:R-:W0:Y:S01]  /*6880*/  @P0 LDC R0, c[0x0][0x44c] ;  /* 0x00011300ff000b82 */ /* 0x000e220000000800 */
[----:B------:R-:W-:-:S07]  /*6890*/  SHF.R.S32.HI R20, RZ, 0x1f, R21 ;  /* 0x0000001fff147819 */ /* 0x000fce0000011415 */
[----:B------:R-:W5:Y:S01]  /*68a0*/  @P0 LDC R5, c[0x0][0x450] ;  /* 0x00011400ff050b82 */ /* 0x000f620000000800 */
[----:B------:R-:W-:-:S04]  /*68b0*/  LEA.HI R20, R20, R21, RZ, 0x2 ;  /* 0x0000001514147211 */ /* 0x000fc800078f10ff */
[----:B------:R-:W-:-:S05]  /*68c0*/  LOP3.LUT R20, R20, 0xfffffffc, RZ, 0xc0, !PT ;  /* 0xfffffffc14147812 */ /* 0x000fca00078ec0ff */
[----:B------:R-:W-:-:S04]  /*68d0*/  IMAD.IADD R20, R21, 0x1, -R20 ;  /* 0x0000000115147824 */ /* 0x000fc800078e0a14 */
[----:B------:R-:W-:-:S04]  /*68e0*/  IMAD R3, R20, 0x60, R35 ;  /* 0x0000006014037824 */ /* 0x000fc800078e0223 */
[----:B0-----:R-:W-:-:S05]  /*68f0*/  @P0 IMAD.HI.U32 R0, R3, R0, RZ ;  /* 0x0000000003000227 */ /* 0x001fca00078e00ff */
[----:B-----5:R-:W-:-:S04]  /*6900*/  @P0 SHF.R.U32.HI R3, RZ, R5, R0 ;  /* 0x00000005ff030219 */ /* 0x020fc80000011600 */
[----:B------:R-:W-:Y:S01]  /*6910*/  SHF.R.S32.HI R0, RZ, 0x1f, R3 ;  /* 0x0000001fff007819 */ /* 0x000fe20000011403 */
[----:B------:R-:W-:Y:S02]  /*6920*/  IMAD.MOV.U32 R8, RZ, RZ, R26 ;  /* 0x000000ffff087224 */ /* 0x000fe400078e001a */
[----:B------:R-:W-:Y:S02]  /*6930*/  IMAD.MOV.U32 R9, RZ, RZ, R31 ;  /* 0x000000ffff097224 */ /* 0x000fe400078e001f */
[C---:B------:R-:W-:Y:S02]  /*6940*/  IMAD R4, R0.reuse, UR4, RZ ;  /* 0x0000000400047c24 */ /* 0x040fe4000f8e02ff */
[----:B------:R-:W-:Y:S02]  /*6950*/  IMAD.MOV.U32 R10, RZ, RZ, R24 ;  /* 0x000000ffff0a7224 */ /* 0x000fe400078e0018 */
[----:B----4-:R-:W-:Y:S02]  /*6960*/  IMAD.MOV.U32 R11, RZ, RZ, R33 ;  /* 0x000000ffff0b7224 */ /* 0x010fe400078e0021 */
        /* <DEDUP_REMOVED lines=8> */
[----:B------:R-:W-:Y:S02]  /*69f0*/  LEA R4, P0, R8, UR4, 0x1 ;  /* 0x0000000408047c11 */ /* 0x000fe4000f8008ff */
[----:B------:R-:W-:Y:S02]  /*6a00*/  LEA R7, P1, R10, UR6, 0x1 ;  /* 0x000000060a077c11 */ /* 0x000fe4000f8208ff */
[----:B------:R-:W-:Y:S01]  /*6a10*/  IADD3 R3, R11, R3, RZ ;  /* 0x000000030b037210 */ /* 0x000fe20007ffe0ff */
[----:B------:R-:W-:Y:S01]  /*6a20*/  UMOV UR4, 0xffffffff ;  /* 0xffffffff00047882 */ /* 0x000fe20000000000 */
[----:B------:R-:W-:Y:S02]  /*6a30*/  LEA.HI.X R6, R8, UR5, R5, 0x1, P0 ;  /* 0x0000000508067c11 */ /* 0x000fe400080f0c05 */
[----:B------:R-:W-:-:S02]  /*6a40*/  LEA.HI.X R8, R10, UR7, R3, 0x1, P1 ;  /* 0x000000070a087c11 */ /* 0x000fc400088f0c03 */
[----:B---3--:R-:W-:Y:S01]  /*6a50*/  SHF.R.S32.HI R34, RZ, 0x1f, R44 ;  /* 0x0000001fff227819 */ /* 0x008fe2000001142c */
[----:B------:R-:W-:Y:S06]  /*6a60*/  BRA.DIV UR4, `(.L_x_2744) ;  /* 0x0000016204007947 */ /* 0x000fec000b800000 */
[----:B------:R0:W3:Y:S04]  /*6a70*/  SHFL.IDX PT, R3, R6, RZ, 0x1c1f ;  /* 0x001c1fff06037589 */ /* 0x0000e800000e0000 */
[----:B------:R0:W4:Y:S04]  /*6a80*/  SHFL.IDX PT, R0, R4, RZ, 0x1c1f ;  /* 0x001c1fff04007589 */ /* 0x00012800000e0000 */
[----:B------:R0:W0:Y:S04]  /*6a90*/  SHFL.IDX PT, R5, R8, RZ, 0x1c1f ;  /* 0x001c1fff08057589 */ /* 0x00002800000e0000 */
[----:B-1----:R1:W0:Y:S02]  /*6aa0*/  SHFL.IDX PT, R14, R7, RZ, 0x1c1f ;  /* 0x001c1fff070e7589 */ /* 0x00222400000e0000 */
.L_x_2971:
[----:B------:R-:W5:Y:S01]  /*6ab0*/  LDL R9, [R1+0x14] ;  /* 0x0000140001097983 */ /* 0x000f620000100800 */
        /* <DEDUP_REMOVED lines=9> */
[----:B----4-:R-:W-:Y:S01]  /*6b50*/  IMAD.MOV.U32 R10, RZ, RZ, R0 ;  /* 0x000000ffff0a7224 */ /* 0x010fe200078e0000 */
[----:B------:R-:W-:Y:S01]  /*6b60*/  ISETP.GE.AND P3, PT, R44, UR4, PT ;  /* 0x000000042c007c0c */ /* 0x000fe2000bf66270 */
[----:B---3--:R-:W-:Y:S01]  /*6b70*/  IMAD.MOV.U32 R11, RZ, RZ, R3 ;  /* 0x000000ffff0b7224 */ /* 0x008fe200078e0003 */
[----:B------:R-:W-:Y:S01]  /*6b80*/  ISETP.GE.AND P2, PT, R152, UR4, PT ;  /* 0x0000000498007c0c */ /* 0x000fe2000bf46270 */
[----:B0-----:R-:W-:Y:S01]  /*6b90*/  IMAD.MOV.U32 R15, RZ, RZ, R5 ;  /* 0x000000ffff0f7224 */ /* 0x001fe200078e0005 */
[----:B------:R-:W-:-:S09]  /*6ba0*/  CS2R R30, SRZ ;  /* 0x00000000001e7805 */ /* 0x000fd2000001ff00 */
[C---:B------:R-:W-:Y:S01]  /*6bb0*/  @!P3 IMAD.SHL.U32 R37, R44.reuse, 0x2, RZ ;  /* 0x000000022c25b824 */ /* 0x040fe200078e00ff */
[----:B------:R-:W-:Y:S02]  /*6bc0*/  @!P3 SHF.L.U64.HI R20, R44, 0x1, R34 ;  /* 0x000000012c14b819 */ /* 0x000fe40000010222 */
[----:B------:R-:W-:Y:S02]  /*6bd0*/  CS2R R32, SRZ ;  /* 0x0000000000207805 */ /* 0x000fe4000001ff00 */
[----:B------:R-:W-:Y:S01]  /*6be0*/  CS2R R24, SRZ ;  /* 0x0000000000187805 */ /* 0x000fe2000001ff00 */
[----:B------:R-:W-:Y:S01]  /*6bf0*/  @!P2 IMAD.WIDE R10, R152, 0x2, R10 ;  /* 0x00000002980aa825 */ /* 0x000fe200078e020a */
[-C--:B------:R-:W-:Y:S02]  /*6c00*/  @!P3 IADD3 R26, P0, R0, R37.reuse, RZ ;  /* 0x00000025001ab210 */ /* 0x080fe40007f1e0ff */
[----:B------:R-:W-:Y:S01]  /*6c10*/  @!P3 IADD3 R36, P1, R14, R37, RZ ;  /* 0x000000250e24b210 */ /* 0x000fe20007f3e0ff */
[----:B--2---:R-:W-:Y:S01]  /*6c20*/  @!P2 IMAD.WIDE R12, R152, 0x2, R14 ;  /* 0x00000002980ca825 */ /* 0x004fe200078e020e */
[----:B------:R0:W5:Y:S03]  /*6c30*/  @!P2 LD.E.64 R30, desc[UR40][R10.64] ;  /* 0x000000280a1ea980 */ /* 0x000166000c101b00 */
[--C-:B------:R-:W-:Y:S01]  /*6c40*/  @!P3 IMAD.X R27, R3, 0x1, R20.reuse, P0 ;  /* 0x00000001031bb824 */ /* 0x100fe200000e0614 */
[----:B------:R0:W5:Y:S01]  /*6c50*/  @!P2 LD.E.64 R32, desc[UR40][R12.64] ;  /* 0x000000280c20a980 */ /* 0x000162000c101b00 */
[----:B------:R-:W-:Y:S01]  /*6c60*/  @!P3 IMAD.X R37, R5, 0x1, R20, P1 ;  /* 0x000000010525b824 */ /* 0x000fe200008e0614 */
[----:B------:R-:W-:-:S02]  /*6c70*/  CS2R R20, SRZ ;  /* 0x0000000000147805 */ /* 0x000fc4000001ff00 */
[----:B------:R0:W5:Y:S04]  /*6c80*/  @!P3 LD.E.64 R24, desc[UR40][R26.64] ;  /* 0x000000281a18b980 */ /* 0x000168000c101b00 */
[----:B------:R0:W5:Y:S02]  /*6c90*/  @!P3 LD.E.64 R20, desc[UR40][R36.64] ;  /* 0x000000282414b980 */ /* 0x000164000c101b00 */
.L_x_2746:
[----:B------:R-:W-:Y:S05]  /*6ca0*/  BSYNC B1 ;  /* 0x0000000000017941 */ /* 0x000fea0003800000 */
.L_x_2745:
[----:B----45:R-:W-:Y:S01]  /*6cb0*/  IMAD.MOV.U32 R0, RZ, RZ, R32 ;  /* 0x000000ffff007224 */ /* 0x030fe200078e0020 */
[----:B------:R-:W-:Y:S01]  /*6cc0*/  MOV R9, R21 ;  /* 0x0000001500097202 */ /* 0x000fe20000000f00 */
[----:B---3--:R-:W-:Y:S01]  /*6cd0*/  IMAD.MOV.U32 R3, RZ, RZ, R33 ;  /* 0x000000ffff037224 */ /* 0x008fe200078e0021 */
[----:B------:R-:W-:Y:S01]  /*6ce0*/  UMOV UR4, 0xffffffff ;  /* 0xffffffff00047882 */ /* 0x000fe20000000000 */
[----:B0-----:R-:W-:Y:S01]  /*6cf0*/  IMAD.MOV.U32 R5, RZ, RZ, R20 ;  /* 0x000000ffff057224 */ /* 0x001fe200078e0014 */
        /* <DEDUP_REMOVED lines=9> */
[----:B------:R-:W-:Y:S02]  /*6d90*/  CS2R R26, SRZ ;  /* 0x00000000001a7805 */ /* 0x000fe4000001ff00 */
[----:B------:R-:W-:Y:S02]  /*6da0*/  PRMT R38, R38, 0x5410, R3 ;  /* 0x0000541026267816 */ /* 0x000fe40000000003 */
[----:B------:R-:W-:Y:S02]  /*6db0*/  PRMT R39, R39, 0x5410, R5 ;  /* 0x0000541027277816 */ /* 0x000fe40000000005 */
[----:B------:R-:W-:Y:S01]  /*6dc0*/  PRMT R50, R9, 0x7610, R50 ;  /* 0x0000761009327816 */ /* 0x000fe20000000032 */
[----:B------:R-:W-:Y:S06]  /*6dd0*/  BRA.DIV UR4, `(.L_x_2747) ;  /* 0x0000015e04947947 */ /* 0x000fec000b800000 */
[----:B------:R0:W3:Y:S04]  /*6de0*/  SHFL.IDX PT, R3, R6, 0x1, 0x1c1f ;  /* 0x003c1f0006037f89 */ /* 0x0000e800000e0000 */
[----:B------:R0:W4:Y:S04]  /*6df0*/  SHFL.IDX PT, R0, R4, 0x1, 0x1c1f ;  /* 0x003c1f0004007f89 */ /* 0x00012800000e0000 */
[----:B------:R0:W0:Y:S04]  /*6e00*/  SHFL.IDX PT, R5, R8, 0x1, 0x1c1f ;  /* 0x003c1f0008057f89 */ /* 0x00002800000e0000 */
[----:B------:R0:W0:Y:S02]  /*6e10*/  SHFL.IDX PT, R14, R7, 0x1, 0x1c1f ;  /* 0x003c1f00070e7f89 */ /* 0x00002400000e0000 */
.L_x_2977:
[----:B0-----:R-:W5:Y:S04]  /*6e20*/  LDL R6, [R1+0x54] ;  /* 0x0000540001067983 */ /* 0x001f680000100800 */
[----:B------:R-:W3:Y:S01]  /*6e30*/  LDL R42, [R1+0x3c] ;  /* 0x00003c00012a7983 */ /* 0x000ee20000100800 */
[----:B------:R-:W-:Y:S01]  /*6e40*/  VIADD R35, R35, 0x60 ;  /* 0x0000006023237836 */ /* 0x000fe20000000000 */
[----:B------:R-:W-:Y:S01]  /*6e50*/  BSSY B1, `(.L_x_2748) ;  /* 0x0000021000017945 */ /* 0x000fe20003800000 */
[----:B------:R-:W-:Y:S02]  /*6e60*/  CS2R R10, SRZ ;  /* 0x00000000000a7805 */ /* 0x000fe4000001ff00 */
[----:B--2---:R-:W-:Y:S02]  /*6e70*/  CS2R R12, SRZ ;  /* 0x00000000000c7805 */ /* 0x004fe4000001ff00 */
[----:B------:R-:W-:-:S02]  /*6e80*/  CS2R R8, SRZ ;  /* 0x0000000000087805 */ /* 0x000fc4000001ff00 */
[----:B------:R-:W-:Y:S02]  /*6e90*/  ISETP.GE.AND P0, PT, R35, R40, PT ;  /* 0x000000282300720c */ /* 0x000fe40003f06270 */
[----:B-----5:R-:W-:-:S04]  /*6ea0*/  LEA.HI R4, R6, R6, RZ, 0x1 ;  /* 0x0000000606047211 */ /* 0x020fc800078f08ff */
[----:B------:R-:W-:Y:S01]  /*6eb0*/  LOP3.LUT R4, R4, 0xfffffffe, RZ, 0xc0, !PT ;  /* 0xfffffffe04047812 */ /* 0x000fe200078ec0ff */
[----:B---3--:R-:W-:-:S04]  /*6ec0*/  IMAD.SHL.U32 R36, R42, 0x40, RZ ;  /* 0x000000402a247824 */ /* 0x008fc800078e00ff */
[----:B------:R-:W-:-:S05]  /*6ed0*/  IMAD.IADD R4, R6, 0x1, -R4 ;  /* 0x0000000106047824 */ /* 0x000fca00078e0a04 */
[----:B------:R-:W-:Y:S01]  /*6ee0*/  SHF.L.U32 R41, R4, 0x1f, RZ ;  /* 0x0000001f04297819 */ /* 0x000fe200000006ff */
[----:B------:R-:W-:Y:S06]  /*6ef0*/  @P0 BRA `(.L_x_2749) ;  /* 0x0000000000580947 */ /* 0x000fec0003800000 */
[----:B------:R-:W-:Y:S01]  /*6f00*/  ULDC UR4, c[0x0][0x3f4] ;  /* 0x0000fd0000047ab9 */ /* 0x000fe20000000800 */
[----:B----4-:R-:W-:Y:S01]  /*6f10*/  IMAD.MOV.U32 R6, RZ, RZ, R0 ;  /* 0x000000ffff067224 */ /* 0x010fe200078e0000 */
[----:B------:R-:W-:Y:S01]  /*6f20*/  ISETP.GE.AND P3, PT, R44, UR4, PT ;  /* 0x000000042c007c0c */ /* 0x000fe2000bf66270 */
[----:B-1----:R-:W-:Y:S01]  /*6f30*/  IMAD.MOV.U32 R7, RZ, RZ, R3 ;  /* 0x000000ffff077224 */ /* 0x002fe200078e0003 */
[----:B------:R-:W-:Y:S01]  /*6f40*/  ISETP.GE.AND P2, PT, R152, UR4, PT ;  /* 0x0000000498007c0c */ /* 0x000fe2000bf46270 */
[----:B------:R-:W-:Y:S01]  /*6f50*/  IMAD.MOV.U32 R15, RZ, RZ, R5 ;  /* 0x000000ffff0f7224 */ /* 0x000fe200078e0005 */
[----:B------:R-:W-:-:S09]  /*6f60*/  CS2R R12, SRZ ;  /* 0x00000000000c7805 */ /* 0x000fd2000001ff00 */
[C---:B------:R-:W-:Y:S02]  /*6f70*/  @!P3 SHF.L.U32 R9, R44.reuse, 0x1, RZ ;  /* 0x000000012c09b819 */ /* 0x040fe400000006ff */
[----:B------:R-:W-:Y:S02]  /*6f80*/  @!P3 SHF.L.U64.HI R10, R44, 0x1, R34 ;  /* 0x000000012c0ab819 */ /* 0x000fe40000010222 */
[----:B------:R-:W-:Y:S02]  /*6f90*/  CS2R R26, SRZ ;  /* 0x00000000001a7805 */ /* 0x000fe4000001ff00 */
[-C--:B------:R-:W-:Y:S01]  /*6fa0*/  @!P3 IADD3 R34, P0, R0, R9.reuse, RZ ;  /* 0x000000090022b210 */ /* 0x080fe20007f1e0ff */
[----:B------:R-:W-:Y:S01]  /*6fb0*/  @!P2 IMAD.WIDE R6, R152, 0x2, R6 ;  /* 0x000000029806a825 */ /* 0x000fe200078e0206 */
[----:B------:R-:W-:Y:S02]  /*6fc0*/  @!P3 IADD3 R4, P1, R14, R9, RZ ;  /* 0x000000090e04b210 */ /* 0x000fe40007f3e0ff */
[----:B------:R-:W-:Y:S01]  /*6fd0*/  CS2R R8, SRZ ;  /* 0x0000000000087805 */ /* 0x000fe2000001ff00 */
[--C-:B------:R-:W-:Y:S01]  /*6fe0*/  @!P3 IMAD.X R35, R3, 0x1, R10.reuse, P0 ;  /* 0x000000010323b824 */ /* 0x100fe200000e060a */
[----:B------:R0:W5:Y:S01]  /*6ff0*/  @!P2 LD.E.64 R12, desc[UR40][R6.64] ;  /* 0x00000028060ca980 */ /* 0x000162000c101b00 */
[----:B------:R-:W-:Y:S01]  /*7000*/  @!P3 IMAD.X R5, R5, 0x1, R10, P1 ;  /* 0x000000010505b824 */ /* 0x000fe200008e060a */
[----:B------:R-:W-:Y:S01]  /*7010*/  CS2R R10, SRZ ;  /* 0x00000000000a7805 */ /* 0x000fe2000001ff00 */
[----:B------:R-:W-:Y:S01]  /*7020*/  @!P2 IMAD.WIDE R14, R152, 0x2, R14 ;  /* 0x00000002980ea825 */ /* 0x000fe200078e020e */
[----:B------:R0:W5:Y:S04]  /*7030*/  @!P3 LD.E.64 R8, desc[UR40][R34.64] ;  /* 0x000000282208b980 */ /* 0x000168000c101b00 */
[----:B------:R0:W5:Y:S04]  /*7040*/  @!P2 LD.E.64 R26, desc[UR40][R14.64] ;  /* 0x000000280e1aa980 */ /* 0x000168000c101b00 */
[----:B------:R0:W5:Y:S02]  /*7050*/  @!P3 LD.E.64 R10, desc[UR40][R4.64] ;  /* 0x00000028040ab980 */ /* 0x000164000c101b00 */
.L_x_2749:
[----:B------:R-:W-:Y:S05]  /*7060*/  BSYNC B1 ;  /* 0x0000000000017941 */ /* 0x000fea0003800000 */
.L_x_2748:
[----:B01----:R-:W0:Y:S01]  /*7070*/  S2R R7, SR_TID.X ;  /* 0x0000000000077919 */ /* 0x003e220000002100 */
[----:B------:R-:W1:Y:S01]  /*7080*/  SYNCS.PHASECHK.TRANS64.TRYWAIT P0, [R2+URZ+0x16800], R41 ;  /* 0x01680029020075a7 */ /* 0x000e62000800017f */
[----:B------:R-:W-:Y:S01]  /*7090*/  LOP3.LUT R3, R36, 0x1c0, RZ, 0xc0, !PT ;  /* 0x000001c024037812 */ /* 0x000fe200078ec0ff */
[----:B-----5:R-:W-:Y:S01]  /*70a0*/  IMAD.MOV.U32 R4, RZ, RZ, R26 ;  /* 0x000000ffff047224 */ /* 0x020fe200078e001a */
[----:B------:R-:W-:Y:S01]  /*70b0*/  BSSY B1, `(.L_x_2750) ;  /* 0x000001f000017945 */ /* 0x000fe20003800000 */
[----:B------:R-:W-:Y:S01]  /*70c0*/  IMAD R15, R29, -0xc0, R40 ;  /* 0xffffff401d0f7824 */ /* 0x000fe200078e0228 */
[----:B----4-:R-:W-:Y:S01]  /*70d0*/  LOP3.LUT R0, R3, 0x18, R16, 0xf8, !PT ;  /* 0x0000001803007812 */ /* 0x010fe200078ef810 */
[----:B------:R-:W-:Y:S01]  /*70e0*/  IMAD.MOV.U32 R5, RZ, RZ, R11 ;  /* 0x000000ffff057224 */ /* 0x000fe200078e000b */
[----:B------:R-:W-:Y:S01]  /*70f0*/  SHF.R.U32.HI R3, RZ, 0x3, R3 ;  /* 0x00000003ff037819 */ /* 0x000fe20000011603 */
[----:B------:R-:W-:Y:S01]  /*7100*/  IMAD.MOV.U32 R6, RZ, RZ, R12 ;  /* 0x000000ffff067224 */ /* 0x000fe200078e000c */
[----:B------:R-:W-:Y:S01]  /*7110*/  PRMT R37, R4, 0x7610, R37 ;  /* 0x0000761004257816 */ /* 0x000fe20000000025 */
[----:B------:R-:W-:Y:S01]  /*7120*/  IMAD.MOV.U32 R4, RZ, RZ, R10 ;  /* 0x000000ffff047224 */ /* 0x000fe200078e000a */
[----:B------:R-:W-:Y:S01]  /*7130*/  LOP3.LUT R0, R0, R3, RZ, 0x3c, !PT ;  /* 0x0000000300007212 */ /* 0x000fe200078e3cff */
[----:B------:R-:W-:Y:S01]  /*7140*/  IMAD.MOV.U32 R3, RZ, RZ, R27 ;  /* 0x000000ffff037224 */ /* 0x000fe200078e001b */
[----:B------:R-:W-:-:S02]  /*7150*/  VIMNMX R15, R15, 0xc0, PT ;  /* 0x000000c00f0f7848 */ /* 0x000fc40003fe0100 */
[----:B------:R-:W-:Y:S01]  /*7160*/  PRMT R14, R4, 0x7610, R14 ;  /* 0x00007610040e7816 */ /* 0x000fe2000000000e */
[----:B------:R-:W-:Y:S01]  /*7170*/  IMAD.MOV.U32 R4, RZ, RZ, R8 ;  /* 0x000000ffff047224 */ /* 0x000fe200078e0008 */
[----:B------:R-:W-:Y:S02]  /*7180*/  PRMT R36, R3, 0x7610, R36 ;  /* 0x0000761003247816 */ /* 0x000fe40000000024 */
[----:B------:R-:W-:Y:S01]  /*7190*/  PRMT R29, R5, 0x7610, R29 ;  /* 0x00007610051d7816 */ /* 0x000fe2000000001d */
[----:B------:R-:W-:Y:S01]  /*71a0*/  IMAD.MOV.U32 R5, RZ, RZ, R9 ;  /* 0x000000ffff057224 */ /* 0x000fe200078e0009 */
[----:B------:R-:W-:Y:S02]  /*71b0*/  PRMT R34, R4, 0x7610, R34 ;  /* 0x0000761004227816 */ /* 0x000fe40000000022 */
[----:B------:R-:W-:Y:S02]  /*71c0*/  PRMT R40, R6, 0x7610, R40 ;  /* 0x0000761006287816 */ /* 0x000fe40000000028 */
[----:B------:R-:W-:-:S02]  /*71d0*/  LOP3.LUT P2, RZ, R42, 0x4, RZ, 0xc0, !PT ;  /* 0x000000042aff7812 */ /* 0x000fc4000784c0ff */
[----:B------:R-:W-:Y:S01]  /*71e0*/  ISETP.GE.AND P1, PT, R154, R15, PT ;  /* 0x0000000f9a00720c */ /* 0x000fe20003f26270 */
[----:B0-----:R-:W-:-:S05]  /*71f0*/  VIADD R35, R7, 0xffffff80 ;  /* 0xffffff8007237836 */ /* 0x001fca0000000000 */
[----:B------:R-:W-:-:S04]  /*7200*/  SHF.R.S32.HI R7, RZ, 0x1f, R35 ;  /* 0x0000001fff077819 */ /* 0x000fc80000011423 */
[----:B------:R-:W-:-:S04]  /*7210*/  LEA.HI R7, R7, R35, RZ, 0x5 ;  /* 0x0000002307077211 */ /* 0x000fc800078f28ff */
[----:B------:R-:W-:-:S04]  /*7220*/  SHF.R.S32.HI R7, RZ, 0x5, R7 ;  /* 0x00000005ff077819 */ /* 0x000fc80000011407 */
[----:B------:R-:W-:Y:S01]  /*7230*/  LEA R3, R7, R0, 0x9 ;  /* 0x0000000007037211 */ /* 0x000fe200078e48ff */
[----:B------:R-:W-:-:S04]  /*7240*/  IMAD.MOV.U32 R0, RZ, RZ, R13 ;  /* 0x000000ffff007224 */ /* 0x000fc800078e000d */
[----:B------:R-:W-:Y:S01]  /*7250*/  IMAD R3, R3, 0x2, R2 ;  /* 0x0000000203037824 */ /* 0x000fe200078e0202 */
[----:B------:R-:W-:-:S03]  /*7260*/  PRMT R51, R0, 0x7610, R51 ;  /* 0x0000761000337816 */ /* 0x000fc60000000033 */
[C---:B------:R-:W-:Y:S02]  /*7270*/  VIADD R4, R3.reuse, 0x8400 ;  /* 0x0000840003047836 */ /* 0x040fe40000000000 */
[----:B------:R-:W-:Y:S01]  /*7280*/  VIADD R0, R3, 0x8440 ;  /* 0x0000844003007836 */ /* 0x000fe20000000000 */
[----:B-1----:R-:W-:Y:S06]  /*7290*/  @!P0 BRA `(.L_x_2751) ;  /* 0x0000015800d48947 */ /* 0x002fec0003800000 */
.L_x_2978:
[----:B------:R-:W-:Y:S05]  /*72a0*/  BSYNC B1 ;  /* 0x0000000000017941 */ /* 0x000fea0003800000 */
.L_x_2750:
[----:B------:R-:W-:Y:S01]  /*72b0*/  BSSY B1, `(.L_x_2752) ;  /* 0x0000068000017945 */ /* 0x000fe20003800000 */
[----:B------:R-:W-:Y:S01]  /*72c0*/  PRMT R35, R5, 0x7610, R35 ;  /* 0x0000761005237816 */ /* 0x000fe20000000023 */
[----:B------:R-:W-:Y:S02]  /*72d0*/  @P2 VIADD R0, R4, 0xffffffc0 ;  /* 0xffffffc004002836 */ /* 0x000fe40000000000 */
[----:B------:R-:W-:Y:S05]  /*72e0*/  @P1 BRA `(.L_x_2753) ;  /* 0x0000000400901947 */ /* 0x000fea0003800000 */
[----:B------:R-:W2:Y:S01]  /*72f0*/  LDL R6, [R1+0x4] ;  /* 0x0000040001067983 */ /* 0x000ea20000100800 */
[----:B------:R-:W1:Y:S01]  /*7300*/  LDC R5, c[0x0][0x3f4] ;  /* 0x0000fd00ff057b82 */ /* 0x000e620000000800 */
[----:B------:R-:W-:Y:S01]  /*7310*/  BSSY B2, `(.L_x_2754) ;  /* 0x0000032000027945 */ /* 0x000fe20003800000 */
[-C--:B-1----:R-:W-:Y:S02]  /*7320*/  ISETP.GE.AND P0, PT, R152, R5.reuse, PT ;  /* 0x000000059800720c */ /* 0x082fe40003f06270 */
[----:B--2---:R-:W-:-:S11]  /*7330*/  ISETP.GE.AND P1, PT, R6, R5, PT ;  /* 0x000000050600720c */ /* 0x004fd60003f26270 */
[----:B------:R-:W-:Y:S05]  /*7340*/  @P0 BRA `(.L_x_2755) ;  /* 0x0000000000b80947 */ /* 0x000fea0003800000 */
[----:B------:R-:W1:Y:S01]  /*7350*/  LDS.128 R4, [R3+0x8400] ;  /* 0x0084000003047984 */ /* 0x000e620000000c00 */
[----:B------:R-:W-:Y:S02]  /*7360*/  SHF.R.U32.HI R45, RZ, 0x10, R33 ;  /* 0x00000010ff2d7819 */ /* 0x000fe40000011621 */
[--C-:B------:R-:W-:Y:S02]  /*7370*/  SHF.R.U32.HI R42, RZ, 0x10, R31.reuse ;  /* 0x00000010ff2a7819 */ /* 0x100fe4000001161f */
[----:B0-----:R-:W-:Y:S02]  /*7380*/  SHF.R.U64 R41, R30, 0x10, R31 ;  /* 0x000000101e297819 */ /* 0x001fe4000000121f */
[----:B------:R-:W-:Y:S02]  /*7390*/  PRMT R45, R43, 0x5410, R45 ;  /* 0x000054102b2d7816 */ /* 0x000fe4000000002d */
[----:B------:R-:W-:Y:S02]  /*73a0*/  PRMT R42, R38, 0x5432, R42 ;  /* 0x00005432262a7816 */ /* 0x000fe4000000002a */
[----:B------:R-:W-:Y:S01]  /*73b0*/  PRMT R41, R46, 0x5410, R41 ;  /* 0x000054102e297816 */ /* 0x000fe20000000029 */
[C---:B------:R-:W-:Y:S01]  /*73c0*/  IMAD.U32 R46, R45.reuse, 0x10000, RZ ;  /* 0x000100002d2e7824 */ /* 0x040fe200078e00ff */
[----:B------:R-:W-:Y:S01]  /*73d0*/  SHF.R.U64 R44, R32, 0x10, R33 ;  /* 0x00000010202c7819 */ /* 0x000fe20000001221 */
[----:B------:R-:W-:Y:S01]  /*73e0*/  IMAD.U32 R43, R42, 0x10000, RZ ;  /* 0x000100002a2b7824 */ /* 0x000fe200078e00ff */
[----:B------:R-:W-:-:S02]  /*73f0*/  LOP3.LUT R45, R45, 0xffff0000, RZ, 0xc0, !PT ;  /* 0xffff00002d2d7812 */ /* 0x000fc400078ec0ff */
[----:B------:R-:W-:Y:S02]  /*7400*/  LOP3.LUT R42, R42, 0xffff0000, RZ, 0xc0, !PT ;  /* 0xffff00002a2a7812 */ /* 0x000fe400078ec0ff */
[----:B------:R-:W-:Y:S02]  /*7410*/  PRMT R44, R37, 0x5432, R44 ;  /* 0x00005432252c7816 */ /* 0x000fe4000000002c */
[C---:B-1----:R-:W-:Y:S01]  /*7420*/  LOP3.LUT R31, R6.reuse, 0xffff0000, RZ, 0xc0, !PT ;  /* 0xffff0000061f7812 */ /* 0x042fe200078ec0ff */
[----:B------:R-:W-:Y:S01]  /*7430*/  IMAD.U32 R30, R6, 0x10000, RZ ;  /* 0x00010000061e7824 */ /* 0x000fe200078e00ff */
[C---:B------:R-:W-:Y:S01]  /*7440*/  LOP3.LUT R33, R7.reuse, 0xffff0000, RZ, 0xc0, !PT ;  /* 0xffff000007217812 */ /* 0x040fe200078ec0ff */
[----:B------:R-:W-:Y:S01]  /*7450*/  IMAD.U32 R32, R7, 0x10000, RZ ;  /* 0x0001000007207824 */ /* 0x000fe200078e00ff */
[----:B------:R-:W-:Y:S01]  /*7460*/  SHF.L.U32 R6, R4, 0x10, RZ ;  /* 0x0000001004067819 */ /* 0x000fe200000006ff */
[C---:B------:R-:W-:Y:S01]  /*7470*/  FMUL.FTZ R47, R31.reuse, R46 ;  /* 0x0000002e1f2f7220 */ /* 0x040fe20000410000 */
[----:B------:R-:W-:Y:S01]  /*7480*/  FMUL.FTZ R31, R31, R43 ;  /* 0x0000002b1f1f7220 */ /* 0x000fe20000410000 */
[----:B------:R-:W-:Y:S01]  /*7490*/  FMUL.FTZ R49, R33, R45 ;  /* 0x0000002d21317220 */ /* 0x000fe20000410000 */
[----:B------:R-:W-:-:S02]  /*74a0*/  IMAD.U32 R7, R5, 0x10000, RZ ;  /* 0x0001000005077824 */ /* 0x000fc400078e00ff */
[C---:B------:R-:W-:Y:S01]  /*74b0*/  FFMA.FTZ R47, R30.reuse, R43, -R47 ;  /* 0x0000002b1e2f7223 */ /* 0x040fe2000001082f */
[----:B------:R-:W-:Y:S01]  /*74c0*/  FMUL.FTZ R43, R33, R42 ;  /* 0x0000002a212b7220 */ /* 0x000fe20000410000 */
[----:B------:R-:W-:Y:S01]  /*74d0*/  FFMA.FTZ R46, R30, R46, R31 ;  /* 0x0000002e1e2e7223 */ /* 0x000fe2000001001f */
[----:B------:R-:W-:Y:S01]  /*74e0*/  IMAD.U32 R33, R44, 0x10000, RZ ;  /* 0x000100002c217824 */ /* 0x000fe200078e00ff */
[----:B------:R-:W-:Y:S01]  /*74f0*/  LOP3.LUT R4, R4, 0xffff0000, RZ, 0xc0, !PT ;  /* 0xffff000004047812 */ /* 0x000fe200078ec0ff */
        /* <DEDUP_REMOVED lines=18> */
[----:B------:R1:W-:Y:S02]  /*7620*/  STS.128 [R3+0x8400], R4 ;  /* 0x0084000403007388 */ /* 0x0003e40000000c00 */
.L_x_2755:
[----:B------:R-:W-:Y:S05]  /*7630*/  BSYNC B2 ;  /* 0x0000000000027941 */ /* 0x000fea0003800000 */
.L_x_2754:
[----:B------:R-:W-:Y:S05]  /*7640*/  @P1 BRA `(.L_x_2753) ;  /* 0x0000000000b81947 */ /* 0x000fea0003800000 */
[----:B-1----:R-:W1:Y:S01]  /*7650*/  LDS.128 R4, [R0] ;  /* 0x0000000000047984 */ /* 0x002e620000000c00 */
[--C-:B------:R-:W-:Y:S02]  /*7660*/  SHF.R.U64 R30, R24, 0x10, R25.reuse ;  /* 0x00000010181e7819 */ /* 0x100fe40000001219 */
[----:B------:R-:W-:Y:S02]  /*7670*/  SHF.R.U32.HI R31, RZ, 0x10, R25 ;  /* 0x00000010ff1f7819 */ /* 0x000fe40000011619 */
[--C-:B------:R-:W-:Y:S02]  /*7680*/  SHF.R.U64 R25, R20, 0x10, R21.reuse ;  /* 0x0000001014197819 */ /* 0x100fe40000001215 */
[----:B------:R-:W-:Y:S02]  /*7690*/  SHF.R.U32.HI R20, RZ, 0x10, R21 ;  /* 0x00000010ff147819 */ /* 0x000fe40000011615 */
[C---:B------:R-:W-:Y:S02]  /*76a0*/  PRMT R30, R39.reuse, 0x5432, R30 ;  /* 0x00005432271e7816 */ /* 0x040fe4000000001e */
[----:B------:R-:W-:-:S02]  /*76b0*/  PRMT R39, R39, 0x5410, R20 ;  /* 0x0000541027277816 */ /* 0x000fc40000000014 */
[----:B------:R-:W-:Y:S02]  /*76c0*/  PRMT R31, R50, 0x5410, R31 ;  /* 0x00005410321f7816 */ /* 0x000fe4000000001f */
[----:B------:R-:W-:Y:S01]  /*76d0*/  PRMT R38, R38, 0x5410, R25 ;  /* 0x0000541026267816 */ /* 0x000fe20000000019 */
[----:B------:R-:W-:Y:S01]  /*76e0*/  IMAD.U32 R33, R39, 0x10000, RZ ;  /* 0x0001000027217824 */ /* 0x000fe200078e00ff */
[----:B------:R-:W-:Y:S02]  /*76f0*/  SHF.L.U32 R32, R31, 0x10, RZ ;  /* 0x000000101f207819 */ /* 0x000fe400000006ff */
[----:B------:R-:W-:Y:S02]  /*7700*/  LOP3.LUT R39, R39, 0xffff0000, RZ, 0xc0, !PT ;  /* 0xffff000027277812 */ /* 0x000fe400078ec0ff */
[----:B------:R-:W-:Y:S02]  /*7710*/  LOP3.LUT R31, R31, 0xffff0000, RZ, 0xc0, !PT ;  /* 0xffff00001f1f7812 */ /* 0x000fe400078ec0ff */
[C---:B-1----:R-:W-:Y:S01]  /*7720*/  LOP3.LUT R21, R6.reuse, 0xffff0000, RZ, 0xc0, !PT ;  /* 0xffff000006157812 */ /* 0x042fe200078ec0ff */
[----:B------:R-:W-:Y:S01]  /*7730*/  IMAD.U32 R20, R6, 0x10000, RZ ;  /* 0x0001000006147824 */ /* 0x000fe200078e00ff */
[C---:B------:R-:W-:Y:S01]  /*7740*/  LOP3.LUT R25, R7.reuse, 0xffff0000, RZ, 0xc0, !PT ;  /* 0xffff000007197812 */ /* 0x040fe200078ec0ff */
[----:B------:R-:W-:-:S02]  /*7750*/  IMAD.U32 R24, R7, 0x10000, RZ ;  /* 0x0001000007187824 */ /* 0x000fc400078e00ff */
[C---:B0-----:R-:W-:Y:S01]  /*7760*/  FMUL.FTZ R41, R21.reuse, R33 ;  /* 0x0000002115297220 */ /* 0x041fe20000410000 */
[-C--:B------:R-:W-:Y:S01]  /*7770*/  FMUL.FTZ R42, R21, R32.reuse ;  /* 0x00000020152a7220 */ /* 0x080fe20000410000 */
[C---:B------:R-:W-:Y:S01]  /*7780*/  FMUL.FTZ R21, R25.reuse, R39 ;  /* 0x0000002719157220 */ /* 0x040fe20000410000 */
[----:B------:R-:W-:Y:S02]  /*7790*/  IMAD.U32 R6, R4, 0x10000, RZ ;  /* 0x0001000004067824 */ /* 0x000fe400078e00ff */
[C---:B------:R-:W-:Y:S01]  /*77a0*/  FFMA.FTZ R41, R20.reuse, R32, -R41 ;  /* 0x0000002014297223 */ /* 0x040fe20000010829 */
[----:B------:R-:W-:Y:S01]  /*77b0*/  FFMA.FTZ R42, R20, R33, R42 ;  /* 0x00000021142a7223 */ /* 0x000fe2000001002a */
[-C--:B------:R-:W-:Y:S01]  /*77c0*/  FMUL.FTZ R33, R25, R31.reuse ;  /* 0x0000001f19217220 */ /* 0x080fe20000410000 */
[----:B------:R-:W-:Y:S01]  /*77d0*/  FFMA.FTZ R32, R24, R31, -R21 ;  /* 0x0000001f18207223 */ /* 0x000fe20000010815 */
[C---:B------:R-:W-:Y:S01]  /*77e0*/  IMAD.U32 R7, R5.reuse, 0x10000, RZ ;  /* 0x0001000005077824 */ /* 0x040fe200078e00ff */
[----:B------:R-:W-:Y:S01]  /*77f0*/  LOP3.LUT R4, R4, 0xffff0000, RZ, 0xc0, !PT ;  /* 0xffff000004047812 */ /* 0x000fe200078ec0ff */
[----:B------:R-:W-:Y:S01]  /*7800*/  IMAD.U32 R25, R38, 0x10000, RZ ;  /* 0x0001000026197824 */ /* 0x000fe200078e00ff */
[----:B------:R-:W-:Y:S01]  /*7810*/  LOP3.LUT R5, R5, 0xffff0000, RZ, 0xc0, !PT ;  /* 0xffff000005057812 */ /* 0x000fe200078ec0ff */
[----:B------:R-:W-:Y:S01]  /*7820*/  IMAD.U32 R21, R30, 0x10000, RZ ;  /* 0x000100001e157824 */ /* 0x000fe200078e00ff */
        /* <DEDUP_REMOVED lines=16> */
.L_x_2753:
[----:B------:R-:W-:Y:S05]  /*7930*/  BSYNC B1 ;  /* 0x0000000000017941 */ /* 0x000fea0003800000 */
.L_x_2752:
[----:B-12---:R-:W-:-:S05]  /*7940*/  VIADD R4, R154, 0x60 ;  /* 0x000000609a047836 */ /* 0x006fca0000000000 */
[----:B------:R-:W-:-:S13]  /*7950*/  ISETP.GE.AND P0, PT, R4, R15, PT ;  /* 0x0000000f0400720c */ /* 0x000fda0003f06270 */
        /* <DEDUP_REMOVED lines=17> */
[----:B------:R-:W-:Y:S01]  /*7a70*/  IMAD.U32 R24, R21, 0x10000, RZ ;  /* 0x0001000015187824 */ /* 0x000fe200078e00ff */
[----:B------:R-:W-:Y:S02]  /*7a80*/  PRMT R37, R37, 0x5410, R12 ;  /* 0x0000541025257816 */ /* 0x000fe4000000000c */
[----:B------:R-:W-:Y:S02]  /*7a90*/  LOP3.LUT R21, R21, 0xffff0000, RZ, 0xc0, !PT ;  /* 0xffff000015157812 */ /* 0x000fe400078ec0ff */
        /* <DEDUP_REMOVED lines=10> */
[----:B------:R-:W-:Y:S01]  /*7b40*/  FFMA.FTZ R26, R12, R25, R26 ;  /* 0x000000190c1a7223 */ /* 0x000fe2000001001a */
[----:B------:R-:W-:Y:S01]  /*7b50*/  IMAD.U32 R13, R40, 0x10000, RZ ;  /* 0x00010000280d7824 */ /* 0x000fe200078e00ff */
[----:B------:R-:W-:Y:S01]  /*7b60*/  LOP3.LUT R4, R4, 0xffff0000, RZ, 0xc0, !PT ;  /* 0xffff000004047812 */ /* 0x000fe200078ec0ff */
[-C--:B------:R-:W-:Y:S01]  /*7b70*/  FMUL.FTZ R20, R20, R21.reuse ;  /* 0x0000001514147220 */ /* 0x080fe20000410000 */
[----:B------:R-:W-:Y:S01]  /*7b80*/  LOP3.LUT R5, R5, 0xffff0000, RZ, 0xc0, !PT ;  /* 0xffff000005057812 */ /* 0x000fe200078ec0ff */
[----:B------:R-:W-:Y:S01]  /*7b90*/  FFMA.FTZ R30, R15, R21, -R30 ;  /* 0x000000150f1e7223 */ /* 0x000fe2000001081e */
        /* <DEDUP_REMOVED lines=17> */
.L_x_2758:
[----:B------:R-:W-:Y:S05]  /*7cb0*/  BSYNC B1 ;  /* 0x0000000000017941 */ /* 0x000fea0003800000 */
.L_x_2757:
[----:B------:R-:W-:Y:S05]  /*7cc0*/  @P1 BRA `(.L_x_2756) ;  /* 0x0000001800501947 */ /* 0x000fea0003800000 */
[----:B-1----:R-:W1:Y:S01]  /*7cd0*/  LDS.128 R4, [R0+0x3000] ;  /* 0x0030000000047984 */ /* 0x002e620000000c00 */
[----:B------:R-:W-:Y:S02]  /*7ce0*/  SHF.R.U64 R3, R10, 0x10, R11 ;  /* 0x000000100a037819 */ /* 0x000fe4000000120b */
[----:B------:R-:W-:Y:S02]  /*7cf0*/  SHF.R.U64 R13, R8, 0x10, R9 ;  /* 0x00000010080d7819 */ /* 0x000fe40000001209 */
        /* <DEDUP_REMOVED lines=10> */
[C---:B-1----:R-:W-:Y:S01]  /*7da0*/  LOP3.LUT R9, R6.reuse, 0xffff0000, RZ, 0xc0, !PT ;  /* 0xffff000006097812 */ /* 0x042fe200078ec0ff */
        /* <DEDUP_REMOVED lines=10> */
[C---:B------:R-:W-:Y:S01]  /*7e50*/  IMAD.U32 R6, R5.reuse, 0x10000, RZ ;  /* 0x0001000005067824 */ /* 0x040fe200078e00ff */
[----:B------:R-:W-:Y:S01]  /*7e60*/  SHF.L.U32 R7, R34, 0x10, RZ ;  /* 0x0000001022077819 */ /* 0x000fe200000006ff */
[----:B------:R-:W-:Y:S01]  /*7e70*/  IMAD.U32 R8, R14, 0x10000, RZ ;  /* 0x000100000e087824 */ /* 0x000fe200078e00ff */
[----:B------:R-:W-:Y:S01]  /*7e80*/  LOP3.LUT R4, R4, 0xffff0000, RZ, 0xc0, !PT ;  /* 0xffff000004047812 */ /* 0x000fe200078ec0ff */
[C---:B------:R-:W-:Y:S01]  /*7e90*/  FFMA.FTZ R21, R10.reuse, R35, -R21 ;  /* 0x000000230a157223 */ /* 0x040fe20000010815 */
[----:B------:R-:W-:Y:S01]  /*7ea0*/  LOP3.LUT R5, R5, 0xffff0000, RZ, 0xc0, !PT ;  /* 0xffff000005057812 */ /* 0x000fe200078ec0ff */
[----:B------:R-:W-:Y:S01]  /*7eb0*/  FFMA.FTZ R20, R10, R29, R9 ;  /* 0x0000001d0a147223 */ /* 0x000fe20000010009 */
[----:B------:R-:W-:Y:S01]  /*7ec0*/  LOP3.LUT R14, R14, 0xffff0000, RZ, 0xc0, !PT ;  /* 0xffff00000e0e7812 */ /* 0x000fe200078ec0ff */
[----:B------:R-:W-:Y:S01]  /*7ed0*/  FMUL.FTZ R10, R4, R8 ;  /* 0x00000008040a7220 */ /* 0x000fe20000410000 */
[----:B------:R-:W-:Y:S01]  /*7ee0*/  LOP3.LUT R34, R34, 0xffff0000, RZ, 0xc0, !PT ;  /* 0xffff000022227812 */ /* 0x000fe200078ec0ff */
[----:B------:R-:W-:-:S02]  /*7ef0*/  FMUL.FTZ R9, R4, R7 ;  /* 0x0000000704097220 */ /* 0x000fc40000410000 */
[----:B------:R-:W-:Y:S01]  /*7f00*/  FMUL.FTZ R11, R5, R14 ;  /* 0x0000000e050b7220 */ /* 0x000fe20000410000 */
[----:B------:R-:W-:Y:S01]  /*7f10*/  FFMA.FTZ R4, R3, R7, -R10 ;  /* 0x0000000703047223 */ /* 0x000fe2000001080a */
[----:B------:R-:W-:Y:S01]  /*7f20*/  FMUL.FTZ R13, R5, R34 ;  /* 0x00000022050d7220 */ /* 0x000fe20000410000 */
[----:B------:R-:W-:Y:S01]  /*7f30*/  FFMA.FTZ R9, R3, R8, R9 ;  /* 0x0000000803097223 */ /* 0x000fe20000010009 */
[----:B------:R-:W-:Y:S01]  /*7f40*/  FFMA.FTZ R5, R6, R34, -R11 ;  /* 0x0000002206057223 */ /* 0x000fe2000001080b */
[----:B------:R-:W-:Y:S01]  /*7f50*/  F2FP.BF16.F32.PACK_AB R7, R20, R21 ;  /* 0x000000151407723e */ /* 0x000fe200000010ff */
[----:B------:R-:W-:Y:S01]  /*7f60*/  FFMA.FTZ R14, R6, R14, R13 ;  /* 0x0000000e060e7223 */ /* 0x000fe2000001000d */
[----:B------:R-:W-:Y:S02]  /*7f70*/  F2FP.BF16.F32.PACK_AB R6, R12, R15 ;  /* 0x0000000f0c06723e */ /* 0x000fe400000010ff */
[----:B------:R-:W-:Y:S02]  /*7f80*/  F2FP.BF16.F32.PACK_AB R4, R9, R4 ;  /* 0x000000040904723e */ /* 0x000fe400000010ff */
[----:B------:R-:W-:-:S05]  /*7f90*/  F2FP.BF16.F32.PACK_AB R5, R14, R5 ;  /* 0x000000050e05723e */ /* 0x000fca00000010ff */
[----:B------:R2:W-:Y:S01]  /*7fa0*/  STS.128 [R0+0x3000], R4 ;  /* 0x0030000400007388 */ /* 0x0005e20000000c00 */
[----:B------:R-:W-:Y:S05]  /*7fb0*/  BRA `(.L_x_2756) ;  /* 0x0000001400947947 */ /* 0x000fea0003800000 */
.L_x_2743:
[----:B------:R-:W0:Y:S01]  /*7fc0*/  S2R R0, SR_TID.X ;  /* 0x0000000000007919 */ /* 0x000e220000002100 */
[----:B------:R-:W3:Y:S01]  /*7fd0*/  LDC R32, c[0x0][0x448] ;  /* 0x00011200ff207b82 */ /* 0x000ee20000000800 */
[----:B------:R-:W-:Y:S01]  /*7fe0*/  ULDC.64 UR4, c[0x0][0x3f8] ;  /* 0x0000fe0000047ab9 */ /* 0x000fe20000000a00 */
[----:B------:R-:W-:Y:S01]  /*7ff0*/  ULDC.64 UR6, c[0x0][0x408] ;  /* 0x0001020000067ab9 */ /* 0x000fe20000000a00 */
[----:B------:R-:W-:Y:S02]  /*8000*/  IMAD.MOV.U32 R4, RZ, RZ, R26 ;  /* 0x000000ffff047224 */ /* 0x000fe400078e001a */
[----:B------:R-:W-:Y:S02]  /*8010*/  IMAD.MOV.U32 R6, RZ, RZ, R24 ;  /* 0x000000ffff067224 */ /* 0x000fe400078e0018 */
[----:B------:R-:W-:Y:S01]  /*8020*/  IMAD.MOV.U32 R7, RZ, RZ, R33 ;  /* 0x000000ffff077224 */ /* 0x000fe200078e0021 */
[----:B---3--:R-:W-:Y:S01]  /*8030*/  ISETP.NE.AND P0, PT, R32, 0x1, PT ;  /* 0x000000012000780c */ /* 0x008fe20003f05270 */
[----:B0-----:R-:W-:-:S05]  /*8040*/  VIADD R0, R0, 0xffffff80 ;  /* 0xffffff8000007836 */ /* 0x001fca0000000000 */
[----:B------:R-:W-:-:S07]  /*8050*/  SHF.R.S32.HI R3, RZ, 0x1f, R0 ;  /* 0x0000001fff037819 */ /* 0x000fce0000011400 */
[----:B------:R-:W0:Y:S01]  /*8060*/  @P0 LDC R5, c[0x0][0x450] ;  /* 0x00011400ff050b82 */ /* 0x000e220000000800 */
[----:B------:R-:W-:-:S04]  /*8070*/  LEA.HI R3, R3, R0, RZ, 0x2 ;  /* 0x0000000003037211 */ /* 0x000fc800078f10ff */
[----:B------:R-:W-:-:S05]  /*8080*/  LOP3.LUT R3, R3, 0xfffffffc, RZ, 0xc0, !PT ;  /* 0xfffffffc03037812 */ /* 0x000fca00078ec0ff */
[----:B------:R-:W-:Y:S02]  /*8090*/  IMAD.IADD R3, R0, 0x1, -R3 ;  /* 0x0000000100037824 */ /* 0x000fe400078e0a03 */
[----:B------:R-:W3:Y:S02]  /*80a0*/  @P0 LDC R0, c[0x0][0x44c] ;  /* 0x00011300ff000b82 */ /* 0x000ee40000000800 */
[----:B------:R-:W-:-:S04]  /*80b0*/  IMAD R3, R3, 0x60, R35 ;  /* 0x0000006003037824 */ /* 0x000fc800078e0223 */
[----:B---3--:R-:W-:-:S05]  /*80c0*/  @P0 IMAD.HI.U32 R0, R3, R0, RZ ;  /* 0x0000000003000227 */ /* 0x008fca00078e00ff */
[----:B0-----:R-:W-:Y:S01]  /*80d0*/  @P0 SHF.R.U32.HI R3, RZ, R5, R0 ;  /* 0x00000005ff030219 */ /* 0x001fe20000011600 */
        /* <DEDUP_REMOVED lines=18> */
[----:B------:R-:W3:Y:S01]  /*8200*/  LDL R6, [R1+0x14] ;  /* 0x0000140001067983 */ /* 0x000ee20000100800 */
[----:B------:R-:W0:Y:S03]  /*8210*/  LDC R41, c[0x0][0x3f4] ;  /* 0x0000fd00ff297b82 */ /* 0x000e260000000800 */
[----:B------:R-:W5:Y:S04]  /*8220*/  SHFL.IDX PT, R3, R25, RZ, 0x1c1f ;  /* 0x001c1fff19037589 */ /* 0x000f6800000e0000 */
[----:B------:R-:W2:Y:S04]  /*8230*/  SHFL.IDX PT, R0, R26, RZ, 0x1c1f ;  /* 0x001c1fff1a007589 */ /* 0x000ea800000e0000 */
[----:B-1----:R-:W1:Y:S04]  /*8240*/  SHFL.IDX PT, R14, R27, RZ, 0x1c1f ;  /* 0x001c1fff1b0e7589 */ /* 0x002e6800000e0000 */
[----:B------:R-:W1:Y:S01]  /*8250*/  SHFL.IDX PT, R4, R24, RZ, 0x1c1f ;  /* 0x001c1fff18047589 */ /* 0x000e6200000e0000 */
[----:B0-----:R-:W-:Y:S01]  /*8260*/  ISETP.GE.AND P0, PT, R16, R41, PT ;  /* 0x000000291000720c */ /* 0x001fe20003f06270 */
[----:B---3--:R-:W-:-:S05]  /*8270*/  IMAD R32, R6, R32, RZ ;  /* 0x0000002006207224 */ /* 0x008fca00078e02ff */
[----:B------:R-:W-:-:S13]  /*8280*/  ISETP.GE.OR P1, PT, R35, R32, P0 ;  /* 0x000000202300720c */ /* 0x000fda0000726670 */
[C---:B------:R-:W-:Y:S01]  /*8290*/  @!P1 IMAD.SHL.U32 R5, R16.reuse, 0x2, RZ ;  /* 0x0000000210059824 */ /* 0x040fe200078e00ff */
[----:B------:R-:W-:-:S04]  /*82a0*/  @!P1 SHF.L.U64.HI R21, R16, 0x1, R17 ;  /* 0x0000000110159819 */ /* 0x000fc80000010211 */
[----:B-----5:R-:W-:-:S04]  /*82b0*/  @!P1 IADD3 R6, P2, R3, R5, RZ ;  /* 0x0000000503069210 */ /* 0x020fc80007f5e0ff */
[----:B--2---:R-:W-:-:S05]  /*82c0*/  @!P1 IADD3.X R7, R0, R21, RZ, P2, !PT ;  /* 0x0000001500079210 */ /* 0x004fca00017fe4ff */
[----:B----4-:R-:W2:Y:S01]  /*82d0*/  @!P1 LD.E.128 R8, desc[UR40][R6.64] ;  /* 0x0000002806089980 */ /* 0x010ea2000c101d00 */
[----:B-1----:R-:W-:-:S05]  /*82e0*/  @!P1 IADD3 R14, P2, R14, R5, RZ ;  /* 0x000000050e0e9210 */ /* 0x002fca0007f5e0ff */
[----:B------:R-:W-:-:S04]  /*82f0*/  @!P1 IMAD.X R3, R4, 0x1, R21, P2 ;  /* 0x0000000104039824 */ /* 0x000fc800010e0615 */
        /* <DEDUP_REMOVED lines=35> */
.L_x_2988:
[----:B------:R-:W2:Y:S01]  /*8530*/  LDL R7, [R1+0x54] ;  /* 0x0000540001077983 */ /* 0x000ea20000100800 */
[----:B------:R-:W-:Y:S01]  /*8540*/  VIADD R35, R35, 0x60 ;  /* 0x0000006023237836 */ /* 0x000fe20000000000 */
[----:B------:R-:W-:Y:S01]  /*8550*/  BSSY B1, `(.L_x_2760) ;  /* 0x0000016000017945 */ /* 0x000fe20003800000 */
[----:B------:R-:W-:Y:S02]  /*8560*/  CS2R R8, SRZ ;  /* 0x0000000000087805 */ /* 0x000fe4000001ff00 */
[----:B------:R-:W-:Y:S02]  /*8570*/  CS2R R10, SRZ ;  /* 0x00000000000a7805 */ /* 0x000fe4000001ff00 */
[----:B------:R-:W-:Y:S02]  /*8580*/  ISETP.GE.AND P1, PT, R35, R32, PT ;  /* 0x000000202300720c */ /* 0x000fe40003f26270 */
[----:B--2---:R-:W-:-:S04]  /*8590*/  LEA.HI R6, R7, R7, RZ, 0x1 ;  /* 0x0000000707067211 */ /* 0x004fc800078f08ff */
[----:B------:R-:W-:-:S04]  /*85a0*/  LOP3.LUT R6, R6, 0xfffffffe, RZ, 0xc0, !PT ;  /* 0xfffffffe06067812 */ /* 0x000fc800078ec0ff */
[----:B------:R-:W-:Y:S02]  /*85b0*/  IADD3 R13, R7, -R6, RZ ;  /* 0x80000006070d7210 */ /* 0x000fe40007ffe0ff */
[----:B------:R-:W-:Y:S02]  /*85c0*/  CS2R R6, SRZ ;  /* 0x0000000000067805 */ /* 0x000fe4000001ff00 */
[----:B------:R-:W-:Y:S01]  /*85d0*/  SHF.L.U32 R13, R13, 0x1f, RZ ;  /* 0x0000001f0d0d7819 */ /* 0x000fe200000006ff */
[----:B------:R-:W-:Y:S06]  /*85e0*/  @P1 BRA `(.L_x_2761) ;  /* 0x0000000000301947 */ /* 0x000fec0003800000 */
        /* <DEDUP_REMOVED lines=12> */
.L_x_2761:
[----:B------:R-:W-:Y:S05]  /*86b0*/  BSYNC B1 ;  /* 0x0000000000017941 */ /* 0x000fea0003800000 */
.L_x_2760:
[----:B------:R-:W0:Y:S01]  /*86c0*/  SYNCS.PHASECHK.TRANS64.TRYWAIT P1, [R2+URZ+0x16800], R13 ;  /* 0x0168000d020075a7 */ /* 0x000e22000802017f */
[----:B------:R-:W-:Y:S01]  /*86d0*/  IMAD R29, R29, -0xc0, R32 ;  /* 0xffffff401d1d7824 */ /* 0x000fe200078e0220 */
[----:B-----5:R-:W-:Y:S01]  /*86e0*/  MOV R14, R9 ;  /* 0x00000009000e7202 */ /* 0x020fe20000000f00 */
[----:B------:R-:W-:Y:S01]  /*86f0*/  IMAD.MOV.U32 R0, RZ, RZ, R4 ;  /* 0x000000ffff007224 */ /* 0x000fe200078e0004 */
[----:B------:R-:W-:Y:S01]  /*8700*/  BSSY B1, `(.L_x_2762) ;  /* 0x0000012000017945 */ /* 0x000fe20003800000 */
[----:B---3--:R-:W-:Y:S01]  /*8710*/  IMAD.MOV.U32 R3, RZ, RZ, R5 ;  /* 0x000000ffff037224 */ /* 0x008fe200078e0005 */
[----:B------:R-:W-:Y:S01]  /*8720*/  VIMNMX R29, R29, 0xc0, PT ;  /* 0x000000c01d1d7848 */ /* 0x000fe20003fe0100 */
[----:B------:R-:W-:Y:S01]  /*8730*/  VIADD R12, R154, 0x60 ;  /* 0x000000609a0c7836 */ /* 0x000fe20000000000 */
[----:B------:R-:W-:Y:S01]  /*8740*/  PRMT R43, R0, 0x7610, R43 ;  /* 0x00007610002b7816 */ /* 0x000fe2000000002b */
[----:B------:R-:W-:Y:S01]  /*8750*/  IMAD.MOV.U32 R0, RZ, RZ, R6 ;  /* 0x000000ffff007224 */ /* 0x000fe200078e0006 */
[----:B------:R-:W-:-:S02]  /*8760*/  ISETP.GE.OR P2, PT, R154, R29, P0 ;  /* 0x0000001d9a00720c */ /* 0x000fc40000746670 */
[----:B------:R-:W-:Y:S01]  /*8770*/  PRMT R42, R3, 0x7610, R42 ;  /* 0x00007610032a7816 */ /* 0x000fe2000000002a */
[----:B------:R-:W-:Y:S01]  /*8780*/  IMAD.MOV.U32 R3, RZ, RZ, R7 ;  /* 0x000000ffff037224 */ /* 0x000fe200078e0007 */
[----:B------:R-:W-:Y:S01]  /*8790*/  ISETP.GE.OR P0, PT, R12, R29, P0 ;  /* 0x0000001d0c00720c */ /* 0x000fe20000706670 */
[----:B------:R-:W-:Y:S01]  /*87a0*/  IMAD.MOV.U32 R12, RZ, RZ, R8 ;  /* 0x000000ffff0c7224 */ /* 0x000fe200078e0008 */
[----:B------:R-:W-:Y:S01]  /*87b0*/  PRMT R40, R0, 0x7610, R40 ;  /* 0x0000761000287816 */ /* 0x000fe20000000028 */
[----:B------:R-:W-:Y:S01]  /*87c0*/  IMAD.MOV.U32 R0, RZ, RZ, R10 ;  /* 0x000000ffff007224 */ /* 0x000fe200078e000a */
[----:B------:R-:W-:Y:S01]  /*87d0*/  PRMT R35, R3, 0x7610, R35 ;  /* 0x0000761003237816 */ /* 0x000fe20000000023 */
[----:B------:R-:W-:Y:S01]  /*87e0*/  IMAD.MOV.U32 R3, RZ, RZ, R11 ;  /* 0x000000ffff037224 */ /* 0x000fe200078e000b */
[----:B------:R-:W-:Y:S02]  /*87f0*/  PRMT R45, R12, 0x7610, R45 ;  /* 0x000076100c2d7816 */ /* 0x000fe4000000002d */
[----:B------:R-:W-:Y:S01]  /*8800*/  PRMT R44, R14, 0x7610, R44 ;  /* 0x000076100e2c7816 */ /* 0x000fe2000000002c */
[----:B0-----:R-:W-:Y:S06]  /*8810*/  @!P1 BRA `(.L_x_2763) ;  /* 0x0000014800fc9947 */ /* 0x001fec0003800000 */
.L_x_2989:
[----:B------:R-:W-:Y:S05]  /*8820*/  BSYNC B1 ;  /* 0x0000000000017941 */ /* 0x000fea0003800000 */
.L_x_2762:
        /* <DEDUP_REMOVED lines=30> */
[----:B------:R-:W-:Y:S02]  /*8a10*/  SHF.R.U32.HI R15, RZ, 0x3, R14 ;  /* 0x00000003ff0f7819 */ /* 0x000fe4000001160e */
[C---:B------:R-:W-:Y:S02]  /*8a20*/  LOP3.LUT R13, R14.reuse, 0x38, R13, 0xf8, !PT ;  /* 0x000000380e0d7812 */ /* 0x040fe400078ef80d */
        /* <DEDUP_REMOVED lines=13> */
[CC--:B------:R-:W-:Y:S01]  /*8b00*/  FMUL.FTZ R55, R33.reuse, R50.reuse ;  /* 0x0000003221377220 */ /* 0x0c0fe20000410000 */
[C---:B-1----:R-:W-:Y:S01]  /*8b10*/  SHF.L.U32 R20, R12.reuse, 0x10, RZ ;  /* 0x000000100c147819 */ /* 0x042fe200000006ff */
[-C--:B------:R-:W-:Y:S01]  /*8b20*/  FMUL.FTZ R57, R33, R39.reuse ;  /* 0x0000002721397220 */ /* 0x080fe20000410000 */
[----:B------:R-:W-:Y:S01]  /*8b30*/  LOP3.LUT R12, R12, 0xffff0000, RZ, 0xc0, !PT ;  /* 0xffff00000c0c7812 */ /* 0x000fe200078ec0ff */
[----:B------:R-:W-:Y:S01]  /*8b40*/  IMAD.U32 R21, R13, 0x10000, RZ ;  /* 0x000100000d157824 */ /* 0x000fe200078e00ff */
[----:B------:R-:W-:Y:S01]  /*8b50*/  LOP3.LUT R33, R38, 0xffff0000, RZ, 0xc0, !PT ;  /* 0xffff000026217812 */ /* 0x000fe200078ec0ff */
[----:B------:R-:W-:Y:S01]  /*8b60*/  FFMA.FTZ R55, R20, R39, -R55 ;  /* 0x0000002714377223 */ /* 0x000fe20000010837 */
[----:B------:R-:W-:Y:S01]  /*8b70*/  FMUL.FTZ R39, R24, R49 ;  /* 0x0000003118277220 */ /* 0x000fe20000410000 */
[----:B------:R-:W-:Y:S01]  /*8b80*/  FFMA.FTZ R57, R20, R50, R57 ;  /* 0x0000003214397223 */ /* 0x000fe20000010039 */
[----:B------:R-:W-:Y:S01]  /*8b90*/  SHF.L.U32 R38, R51, 0x10, RZ ;  /* 0x0000001033267819 */ /* 0x000fe200000006ff */
[----:B------:R-:W-:-:S02]  /*8ba0*/  IMAD.U32 R20, R46, 0x10000, RZ ;  /* 0x000100002e147824 */ /* 0x000fc400078e00ff */
[-C--:B------:R-:W-:Y:S01]  /*8bb0*/  FMUL.FTZ R59, R24, R33.reuse ;  /* 0x00000021183b7220 */ /* 0x080fe20000410000 */
[----:B------:R-:W-:Y:S01]  /*8bc0*/  FFMA.FTZ R50, R12, R33, -R39 ;  /* 0x000000210c327223 */ /* 0x000fe20000010827 */
[----:B------:R-:W-:Y:S01]  /*8bd0*/  LOP3.LUT R24, R51, 0xffff0000, RZ, 0xc0, !PT ;  /* 0xffff000033187812 */ /* 0x000fe200078ec0ff */
[C---:B------:R-:W-:Y:S01]  /*8be0*/  FMUL.FTZ R33, R34.reuse, R20 ;  /* 0x0000001422217220 */ /* 0x040fe20000410000 */
[-C--:B------:R-:W-:Y:S01]  /*8bf0*/  FMUL.FTZ R54, R34, R38.reuse ;  /* 0x0000002622367220 */ /* 0x080fe20000410000 */
[----:B------:R-:W-:Y:S01]  /*8c00*/  LOP3.LUT R46, R46, 0xffff0000, RZ, 0xc0, !PT ;  /* 0xffff00002e2e7812 */ /* 0x000fe200078ec0ff */
[----:B------:R-:W-:Y:S02]  /*8c10*/  IMAD.U32 R36, R26, 0x10000, RZ ;  /* 0x000100001a247824 */ /* 0x000fe400078e00ff */
[----:B------:R-:W-:Y:S01]  /*8c20*/  FFMA.FTZ R38, R21, R38, R33 ;  /* 0x0000002615267223 */ /* 0x000fe20000010021 */
[----:B------:R-:W-:Y:S01]  /*8c30*/  LOP3.LUT R13, R13, 0xffff0000, RZ, 0xc0, !PT ;  /* 0xffff00000d0d7812 */ /* 0x000fe200078ec0ff */
        /* <DEDUP_REMOVED lines=47> */
.L_x_2765:
[----:B------:R-:W-:Y:S05]  /*8f30*/  BSYNC B1 ;  /* 0x0000000000017941 */ /* 0x000fea0003800000 */
.L_x_2764:
[----:B------:R-:W-:Y:S02]  /*8f40*/  PRMT R20, R0, 0x7610, R20 ;  /* 0x0000761000147816 */ /* 0x000fe40000000014 */
[----:B------:R-:W-:Y:S01]  /*8f50*/  PRMT R30, R3, 0x7610, R30 ;  /* 0x00007610031e7816 */ /* 0x000fe2000000001e */
[----:B------:R-:W-:Y:S06]  /*8f60*/  @P0 BRA `(.L_x_2756) ;  /* 0x0000000400a80947 */ /* 0x000fec0003800000 */
[----:B-1----:R-:W2:Y:S01]  /*8f70*/  LDL R12, [R1+0x40] ;  /* 0x00004000010c7983 */ /* 0x002ea20000100800 */
[C---:B0-----:R-:W-:Y:S02]  /*8f80*/  VIADD R13, R154.reuse, 0x60 ;  /* 0x000000609a0d7836 */ /* 0x041fe40000000000 */
[----:B------:R-:W-:Y:S01]  /*8f90*/  VIADD R14, R154, 0x60 ;  /* 0x000000609a0e7836 */ /* 0x000fe20000000000 */
[----:B------:R-:W3:Y:S01]  /*8fa0*/  LDL R31, [R1+0x5c] ;  /* 0x00005c00011f7983 */ /* 0x000ee20000100800 */
[----:B------:R-:W-:Y:S02]  /*8fb0*/  IMAD.SHL.U32 R13, R13, 0x40, RZ ;  /* 0x000000400d0d7824 */ /* 0x000fe400078e00ff */
[----:B------:R-:W-:Y:S01]  /*8fc0*/  IMAD.SHL.U32 R14, R14, 0x40, RZ ;  /* 0x000000400e0e7824 */ /* 0x000fe200078e00ff */
[----:B------:R-:W-:Y:S02]  /*8fd0*/  IADD3 R0, R16, R41, RZ ;  /* 0x0000002910007210 */ /* 0x000fe40007ffe0ff */
[----:B------:R-:W-:-:S02]  /*8fe0*/  LOP3.LUT R13, R13, 0x1c0, RZ, 0xc0, !PT ;  /* 0x000001c00d0d7812 */ /* 0x000fc400078ec0ff */
[----:B------:R-:W-:Y:S02]  /*8ff0*/  LOP3.LUT R14, R14, 0x1c0, RZ, 0xc0, !PT ;  /* 0x000001c00e0e7812 */ /* 0x000fe400078ec0ff */
[----:B------:R-:W-:Y:S02]  /*9000*/  SHF.R.U32.HI R13, RZ, 0x3, R13 ;  /* 0x00000003ff0d7819 */ /* 0x000fe4000001160d */
[----:B------:R-:W-:-:S04]  /*9010*/  LOP3.LUT R0, R14, 0x38, R0, 0xf8, !PT ;  /* 0x000000380e007812 */ /* 0x000fc800078ef800 */
[----:B------:R-:W-:Y:S02]  /*9020*/  LOP3.LUT R0, R0, R13, RZ, 0x3c, !PT ;  /* 0x0000000d00007212 */ /* 0x000fe400078e3cff */
[----:B------:R-:W-:Y:S02]  /*9030*/  SHF.R.U64 R4, R4, 0x10, R5 ;  /* 0x0000001004047819 */ /* 0x000fe40000001205 */
[--C-:B------:R-:W-:Y:S02]  /*9040*/  SHF.R.U64 R8, R8, 0x10, R9.reuse ;  /* 0x0000001008087819 */ /* 0x100fe40000001209 */
[----:B------:R-:W-:Y:S02]  /*9050*/  SHF.R.U32.HI R9, RZ, 0x10, R9 ;  /* 0x00000010ff097819 */ /* 0x000fe40000011609 */
[----:B------:R-:W-:Y:S02]  /*9060*/  PRMT R43, R43, 0x5410, R4 ;  /* 0x000054102b2b7816 */ /* 0x000fe40000000004 */
[----:B------:R-:W-:-:S02]  /*9070*/  SHF.R.U32.HI R29, RZ, 0x10, R11 ;  /* 0x00000010ff1d7819 */ /* 0x000fc4000001160b */
[----:B------:R-:W-:Y:S01]  /*9080*/  SHF.R.U32.HI R5, RZ, 0x10, R5 ;  /* 0x00000010ff057819 */ /* 0x000fe20000011605 */
[----:B------:R-:W-:Y:S01]  /*9090*/  IMAD.U32 R32, R43, 0x10000, RZ ;  /* 0x000100002b207824 */ /* 0x000fe200078e00ff */
[----:B------:R-:W-:Y:S02]  /*90a0*/  PRMT R45, R45, 0x5410, R8 ;  /* 0x000054102d2d7816 */ /* 0x000fe40000000008 */
[----:B------:R-:W-:Y:S02]  /*90b0*/  PRMT R44, R44, 0x5410, R9 ;  /* 0x000054102c2c7816 */ /* 0x000fe40000000009 */
[----:B------:R-:W-:Y:S02]  /*90c0*/  PRMT R29, R30, 0x5410, R29 ;  /* 0x000054101e1d7816 */ /* 0x000fe4000000001d */
[----:B------:R-:W-:Y:S02]  /*90d0*/  PRMT R42, R42, 0x5410, R5 ;  /* 0x000054102a2a7816 */ /* 0x000fe40000000005 */
[----:B------:R-:W-:-:S02]  /*90e0*/  SHF.L.U32 R30, R45, 0x10, RZ ;  /* 0x000000102d1e7819 */ /* 0x000fc400000006ff */
[----:B------:R-:W-:Y:S01]  /*90f0*/  SHF.R.U64 R21, R10, 0x10, R11 ;  /* 0x000000100a157819 */ /* 0x000fe2000000120b */
[----:B------:R-:W-:Y:S01]  /*9100*/  IMAD.U32 R34, R42, 0x10000, RZ ;  /* 0x000100002a227824 */ /* 0x000fe200078e00ff */
[----:B------:R-:W-:Y:S02]  /*9110*/  LOP3.LUT R43, R43, 0xffff0000, RZ, 0xc0, !PT ;  /* 0xffff00002b2b7812 */ /* 0x000fe400078ec0ff */
[----:B------:R-:W-:Y:S02]  /*9120*/  PRMT R21, R20, 0x5410, R21 ;  /* 0x0000541014157816 */ /* 0x000fe40000000015 */
[----:B------:R-:W-:Y:S01]  /*9130*/  LOP3.LUT R45, R45, 0xffff0000, RZ, 0xc0, !PT ;  /* 0xffff00002d2d7812 */ /* 0x000fe200078ec0ff */
[----:B--2---:R-:W-:-:S04]  /*9140*/  IMAD.IADD R3, R12, 0x1, R0 ;  /* 0x000000010c037824 */ /* 0x004fc800078e0200 */
[----:B------:R-:W-:Y:S01]  /*9150*/  IMAD R0, R3, 0x2, R2 ;  /* 0x0000000203007824 */ /* 0x000fe200078e0202 */
[----:B---3--:R-:W0:Y:S04]  /*9160*/  LDS.128 R12, [R31+0x8400] ;  /* 0x008400001f0c7984 */ /* 0x008e280000000c00 */
[----:B------:R-:W1:Y:S01]  /*9170*/  LDS.128 R24, [R0+0x8400] ;  /* 0x0084000000187984 */ /* 0x000e620000000c00 */
[--C-:B------:R-:W-:Y:S02]  /*9180*/  SHF.R.U64 R3, R6, 0x10, R7.reuse ;  /* 0x0000001006037819 */ /* 0x100fe40000001207 */
[----:B------:R-:W-:Y:S02]  /*9190*/  SHF.R.U32.HI R6, RZ, 0x10, R7 ;  /* 0x00000010ff067819 */ /* 0x000fe40000011607 */
[----:B------:R-:W-:-:S02]  /*91a0*/  PRMT R40, R40, 0x5410, R3 ;  /* 0x0000541028287816 */ /* 0x000fc40000000003 */
[----:B------:R-:W-:Y:S01]  /*91b0*/  PRMT R35, R35, 0x5410, R6 ;  /* 0x0000541023237816 */ /* 0x000fe20000000006 */
[----:B0-----:R-:W-:Y:S02]  /*91c0*/  IMAD.U32 R3, R12, 0x10000, RZ ;  /* 0x000100000c037824 */ /* 0x001fe400078e00ff */
[----:B-1----:R-:W-:-:S04]  /*91d0*/  IMAD.U32 R9, R24, 0x10000, RZ ;  /* 0x0001000018097824 */ /* 0x002fc800078e00ff */
[----:B------:R-:W-:Y:S01]  /*91e0*/  FMUL.FTZ R36, R9, R32 ;  /* 0x0000002009247220 */ /* 0x000fe20000410000 */
[----:B------:R-:W-:Y:S02]  /*91f0*/  IMAD.U32 R11, R25, 0x10000, RZ ;  /* 0x00010000190b7824 */ /* 0x000fe400078e00ff */
[-C--:B------:R-:W-:Y:S01]  /*9200*/  FMUL.FTZ R38, R9, R30.reuse ;  /* 0x0000001e09267220 */ /* 0x080fe20000410000 */
[----:B------:R-:W-:Y:S01]  /*9210*/  FFMA.FTZ R36, R3, R30, -R36 ;  /* 0x0000001e03247223 */ /* 0x000fe20000010824 */
[----:B------:R-:W-:Y:S02]  /*9220*/  IMAD.U32 R30, R44, 0x10000, RZ ;  /* 0x000100002c1e7824 */ /* 0x000fe400078e00ff */
[----:B------:R-:W-:Y:S01]  /*9230*/  FMUL.FTZ R46, R11, R34 ;  /* 0x000000220b2e7220 */ /* 0x000fe20000410000 */
[----:B------:R-:W-:Y:S02]  /*9240*/  IMAD.U32 R5, R13, 0x10000, RZ ;  /* 0x000100000d057824 */ /* 0x000fe400078e00ff */
[----:B------:R-:W-:Y:S01]  /*9250*/  FFMA.FTZ R38, R3, R32, R38 ;  /* 0x0000002003267223 */ /* 0x000fe20000010026 */
[----:B------:R-:W-:Y:S01]  /*9260*/  IMAD.U32 R20, R27, 0x10000, RZ ;  /* 0x000100001b147824 */ /* 0x000fe200078e00ff */
[----:B------:R-:W-:Y:S01]  /*9270*/  LOP3.LUT R10, R24, 0xffff0000, RZ, 0xc0, !PT ;  /* 0xffff0000180a7812 */ /* 0x000fe200078ec0ff */
[----:B------:R-:W-:-:S02]  /*9280*/  IMAD.U32 R9, R35, 0x10000, RZ ;  /* 0x0001000023097824 */ /* 0x000fc400078e00ff */
[-C--:B------:R-:W-:Y:S01]  /*9290*/  FMUL.FTZ R32, R11, R30.reuse ;  /* 0x0000001e0b207220 */ /* 0x080fe20000410000 */
[----:B------:R-:W-:Y:S02]  /*92a0*/  IMAD.U32 R3, R29, 0x10000, RZ ;  /* 0x000100001d037824 */ /* 0x000fe400078e00ff */
[----:B------:R-:W-:Y:S01]  /*92b0*/  FFMA.FTZ R46, R5, R30, -R46 ;  /* 0x0000001e052e7223 */ /* 0x000fe2000001082e */
[----:B------:R-:W-:Y:S02]  /*92c0*/  IMAD.U32 R8, R15, 0x10000, RZ ;  /* 0x000100000f087824 */ /* 0x000fe400078e00ff */
[----:B------:R-:W-:Y:S01]  /*92d0*/  FMUL.FTZ R11, R20, R9 ;  /* 0x00000009140b7220 */ /* 0x000fe20000410000 */
[----:B------:R-:W-:Y:S01]  /*92e0*/  LOP3.LUT R4, R12, 0xffff0000, RZ, 0xc0, !PT ;  /* 0xffff00000c047812 */ /* 0x000fe200078ec0ff */
[----:B------:R-:W-:Y:S01]  /*92f0*/  FMUL.FTZ R30, R20, R3 ;  /* 0x00000003141e7220 */ /* 0x000fe20000410000 */
[----:B------:R-:W-:Y:S01]  /*9300*/  FFMA.FTZ R32, R5, R34, R32 ;  /* 0x0000002205207223 */ /* 0x000fe20000010020 */
[----:B------:R-:W-:Y:S01]  /*9310*/  FMUL.FTZ R5, R10, R43 ;  /* 0x0000002b0a057220 */ /* 0x000fe20000410000 */
[C---:B------:R-:W-:Y:S01]  /*9320*/  FFMA.FTZ R20, R8.reuse, R3, -R11 ;  /* 0x0000000308147223 */ /* 0x040fe2000001080b */
[----:B------:R-:W-:Y:S01]  /*9330*/  LOP3.LUT R12, R13, 0xffff0000, RZ, 0xc0, !PT ;  /* 0xffff00000d0c7812 */ /* 0x000fe200078ec0ff */
[----:B------:R-:W-:Y:S01]  /*9340*/  FFMA.FTZ R30, R8, R9, R30 ;  /* 0x00000009081e7223 */ /* 0x000fe2000001001e */
[-C--:B------:R-:W-:Y:S01]  /*9350*/  FMUL.FTZ R11, R10, R45.reuse ;  /* 0x0000002d0a0b7220 */ /* 0x080fe20000410000 */
[C---:B------:R-:W-:Y:S01]  /*9360*/  IMAD.U32 R6, R14.reuse, 0x10000, RZ ;  /* 0x000100000e067824 */ /* 0x040fe200078e00ff */
[----:B------:R-:W-:Y:S01]  /*9370*/  LOP3.LUT R7, R14, 0xffff0000, RZ, 0xc0, !PT ;  /* 0xffff00000e077812 */ /* 0x000fe200078ec0ff */
[----:B------:R-:W-:Y:S01]  /*9380*/  IMAD.U32 R13, R26, 0x10000, RZ ;  /* 0x000100001a0d7824 */ /* 0x000fe200078e00ff */
[----:B------:R-:W-:Y:S01]  /*9390*/  LOP3.LUT R24, R25, 0xffff0000, RZ, 0xc0, !PT ;  /* 0xffff000019187812 */ /* 0x000fe200078ec0ff */
[----:B------:R-:W-:Y:S01]  /*93a0*/  FFMA.FTZ R45, R4, R45, -R5 ;  /* 0x0000002d042d7223 */ /* 0x000fe20000010805 */
[----:B------:R-:W-:Y:S01]  /*93b0*/  LOP3.LUT R9, R42, 0xffff0000, RZ, 0xc0, !PT ;  /* 0xffff00002a097812 */ /* 0x000fe200078ec0ff */
[----:B------:R-:W-:Y:S01]  /*93c0*/  IMAD.U32 R8, R40, 0x10000, RZ ;  /* 0x0001000028087824 */ /* 0x000fe200078e00ff */
[----:B------:R-:W-:Y:S01]  /*93d0*/  LOP3.LUT R14, R15, 0xffff0000, RZ, 0xc0, !PT ;  /* 0xffff00000f0e7812 */ /* 0x000fe200078ec0ff */
[----:B------:R-:W-:Y:S01]  /*93e0*/  IMAD.U32 R5, R21, 0x10000, RZ ;  /* 0x0001000015057824 */ /* 0x000fe200078e00ff */
[----:B------:R-:W-:-:S02]  /*93f0*/  LOP3.LUT R15, R26, 0xffff0000, RZ, 0xc0, !PT ;  /* 0xffff00001a0f7812 */ /* 0x000fc400078ec0ff */
[----:B------:R-:W-:Y:S01]  /*9400*/  LOP3.LUT R26, R27, 0xffff0000, RZ, 0xc0, !PT ;  /* 0xffff00001b1a7812 */ /* 0x000fe200078ec0ff */
[C---:B------:R-:W-:Y:S01]  /*9410*/  FMUL.FTZ R27, R13.reuse, R8 ;  /* 0x000000080d1b7220 */ /* 0x040fe20000410000 */
[----:B------:R-:W-:Y:S01]  /*9420*/  LOP3.LUT R3, R44, 0xffff0000, RZ, 0xc0, !PT ;  /* 0xffff00002c037812 */ /* 0x000fe200078ec0ff */
[----:B------:R-:W-:Y:S01]  /*9430*/  FMUL.FTZ R25, R24, R9 ;  /* 0x0000000918197220 */ /* 0x000fe20000410000 */
[----:B------:R-:W-:Y:S01]  /*9440*/  FFMA.FTZ R11, R4, R43, R11 ;  /* 0x0000002b040b7223 */ /* 0x000fe2000001000b */
[----:B------:R-:W-:Y:S01]  /*9450*/  FMUL.FTZ R13, R13, R5 ;  /* 0x000000050d0d7220 */ /* 0x000fe20000410000 */
[----:B------:R-:W-:Y:S02]  /*9460*/  LOP3.LUT R40, R40, 0xffff0000, RZ, 0xc0, !PT ;  /* 0xffff000028287812 */ /* 0x000fe400078ec0ff */
[----:B------:R-:W-:Y:S02]  /*9470*/  LOP3.LUT R35, R35, 0xffff0000, RZ, 0xc0, !PT ;  /* 0xffff000023237812 */ /* 0x000fe400078ec0ff */
[----:B------:R-:W-:-:S02]  /*9480*/  LOP3.LUT R4, R21, 0xffff0000, RZ, 0xc0, !PT ;  /* 0xffff000015047812 */ /* 0x000fc400078ec0ff */
[----:B------:R-:W-:Y:S01]  /*9490*/  LOP3.LUT R29, R29, 0xffff0000, RZ, 0xc0, !PT ;  /* 0xffff00001d1d7812 */ /* 0x000fe200078ec0ff */
[-C--:B------:R-:W-:Y:S01]  /*94a0*/  FMUL.FTZ R24, R24, R3.reuse ;  /* 0x0000000318187220 */ /* 0x080fe20000410000 */
[----:B------:R-:W-:Y:S01]  /*94b0*/  FFMA.FTZ R25, R12, R3, -R25 ;  /* 0x000000030c197223 */ /* 0x000fe20000010819 */
[C---:B------:R-:W-:Y:S01]  /*94c0*/  FFMA.FTZ R27, R6.reuse, R5, -R27 ;  /* 0x00000005061b7223 */ /* 0x040fe2000001081b */
[----:B------:R-:W-:Y:S01]  /*94d0*/  FFMA.FTZ R10, R6, R8, R13 ;  /* 0x00000008060a7223 */ /* 0x000fe2000001000d */
[C---:B------:R-:W-:Y:S01]  /*94e0*/  FMUL.FTZ R6, R15.reuse, R40 ;  /* 0x000000280f067220 */ /* 0x040fe20000410000 */
[C---:B------:R-:W-:Y:S01]  /*94f0*/  FMUL.FTZ R3, R26.reuse, R35 ;  /* 0x000000231a037220 */ /* 0x040fe20000410000 */
[-C--:B------:R-:W-:Y:S01]  /*9500*/  FMUL.FTZ R15, R15, R4.reuse ;  /* 0x000000040f0f7220 */ /* 0x080fe20000410000 */
[-C--:B------:R-:W-:Y:S01]  /*9510*/  FMUL.FTZ R26, R26, R29.reuse ;  /* 0x0000001d1a1a7220 */ /* 0x080fe20000410000 */
[C---:B------:R-:W-:Y:S01]  /*9520*/  FFMA.FTZ R6, R7.reuse, R4, -R6 ;  /* 0x0000000407067223 */ /* 0x040fe20000010806 */
        /* <DEDUP_REMOVED lines=14> */
.L_x_2756:
[----:B------:R-:W-:Y:S05]  /*9610*/  BSYNC B0 ;  /* 0x0000000000007941 */ /* 0x000fea0003800000 */
.L_x_2742:
        /* <DEDUP_REMOVED lines=8> */
.L_x_2739:
[----:B------:R-:W-:-:S13]  /*96a0*/  ISETP.NE.AND P0, PT, R157, 0x3, PT ;  /* 0x000000039d00780c */ /* 0x000fda0003f05270 */
[----:B------:R-:W-:Y:S05]  /*96b0*/  @!P0 BRA `(.L_x_2766) ;  /* 0x0000000000048947 */ /* 0x000fea0003800000 */
[----:B------:R-:W-:Y:S01]  /*96c0*/  BPT.TRAP 0x1 ;  /* 0x000000040000795c */ /* 0x000fe20000300000 */
.L_x_2766:
[----:B--23--:R-:W-:Y:S01]  /*96d0*/  IMAD R0, R22, 0x8, R2 ;  /* 0x0000000816007824 */ /* 0x00cfe200078e0202 */
[----:B-1----:R-:W-:-:S04]  /*96e0*/  SHF.L.U32 R5, R155, 0x1f, RZ ;  /* 0x0000001f9b057819 */ /* 0x002fc800000006ff */
[----:B------:R1:W2:Y:S01]  /*96f0*/  SYNCS.PHASECHK.TRANS64.TRYWAIT P1, [R0+URZ+0x16830], R5 ;  /* 0x01683005000075a7 */ /* 0x0002a2000802017f */
[----:B------:R-:W-:Y:S05]  /*9700*/  @!P0 BRA `(.L_x_2767) ;  /* 0x0000000000048947 */ /* 0x000fea0003800000 */
[----:B------:R-:W-:Y:S01]  /*9710*/  BPT.TRAP 0x1 ;  /* 0x000000040000795c */ /* 0x000fe20000300000 */
.L_x_2767:
[----:B0-----:R-:W-:Y:S01]  /*9720*/  IADD3 R3, R2, 0xe400, RZ ;  /* 0x0000e40002037810 */ /* 0x001fe20007ffe0ff */
[----:B------:R-:W-:Y:S01]  /*9730*/  IMAD.MOV.U32 R7, RZ, RZ, 0x40000040 ;  /* 0x40000040ff077424 */ /* 0x000fe200078e00ff */
[----:B------:R-:W-:Y:S02]  /*9740*/  LOP3.LUT R6, R28, 0x10000, RZ, 0xfc, !PT ;  /* 0x000100001c067812 */ /* 0x000fe400078efcff */
[----:B------:R-:W-:-:S04]  /*9750*/  SHF.R.U32.HI R3, RZ, 0x4, R3 ;  /* 0x00000004ff037819 */ /* 0x000fc80000011603 */
[----:B------:R-:W-:-:S04]  /*9760*/  LOP3.LUT R3, R3, 0x3fff, RZ, 0xc0, !PT ;  /* 0x00003fff03037812 */ /* 0x000fc800078ec0ff */
[----:B------:R-:W-:-:S05]  /*9770*/  LOP3.LUT R3, R3, 0x10000, RZ, 0xfc, !PT ;  /* 0x0001000003037812 */ /* 0x000fca00078efcff */
[----:B------:R0:W-:Y:S01]  /*9780*/  STL [R1+0x1c], R3 ;  /* 0x00001c0301007387 */ /* 0x0001e20000100800 */
[----:B--2---:R-:W-:Y:S05]  /*9790*/  @P1 BRA `(.L_x_2768) ;  /* 0x0000000000081947 */ /* 0x004fea0003800000 */
[----:B------:R-:W2:Y:S02]  /*97a0*/  SYNCS.PHASECHK.TRANS64.TRYWAIT P1, [R0+URZ+0x16830], R5 ;  /* 0x01683005000075a7 */ /* 0x000ea4000802017f */
[----:B--2---:R-:W-:Y:S05]  /*97b0*/  @!P1 BRA `(.L_x_2769) ;  /* 0x0000013c00289947 */ /* 0x004fea0003800000 */
.L_x_2768:
[----:B0-----:R-:W3:Y:S01]  /*97c0*/  LDL R3, [R1+0x1c] ;  /* 0x00001c0001037983 */ /* 0x001ee20000100800 */
[----:B-12---:R-:W-:Y:S01]  /*97d0*/  IMAD.MOV.U32 R5, RZ, RZ, 0x40000040 ;  /* 0x40000040ff057424 */ /* 0x006fe200078e00ff */
[----:B------:R-:W-:Y:S05]  /*97e0*/  WARPSYNC.ALL ;  /* 0x0000000000007948 */ /* 0x000fea0003800000 */
[C---:B------:R-:W-:Y:S01]  /*97f0*/  R2UR UR4, R6.reuse ;  /* 0x00000000060472ca */ /* 0x040fe200000e0000 */
[----:B-----5:R-:W-:Y:S01]  /*9800*/  WARPGROUP.ARRIVE ;  /* 0x00000000000079c5 */ /* 0x020fe20000000000 */
[----:B------:R-:W-:Y:S01]  /*9810*/  R2UR UR5, R7 ;  /* 0x00000000070572ca */ /* 0x000fe200000e0000 */
[----:B------:R-:W-:Y:S01]  /*9820*/  VIADD R10, R6, 0x2 ;  /* 0x00000002060a7836 */ /* 0x000fe20000000000 */
[----:B------:R-:W-:Y:S01]  /*9830*/  R2UR UR7, R5 ;  /* 0x00000000050772ca */ /* 0x000fe200000e0000 */
[----:B----4-:R-:W-:Y:S01]  /*9840*/  IMAD.MOV.U32 R11, RZ, RZ, 0x40000040 ;  /* 0x40000040ff0b7424 */ /* 0x010fe200078e00ff */
[----:B------:R-:W-:Y:S01]  /*9850*/  MOV R21, 0x40000040 ;  /* 0x4000004000157802 */ /* 0x000fe20000000f00 */
[----:B------:R-:W-:-:S02]  /*9860*/  IMAD.MOV.U32 R9, RZ, RZ, 0x40000040 ;  /* 0x40000040ff097424 */ /* 0x000fc400078e00ff */
[C---:B------:R-:W-:Y:S01]  /*9870*/  VIADD R20, R6.reuse, 0x4 ;  /* 0x0000000406147836 */ /* 0x040fe20000000000 */
[----:B------:R0:W-:Y:S01]  /*9880*/  STL.64 [R1+0x8], R10 ;  /* 0x0000080a01007387 */ /* 0x0001e20000100a00 */
[----:B------:R-:W-:Y:S02]  /*9890*/  VIADD R14, R6, 0x6 ;  /* 0x00000006060e7836 */ /* 0x000fe40000000000 */
[----:B------:R-:W-:Y:S02]  /*98a0*/  IMAD.MOV.U32 R15, RZ, RZ, 0x40000040 ;  /* 0x40000040ff0f7424 */ /* 0x000fe400078e00ff */
[----:B------:R-:W-:Y:S02]  /*98b0*/  IMAD.MOV.U32 R5, RZ, RZ, 0x40000040 ;  /* 0x40000040ff057424 */ /* 0x000fe400078e00ff */
[----:B---3--:R-:W-:-:S04]  /*98c0*/  IMAD R4, R22, 0x400, R3 ;  /* 0x0000040016047824 */ /* 0x008fc800078e0203 */
        /* <DEDUP_REMOVED lines=30> */
.L_x_2770:
[----:B------:R-:W2:Y:S01]  /*9ab0*/  LDL.LU R91, [R1+0x10] ;  /* 0x00001000015b7983 */ /* 0x000ea20000300800 */
[----:B------:R-:W-:Y:S01]  /*9ac0*/  ULDC UR4, c[0x0][0x9d8] ;  /* 0x0002760000047ab9 */ /* 0x000fe20000000800 */
[----:B------:R-:W0:Y:S01]  /*9ad0*/  LDC R93, c[0x0][0x448] ;  /* 0x00011200ff5d7b82 */ /* 0x000e220000000800 */
[----:B------:R-:W-:Y:S01]  /*9ae0*/  ULDC UR5, c[0x0][0x988] ;  /* 0x0002620000057ab9 */ /* 0x000fe20000000800 */
[----:B------:R-:W3:Y:S04]  /*9af0*/  LDL R89, [R1+0x44] ;  /* 0x0000440001597983 */ /* 0x000ee80000100800 */
[----:B------:R-:W3:Y:S01]  /*9b00*/  LDL R99, [R1+0x28] ;  /* 0x0000280001637983 */ /* 0x000ee20000100800 */
[----:B------:R-:W-:Y:S01]  /*9b10*/  FMUL.FTZ R12, R36, UR4 ;  /* 0x00000004240c7c20 */ /* 0x000fe20008410000 */
[----:B------:R-:W-:Y:S01]  /*9b20*/  FMUL.FTZ R3, R24, UR4 ;  /* 0x0000000418037c20 */ /* 0x000fe20008410000 */
[----:B------:R-:W-:Y:S01]  /*9b30*/  FMUL.FTZ R11, R33, UR4 ;  /* 0x00000004210b7c20 */ /* 0x000fe20008410000 */
[----:B------:R-:W4:Y:S01]  /*9b40*/  LDL R36, [R1+0x2c] ;  /* 0x00002c0001247983 */ /* 0x000f220000100800 */
[----:B------:R-:W-:Y:S01]  /*9b50*/  FMUL.FTZ R114, R26, UR4 ;  /* 0x000000041a727c20 */ /* 0x000fe20008410000 */
[----:B------:R-:W-:Y:S01]  /*9b60*/  FMUL.FTZ R110, R27, UR4 ;  /* 0x000000041b6e7c20 */ /* 0x000fe20008410000 */
[----:B------:R-:W-:Y:S01]  /*9b70*/  FMUL.FTZ R108, R30, UR4 ;  /* 0x000000041e6c7c20 */ /* 0x000fe20008410000 */
[----:B------:R-:W5:Y:S01]  /*9b80*/  LDL R95, [R1+0x20] ;  /* 0x00002000015f7983 */ /* 0x000f620000100800 */
[----:B------:R-:W-:Y:S01]  /*9b90*/  FMUL.FTZ R9, R31, UR4 ;  /* 0x000000041f097c20 */ /* 0x000fe20008410000 */
[----:B------:R-:W-:Y:S01]  /*9ba0*/  FMUL.FTZ R90, R34, UR4 ;  /* 0x00000004225a7c20 */ /* 0x000fe20008410000 */
[----:B------:R-:W1:Y:S01]  /*9bb0*/  MUFU.TANH R114, R114 ;  /* 0x0000007200727308 */ /* 0x000e620000002400 */
[----:B------:R-:W5:Y:S01]  /*9bc0*/  LDL R97, [R1+0x14] ;  /* 0x0000140001617983 */ /* 0x000f620000100800 */
[----:B------:R-:W-:Y:S01]  /*9bd0*/  FMUL.FTZ R35, R35, UR4 ;  /* 0x0000000423237c20 */ /* 0x000fe20008410000 */
[----:B------:R-:W-:Y:S01]  /*9be0*/  FMUL.FTZ R92, R38, UR4 ;  /* 0x00000004265c7c20 */ /* 0x000fe20008410000 */
[----:B------:R-:W-:Y:S01]  /*9bf0*/  FMUL.FTZ R13, R37, UR4 ;  /* 0x00000004250d7c20 */ /* 0x000fe20008410000 */
[----:B------:R-:W-:Y:S01]  /*9c00*/  FMUL.FTZ R37, R39, UR4 ;  /* 0x0000000427257c20 */ /* 0x000fe20008410000 */
[----:B------:R-:W-:Y:S01]  /*9c10*/  FMUL.FTZ R39, R42, UR4 ;  /* 0x000000042a277c20 */ /* 0x000fe20008410000 */
[----:B0-----:R-:W-:Y:S01]  /*9c20*/  ISETP.NE.AND P4, PT, R93, 0x1, PT ;  /* 0x000000015d00780c */ /* 0x001fe20003f85270 */
        /* <DEDUP_REMOVED lines=12> */
[----:B------:R-:W1:Y:S01]  /*9cf0*/  @P4 LDC R24, c[0x0][0x44c] ;  /* 0x00011300ff184b82 */ /* 0x000e620000000800 */
[----:B------:R-:W-:-:S03]  /*9d00*/  FMUL.FTZ R10, R32, UR4 ;  /* 0x00000004200a7c20 */ /* 0x000fc60008410000 */
[----:B------:R-:W0:Y:S04]  /*9d10*/  MUFU.TANH R9, R9 ;  /* 0x0000000900097308 */ /* 0x000e280000002400 */
[----:B------:R-:W0:Y:S04]  /*9d20*/  @P4 LDC R33, c[0x0][0x450] ;  /* 0x00011400ff214b82 */ /* 0x000e280000000800 */
[----:B------:R-:W5:Y:S08]  /*9d30*/  MUFU.TANH R90, R90 ;  /* 0x0000005a005a7308 */ /* 0x000f700000002400 */
[----:B------:R-:W5:Y:S08]  /*9d40*/  MUFU.TANH R35, R35 ;  /* 0x0000002300237308 */ /* 0x000f700000002400 */
[----:B------:R-:W5:Y:S08]  /*9d50*/  MUFU.TANH R92, R92 ;  /* 0x0000005c005c7308 */ /* 0x000f700000002400 */
[----:B------:R-:W5:Y:S08]  /*9d60*/  MUFU.TANH R37, R37 ;  /* 0x0000002500257308 */ /* 0x000f700000002400 */
[----:B------:R-:W5:Y:S01]  /*9d70*/  MUFU.TANH R39, R39 ;  /* 0x0000002700277308 */ /* 0x000f620000002400 */
[----:B------:R-:W-:Y:S01]  /*9d80*/  FMUL.FTZ R47, R50, UR4 ;  /* 0x00000004322f7c20 */ /* 0x000fe20008410000 */
[----:B------:R-:W-:-:S06]  /*9d90*/  FMUL.FTZ R30, R49, UR4 ;  /* 0x00000004311e7c20 */ /* 0x000fcc0008410000 */
[----:B------:R-:W5:Y:S01]  /*9da0*/  MUFU.TANH R41, R41 ;  /* 0x0000002900297308 */ /* 0x000f620000002400 */
[----:B------:R-:W-:Y:S01]  /*9db0*/  FMUL.FTZ R49, R51, UR4 ;  /* 0x0000000433317c20 */ /* 0x000fe20008410000 */
[----:B------:R-:W-:-:S06]  /*9dc0*/  FMUL.FTZ R29, R48, UR4 ;  /* 0x00000004301d7c20 */ /* 0x000fcc0008410000 */
[----:B------:R-:W5:Y:S01]  /*9dd0*/  MUFU.TANH R43, R43 ;  /* 0x0000002b002b7308 */ /* 0x000f620000002400 */
[----:B------:R-:W-:-:S07]  /*9de0*/  FMUL.FTZ R51, R54, UR4 ;  /* 0x0000000436337c20 */ /* 0x000fce0008410000 */
[----:B------:R-:W5:Y:S01]  /*9df0*/  MUFU.TANH R45, R45 ;  /* 0x0000002d002d7308 */ /* 0x000f620000002400 */
[----:B------:R-:W-:Y:S01]  /*9e00*/  FMUL.FTZ R32, R53, UR4 ;  /* 0x0000000435207c20 */ /* 0x000fe20008410000 */
[----:B------:R-:W-:-:S06]  /*9e10*/  FMUL.FTZ R53, R55, UR4 ;  /* 0x0000000437357c20 */ /* 0x000fcc0008410000 */
        /* <DEDUP_REMOVED lines=9> */
[----:B------:R-:W-:-:S07]  /*9eb0*/  FMUL.FTZ R63, R63, UR4 ;  /* 0x000000043f3f7c20 */ /* 0x000fce0008410000 */
[----:B------:R-:W5:Y:S08]  /*9ec0*/  MUFU.TANH R55, R55 ;  /* 0x0000003700377308 */ /* 0x000f700000002400 */
[----:B------:R-:W5:Y:S08]  /*9ed0*/  MUFU.TANH R57, R57 ;  /* 0x0000003900397308 */ /* 0x000f700000002400 */
[----:B------:R-:W5:Y:S08]  /*9ee0*/  MUFU.TANH R59, R59 ;  /* 0x0000003b003b7308 */ /* 0x000f700000002400 */
[----:B------:R-:W5:Y:S01]  /*9ef0*/  MUFU.TANH R63, R63 ;  /* 0x0000003f003f7308 */ /* 0x000f620000002400 */
[----:B------:R-:W-:Y:S01]  /*9f00*/  FMUL.FTZ R94, R71, UR4 ;  /* 0x00000004475e7c20 */ /* 0x000fe20008410000 */
[----:B--2---:R-:W-:Y:S01]  /*9f10*/  LOP3.LUT R91, R91, 0xfffffffe, RZ, 0xc0, !PT ;  /* 0xfffffffe5b5b7812 */ /* 0x004fe200078ec0ff */
[----:B------:R-:W-:Y:S01]  /*9f20*/  FMUL.FTZ R75, R75, UR4 ;  /* 0x000000044b4b7c20 */ /* 0x000fe20008410000 */
[----:B------:R-:W-:Y:S01]  /*9f30*/  FMUL.FTZ R79, R79, UR4 ;  /* 0x000000044f4f7c20 */ /* 0x000fe20008410000 */
[----:B------:R-:W-:Y:S01]  /*9f40*/  FMUL.FTZ R83, R83, UR4 ;  /* 0x0000000453537c20 */ /* 0x000fe20008410000 */
[----:B------:R-:W-:Y:S01]  /*9f50*/  @P4 LOP3.LUT R91, R91, 0x1, RZ, 0xfc, !PT ;  /* 0x000000015b5b4812 */ /* 0x000fe200078efcff */
[----:B------:R-:W-:Y:S01]  /*9f60*/  FMUL.FTZ R87, R87, UR4 ;  /* 0x0000000457577c20 */ /* 0x000fe20008410000 */
[----:B------:R-:W-:Y:S03]  /*9f70*/  MUFU.TANH R3, R3 ;  /* 0x0000000300037308 */ /* 0x000fe60000002400 */
[----:B------:R3:W-:Y:S05]  /*9f80*/  STL [R1+0x10], R91 ;  /* 0x0000105b01007387 */ /* 0x0007ea0000100800 */
[----:B------:R-:W-:Y:S01]  /*9f90*/  MUFU.TANH R4, R4 ;  /* 0x0000000400047308 */ /* 0x000fe20000002400 */
[----:B---3--:R-:W-:-:S07]  /*9fa0*/  IMAD.IADD R91, R89, 0x1, R99 ;  /* 0x00000001595b7824 */ /* 0x008fce00078e0263 */
[----:B------:R-:W-:Y:S01]  /*9fb0*/  MUFU.TANH R5, R5 ;  /* 0x0000000500057308 */ /* 0x000fe20000002400 */
[----:B-1----:R-:W-:-:S05]  /*9fc0*/  @P4 IMAD.HI.U32 R24, R91, R24, RZ ;  /* 0x000000185b184227 */ /* 0x002fca00078e00ff */
[----:B0-----:R-:W-:Y:S02]  /*9fd0*/  @P4 SHF.R.U32.HI R91, RZ, R33, R24 ;  /* 0x00000021ff5b4219 */ /* 0x001fe40000011618 */
[----:B------:R-:W-:Y:S03]  /*9fe0*/  MUFU.TANH R8, R8 ;  /* 0x0000000800087308 */ /* 0x000fe60000002400 */
[----:B------:R-:W0:Y:S01]  /*9ff0*/  SHFL.IDX PT, R24, R91, 0x1, 0x1c1f ;  /* 0x003c1f005b187f89 */ /* 0x000e2200000e0000 */
[----:B------:R-:W-:-:S04]  /*a000*/  IMAD.MOV.U32 R89, RZ, RZ, -0x80 ;  /* 0xffffff80ff597424 */ /* 0x000fc800078e00ff */
[----:B------:R-:W-:Y:S01]  /*a010*/  IMAD R89, R88, R89, 0x80 ;  /* 0x0000008058597424 */ /* 0x000fe200078e0259 */
[----:B------:R-:W-:Y:S04]  /*a020*/  MUFU.TANH R10, R10 ;  /* 0x0000000a000a7308 */ /* 0x000fe80000002400 */
[C-C-:B----4-:R-:W-:Y:S02]  /*a030*/  IADD3 R112, -R36.reuse, 0x1, R89.reuse ;  /* 0x0000000124707810 */ /* 0x150fe40007ffe159 */
[----:B-----5:R-:W-:Y:S02]  /*a040*/  IADD3 R89, -R36, R95, R89 ;  /* 0x0000005f24597210 */ /* 0x020fe40007ffe159 */
[----:B------:R-:W-:Y:S01]  /*a050*/  IADD3 R112, -R97, R112, R95 ;  /* 0x0000007061707210 */ /* 0x000fe20007ffe15f */
[----:B------:R-:W-:Y:S08]  /*a060*/  MUFU.TANH R11, R11 ;  /* 0x0000000b000b7308 */ /* 0x000ff00000002400 */
[----:B------:R-:W-:Y:S01]  /*a070*/  MUFU.TANH R12, R12 ;  /* 0x0000000c000c7308 */ /* 0x000fe20000002400 */
[----:B0-----:R-:W-:-:S04]  /*a080*/  VIADDMNMX R24, R24, R112, R89, PT ;  /* 0x0000007018187246 */ /* 0x001fc80003800159 */
[C---:B------:R-:W-:Y:S02]  /*a090*/  ISETP.GT.AND P1, PT, R24.reuse, RZ, PT ;  /* 0x000000ff1800720c */ /* 0x040fe40003f24270 */
[C---:B------:R-:W-:Y:S01]  /*a0a0*/  ISETP.GT.AND P2, PT, R24.reuse, 0x1, PT ;  /* 0x000000011800780c */ /* 0x040fe20003f44270 */
[----:B------:R-:W-:Y:S01]  /*a0b0*/  MUFU.TANH R13, R13 ;  /* 0x0000000d000d7308 */ /* 0x000fe20000002400 */
[----:B------:R-:W-:Y:S02]  /*a0c0*/  ISETP.GT.AND P3, PT, R24, 0x8, PT ;  /* 0x000000081800780c */ /* 0x000fe40003f64270 */
[----:B------:R-:W-:Y:S02]  /*a0d0*/  FSEL R114, R114, -INF , P1 ;  /* 0xff80000072727808 */ /* 0x000fe40000800000 */
[----:B------:R-:W-:Y:S02]  /*a0e0*/  FSEL R110, R110, -INF , P2 ;  /* 0xff8000006e6e7808 */ /* 0x000fe40001000000 */
[----:B------:R-:W-:Y:S01]  /*a0f0*/  ISETP.GT.AND P1, PT, R24, 0x9, PT ;  /* 0x000000091800780c */ /* 0x000fe20003f24270 */
[----:B------:R-:W-:Y:S01]  /*a100*/  MUFU.TANH R25, R25 ;  /* 0x0000001900197308 */ /* 0x000fe20000002400 */
[----:B------:R-:W-:-:S02]  /*a110*/  FSEL R108, R108, -INF , P3 ;  /* 0xff8000006c6c7808 */ /* 0x000fc40001800000 */
[----:B------:R-:W-:Y:S02]  /*a120*/  FMNMX.FTZ R93, R114, R110, !PT ;  /* 0x0000006e725d7209 */ /* 0x000fe40007810000 */
[----:B------:R-:W-:Y:S02]  /*a130*/  ISETP.GT.AND P2, PT, R24, 0x10, PT ;  /* 0x000000101800780c */ /* 0x000fe40003f44270 */
[----:B------:R-:W-:Y:S01]  /*a140*/  FSEL R36, R9, -INF , P1 ;  /* 0xff80000009247808 */ /* 0x000fe20000800000 */
[----:B------:R-:W-:Y:S01]  /*a150*/  MUFU.TANH R26, R26 ;  /* 0x0000001a001a7308 */ /* 0x000fe20000002400 */
[----:B------:R-:W-:Y:S02]  /*a160*/  FMNMX.FTZ R93, R108, R93, !PT ;  /* 0x0000005d6c5d7209 */ /* 0x000fe40007810000 */
[----:B------:R-:W-:Y:S02]  /*a170*/  ISETP.GT.AND P1, PT, R24, 0x11, PT ;  /* 0x000000111800780c */ /* 0x000fe40003f24270 */
[----:B------:R-:W-:-:S02]  /*a180*/  FSEL R40, R90, -INF , P2 ;  /* 0xff8000005a287808 */ /* 0x000fc40001000000 */
[----:B------:R-:W-:Y:S01]  /*a190*/  FMNMX.FTZ R93, R36, R93, !PT ;  /* 0x0000005d245d7209 */ /* 0x000fe20007810000 */
[----:B------:R-:W-:Y:S01]  /*a1a0*/  MUFU.TANH R27, R27 ;  /* 0x0000001b001b7308 */ /* 0x000fe20000002400 */
[----:B------:R-:W-:Y:S02]  /*a1b0*/  ISETP.GT.AND P2, PT, R24, 0x18, PT ;  /* 0x000000181800780c */ /* 0x000fe40003f44270 */
[----:B------:R-:W-:Y:S02]  /*a1c0*/  FSEL R38, R35, -INF , P1 ;  /* 0xff80000023267808 */ /* 0x000fe40000800000 */
[----:B------:R-:W-:Y:S02]  /*a1d0*/  FMNMX.FTZ R93, R40, R93, !PT ;  /* 0x0000005d285d7209 */ /* 0x000fe40007810000 */
        /* <DEDUP_REMOVED lines=10> */
[----:B------:R-:W-:Y:S02]  /*a280*/  FMNMX.FTZ R93, R42, R93, !PT ;  /* 0x0000005d2a5d7209 */ /* 0x000fe40007810000 */
[----:B------:R-:W-:Y:S02]  /*a290*/  ISETP.GT.AND P2, PT, R24, 0x28, PT ;  /* 0x000000281800780c */ /* 0x000fe40003f44270 */
[----:B------:R-:W-:Y:S02]  /*a2a0*/  FSEL R46, R41, -INF , P1 ;  /* 0xff800000292e7808 */ /* 0x000fe40000800000 */
[----:B------:R-:W-:Y:S02]  /*a2b0*/  FMNMX.FTZ R93, R48, R93, !PT ;  /* 0x0000005d305d7209 */ /* 0x000fe40007810000 */
[----:B------:R-:W-:Y:S02]  /*a2c0*/  ISETP.GT.AND P1, PT, R24, 0x29, PT ;  /* 0x000000291800780c */ /* 0x000fe40003f24270 */
[----:B------:R-:W-:-:S02]  /*a2d0*/  FSEL R52, R43, -INF , P2 ;  /* 0xff8000002b347808 */ /* 0x000fc40001000000 */
[----:B------:R-:W-:Y:S02]  /*a2e0*/  FMNMX.FTZ R93, R46, R93, !PT ;  /* 0x0000005d2e5d7209 */ /* 0x000fe40007810000 */
[----:B------:R-:W-:Y:S02]  /*a2f0*/  ISETP.GT.AND P2, PT, R24, 0x30, PT ;  /* 0x000000301800780c */ /* 0x000fe40003f44270 */
[----:B------:R-:W-:Y:S02]  /*a300*/  FSEL R50, R45, -INF , P1 ;  /* 0xff8000002d327808 */ /* 0x000fe40000800000 */
[----:B------:R-:W-:Y:S01]  /*a310*/  FMNMX.FTZ R93, R52, R93, !PT ;  /* 0x0000005d345d7209 */ /* 0x000fe20007810000 */
[----:B------:R-:W-:Y:S01]  /*a320*/  FMUL.FTZ R33, R56, UR4 ;  /* 0x0000000438217c20 */ /* 0x000fe20008410000 */
        /* <DEDUP_REMOVED lines=9> */
[----:B------:R-:W-:Y:S01]  /*a3c0*/  FMNMX.FTZ R93, R54, R93, !PT ;  /* 0x0000005d365d7209 */ /* 0x000fe20007810000 */
[----:B------:R-:W-:Y:S01]  /*a3d0*/  FMUL.FTZ R90, R67, UR4 ;  /* 0x00000004435a7c20 */ /* 0x000fe20008410000 */
[----:B------:R-:W-:Y:S02]  /*a3e0*/  ISETP.GT.AND P2, PT, R24, 0x40, PT ;  /* 0x000000401800780c */ /* 0x000fe40003f44270 */
[----:B------:R-:W-:Y:S02]  /*a3f0*/  FSEL R62, R53, -INF , P1 ;  /* 0xff800000353e7808 */ /* 0x000fe40000800000 */
[----:B------:R-:W-:Y:S01]  /*a400*/  FMNMX.FTZ R93, R58, R93, !PT ;  /* 0x0000005d3a5d7209 */ /* 0x000fe20007810000 */
[----:B------:R-:W-:Y:S01]  /*a410*/  MUFU.TANH R9, R9 ;  /* 0x0000000900097308 */ /* 0x000fe20000002400 */
[----:B------:R-:W-:Y:S01]  /*a420*/  FMUL.FTZ R92, R70, UR4 ;  /* 0x00000004465c7c20 */ /* 0x000fe20008410000 */
[----:B------:R-:W-:Y:S02]  /*a430*/  ISETP.GT.AND P1, PT, R24, 0x41, PT ;  /* 0x000000411800780c */ /* 0x000fe40003f24270 */
[----:B------:R-:W-:-:S02]  /*a440*/  FSEL R70, R55, -INF , P2 ;  /* 0xff80000037467808 */ /* 0x000fc40001000000 */
[----:B------:R-:W-:Y:S02]  /*a450*/  FMNMX.FTZ R93, R62, R93, !PT ;  /* 0x0000005d3e5d7209 */ /* 0x000fe40007810000 */
[----:B------:R-:W0:Y:S01]  /*a460*/  MUFU.TANH R90, R90 ;  /* 0x0000005a005a7308 */ /* 0x000e220000002400 */
[----:B------:R-:W-:Y:S02]  /*a470*/  ISETP.GT.AND P2, PT, R24, 0x48, PT ;  /* 0x000000481800780c */ /* 0x000fe40003f44270 */
[----:B------:R-:W-:Y:S02]  /*a480*/  FSEL R66, R57, -INF , P1 ;  /* 0xff80000039427808 */ /* 0x000fe40000800000 */
[----:B------:R-:W-:Y:S01]  /*a490*/  FMNMX.FTZ R93, R70, R93, !PT ;  /* 0x0000005d465d7209 */ /* 0x000fe20007810000 */
[----:B------:R-:W-:Y:S01]  /*a4a0*/  FMUL.FTZ R35, R74, UR4 ;  /* 0x000000044a237c20 */ /* 0x000fe20008410000 */
[----:B------:R-:W-:Y:S01]  /*a4b0*/  ISETP.GT.AND P1, PT, R24, 0x49, PT ;  /* 0x000000491800780c */ /* 0x000fe20003f24270 */
[----:B------:R-:W1:Y:S01]  /*a4c0*/  MUFU.TANH R92, R92 ;  /* 0x0000005c005c7308 */ /* 0x000e620000002400 */
[----:B------:R-:W-:-:S02]  /*a4d0*/  FSEL R74, R59, -INF , P2 ;  /* 0xff8000003b4a7808 */ /* 0x000fc40001000000 */
[----:B------:R-:W-:Y:S01]  /*a4e0*/  FMNMX.FTZ R93, R66, R93, !PT ;  /* 0x0000005d425d7209 */ /* 0x000fe20007810000 */
[----:B------:R-:W-:Y:S01]  /*a4f0*/  FMUL.FTZ R37, R78, UR4 ;  /* 0x000000044e257c20 */ /* 0x000fe20008410000 */
[----:B------:R-:W-:Y:S02]  /*a500*/  ISETP.GT.AND P2, PT, R24, 0x50, PT ;  /* 0x000000501800780c */ /* 0x000fe40003f44270 */
[----:B------:R-:W-:Y:S01]  /*a510*/  FSEL R78, R63, -INF , P1 ;  /* 0xff8000003f4e7808 */ /* 0x000fe20000800000 */
[----:B------:R-:W2:Y:S01]  /*a520*/  MUFU.TANH R94, R94 ;  /* 0x0000005e005e7308 */ /* 0x000ea20000002400 */
[----:B------:R-:W-:Y:S02]  /*a530*/  FMNMX.FTZ R93, R74, R93, !PT ;  /* 0x0000005d4a5d7209 */ /* 0x000fe40007810000 */
[----:B------:R-:W-:Y:S02]  /*a540*/  ISETP.GT.AND P1, PT, R24, 0x51, PT ;  /* 0x000000511800780c */ /* 0x000fe40003f24270 */
[----:B------:R-:W-:-:S03]  /*a550*/  FMNMX.FTZ R93, R78, R93, !PT ;  /* 0x0000005d4e5d7209 */ /* 0x000fc60007810000 */
[----:B------:R3:W-:Y:S01]  /*a560*/  MUFU.TANH R98, R37 ;  /* 0x0000002500627308 */ /* 0x0007e20000002400 */
[----:B0-----:R-:W-:-:S07]  /*a570*/  FSEL R90, R90, -INF , P1 ;  /* 0xff8000005a5a7808 */ /* 0x001fce0000800000 */
[----:B------:R-:W0:Y:S01]  /*a580*/  MUFU.TANH R35, R35 ;  /* 0x0000002300237308 */ /* 0x000e220000002400 */
[----:B---3--:R-:W-:Y:S01]  /*a590*/  FMUL.FTZ R37, R82, UR4 ;  /* 0x0000000452257c20 */ /* 0x008fe20008410000 */
[----:B------:R-:W-:Y:S02]  /*a5a0*/  FSEL R82, R9, -INF , P2 ;  /* 0xff80000009527808 */ /* 0x000fe40001000000 */
[----:B------:R-:W-:Y:S02]  /*a5b0*/  ISETP.GT.AND P2, PT, R24, 0x58, PT ;  /* 0x000000581800780c */ /* 0x000fe40003f44270 */
[----:B------:R-:W-:Y:S02]  /*a5c0*/  FMNMX.FTZ R93, R82, R93, !PT ;  /* 0x0000005d525d7209 */ /* 0x000fe40007810000 */
[----:B------:R-:W3:Y:S01]  /*a5d0*/  MUFU.TANH R75, R75 ;  /* 0x0000004b004b7308 */ /* 0x000ee20000002400 */
[----:B------:R-:W-:Y:S02]  /*a5e0*/  ISETP.GT.AND P1, PT, R24, 0x59, PT ;  /* 0x000000591800780c */ /* 0x000fe40003f24270 */
[----:B-1----:R-:W-:-:S02]  /*a5f0*/  FSEL R92, R92, -INF , P2 ;  /* 0xff8000005c5c7808 */ /* 0x002fc40001000000 */
[----:B------:R-:W-:Y:S02]  /*a600*/  FMNMX.FTZ R93, R90, R93, !PT ;  /* 0x0000005d5a5d7209 */ /* 0x000fe40007810000 */
[----:B------:R-:W-:Y:S01]  /*a610*/  ISETP.GT.AND P2, PT, R24, 0x60, PT ;  /* 0x000000601800780c */ /* 0x000fe20003f44270 */
[----:B------:R-:W1:Y:S01]  /*a620*/  MUFU.TANH R79, R79 ;  /* 0x0000004f004f7308 */ /* 0x000e620000002400 */
[----:B--2---:R-:W-:Y:S02]  /*a630*/  FSEL R94, R94, -INF , P1 ;  /* 0xff8000005e5e7808 */ /* 0x004fe40000800000 */
[----:B------:R-:W-:Y:S01]  /*a640*/  FMNMX.FTZ R93, R92, R93, !PT ;  /* 0x0000005d5c5d7209 */ /* 0x000fe20007810000 */
[----:B------:R-:W-:Y:S01]  /*a650*/  FMUL.FTZ R9, R86, UR4 ;  /* 0x0000000456097c20 */ /* 0x000fe20008410000 */
[----:B------:R-:W-:Y:S02]  /*a660*/  ISETP.GT.AND P1, PT, R24, 0x61, PT ;  /* 0x000000611800780c */ /* 0x000fe40003f24270 */
[----:B0-----:R-:W-:Y:S01]  /*a670*/  FSEL R86, R35, -INF , P2 ;  /* 0xff80000023567808 */ /* 0x001fe20001000000 */
[----:B------:R-:W0:Y:S01]  /*a680*/  MUFU.TANH R37, R37 ;  /* 0x0000002500257308 */ /* 0x000e220000002400 */
[----:B------:R-:W-:-:S02]  /*a690*/  FMNMX.FTZ R93, R94, R93, !PT ;  /* 0x0000005d5e5d7209 */ /* 0x000fc40007810000 */
[----:B------:R-:W-:Y:S02]  /*a6a0*/  ISETP.GT.AND P2, PT, R24, 0x68, PT ;  /* 0x000000681800780c */ /* 0x000fe40003f44270 */
[----:B---3--:R-:W-:Y:S02]  /*a6b0*/  FSEL R96, R75, -INF , P1 ;  /* 0xff8000004b607808 */ /* 0x008fe40000800000 */
[----:B------:R-:W-:Y:S01]  /*a6c0*/  FMNMX.FTZ R93, R86, R93, !PT ;  /* 0x0000005d565d7209 */ /* 0x000fe20007810000 */
[----:B------:R-:W2:Y:S01]  /*a6d0*/  MUFU.TANH R83, R83 ;  /* 0x0000005300537308 */ /* 0x000ea20000002400 */
[----:B------:R-:W-:Y:S02]  /*a6e0*/  ISETP.GT.AND P1, PT, R24, 0x69, PT ;  /* 0x000000691800780c */ /* 0x000fe40003f24270 */
[----:B------:R-:W-:Y:S02]  /*a6f0*/  FSEL R98, R98, -INF , P2 ;  /* 0xff80000062627808 */ /* 0x000fe40001000000 */
[----:B------:R-:W-:-:S03]  /*a700*/  FMNMX.FTZ R93, R96, R93, !PT ;  /* 0x0000005d605d7209 */ /* 0x000fc60007810000 */
[----:B------:R-:W3:Y:S01]  /*a710*/  MUFU.TANH R9, R9 ;  /* 0x0000000900097308 */ /* 0x000ee20000002400 */
[----:B------:R-:W-:Y:S02]  /*a720*/  ISETP.GT.AND P2, PT, R24, 0x70, PT ;  /* 0x000000701800780c */ /* 0x000fe40003f44270 */
[----:B-1----:R-:W-:Y:S02]  /*a730*/  FSEL R100, R79, -INF , P1 ;  /* 0xff8000004f647808 */ /* 0x002fe40000800000 */
[----:B------:R-:W-:-:S03]  /*a740*/  FMNMX.FTZ R93, R98, R93, !PT ;  /* 0x0000005d625d7209 */ /* 0x000fc60007810000 */
[----:B------:R-:W1:Y:S01]  /*a750*/  MUFU.TANH R87, R87 ;  /* 0x0000005700577308 */ /* 0x000e620000002400 */
[----:B------:R-:W-:Y:S01]  /*a760*/  FMUL.FTZ R35, R60, UR4 ;  /* 0x000000043c237c20 */ /* 0x000fe20008410000 */
[----:B------:R-:W-:Y:S02]  /*a770*/  ISETP.GT.AND P1, PT, R24, 0x71, PT ;  /* 0x000000711800780c */ /* 0x000fe40003f24270 */
[----:B0-----:R-:W-:Y:S02]  /*a780*/  FSEL R60, R37, -INF , P2 ;  /* 0xff800000253c7808 */ /* 0x001fe40001000000 */
[----:B------:R-:W-:Y:S02]  /*a790*/  FMNMX.FTZ R93, R100, R93, !PT ;  /* 0x0000005d645d7209 */ /* 0x000fe40007810000 */
[----:B------:R-:W-:Y:S02]  /*a7a0*/  ISETP.GT.AND P2, PT, R24, 0x78, PT ;  /* 0x000000781800780c */ /* 0x000fe40003f44270 */
[----:B--2---:R-:W-:-:S02]  /*a7b0*/  FSEL R102, R83, -INF , P1 ;  /* 0xff80000053667808 */ /* 0x004fc40000800000 */
[----:B------:R-:W-:Y:S02]  /*a7c0*/  FMNMX.FTZ R93, R60, R93, !PT ;  /* 0x0000005d3c5d7209 */ /* 0x000fe40007810000 */
[----:B------:R-:W-:Y:S02]  /*a7d0*/  ISETP.GT.AND P1, PT, R24, 0x79, PT ;  /* 0x000000791800780c */ /* 0x000fe40003f24270 */
[----:B---3--:R-:W-:Y:S02]  /*a7e0*/  FSEL R106, R9, -INF , P2 ;  /* 0xff800000096a7808 */ /* 0x008fe40001000000 */
[----:B------:R-:W-:Y:S02]  /*a7f0*/  FMNMX.FTZ R93, R102, R93, !PT ;  /* 0x0000005d665d7209 */ /* 0x000fe40007810000 */
[----:B-1----:R-:W-:Y:S02]  /*a800*/  FSEL R104, R87, -INF , P1 ;  /* 0xff80000057687808 */ /* 0x002fe40000800000 */
[----:B------:R-:W-:-:S04]  /*a810*/  FMNMX.FTZ R93, R106, R93, !PT ;  /* 0x0000005d6a5d7209 */ /* 0x000fc80007810000 */
[----:B------:R-:W-:-:S05]  /*a820*/  FMNMX.FTZ R93, R104, R93, !PT ;  /* 0x0000005d685d7209 */ /* 0x000fca0007810000 */
[----:B------:R-:W0:Y:S04]  /*a830*/  SHFL.BFLY PT, R24, R93, 0x2, 0x1f ;  /* 0x0c401f005d187f89 */ /* 0x000e2800000e0000 */
[----:B------:R-:W1:Y:S01]  /*a840*/  SHFL.IDX PT, R63, R91, RZ, 0x1c1f ;  /* 0x001c1fff5b3f7589 */ /* 0x000e6200000e0000 */
[----:B0-----:R-:W-:-:S05]  /*a850*/  FMNMX.FTZ R9, R93, R24, !PT ;  /* 0x000000185d097209 */ /* 0x001fca0007810000 */
[----:B------:R-:W0:Y:S01]  /*a860*/  SHFL.BFLY PT, R24, R9, 0x1, 0x1f ;  /* 0x0c201f0009187f89 */ /* 0x000e2200000e0000 */
[----:B-1----:R-:W-:Y:S01]  /*a870*/  VIADDMNMX R63, R63, R112, R89, PT ;  /* 0x000000703f3f7246 */ /* 0x002fe20003800159 */
[----:B------:R-:W-:-:S03]  /*a880*/  FMUL.FTZ R39, R64, UR4 ;  /* 0x0000000440277c20 */ /* 0x000fc60008410000 */
[C---:B------:R-:W-:Y:S02]  /*a890*/  ISETP.GT.AND P2, PT, R63.reuse, 0x1, PT ;  /* 0x000000013f00780c */ /* 0x040fe40003f44270 */
[----:B------:R-:W-:Y:S02]  /*a8a0*/  ISETP.GT.AND P3, PT, R63, 0x8, PT ;  /* 0x000000083f00780c */ /* 0x000fe40003f64270 */
[----:B------:R-:W-:Y:S02]  /*a8b0*/  FSEL R4, R4, -INF , P2 ;  /* 0xff80000004047808 */ /* 0x000fe40001000000 */
[----:B0-----:R-:W-:Y:S01]  /*a8c0*/  FMNMX.FTZ R24, R9, R24, !PT ;  /* 0x0000001809187209 */ /* 0x001fe20007810000 */
[----:B------:R-:W-:Y:S02]  /*a8d0*/  IMAD.U32 R9, RZ, RZ, UR5 ;  /* 0x00000005ff097e24 */ /* 0x000fe4000f8e00ff */
[----:B------:R-:W-:Y:S01]  /*a8e0*/  FMUL.FTZ R47, R72, UR4 ;  /* 0x00000004482f7c20 */ /* 0x000fe20008410000 */
[----:B------:R-:W-:Y:S01]  /*a8f0*/  ISETP.GT.AND P2, PT, R63, 0x10, PT ;  /* 0x000000103f00780c */ /* 0x000fe20003f44270 */
[----:B------:R-:W-:Y:S01]  /*a900*/  FMUL.FTZ R51, R76, UR4 ;  /* 0x000000044c337c20 */ /* 0x000fe20008410000 */
[C---:B------:R-:W-:Y:S01]  /*a910*/  FMUL.FTZ R59, R24.reuse, R9 ;  /* 0x00000009183b7220 */ /* 0x040fe20000410000 */
[----:B------:R-:W-:Y:S01]  /*a920*/  FSETP.NEU.FTZ.AND P1, PT, R24, -INF , PT ;  /* 0xff8000001800780b */ /* 0x000fe20003f3d000 */
[----:B------:R-:W-:Y:S01]  /*a930*/  FMUL.FTZ R55, R80, UR4 ;  /* 0x0000000450377c20 */ /* 0x000fe20008410000 */
[----:B------:R-:W-:Y:S01]  /*a940*/  FMUL.FTZ R37, R61, UR4 ;  /* 0x000000043d257c20 */ /* 0x000fe20008410000 */
[----:B------:R-:W0:Y:S01]  /*a950*/  MUFU.TANH R30, R30 ;  /* 0x0000001e001e7308 */ /* 0x000e220000002400 */
[----:B------:R-:W-:-:S07]  /*a960*/  FSEL R59, R59, RZ, P1 ;  /* 0x000000ff3b3b7208 */ /* 0x000fce0000800000 */
[----:B------:R-:W1:Y:S01]  /*a970*/  MUFU.TANH R31, R31 ;  /* 0x0000001f001f7308 */ /* 0x000e620000002400 */
[----:B------:R-:W-:-:S07]  /*a980*/  ISETP.GT.AND P1, PT, R63, RZ, PT ;  /* 0x000000ff3f00720c */ /* 0x000fce0003f24270 */
[----:B------:R-:W2:Y:S01]  /*a990*/  MUFU.TANH R32, R32 ;  /* 0x0000002000207308 */ /* 0x000ea20000002400 */
[----:B------:R-:W-:-:S07]  /*a9a0*/  FSEL R64, R3, -INF , P1 ;  /* 0xff80000003407808 */ /* 0x000fce0000800000 */
[----:B------:R-:W3:Y:S01]  /*a9b0*/  MUFU.TANH R33, R33 ;  /* 0x0000002100217308 */ /* 0x000ee20000002400 */
[----:B------:R-:W-:-:S07]  /*a9c0*/  ISETP.GT.AND P1, PT, R63, 0x9, PT ;  /* 0x000000093f00780c */ /* 0x000fce0003f24270 */
[----:B------:R-:W4:Y:S01]  /*a9d0*/  MUFU.TANH R34, R34 ;  /* 0x0000002200227308 */ /* 0x000f220000002400 */
[----:B------:R-:W-:Y:S01]  /*a9e0*/  FSEL R72, R5, -INF , P3 ;  /* 0xff80000005487808 */ /* 0x000fe20001800000 */
[----:B------:R-:W-:Y:S01]  /*a9f0*/  FMUL.FTZ R41, R65, UR4 ;  /* 0x0000000441297c20 */ /* 0x000fe20008410000 */
[----:B------:R-:W-:Y:S01]  /*aa00*/  FMNMX.FTZ R3, R64, R4, !PT ;  /* 0x0000000440037209 */ /* 0x000fe20007810000 */
[----:B------:R-:W-:Y:S01]  /*aa10*/  FMUL.FTZ R43, R68, UR4 ;  /* 0x00000004442b7c20 */ /* 0x000fe20008410000 */
[----:B------:R-:W-:Y:S01]  /*aa20*/  FSEL R8, R8, -INF , P1 ;  /* 0xff80000008087808 */ /* 0x000fe20000800000 */
[----:B------:R-:W-:Y:S01]  /*aa30*/  FMUL.FTZ R45, R69, UR4 ;  /* 0x00000004452d7c20 */ /* 0x000fe20008410000 */
[----:B------:R-:W-:Y:S01]  /*aa40*/  FMNMX.FTZ R3, R72, R3, !PT ;  /* 0x0000000348037209 */ /* 0x000fe20007810000 */
[----:B------:R-:W5:Y:S01]  /*aa50*/  MUFU.TANH R35, R35 ;  /* 0x0000002300237308 */ /* 0x000f620000002400 */
[----:B------:R-:W-:Y:S01]  /*aa60*/  ISETP.GT.AND P1, PT, R63, 0x11, PT ;  /* 0x000000113f00780c */ /* 0x000fe20003f24270 */
[----:B------:R-:W-:Y:S01]  /*aa70*/  FMUL.FTZ R49, R73, UR4 ;  /* 0x0000000449317c20 */ /* 0x000fe20008410000 */
[----:B------:R-:W-:Y:S01]  /*aa80*/  FSEL R10, R10, -INF , P2 ;  /* 0xff8000000a0a7808 */ /* 0x000fe20001000000 */
[----:B------:R-:W-:Y:S01]  /*aa90*/  FMUL.FTZ R53, R77, UR4 ;  /* 0x000000044d357c20 */ /* 0x000fe20008410000 */
[----:B------:R-:W-:Y:S01]  /*aaa0*/  FMNMX.FTZ R3, R8, R3, !PT ;  /* 0x0000000308037209 */ /* 0x000fe20007810000 */
[----:B------:R-:W-:Y:S01]  /*aab0*/  FMUL.FTZ R57, R81, UR4 ;  /* 0x0000000451397c20 */ /* 0x000fe20008410000 */
[----:B------:R-:W-:Y:S01]  /*aac0*/  ISETP.GT.AND P2, PT, R63, 0x18, PT ;  /* 0x000000183f00780c */ /* 0x000fe20003f44270 */
[----:B------:R-:W-:Y:S01]  /*aad0*/  MUFU.TANH R39, R39 ;  /* 0x0000002700277308 */ /* 0x000fe20000002400 */
[----:B------:R-:W-:Y:S01]  /*aae0*/  FSEL R76, R11, -INF , P1 ;  /* 0xff8000000b4c7808 */ /* 0x000fe20000800000 */
[----:B------:R-:W5:Y:S01]  /*aaf0*/  S2R R101, SR_CgaCtaId ;  /* 0x0000000000657919 */ /* 0x000f620000008800 */
[----:B------:R-:W-:Y:S01]  /*ab00*/  FMNMX.FTZ R3, R10, R3, !PT ;  /* 0x000000030a037209 */ /* 0x000fe20007810000 */
[----:B------:R-:W-:Y:S01]  /*ab10*/  FFMA.FTZ R5, R36, R9, -R59 ;  /* 0x0000000924057223 */ /* 0x000fe2000001083b */
[----:B------:R-:W-:Y:S01]  /*ab20*/  ISETP.GT.AND P1, PT, R63, 0x19, PT ;  /* 0x000000193f00780c */ /* 0x000fe20003f24270 */
[----:B------:R-:W-:Y:S01]  /*ab30*/  VIADD R0, R0, 0x16840 ;  /* 0x0001684000007836 */ /* 0x000fe20000000000 */
[----:B------:R-:W-:Y:S01]  /*ab40*/  FSEL R36, R12, -INF , P2 ;  /* 0xff8000000c247808 */ /* 0x000fe20001000000 */
[----:B------:R-:W-:Y:S01]  /*ab50*/  ULDC UR5, c[0x0][0x9d8] ;  /* 0x0002760000057ab9 */ /* 0x000fe20000000800 */
[----:B------:R-:W-:-:S02]  /*ab60*/  FMNMX.FTZ R3, R76, R3, !PT ;  /* 0x000000034c037209 */ /* 0x000fc40007810000 */
[----:B------:R-:W-:Y:S02]  /*ab70*/  ISETP.GT.AND P2, PT, R63, 0x20, PT ;  /* 0x000000203f00780c */ /* 0x000fe40003f44270 */
[----:B------:R-:W-:Y:S02]  /*ab80*/  FSEL R80, R13, -INF , P1 ;  /* 0xff8000000d507808 */ /* 0x000fe40000800000 */
[----:B------:R-:W-:Y:S01]  /*ab90*/  FMNMX.FTZ R3, R36, R3, !PT ;  /* 0x0000000324037209 */ /* 0x000fe20007810000 */
[----:B------:R-:W-:Y:S01]  /*aba0*/  FFMA.FTZ R145, R40, R9, -R59 ;  /* 0x0000000928917223 */ /* 0x000fe2000001083b */
[----:B------:R-:W-:Y:S02]  /*abb0*/  ISETP.GT.AND P1, PT, R63, 0x21, PT ;  /* 0x000000213f00780c */ /* 0x000fe40003f24270 */
[----:B------:R-:W-:Y:S02]  /*abc0*/  FSEL R40, R25, -INF , P2 ;  /* 0xff80000019287808 */ /* 0x000fe40001000000 */
[----:B------:R-:W-:Y:S01]  /*abd0*/  FMNMX.FTZ R3, R80, R3, !PT ;  /* 0x0000000350037209 */ /* 0x000fe20007810000 */
[----:B------:R-:W-:Y:S01]  /*abe0*/  FMUL.FTZ R61, R84, UR4 ;  /* 0x00000004543d7c20 */ /* 0x000fe20008410000 */
[----:B------:R-:W-:-:S02]  /*abf0*/  ISETP.GT.AND P2, PT, R63, 0x28, PT ;  /* 0x000000283f00780c */ /* 0x000fc40003f44270 */
[----:B------:R-:W-:Y:S02]  /*ac00*/  FSEL R84, R26, -INF , P1 ;  /* 0xff8000001a547808 */ /* 0x000fe40000800000 */
[----:B------:R-:W-:Y:S01]  /*ac10*/  FMNMX.FTZ R3, R40, R3, !PT ;  /* 0x0000000328037209 */ /* 0x000fe20007810000 */
[----:B------:R-:W-:Y:S01]  /*ac20*/  FFMA.FTZ R26, R38, R9, -R59 ;  /* 0x00000009261a7223 */ /* 0x000fe2000001083b */
[----:B------:R-:W-:Y:S02]  /*ac30*/  ISETP.GT.AND P1, PT, R63, 0x29, PT ;  /* 0x000000293f00780c */ /* 0x000fe40003f24270 */
[----:B------:R-:W-:Y:S02]  /*ac40*/  FSEL R38, R27, -INF , P2 ;  /* 0xff8000001b267808 */ /* 0x000fe40001000000 */
[----:B------:R-:W-:Y:S02]  /*ac50*/  FMNMX.FTZ R3, R84, R3, !PT ;  /* 0x0000000354037209 */ /* 0x000fe40007810000 */
[----:B------:R-:W-:-:S02]  /*ac60*/  ISETP.GT.AND P2, PT, R63, 0x30, PT ;  /* 0x000000303f00780c */ /* 0x000fc40003f44270 */
[----:B------:R-:W-:Y:S02]  /*ac70*/  FSEL R28, R28, -INF , P1 ;  /* 0xff8000001c1c7808 */ /* 0x000fe40000800000 */
[----:B------:R-:W-:Y:S01]  /*ac80*/  FMNMX.FTZ R3, R38, R3, !PT ;  /* 0x0000000326037209 */ /* 0x000fe20007810000 */
[--C-:B------:R-:W-:Y:S01]  /*ac90*/  FFMA.FTZ R147, R44, R9, -R59.reuse ;  /* 0x000000092c937223 */ /* 0x100fe2000001083b */
[----:B------:R-:W-:Y:S02]  /*aca0*/  ISETP.GT.AND P1, PT, R63, 0x31, PT ;  /* 0x000000313f00780c */ /* 0x000fe40003f24270 */
[----:B------:R-:W-:Y:S02]  /*acb0*/  FSEL R44, R29, -INF , P2 ;  /* 0xff8000001d2c7808 */ /* 0x000fe40001000000 */
[----:B------:R-:W-:Y:S01]  /*acc0*/  FMNMX.FTZ R3, R28, R3, !PT ;  /* 0x000000031c037209 */ /* 0x000fe20007810000 */
[----:B------:R-:W-:Y:S01]  /*acd0*/  FFMA.FTZ R151, R108, R9, -R59 ;  /* 0x000000096c977223 */ /* 0x000fe2000001083b */
[----:B------:R-:W-:-:S02]  /*ace0*/  ISETP.GT.AND P2, PT, R63, 0x38, PT ;  /* 0x000000383f00780c */ /* 0x000fc40003f44270 */
[----:B0-----:R-:W-:Y:S02]  /*acf0*/  FSEL R108, R30, -INF , P1 ;  /* 0xff8000001e6c7808 */ /* 0x001fe40000800000 */
[----:B------:R-:W-:Y:S01]  /*ad00*/  FMNMX.FTZ R3, R44, R3, !PT ;  /* 0x000000032c037209 */ /* 0x000fe20007810000 */
[----:B------:R-:W-:Y:S01]  /*ad10*/  FFMA.FTZ R30, R42, R9, -R59 ;  /* 0x000000092a1e7223 */ /* 0x000fe2000001083b */
[----:B------:R-:W-:Y:S02]  /*ad20*/  ISETP.GT.AND P1, PT, R63, 0x39, PT ;  /* 0x000000393f00780c */ /* 0x000fe40003f24270 */
[----:B-1----:R-:W-:Y:S02]  /*ad30*/  FSEL R42, R31, -INF , P2 ;  /* 0xff8000001f2a7808 */ /* 0x002fe40001000000 */
[----:B------:R-:W-:Y:S01]  /*ad40*/  FMNMX.FTZ R3, R108, R3, !PT ;  /* 0x000000036c037209 */ /* 0x000fe20007810000 */
[----:B------:R-:W0:Y:S01]  /*ad50*/  MUFU.TANH R37, R37 ;  /* 0x0000002500257308 */ /* 0x000e220000002400 */
[----:B------:R-:W-:-:S02]  /*ad60*/  ISETP.GT.AND P2, PT, R63, 0x40, PT ;  /* 0x000000403f00780c */ /* 0x000fc40003f44270 */
[----:B--2---:R-:W-:Y:S02]  /*ad70*/  FSEL R32, R32, -INF , P1 ;  /* 0xff80000020207808 */ /* 0x004fe40000800000 */
[----:B------:R-:W-:Y:S01]  /*ad80*/  FMNMX.FTZ R3, R42, R3, !PT ;  /* 0x000000032a037209 */ /* 0x000fe20007810000 */
[--C-:B------:R-:W-:Y:S01]  /*ad90*/  FFMA.FTZ R141, R48, R9, -R59.reuse ;  /* 0x00000009308d7223 */ /* 0x100fe2000001083b */
[----:B------:R-:W-:Y:S02]  /*ada0*/  ISETP.GT.AND P1, PT, R63, 0x41, PT ;  /* 0x000000413f00780c */ /* 0x000fe40003f24270 */
[----:B---3--:R-:W-:Y:S02]  /*adb0*/  FSEL R48, R33, -INF , P2 ;  /* 0xff80000021307808 */ /* 0x008fe40001000000 */
[----:B------:R-:W-:Y:S01]  /*adc0*/  FMNMX.FTZ R3, R32, R3, !PT ;  /* 0x0000000320037209 */ /* 0x000fe20007810000 */
[----:B------:R-:W1:Y:S01]  /*add0*/  MUFU.TANH R41, R41 ;  /* 0x0000002900297308 */ /* 0x000e620000002400 */
[----:B------:R-:W-:Y:S01]  /*ade0*/  FFMA.FTZ R68, R110, R9, -R59 ;  /* 0x000000096e447223 */ /* 0x000fe2000001083b */
[----:B------:R-:W-:-:S02]  /*adf0*/  ISETP.GT.AND P2, PT, R63, 0x48, PT ;  /* 0x000000483f00780c */ /* 0x000fc40003f44270 */
[----:B----4-:R-:W-:Y:S02]  /*ae00*/  FSEL R110, R34, -INF , P1 ;  /* 0xff800000226e7808 */ /* 0x010fe40000800000 */
[----:B------:R-:W-:Y:S02]  /*ae10*/  FMNMX.FTZ R3, R48, R3, !PT ;  /* 0x0000000330037209 */ /* 0x000fe40007810000 */
[----:B------:R-:W2:Y:S01]  /*ae20*/  MUFU.TANH R43, R43 ;  /* 0x0000002b002b7308 */ /* 0x000ea20000002400 */
[----:B------:R-:W-:Y:S02]  /*ae30*/  ISETP.GT.AND P1, PT, R63, 0x49, PT ;  /* 0x000000493f00780c */ /* 0x000fe40003f24270 */
[----:B-----5:R-:W-:Y:S02]  /*ae40*/  FSEL R112, R35, -INF , P2 ;  /* 0xff80000023707808 */ /* 0x020fe40001000000 */
[----:B------:R-:W-:Y:S01]  /*ae50*/  FMNMX.FTZ R3, R110, R3, !PT ;  /* 0x000000036e037209 */ /* 0x000fe20007810000 */
[----:B------:R-:W-:Y:S01]  /*ae60*/  FFMA.FTZ R149, R114, R9, -R59 ;  /* 0x0000000972957223 */ /* 0x000fe2000001083b */
[----:B------:R-:W-:Y:S01]  /*ae70*/  ISETP.GT.AND P2, PT, R63, 0x50, PT ;  /* 0x000000503f00780c */ /* 0x000fe20003f44270 */
[----:B------:R-:W3:Y:S01]  /*ae80*/  MUFU.TANH R45, R45 ;  /* 0x0000002d002d7308 */ /* 0x000ee20000002400 */
[----:B0-----:R-:W-:-:S02]  /*ae90*/  FSEL R114, R37, -INF , P1 ;  /* 0xff80000025727808 */ /* 0x001fc40000800000 */
[----:B------:R-:W-:Y:S01]  /*aea0*/  FMNMX.FTZ R3, R112, R3, !PT ;  /* 0x0000000370037209 */ /* 0x000fe20007810000 */
[----:B------:R-:W-:Y:S01]  /*aeb0*/  FFMA.FTZ R143, R52, R9, -R59 ;  /* 0x00000009348f7223 */ /* 0x000fe2000001083b */
[----:B------:R-:W-:Y:S02]  /*aec0*/  ISETP.GT.AND P1, PT, R63, 0x51, PT ;  /* 0x000000513f00780c */ /* 0x000fe40003f24270 */
[----:B------:R-:W-:Y:S01]  /*aed0*/  FSEL R52, R39, -INF , P2 ;  /* 0xff80000027347808 */ /* 0x000fe20001000000 */
[----:B------:R-:W0:Y:S01]  /*aee0*/  MUFU.TANH R47, R47 ;  /* 0x0000002f002f7308 */ /* 0x000e220000002400 */
[----:B------:R-:W-:Y:S02]  /*aef0*/  FMNMX.FTZ R3, R114, R3, !PT ;  /* 0x0000000372037209 */ /* 0x000fe40007810000 */
[----:B------:R-:W-:Y:S02]  /*af00*/  ISETP.GT.AND P2, PT, R63, 0x58, PT ;  /* 0x000000583f00780c */ /* 0x000fe40003f44270 */
[----:B-1----:R-:W-:-:S02]  /*af10*/  FSEL R116, R41, -INF , P1 ;  /* 0xff80000029747808 */ /* 0x002fc40000800000 */
[----:B------:R-:W-:Y:S01]  /*af20*/  FMNMX.FTZ R3, R52, R3, !PT ;  /* 0x0000000334037209 */ /* 0x000fe20007810000 */
[----:B------:R-:W1:Y:S01]  /*af30*/  MUFU.TANH R49, R49 ;  /* 0x0000003100317308 */ /* 0x000e620000002400 */
[----:B------:R-:W-:Y:S02]  /*af40*/  ISETP.GT.AND P1, PT, R63, 0x59, PT ;  /* 0x000000593f00780c */ /* 0x000fe40003f24270 */
[----:B--2---:R-:W-:Y:S02]  /*af50*/  FSEL R120, R43, -INF , P2 ;  /* 0xff8000002b787808 */ /* 0x004fe40001000000 */
[----:B------:R-:W-:-:S03]  /*af60*/  FMNMX.FTZ R3, R116, R3, !PT ;  /* 0x0000000374037209 */ /* 0x000fc60007810000 */
[----:B------:R-:W2:Y:S01]  /*af70*/  MUFU.TANH R51, R51 ;  /* 0x0000003300337308 */ /* 0x000ea20000002400 */
[----:B------:R-:W-:Y:S01]  /*af80*/  ISETP.GT.AND P2, PT, R63, 0x60, PT ;  /* 0x000000603f00780c */ /* 0x000fe20003f44270 */
[----:B------:R-:W-:Y:S01]  /*af90*/  FMUL.FTZ R65, R85, UR4 ;  /* 0x0000000455417c20 */ /* 0x000fe20008410000 */
[----:B---3--:R-:W-:-:S05]  /*afa0*/  FSEL R122, R45, -INF , P1 ;  /* 0xff8000002d7a7808 */ /* 0x008fca0000800000 */
[----:B------:R-:W-:Y:S01]  /*afb0*/  MUFU.TANH R55, R55 ;  /* 0x0000003700377308 */ /* 0x000fe20000002400 */
[----:B------:R-:W-:Y:S01]  /*afc0*/  FMNMX.FTZ R3, R120, R3, !PT ;  /* 0x0000000378037209 */ /* 0x000fe20007810000 */
[-CC-:B------:R-:W-:Y:S01]  /*afd0*/  FFMA.FTZ R137, R56, R9.reuse, -R59.reuse ;  /* 0x0000000938897223 */ /* 0x180fe2000001083b */
[----:B------:R-:W-:Y:S01]  /*afe0*/  ISETP.GT.AND P1, PT, R63, 0x61, PT ;  /* 0x000000613f00780c */ /* 0x000fe20003f24270 */
[----:B------:R-:W-:-:S04]  /*aff0*/  FFMA.FTZ R133, R70, R9, -R59 ;  /* 0x0000000946857223 */ /* 0x000fc8000001083b */
[----:B------:R-:W3:Y:S01]  /*b000*/  MUFU.TANH R53, R53 ;  /* 0x0000003500357308 */ /* 0x000ee20000002400 */
[----:B0-----:R-:W-:Y:S01]  /*b010*/  FSEL R124, R47, -INF , P2 ;  /* 0xff8000002f7c7808 */ /* 0x001fe20001000000 */
[----:B------:R-:W0:Y:S01]  /*b020*/  @P4 LDC R43, c[0x0][0x450] ;  /* 0x00011400ff2b4b82 */ /* 0x000e220000000800 */
[----:B------:R-:W-:-:S05]  /*b030*/  FMNMX.FTZ R3, R122, R3, !PT ;  /* 0x000000037a037209 */ /* 0x000fca0007810000 */
[----:B------:R-:W4:Y:S01]  /*b040*/  MUFU.TANH R57, R57 ;  /* 0x0000003900397308 */ /* 0x000f220000002400 */
[----:B------:R-:W-:-:S07]  /*b050*/  ISETP.GT.AND P2, PT, R63, 0x68, PT ;  /* 0x000000683f00780c */ /* 0x000fce0003f44270 */
[----:B------:R-:W5:Y:S01]  /*b060*/  MUFU.TANH R61, R61 ;  /* 0x0000003d003d7308 */ /* 0x000f620000002400 */
[----:B-1----:R-:W-:-:S07]  /*b070*/  FSEL R126, R49, -INF , P1 ;  /* 0xff800000317e7808 */ /* 0x002fce0000800000 */
[----:B------:R-:W-:Y:S01]  /*b080*/  MUFU.EX2 R12, R5 ;  /* 0x00000005000c7308 */ /* 0x000fe20000000800 */
[----:B------:R-:W-:-:S07]  /*b090*/  FMNMX.FTZ R3, R124, R3, !PT ;  /* 0x000000037c037209 */ /* 0x000fce0007810000 */
[----:B------:R-:W-:Y:S01]  /*b0a0*/  MUFU.EX2 R68, R68 ;  /* 0x0000004400447308 */ /* 0x000fe20000000800 */
[----:B------:R-:W-:-:S07]  /*b0b0*/  ISETP.GT.AND P1, PT, R63, 0x69, PT ;  /* 0x000000693f00780c */ /* 0x000fce0003f24270 */
[----:B------:R-:W-:Y:S01]  /*b0c0*/  MUFU.EX2 R151, R151 ;  /* 0x0000009700977308 */ /* 0x000fe20000000800 */
[----:B--2---:R-:W-:-:S07]  /*b0d0*/  FSEL R130, R51, -INF , P2 ;  /* 0xff80000033827808 */ /* 0x004fce0001000000 */
[----:B------:R-:W-:Y:S01]  /*b0e0*/  MUFU.EX2 R145, R145 ;  /* 0x0000009100917308 */ /* 0x000fe20000000800 */
[----:B------:R-:W-:-:S07]  /*b0f0*/  FMNMX.FTZ R3, R126, R3, !PT ;  /* 0x000000037e037209 */ /* 0x000fce0007810000 */
[----:B------:R-:W-:Y:S01]  /*b100*/  MUFU.EX2 R26, R26 ;  /* 0x0000001a001a7308 */ /* 0x000fe20000000800 */
[----:B------:R-:W-:Y:S01]  /*b110*/  ISETP.GT.AND P2, PT, R63, 0x70, PT ;  /* 0x000000703f00780c */ /* 0x000fe20003f44270 */
[-CC-:B------:R-:W-:Y:S01]  /*b120*/  FFMA.FTZ R34, R46, R9.reuse, -R59.reuse ;  /* 0x000000092e227223 */ /* 0x180fe2000001083b */
[----:B---3--:R-:W-:Y:S01]  /*b130*/  FSEL R132, R53, -INF , P1 ;  /* 0xff80000035847808 */ /* 0x008fe20000800000 */
[--C-:B------:R-:W-:Y:S01]  /*b140*/  FFMA.FTZ R118, R54, R9, -R59.reuse ;  /* 0x0000000936767223 */ /* 0x100fe2000001083b */
[----:B------:R-:W-:Y:S01]  /*b150*/  FMNMX.FTZ R3, R130, R3, !PT ;  /* 0x0000000382037209 */ /* 0x000fe20007810000 */
[-CC-:B------:R-:W-:Y:S01]  /*b160*/  FFMA.FTZ R139, R58, R9.reuse, -R59.reuse ;  /* 0x000000093a8b7223 */ /* 0x180fe2000001083b */
[-CC-:B------:R-:W-:Y:S01]  /*b170*/  FFMA.FTZ R128, R62, R9.reuse, -R59.reuse ;  /* 0x000000093e807223 */ /* 0x180fe2000001083b */
[----:B------:R-:W1:Y:S01]  /*b180*/  MUFU.TANH R65, R65 ;  /* 0x0000004100417308 */ /* 0x000e620000002400 */
[----:B------:R-:W-:Y:S01]  /*b190*/  ISETP.GT.AND P1, PT, R63, 0x71, PT ;  /* 0x000000713f00780c */ /* 0x000fe20003f24270 */
[-CC-:B------:R-:W-:Y:S01]  /*b1a0*/  FFMA.FTZ R135, R74, R9.reuse, -R59.reuse ;  /* 0x000000094a877223 */ /* 0x180fe2000001083b */
[----:B------:R-:W-:Y:S01]  /*b1b0*/  FSEL R134, R55, -INF , P2 ;  /* 0xff80000037867808 */ /* 0x000fe20001000000 */
[--C-:B------:R-:W-:Y:S01]  /*b1c0*/  FFMA.FTZ R129, R82, R9, -R59.reuse ;  /* 0x0000000952817223 */ /* 0x100fe2000001083b */
[----:B------:R-:W-:Y:S01]  /*b1d0*/  FMNMX.FTZ R3, R132, R3, !PT ;  /* 0x0000000384037209 */ /* 0x000fe20007810000 */
[-CC-:B------:R-:W-:Y:S01]  /*b1e0*/  FFMA.FTZ R131, R92, R9.reuse, -R59.reuse ;  /* 0x000000095c837223 */ /* 0x180fe2000001083b */
[----:B------:R-:W-:Y:S01]  /*b1f0*/  ISETP.GT.AND P2, PT, R63, 0x78, PT ;  /* 0x000000783f00780c */ /* 0x000fe20003f44270 */
[----:B------:R-:W-:Y:S01]  /*b200*/  MUFU.EX2 R149, R149 ;  /* 0x0000009500957308 */ /* 0x000fe20000000800 */
[----:B----4-:R-:W-:Y:S01]  /*b210*/  FSEL R136, R57, -INF , P1 ;  /* 0xff80000039887808 */ /* 0x010fe20000800000 */
[--C-:B------:R-:W-:Y:S01]  /*b220*/  FFMA.FTZ R125, R86, R9, -R59.reuse ;  /* 0x00000009567d7223 */ /* 0x100fe2000001083b */
[----:B------:R-:W-:Y:S01]  /*b230*/  FMNMX.FTZ R3, R134, R3, !PT ;  /* 0x0000000386037209 */ /* 0x000fe20007810000 */
[-CC-:B------:R-:W-:Y:S01]  /*b240*/  FFMA.FTZ R127, R98, R9.reuse, -R59.reuse ;  /* 0x00000009627f7223 */ /* 0x180fe2000001083b */
[----:B------:R-:W-:Y:S01]  /*b250*/  ISETP.GT.AND P1, PT, R63, 0x79, PT ;  /* 0x000000793f00780c */ /* 0x000fe20003f24270 */
[--C-:B------:R-:W-:Y:S01]  /*b260*/  FFMA.FTZ R121, R60, R9, -R59.reuse ;  /* 0x000000093c797223 */ /* 0x100fe2000001083b */
[----:B-----5:R-:W-:Y:S01]  /*b270*/  FSEL R138, R61, -INF , P2 ;  /* 0xff8000003d8a7808 */ /* 0x020fe20001000000 */
[----:B------:R-:W-:Y:S01]  /*b280*/  MUFU.EX2 R147, R147 ;  /* 0x0000009300937308 */ /* 0x000fe20000000800 */
[----:B------:R-:W-:Y:S01]  /*b290*/  FMNMX.FTZ R3, R136, R3, !PT ;  /* 0x0000000388037209 */ /* 0x000fe20007810000 */
[----:B------:R-:W-:Y:S01]  /*b2a0*/  FFMA.FTZ R123, R106, R9, -R59 ;  /* 0x000000096a7b7223 */ /* 0x000fe2000001083b */
[----:B-1----:R-:W-:Y:S01]  /*b2b0*/  FSEL R140, R65, -INF , P1 ;  /* 0xff800000418c7808 */ /* 0x002fe20000800000 */
[----:B------:R-:W-:Y:S01]  /*b2c0*/  ULDC UR4, c[0x0][0x9d8] ;  /* 0x0002760000047ab9 */ /* 0x000fe20000000800 */
[----:B------:R-:W-:-:S04]  /*b2d0*/  FMNMX.FTZ R3, R138, R3, !PT ;  /* 0x000000038a037209 */ /* 0x000fc80007810000 */
[----:B------:R-:W-:-:S05]  /*b2e0*/  FMNMX.FTZ R3, R140, R3, !PT ;  /* 0x000000038c037209 */ /* 0x000fca0007810000 */
[----:B------:R-:W1:Y:S02]  /*b2f0*/  SHFL.BFLY PT, R56, R3, 0x2, 0x1f ;  /* 0x0c401f0003387f89 */ /* 0x000e6400000e0000 */
[----:B-1----:R-:W-:-:S05]  /*b300*/  FMNMX.FTZ R11, R3, R56, !PT ;  /* 0x00000038030b7209 */ /* 0x002fca0007810000 */
[----:B------:R-:W1:Y:S02]  /*b310*/  SHFL.BFLY PT, R70, R11, 0x1, 0x1f ;  /* 0x0c201f000b467f89 */ /* 0x000e6400000e0000 */
[----:B-1----:R-:W-:-:S04]  /*b320*/  FMNMX.FTZ R5, R11, R70, !PT ;  /* 0x000000460b057209 */ /* 0x002fc80007810000 */
[C---:B------:R-:W-:Y:S01]  /*b330*/  FSETP.NEU.FTZ.AND P1, PT, R5.reuse, -INF , PT ;  /* 0xff8000000500780b */ /* 0x040fe20003f3d000 */
[----:B------:R-:W-:-:S05]  /*b340*/  FMUL.FTZ R37, R5, R9 ;  /* 0x0000000905257220 */ /* 0x000fca0000410000 */
[----:B------:R-:W-:-:S05]  /*b350*/  FSEL R37, R37, RZ, P1 ;  /* 0x000000ff25257208 */ /* 0x000fca0000800000 */
[-CC-:B------:R-:W-:Y:S02]  /*b360*/  FFMA.FTZ R146, R36, R9.reuse, -R37.reuse ;  /* 0x0000000924927223 */ /* 0x180fe40000010825 */
[----:B------:R-:W1:Y:S01]  /*b370*/  @P4 LDC R36, c[0x0][0x44c] ;  /* 0x00011300ff244b82 */ /* 0x000e620000000800 */
[-CC-:B------:R-:W-:Y:S01]  /*b380*/  FFMA.FTZ R11, R8, R9.reuse, -R37.reuse ;  /* 0x00000009080b7223 */ /* 0x180fe20000010825 */
[----:B------:R-:W-:Y:S01]  /*b390*/  FFMA.FTZ R8, R40, R9, -R37 ;  /* 0x0000000928087223 */ /* 0x000fe20000010825 */
[----:B------:R-:W-:Y:S01]  /*b3a0*/  MOV R40, R99 ;  /* 0x0000006300287202 */ /* 0x000fe20000000f00 */
[----:B-1----:R-:W-:-:S05]  /*b3b0*/  @P4 IMAD.HI.U32 R36, R99, R36, RZ ;  /* 0x0000002463244227 */ /* 0x002fca00078e00ff */
[----:B0-----:R-:W-:Y:S01]  /*b3c0*/  @P4 SHF.R.U32.HI R40, RZ, R43, R36 ;  /* 0x0000002bff284219 */ /* 0x001fe20000011624 */
[-CC-:B------:R-:W-:Y:S02]  /*b3d0*/  FFMA.FTZ R36, R52, R9.reuse, -R37.reuse ;  /* 0x0000000934247223 */ /* 0x180fe40000010825 */
[----:B------:R-:W2:Y:S01]  /*b3e0*/  LDL R52, [R1+0x34] ;  /* 0x0000340001347983 */ /* 0x000ea20000100800 */
[-CC-:B------:R-:W-:Y:S01]  /*b3f0*/  FFMA.FTZ R148, R64, R9.reuse, -R37.reuse ;  /* 0x0000000940947223 */ /* 0x180fe20000010825 */
[-CC-:B------:R-:W-:Y:S01]  /*b400*/  FFMA.FTZ R3, R4, R9.reuse, -R37.reuse ;  /* 0x0000000904037223 */ /* 0x180fe20000010825 */
[----:B------:R-:W-:-:S04]  /*b410*/  FFMA.FTZ R150, R72, R9, -R37 ;  /* 0x0000000948967223 */ /* 0x000fc80000010825 */
[----:B------:R-:W-:Y:S01]  /*b420*/  MUFU.EX2 R148, R148 ;  /* 0x0000009400947308 */ /* 0x000fe20000000800 */
[----:B------:R-:W-:-:S07]  /*b430*/  FFMA.FTZ R144, R10, R9, -R37 ;  /* 0x000000090a907223 */ /* 0x000fce0000010825 */
[----:B------:R-:W0:Y:S01]  /*b440*/  MUFU.EX2 R3, R3 ;  /* 0x0000000300037308 */ /* 0x000e220000000800 */
[----:B------:R-:W-:-:S07]  /*b450*/  FFMA.FTZ R13, R76, R9, -R37 ;  /* 0x000000094c0d7223 */ /* 0x000fce0000010825 */
[----:B------:R-:W1:Y:S01]  /*b460*/  MUFU.EX2 R150, R150 ;  /* 0x0000009600967308 */ /* 0x000e620000000800 */
[----:B------:R-:W-:Y:S01]  /*b470*/  PRMT R4, R101, 0x654, R0 ;  /* 0x0000065465047816 */ /* 0x000fe20000000000 */
[-CC-:B------:R-:W-:Y:S01]  /*b480*/  FFMA.FTZ R25, R80, R9.reuse, -R37.reuse ;  /* 0x0000000950197223 */ /* 0x180fe20000010825 */
[----:B------:R-:W-:Y:S02]  /*b490*/  FFMA.FTZ R142, R38, R9, -R37 ;  /* 0x00000009268e7223 */ /* 0x000fe40000010825 */
[----:B------:R3:W-:Y:S03]  /*b4a0*/  SYNCS.ARRIVE.TRANS64.RED.A1T0 RZ, [R4+URZ], RZ ;  /* 0x000000ff04ff79a7 */ /* 0x0007e6000810043f */
[----:B------:R-:W4:Y:S01]  /*b4b0*/  MUFU.EX2 R11, R11 ;  /* 0x0000000b000b7308 */ /* 0x000f220000000800 */
[----:B0-----:R-:W-:-:S07]  /*b4c0*/  FADD.FTZ R41, R148, R3 ;  /* 0x0000000394297221 */ /* 0x001fce0000010000 */
[----:B------:R-:W0:Y:S01]  /*b4d0*/  MUFU.EX2 R144, R144 ;  /* 0x0000009000907308 */ /* 0x000e220000000800 */
[----:B---3--:R-:W-:Y:S01]  /*b4e0*/  FADD.FTZ R4, R149, R68 ;  /* 0x0000004495047221 */ /* 0x008fe20000010000 */
[----:B-1----:R-:W-:-:S06]  /*b4f0*/  FADD.FTZ R38, R150, R41 ;  /* 0x0000002996267221 */ /* 0x002fcc0000010000 */
[----:B------:R-:W1:Y:S01]  /*b500*/  MUFU.EX2 R13, R13 ;  /* 0x0000000d000d7308 */ /* 0x000e620000000800 */
[----:B------:R-:W-:Y:S01]  /*b510*/  FADD.FTZ R41, R151, R4 ;  /* 0x0000000497297221 */ /* 0x000fe20000010000 */
[----:B----4-:R-:W-:-:S06]  /*b520*/  FADD.FTZ R43, R11, R38 ;  /* 0x000000260b2b7221 */ /* 0x010fcc0000010000 */
[----:B------:R-:W3:Y:S01]  /*b530*/  MUFU.EX2 R146, R146 ;  /* 0x0000009200927308 */ /* 0x000ee20000000800 */
[----:B------:R-:W-:Y:S01]  /*b540*/  FFMA.FTZ R27, R84, R9, -R37 ;  /* 0x00000009541b7223 */ /* 0x000fe20000010825 */
[----:B------:R-:W-:Y:S01]  /*b550*/  IADD3 R4, R40, R95, -R97 ;  /* 0x0000005f28047210 */ /* 0x000fe20007ffe861 */
[----:B------:R-:W-:-:S05]  /*b560*/  FADD.FTZ R38, R12, R41 ;  /* 0x000000290c267221 */ /* 0x000fca0000010000 */
[----:B------:R-:W4:Y:S01]  /*b570*/  MUFU.EX2 R25, R25 ;  /* 0x0000001900197308 */ /* 0x000f220000000800 */
[----:B0-----:R-:W-:Y:S01]  /*b580*/  FADD.FTZ R40, R144, R43 ;  /* 0x0000002b90287221 */ /* 0x001fe20000010000 */
[----:B------:R-:W-:-:S06]  /*b590*/  FADD.FTZ R45, R145, R38 ;  /* 0x00000026912d7221 */ /* 0x000fcc0000010000 */
[----:B------:R-:W0:Y:S01]  /*b5a0*/  MUFU.EX2 R30, R30 ;  /* 0x0000001e001e7308 */ /* 0x000e220000000800 */
[----:B-1----:R-:W-:Y:S01]  /*b5b0*/  FADD.FTZ R47, R13, R40 ;  /* 0x000000280d2f7221 */ /* 0x002fe20000010000 */
[----:B------:R-:W-:-:S06]  /*b5c0*/  FFMA.FTZ R29, R28, R9, -R37 ;  /* 0x000000091c1d7223 */ /* 0x000fcc0000010825 */
[----:B------:R-:W1:Y:S01]  /*b5d0*/  MUFU.EX2 R8, R8 ;  /* 0x0000000800087308 */ /* 0x000e620000000800 */
[----:B------:R-:W-:Y:S01]  /*b5e0*/  FADD.FTZ R38, R26, R45 ;  /* 0x0000002d1a267221 */ /* 0x000fe20000010000 */
[----:B------:R-:W-:-:S06]  /*b5f0*/  FFMA.FTZ R46, R50, R9, -R59 ;  /* 0x00000009322e7223 */ /* 0x000fcc000001083b */
[----:B------:R-:W5:Y:S01]  /*b600*/  MUFU.EX2 R141, R141 ;  /* 0x0000008d008d7308 */ /* 0x000f620000000800 */
[----:B---3--:R-:W-:Y:S01]  /*b610*/  FADD.FTZ R40, R146, R47 ;  /* 0x0000002f92287221 */ /* 0x008fe20000010000 */
[----:B------:R-:W-:-:S06]  /*b620*/  FFMA.FTZ R10, R44, R9, -R37 ;  /* 0x000000092c0a7223 */ /* 0x000fcc0000010825 */
[----:B------:R-:W3:Y:S01]  /*b630*/  MUFU.EX2 R27, R27 ;  /* 0x0000001b001b7308 */ /* 0x000ee20000000800 */
[----:B------:R-:W-:Y:S01]  /*b640*/  FADD.FTZ R47, R147, R38 ;  /* 0x00000026932f7221 */ /* 0x000fe20000010000 */
[----:B----4-:R-:W-:-:S06]  /*b650*/  FADD.FTZ R49, R25, R40 ;  /* 0x0000002819317221 */ /* 0x010fcc0000010000 */
[----:B------:R-:W4:Y:S01]  /*b660*/  MUFU.EX2 R34, R34 ;  /* 0x0000002200227308 */ /* 0x000f220000000800 */
[----:B------:R-:W-:-:S07]  /*b670*/  FFMA.FTZ R31, R108, R9, -R37 ;  /* 0x000000096c1f7223 */ /* 0x000fce0000010825 */
[----:B------:R-:W4:Y:S01]  /*b680*/  MUFU.EX2 R142, R142 ;  /* 0x0000008e008e7308 */ /* 0x000f220000000800 */
[----:B0-----:R-:W-:Y:S01]  /*b690*/  FADD.FTZ R38, R30, R47 ;  /* 0x0000002f1e267221 */ /* 0x001fe20000010000 */
[----:B-1----:R-:W-:-:S06]  /*b6a0*/  FADD.FTZ R40, R8, R49 ;  /* 0x0000003108287221 */ /* 0x002fcc0000010000 */
[----:B------:R-:W0:Y:S01]  /*b6b0*/  MUFU.EX2 R143, R143 ;  /* 0x0000008f008f7308 */ /* 0x000e220000000800 */
[----:B------:R-:W-:-:S07]  /*b6c0*/  FFMA.FTZ R28, R42, R9, -R37 ;  /* 0x000000092a1c7223 */ /* 0x000fce0000010825 */
[----:B------:R-:W1:Y:S01]  /*b6d0*/  MUFU.EX2 R29, R29 ;  /* 0x0000001d001d7308 */ /* 0x000e620000000800 */
[----:B-----5:R-:W-:Y:S01]  /*b6e0*/  FADD.FTZ R47, R141, R38 ;  /* 0x000000268d2f7221 */ /* 0x020fe20000010000 */
[----:B---3--:R-:W-:-:S06]  /*b6f0*/  FADD.FTZ R49, R27, R40 ;  /* 0x000000281b317221 */ /* 0x008fcc0000010000 */
[----:B------:R-:W3:Y:S01]  /*b700*/  MUFU.EX2 R46, R46 ;  /* 0x0000002e002e7308 */ /* 0x000ee20000000800 */
[----:B------:R-:W-:-:S07]  /*b710*/  FFMA.FTZ R33, R32, R9, -R37 ;  /* 0x0000000920217223 */ /* 0x000fce0000010825 */
[----:B------:R-:W5:Y:S01]  /*b720*/  MUFU.EX2 R10, R10 ;  /* 0x0000000a000a7308 */ /* 0x000f620000000800 */
[----:B------:R-:W-:Y:S01]  /*b730*/  FFMA.FTZ R32, R48, R9, -R37 ;  /* 0x0000000930207223 */ /* 0x000fe20000010825 */
[----:B----4-:R-:W-:-:S06]  /*b740*/  FADD.FTZ R44, R34, R47 ;  /* 0x0000002f222c7221 */ /* 0x010fcc0000010000 */
[----:B------:R-:W4:Y:S01]  /*b750*/  MUFU.EX2 R137, R137 ;  /* 0x0000008900897308 */ /* 0x000f220000000800 */
[----:B------:R-:W-:-:S07]  /*b760*/  FADD.FTZ R48, R142, R49 ;  /* 0x000000318e307221 */ /* 0x000fce0000010000 */
[----:B------:R-:W4:Y:S01]  /*b770*/  MUFU.EX2 R31, R31 ;  /* 0x0000001f001f7308 */ /* 0x000f220000000800 */
[----:B0-----:R-:W-:Y:S01]  /*b780*/  FADD.FTZ R47, R143, R44 ;  /* 0x0000002c8f2f7221 */ /* 0x001fe20000010000 */
[----:B-1----:R-:W-:-:S06]  /*b790*/  FADD.FTZ R49, R29, R48 ;  /* 0x000000301d317221 */ /* 0x002fcc0000010000 */
[----:B------:R-:W0:Y:S01]  /*b7a0*/  MUFU.EX2 R118, R118 ;  /* 0x0000007600767308 */ /* 0x000e220000000800 */
[----:B------:R-:W-:-:S07]  /*b7b0*/  FFMA.FTZ R35, R110, R9, -R37 ;  /* 0x000000096e237223 */ /* 0x000fce0000010825 */
[----:B------:R-:W1:Y:S01]  /*b7c0*/  MUFU.EX2 R28, R28 ;  /* 0x0000001c001c7308 */ /* 0x000e620000000800 */
[----:B---3--:R-:W-:Y:S01]  /*b7d0*/  FADD.FTZ R44, R46, R47 ;  /* 0x0000002f2e2c7221 */ /* 0x008fe20000010000 */
[----:B------:R-:W-:-:S06]  /*b7e0*/  FFMA.FTZ R50, R66, R9, -R59 ;  /* 0x0000000942327223 */ /* 0x000fcc000001083b */
[----:B------:R-:W3:Y:S01]  /*b7f0*/  MUFU.EX2 R139, R139 ;  /* 0x0000008b008b7308 */ /* 0x000ee20000000800 */
[----:B-----5:R-:W-:-:S07]  /*b800*/  FADD.FTZ R48, R10, R49 ;  /* 0x000000310a307221 */ /* 0x020fce0000010000 */
[----:B------:R-:W5:Y:S01]  /*b810*/  MUFU.EX2 R33, R33 ;  /* 0x0000002100217308 */ /* 0x000f620000000800 */
[----:B------:R-:W-:Y:S01]  /*b820*/  FFMA.FTZ R112, R112, R9, -R37 ;  /* 0x0000000970707223 */ /* 0x000fe20000010825 */
[----:B----4-:R-:W-:-:S06]  /*b830*/  FADD.FTZ R47, R137, R44 ;  /* 0x0000002c892f7221 */ /* 0x010fcc0000010000 */
[----:B------:R-:W4:Y:S01]  /*b840*/  MUFU.EX2 R128, R128 ;  /* 0x0000008000807308 */ /* 0x000f220000000800 */
[----:B------:R-:W-:Y:S01]  /*b850*/  FADD.FTZ R49, R31, R48 ;  /* 0x000000301f317221 */ /* 0x000fe20000010000 */
[----:B------:R-:W-:-:S06]  /*b860*/  FFMA.FTZ R39, R114, R9, -R37 ;  /* 0x0000000972277223 */ /* 0x000fcc0000010825 */
[----:B------:R-:W4:Y:S01]  /*b870*/  MUFU.EX2 R32, R32 ;  /* 0x0000002000207308 */ /* 0x000f220000000800 */
[----:B------:R-:W-:Y:S01]  /*b880*/  F2FP.BF16.F32.PACK_AB R151, R12, R151 ;  /* 0x000000970c97723e */ /* 0x000fe200000010ff */
[----:B0-----:R-:W-:Y:S01]  /*b890*/  FADD.FTZ R12, R118, R47 ;  /* 0x0000002f760c7221 */ /* 0x001fe20000010000 */
[----:B------:R-:W-:-:S05]  /*b8a0*/  F2FP.BF16.F32.PACK_AB R145, R26, R145 ;  /* 0x000000911a91723e */ /* 0x000fca00000010ff */
[----:B------:R-:W0:Y:S01]  /*b8b0*/  MUFU.EX2 R133, R133 ;  /* 0x0000008500857308 */ /* 0x000e220000000800 */
[----:B------:R-:W-:Y:S01]  /*b8c0*/  FFMA.FTZ R66, R78, R9, -R59 ;  /* 0x000000094e427223 */ /* 0x000fe2000001083b */
[----:B-1----:R-:W-:-:S06]  /*b8d0*/  FADD.FTZ R26, R28, R49 ;  /* 0x000000311c1a7221 */ /* 0x002fcc0000010000 */
[----:B------:R-:W1:Y:S01]  /*b8e0*/  MUFU.EX2 R35, R35 ;  /* 0x0000002300237308 */ /* 0x000e620000000800 */
[----:B---3--:R-:W-:Y:S01]  /*b8f0*/  FADD.FTZ R47, R139, R12 ;  /* 0x0000000c8b2f7221 */ /* 0x008fe20000010000 */
[----:B-----5:R-:W-:-:S06]  /*b900*/  FADD.FTZ R49, R33, R26 ;  /* 0x0000001a21317221 */ /* 0x020fcc0000010000 */
[----:B------:R-:W3:Y:S01]  /*b910*/  MUFU.EX2 R50, R50 ;  /* 0x0000003200327308 */ /* 0x000ee20000000800 */
[----:B------:R-:W-:-:S07]  /*b920*/  FFMA.FTZ R41, R116, R9, -R37 ;  /* 0x0000000974297223 */ /* 0x000fce0000010825 */
[----:B------:R-:W5:Y:S01]  /*b930*/  MUFU.EX2 R0, R112 ;  /* 0x0000007000007308 */ /* 0x000f620000000800 */
[----:B------:R-:W-:Y:S01]  /*b940*/  SHF.R.S32.HI R51, RZ, 0x1f, R4 ;  /* 0x0000001fff337819 */ /* 0x000fe20000011404 */
[----:B----4-:R-:W-:-:S06]  /*b950*/  FADD.FTZ R12, R128, R47 ;  /* 0x0000002f800c7221 */ /* 0x010fcc0000010000 */
[----:B------:R-:W4:Y:S01]  /*b960*/  MUFU.EX2 R135, R135 ;  /* 0x0000008700877308 */ /* 0x000f220000000800 */
[----:B------:R-:W-:Y:S01]  /*b970*/  FFMA.FTZ R54, R90, R9, -R59 ;  /* 0x000000095a367223 */ /* 0x000fe2000001083b */
[----:B------:R-:W-:-:S06]  /*b980*/  FADD.FTZ R26, R32, R49 ;  /* 0x00000031201a7221 */ /* 0x000fcc0000010000 */
[----:B------:R-:W4:Y:S01]  /*b990*/  MUFU.EX2 R39, R39 ;  /* 0x0000002700277308 */ /* 0x000f220000000800 */
[----:B------:R-:W-:Y:S01]  /*b9a0*/  FFMA.FTZ R120, R120, R9, -R37 ;  /* 0x0000000978787223 */ /* 0x000fe20000010825 */
[----:B------:R-:W-:Y:S01]  /*b9b0*/  LEA.HI R4, R51, R4, RZ, 0x7 ;  /* 0x0000000433047211 */ /* 0x000fe200078f38ff */
[----:B0-----:R-:W-:-:S05]  /*b9c0*/  FADD.FTZ R49, R133, R12 ;  /* 0x0000000c85317221 */ /* 0x001fca0000010000 */
[----:B------:R-:W0:Y:S01]  /*b9d0*/  MUFU.EX2 R66, R66 ;  /* 0x0000004200427308 */ /* 0x000e220000000800 */
[----:B-1----:R-:W-:Y:S01]  /*b9e0*/  FADD.FTZ R51, R35, R26 ;  /* 0x0000001a23337221 */ /* 0x002fe20000010000 */
[----:B------:R-:W-:-:S06]  /*b9f0*/  FFMA.FTZ R43, R122, R9, -R37 ;  /* 0x000000097a2b7223 */ /* 0x000fcc0000010825 */
[----:B------:R-:W1:Y:S01]  /*ba00*/  MUFU.EX2 R36, R36 ;  /* 0x0000002400247308 */ /* 0x000e620000000800 */
[----:B------:R-:W-:Y:S01]  /*ba10*/  FFMA.FTZ R42, R130, R9, -R37 ;  /* 0x00000009822a7223 */ /* 0x000fe20000010825 */
[----:B---3--:R-:W-:-:S06]  /*ba20*/  FADD.FTZ R12, R50, R49 ;  /* 0x00000031320c7221 */ /* 0x008fcc0000010000 */
[----:B------:R-:W3:Y:S01]  /*ba30*/  MUFU.EX2 R129, R129 ;  /* 0x0000008100817308 */ /* 0x000ee20000000800 */
[----:B------:R-:W-:Y:S01]  /*ba40*/  FFMA.FTZ R56, R94, R9, -R59 ;  /* 0x000000095e387223 */ /* 0x000fe2000001083b */
[----:B-----5:R-:W-:-:S06]  /*ba50*/  FADD.FTZ R26, R0, R51 ;  /* 0x00000033001a7221 */ /* 0x020fcc0000010000 */
[----:B------:R-:W5:Y:S01]  /*ba60*/  MUFU.EX2 R41, R41 ;  /* 0x0000002900297308 */ /* 0x000f620000000800 */
[----:B------:R-:W-:Y:S01]  /*ba70*/  FFMA.FTZ R124, R124, R9, -R37 ;  /* 0x000000097c7c7223 */ /* 0x000fe20000010825 */
[----:B------:R-:W-:Y:S01]  /*ba80*/  F2FP.BF16.F32.PACK_AB R148, R3, R148 ;  /* 0x000000940394723e */ /* 0x000fe200000010ff */
[----:B----4-:R-:W-:-:S05]  /*ba90*/  FADD.FTZ R3, R135, R12 ;  /* 0x0000000c87037221 */ /* 0x010fca0000010000 */
[----:B------:R-:W4:Y:S01]  /*baa0*/  MUFU.EX2 R54, R54 ;  /* 0x0000003600367308 */ /* 0x000f220000000800 */
[----:B------:R-:W-:Y:S01]  /*bab0*/  F2FP.BF16.F32.PACK_AB R150, R11, R150 ;  /* 0x000000960b96723e */ /* 0x000fe200000010ff */
[----:B------:R-:W-:-:S06]  /*bac0*/  FADD.FTZ R11, R39, R26 ;  /* 0x0000001a270b7221 */ /* 0x000fcc0000010000 */
[----:B------:R-:W2:Y:S01]  /*bad0*/  MUFU.EX2 R130, R120 ;  /* 0x0000007800827308 */ /* 0x000ea20000000800 */
[----:B------:R-:W-:Y:S01]  /*bae0*/  FFMA.FTZ R45, R126, R9, -R37 ;  /* 0x000000097e2d7223 */ /* 0x000fe20000010825 */
[----:B0-----:R-:W-:-:S06]  /*baf0*/  FADD.FTZ R12, R66, R3 ;  /* 0x00000003420c7221 */ /* 0x001fcc0000010000 */
[----:B------:R-:W0:Y:S01]  /*bb00*/  MUFU.EX2 R131, R131 ;  /* 0x0000008300837308 */ /* 0x000e220000000800 */
[----:B------:R-:W-:Y:S01]  /*bb10*/  FFMA.FTZ R58, R96, R9, -R59 ;  /* 0x00000009603a7223 */ /* 0x000fe2000001083b */
[----:B-1----:R-:W-:-:S06]  /*bb20*/  FADD.FTZ R26, R36, R11 ;  /* 0x0000000b241a7221 */ /* 0x002fcc0000010000 */
[----:B------:R-:W1:Y:S01]  /*bb30*/  MUFU.EX2 R43, R43 ;  /* 0x0000002b002b7308 */ /* 0x000e620000000800 */
[----:B------:R-:W-:Y:S01]  /*bb40*/  F2FP.BF16.F32.PACK_AB R144, R13, R144 ;  /* 0x000000900d90723e */ /* 0x000fe200000010ff */
[----:B---3--:R-:W-:-:S06]  /*bb50*/  FADD.FTZ R11, R129, R12 ;  /* 0x0000000c810b7221 */ /* 0x008fcc0000010000 */
[----:B------:R-:W3:Y:S01]  /*bb60*/  MUFU.EX2 R56, R56 ;  /* 0x0000003800387308 */ /* 0x000ee20000000800 */
[-CC-:B------:R-:W-:Y:S01]  /*bb70*/  FFMA.FTZ R132, R132, R9.reuse, -R37.reuse ;  /* 0x0000000984847223 */ /* 0x180fe20000010825 */
[-CC-:B------:R-:W-:Y:S01]  /*bb80*/  FFMA.FTZ R134, R134, R9.reuse, -R37.reuse ;  /* 0x0000000986867223 */ /* 0x180fe20000010825 */
[----:B------:R-:W-:-:S05]  /*bb90*/  FFMA.FTZ R38, R136, R9, -R37 ;  /* 0x0000000988267223 */ /* 0x000fca0000010825 */
[----:B------:R-:W3:Y:S01]  /*bba0*/  MUFU.EX2 R124, R124 ;  /* 0x0000007c007c7308 */ /* 0x000ee20000000800 */
[-CC-:B------:R-:W-:Y:S01]  /*bbb0*/  FFMA.FTZ R40, R138, R9.reuse, -R37.reuse ;  /* 0x000000098a287223 */ /* 0x180fe20000010825 */
[----:B-----5:R-:W-:Y:S01]  /*bbc0*/  FADD.FTZ R13, R41, R26 ;  /* 0x0000001a290d7221 */ /* 0x020fe20000010000 */
[----:B------:R-:W-:Y:S01]  /*bbd0*/  FFMA.FTZ R37, R140, R9, -R37 ;  /* 0x000000098c257223 */ /* 0x000fe20000010825 */
[----:B------:R-:W-:-:S04]  /*bbe0*/  F2FP.BF16.F32.PACK_AB R140, R27, R8 ;  /* 0x000000081b8c723e */ /* 0x000fc800000010ff */
[----:B------:R-:W5:Y:S01]  /*bbf0*/  MUFU.EX2 R125, R125 ;  /* 0x0000007d007d7308 */ /* 0x000f620000000800 */
[----:B----4-:R-:W-:Y:S01]  /*bc00*/  FADD.FTZ R8, R54, R11 ;  /* 0x0000000b36087221 */ /* 0x010fe20000010000 */
[----:B------:R-:W-:Y:S01]  /*bc10*/  F2FP.BF16.F32.PACK_AB R136, R31, R10 ;  /* 0x0000000a1f88723e */ /* 0x000fe200000010ff */
[----:B------:R-:W-:-:S05]  /*bc20*/  FFMA.FTZ R62, R100, R9, -R59 ;  /* 0x00000009643e7223 */ /* 0x000fca000001083b */
[----:B------:R-:W4:Y:S01]  /*bc30*/  MUFU.EX2 R45, R45 ;  /* 0x0000002d002d7308 */ /* 0x000f220000000800 */
[----:B--2---:R-:W-:Y:S01]  /*bc40*/  FADD.FTZ R10, R130, R13 ;  /* 0x0000000d820a7221 */ /* 0x004fe20000010000 */
[----:B0-----:R-:W-:-:S06]  /*bc50*/  FADD.FTZ R11, R131, R8 ;  /* 0x00000008830b7221 */ /* 0x001fcc0000010000 */
[----:B------:R-:W-:Y:S01]  /*bc60*/  MUFU.EX2 R58, R58 ;  /* 0x0000003a003a7308 */ /* 0x000fe20000000800 */
[----:B-1----:R-:W-:-:S07]  /*bc70*/  FADD.FTZ R13, R43, R10 ;  /* 0x0000000a2b0d7221 */ /* 0x002fce0000010000 */
[----:B------:R-:W0:Y:S01]  /*bc80*/  MUFU.EX2 R42, R42 ;  /* 0x0000002a002a7308 */ /* 0x000e220000000800 */
[----:B---3--:R-:W-:Y:S01]  /*bc90*/  FADD.FTZ R8, R56, R11 ;  /* 0x0000000b38087221 */ /* 0x008fe20000010000 */
[----:B------:R-:W-:-:S06]  /*bca0*/  FFMA.FTZ R60, R102, R9, -R59 ;  /* 0x00000009663c7223 */ /* 0x000fcc000001083b */
[----:B------:R-:W1:Y:S01]  /*bcb0*/  MUFU.EX2 R127, R127 ;  /* 0x0000007f007f7308 */ /* 0x000e620000000800 */
[----:B------:R-:W-:Y:S01]  /*bcc0*/  FADD.FTZ R10, R124, R13 ;  /* 0x0000000d7c0a7221 */ /* 0x000fe20000010000 */
[----:B------:R-:W-:-:S06]  /*bcd0*/  SHF.R.S32.HI R4, RZ, 0x7, R4 ;  /* 0x00000007ff047819 */ /* 0x000fcc0000011404 */
[----:B------:R-:W2:Y:S01]  /*bce0*/  MUFU.EX2 R47, R132 ;  /* 0x00000084002f7308 */ /* 0x000ea20000000800 */
[----:B-----5:R-:W-:Y:S01]  /*bcf0*/  FADD.FTZ R11, R125, R8 ;  /* 0x000000087d0b7221 */ /* 0x020fe20000010000 */
[----:B----4-:R-:W-:-:S06]  /*bd00*/  FADD.FTZ R13, R45, R10 ;  /* 0x0000000a2d0d7221 */ /* 0x010fcc0000010000 */
[----:B------:R-:W3:Y:S01]  /*bd10*/  MUFU.EX2 R62, R62 ;  /* 0x0000003e003e7308 */ /* 0x000ee20000000800 */
[----:B------:R-:W-:Y:S01]  /*bd20*/  VIMNMX R52, R52, R4, !PT ;  /* 0x0000000434347248 */ /* 0x000fe20007fe0100 */
[----:B0-----:R-:W-:-:S06]  /*bd30*/  FADD.FTZ R8, R42, R13 ;  /* 0x0000000d2a087221 */ /* 0x001fcc0000010000 */
[----:B------:R-:W-:Y:S08]  /*bd40*/  MUFU.EX2 R121, R121 ;  /* 0x0000007900797308 */ /* 0x000ff00000000800 */
[----:B------:R0:W4:Y:S01]  /*bd50*/  MUFU.EX2 R120, R134 ;  /* 0x0000008600787308 */ /* 0x0001220000000800 */
[----:B------:R-:W-:Y:S01]  /*bd60*/  FFMA.FTZ R59, R104, R9, -R59 ;  /* 0x00000009683b7223 */ /* 0x000fe2000001083b */
[----:B------:R-:W-:Y:S01]  /*bd70*/  VIADD R12, R88, 0xfffffffe ;  /* 0xfffffffe580c7836 */ /* 0x000fe20000000000 */
[----:B------:R1:W-:Y:S05]  /*bd80*/  STL [R1+0x24], R52 ;  /* 0x0000243401007387 */ /* 0x0003ea0000100800 */
[----:B------:R-:W-:Y:S01]  /*bd90*/  MUFU.EX2 R60, R60 ;  /* 0x0000003c003c7308 */ /* 0x000fe20000000800 */
[----:B0-----:R-:W-:Y:S01]  /*bda0*/  F2FP.BF16.F32.PACK_AB R134, R39, R0 ;  /* 0x000000002786723e */ /* 0x001fe200000010ff */
[----:B------:R-:W-:-:S06]  /*bdb0*/  FADD.FTZ R0, R58, R11 ;  /* 0x0000000b3a007221 */ /* 0x000fcc0000010000 */
[----:B------:R-:W0:Y:S01]  /*bdc0*/  MUFU.EX2 R3, R38 ;  /* 0x0000002600037308 */ /* 0x000e220000000800 */
[----:B-1----:R-:W-:Y:S01]  /*bdd0*/  FADD.FTZ R11, R127, R0 ;  /* 0x000000007f0b7221 */ /* 0x002fe20000010000 */
[----:B--2---:R-:W-:-:S06]  /*bde0*/  FADD.FTZ R13, R47, R8 ;  /* 0x000000082f0d7221 */ /* 0x004fcc0000010000 */
[----:B------:R-:W-:Y:S01]  /*bdf0*/  MUFU.EX2 R123, R123 ;  /* 0x0000007b007b7308 */ /* 0x000fe20000000800 */
[----:B---3--:R-:W-:Y:S01]  /*be00*/  FADD.FTZ R0, R62, R11 ;  /* 0x0000000b3e007221 */ /* 0x008fe20000010000 */
[----:B------:R-:W-:-:S06]  /*be10*/  ISETP.GE.AND P1, PT, R12, R52, PT ;  /* 0x000000340c00720c */ /* 0x000fcc0003f26270 */
[----:B------:R-:W1:Y:S01]  /*be20*/  MUFU.EX2 R40, R40 ;  /* 0x0000002800287308 */ /* 0x000e620000000800 */
[----:B----4-:R-:W-:Y:S01]  /*be30*/  FADD.FTZ R10, R120, R13 ;  /* 0x0000000d780a7221 */ /* 0x010fe20000010000 */
[----:B------:R-:W-:-:S06]  /*be40*/  FADD.FTZ R11, R121, R0 ;  /* 0x00000000790b7221 */ /* 0x000fcc0000010000 */
[----:B------:R-:W2:Y:S08]  /*be50*/  MUFU.EX2 R37, R37 ;  /* 0x0000002500257308 */ /* 0x000eb00000000800 */
[----:B------:R-:W3:Y:S01]  /*be60*/  MUFU.EX2 R8, R59 ;  /* 0x0000003b00087308 */ /* 0x000ee20000000800 */
[----:B0-----:R-:W-:Y:S01]  /*be70*/  FADD.FTZ R13, R3, R10 ;  /* 0x0000000a030d7221 */ /* 0x001fe20000010000 */
[----:B------:R-:W-:-:S03]  /*be80*/  FADD.FTZ R0, R60, R11 ;  /* 0x0000000b3c007221 */ /* 0x000fc60000010000 */
[----:B-1----:R-:W-:Y:S01]  /*be90*/  FADD.FTZ R10, R40, R13 ;  /* 0x0000000d280a7221 */ /* 0x002fe20000010000 */
[----:B------:R-:W-:Y:S01]  /*bea0*/  FADD.FTZ R11, R123, R0 ;  /* 0x000000007b0b7221 */ /* 0x000fe20000010000 */
[----:B------:R-:W-:Y:S02]  /*beb0*/  F2FP.BF16.F32.PACK_AB R137, R118, R137 ;  /* 0x000000897689723e */ /* 0x000fe400000010ff */
[----:B------:R-:W-:Y:S02]  /*bec0*/  CS2R R118, SRZ ;  /* 0x0000000000767805 */ /* 0x000fe4000001ff00 */
[----:B------:R-:W-:Y:S02]  /*bed0*/  F2FP.BF16.F32.PACK_AB R139, R128, R139 ;  /* 0x0000008b808b723e */ /* 0x000fe400000010ff */
[----:B------:R-:W-:Y:S02]  /*bee0*/  CS2R R116, SRZ ;  /* 0x0000000000747805 */ /* 0x000fe4000001ff00 */
[----:B------:R-:W-:Y:S01]  /*bef0*/  F2FP.BF16.F32.PACK_AB R120, R3, R120 ;  /* 0x000000780378723e */ /* 0x000fe200000010ff */
[----:B--2---:R-:W-:Y:S01]  /*bf00*/  FADD.FTZ R3, R37, R10 ;  /* 0x0000000a25037221 */ /* 0x004fe20000010000 */
[----:B------:R-:W-:-:S02]  /*bf10*/  F2FP.BF16.F32.PACK_AB R149, R68, R149 ;  /* 0x000000954495723e */ /* 0x000fc400000010ff */
[----:B------:R-:W-:Y:S02]  /*bf20*/  CS2R R114, SRZ ;  /* 0x0000000000727805 */ /* 0x000fe4000001ff00 */
[----:B------:R-:W-:Y:S02]  /*bf30*/  F2FP.BF16.F32.PACK_AB R147, R30, R147 ;  /* 0x000000931e93723e */ /* 0x000fe400000010ff */
[----:B------:R-:W-:Y:S02]  /*bf40*/  CS2R R112, SRZ ;  /* 0x0000000000707805 */ /* 0x000fe4000001ff00 */
[----:B------:R-:W-:Y:S01]  /*bf50*/  F2FP.BF16.F32.PACK_AB R141, R34, R141 ;  /* 0x0000008d228d723e */ /* 0x000fe200000010ff */
[----:B---3--:R-:W-:Y:S01]  /*bf60*/  FADD.FTZ R0, R8, R11 ;  /* 0x0000000b08007221 */ /* 0x008fe20000010000 */
[----:B------:R-:W-:Y:S02]  /*bf70*/  F2FP.BF16.F32.PACK_AB R143, R46, R143 ;  /* 0x0000008f2e8f723e */ /* 0x000fe400000010ff */
[----:B------:R-:W-:-:S02]  /*bf80*/  CS2R R110, SRZ ;  /* 0x00000000006e7805 */ /* 0x000fc4000001ff00 */
[----:B------:R-:W-:Y:S02]  /*bf90*/  F2FP.BF16.F32.PACK_AB R146, R25, R146 ;  /* 0x000000921992723e */ /* 0x000fe400000010ff */
[----:B------:R-:W-:Y:S02]  /*bfa0*/  CS2R R108, SRZ ;  /* 0x00000000006c7805 */ /* 0x000fe4000001ff00 */
[----:B------:R-:W-:Y:S02]  /*bfb0*/  F2FP.BF16.F32.PACK_AB R142, R29, R142 ;  /* 0x0000008e1d8e723e */ /* 0x000fe400000010ff */
[----:B------:R-:W-:Y:S02]  /*bfc0*/  CS2R R106, SRZ ;  /* 0x00000000006a7805 */ /* 0x000fe4000001ff00 */
        /* <DEDUP_REMOVED lines=19> */
[----:B------:R-:W-:-:S02]  /*c100*/  F2FP.BF16.F32.PACK_AB R126, R47, R42 ;  /* 0x0000002a2f7e723e */ /* 0x000fc400000010ff */
[----:B------:R-:W-:Y:S02]  /*c110*/  F2FP.BF16.F32.PACK_AB R127, R62, R127 ;  /* 0x0000007f3e7f723e */ /* 0x000fe400000010ff */
[----:B------:R-:W-:Y:S02]  /*c120*/  F2FP.BF16.F32.PACK_AB R121, R60, R121 ;  /* 0x000000793c79723e */ /* 0x000fe400000010ff */
[----:B------:R-:W-:Y:S02]  /*c130*/  F2FP.BF16.F32.PACK_AB R122, R37, R40 ;  /* 0x00000028257a723e */ /* 0x000fe400000010ff */
[----:B------:R-:W-:Y:S01]  /*c140*/  F2FP.BF16.F32.PACK_AB R123, R8, R123 ;  /* 0x0000007b087b723e */ /* 0x000fe200000010ff */
[----:B------:R-:W-:Y:S06]  /*c150*/  @!P1 BRA `(.L_x_2771) ;  /* 0x0000003000549947 */ /* 0x000fec0003800000 */
[----:B------:R-:W-:Y:S02]  /*c160*/  IMAD.MOV.U32 R10, RZ, RZ, R24 ;  /* 0x000000ffff0a7224 */ /* 0x000fe400078e0018 */
[----:B------:R-:W-:Y:S02]  /*c170*/  IMAD.MOV.U32 R11, RZ, RZ, R5 ;  /* 0x000000ffff0b7224 */ /* 0x000fe400078e0005 */
[----:B------:R-:W-:Y:S02]  /*c180*/  IMAD.MOV.U32 R4, RZ, RZ, R155 ;  /* 0x000000ffff047224 */ /* 0x000fe400078e009b */
[----:B------:R-:W-:Y:S02]  /*c190*/  IMAD.MOV.U32 R13, RZ, RZ, R22 ;  /* 0x000000ffff0d7224 */ /* 0x000fe400078e0016 */
[----:B------:R-:W-:-:S07]  /*c1a0*/  IMAD.MOV.U32 R119, RZ, RZ, RZ ;  /* 0x000000ffff777224 */ /* 0x000fce00078e00ff */
.L_x_2783:
        /* <DEDUP_REMOVED lines=9> */
.L_x_2773:
        /* <DEDUP_REMOVED lines=8> */
.L_x_2774:
[----:B------:R-:W-:Y:S04]  /*c2c0*/  BSSY B0, `(.L_x_2772) ;  /* 0x0000004000007945 */ /* 0x000fe80003800000 */
[----:B-1----:R-:W-:Y:S05]  /*c2d0*/  @P2 BRA `(.L_x_2775) ;  /* 0x0000000000082947 */ /* 0x002fea0003800000 */
[----:B------:R-:W1:Y:S02]  /*c2e0*/  SYNCS.PHASECHK.TRANS64.TRYWAIT P2, [R5+URZ+0x16830], R8 ;  /* 0x01683008050075a7 */ /* 0x000e64000804017f */
[----:B-1----:R-:W-:Y:S05]  /*c2f0*/  @!P2 BRA `(.L_x_2776) ;  /* 0x00000110006ca947 */ /* 0x002fea0003800000 */
.L_x_2775:
[----:B------:R-:W-:Y:S05]  /*c300*/  BSYNC B0 ;  /* 0x0000000000007941 */ /* 0x000fea0003800000 */
.L_x_2772:
        /* <DEDUP_REMOVED lines=48> */
.L_x_2778:
[----:B------:R-:W-:Y:S01]  /*c610*/  SHF.L.U32 R4, R4, 0x1f, RZ ;  /* 0x0000001f04047819 */ /* 0x000fe200000006ff */
[----:B------:R-:W-:-:S04]  /*c620*/  IMAD R5, R13, 0x8, R2 ;  /* 0x000000080d057824 */ /* 0x000fc800078e0202 */
[----:B------:R0:W1:Y:S01]  /*c630*/  SYNCS.PHASECHK.TRANS64.TRYWAIT P1, [R5+URZ+0x16850], R4 ;  /* 0x01685004050075a7 */ /* 0x000062000802017f */
[----:B------:R-:W-:Y:S05]  /*c640*/  @!P0 BRA `(.L_x_2779) ;  /* 0x0000000000048947 */ /* 0x000fea0003800000 */
[----:B------:R-:W-:Y:S01]  /*c650*/  BPT.TRAP 0x1 ;  /* 0x000000040000795c */ /* 0x000fe20000300000 */
.L_x_2779:
[----:B-1----:R-:W-:Y:S05]  /*c660*/  @P1 BRA `(.L_x_2777) ;  /* 0x0000000000081947 */ /* 0x002fea0003800000 */
[----:B------:R-:W1:Y:S02]  /*c670*/  SYNCS.PHASECHK.TRANS64.TRYWAIT P1, [R5+URZ+0x16850], R4 ;  /* 0x01685004050075a7 */ /* 0x000e64000802017f */
[----:B-1----:R-:W-:Y:S05]  /*c680*/  @!P1 BRA `(.L_x_2780) ;  /* 0x0000010c009c9947 */ /* 0x002fea0003800000 */
.L_x_2777:
        /* <DEDUP_REMOVED lines=8> */
[----:B------:R-:W-:Y:S01]  /*c710*/  IMAD.MOV.U32 R5, RZ, RZ, 0x40000040 ;  /* 0x40000040ff057424 */ /* 0x000fe200078e00ff */
[----:B------:R-:W-:-:S04]  /*c720*/  LEA R4, R13, R4, 0xa ;  /* 0x000000040d047211 */ /* 0x000fc800078e50ff */
[C---:B------:R-:W-:Y:S01]  /*c730*/  R2UR UR6, R4.reuse ;  /* 0x00000000040672ca */ /* 0x040fe200000e0000 */
[----:B------:R-:W-:-:S12]  /*c740*/  VIADD R8, R4, 0x80 ;  /* 0x0000008004087836 */ /* 0x000fd80000000000 */
[----:B------:R-:W-:Y:S01]  /*c750*/  HGMMA.64x64x16.F32.BF16 R88, R148, gdesc[UR4].tnspB, R88, gsb0 ;  /* 0x40e0000494587df0 */ /* 0x000fe20008001858 */
[----:B------:R-:W-:Y:S01]  /*c760*/  R2UR UR6, R8 ;  /* 0x00000000080672ca */ /* 0x000fe200000e0000 */
[----:B------:R-:W-:Y:S01]  /*c770*/  VIADD R8, R4, 0x100 ;  /* 0x0000010004087836 */ /* 0x000fe20000000000 */
[----:B------:R-:W-:Y:S01]  /*c780*/  R2UR UR7, R9 ;  /* 0x00000000090772ca */ /* 0x000fe200000e0000 */
[----:B------:R-:W-:Y:S01]  /*c790*/  IMAD.MOV.U32 R9, RZ, RZ, 0x40000040 ;  /* 0x40000040ff097424 */ /* 0x000fe200078e00ff */
[----:B------:R-:W-:Y:S02]  /*c7a0*/  WARPGROUP.DEPBAR.LE gsb0, 0x0 ;  /* 0x00008000000079c5 */ /* 0x000fe40000010000 */
[----:B------:R-:W-:-:S06]  /*c7b0*/  WARPGROUP.ARRIVE ;  /* 0x00000000000079c5 */ /* 0x000fcc0000000000 */
[----:B------:R-:W0:Y:S03]  /*c7c0*/  S2R R150, SR_TID.X ;  /* 0x0000000000967919 */ /* 0x000e260000002100 */
        /* <DEDUP_REMOVED lines=48> */
.L_x_2781:
[----:B------:R-:W2:Y:S01]  /*cad0*/  LDL R9, [R1+0x28] ;  /* 0x0000280001097983 */ /* 0x000ea20000100800 */
[----:B0-----:R-:W0:Y:S03]  /*cae0*/  LDC R4, c[0x0][0x448] ;  /* 0x00011200ff047b82 */ /* 0x001e260000000800 */
[----:B------:R-:W2:Y:S04]  /*caf0*/  LDL R8, [R1+0x44] ;  /* 0x0000440001087983 */ /* 0x000ea80000100800 */
[----:B------:R-:W3:Y:S04]  /*cb00*/  LDL R123, [R1+0x2c] ;  /* 0x00002c00017b7983 */ /* 0x000ee80000100800 */
[----:B------:R-:W3:Y:S04]  /*cb10*/  LDL R122, [R1+0x20] ;  /* 0x00002000017a7983 */ /* 0x000ee80000100800 */
[----:B------:R-:W4:Y:S01]  /*cb20*/  LDL R121, [R1+0x14] ;  /* 0x0000140001797983 */ /* 0x000f220000100800 */
[----:B0-----:R-:W-:-:S13]  /*cb30*/  ISETP.NE.AND P1, PT, R4, 0x1, PT ;  /* 0x000000010400780c */ /* 0x001fda0003f25270 */
[----:B------:R-:W0:Y:S08]  /*cb40*/  @P1 LDC R5, c[0x0][0x44c] ;  /* 0x00011300ff051b82 */ /* 0x000e300000000800 */
        /* <DEDUP_REMOVED lines=9> */
[----:B------:R-:W-:-:S03]  /*cbe0*/  FMUL.FTZ R150, R28, UR5 ;  /* 0x000000051c967c20 */ /* 0x000fc60008410000 */
[----:B------:R-:W5:Y:S01]  /*cbf0*/  MUFU.TANH R148, R148 ;  /* 0x0000009400947308 */ /* 0x000f620000002400 */
[----:B------:R-:W-:Y:S01]  /*cc00*/  FMUL.FTZ R149, R27, UR5 ;  /* 0x000000051b957c20 */ /* 0x000fe20008410000 */
[----:B------:R-:W-:Y:S01]  /*cc10*/  FMUL.FTZ R27, R33, UR5 ;  /* 0x00000005211b7c20 */ /* 0x000fe20008410000 */
[----:B------:R-:W-:Y:S01]  /*cc20*/  FMUL.FTZ R146, R36, UR5 ;  /* 0x0000000524927c20 */ /* 0x000fe20008410000 */
[----:B------:R-:W-:-:S04]  /*cc30*/  FMUL.FTZ R28, R37, UR5 ;  /* 0x00000005251c7c20 */ /* 0x000fc80008410000 */
[----:B------:R-:W5:Y:S01]  /*cc40*/  MUFU.TANH R144, R144 ;  /* 0x0000009000907308 */ /* 0x000f620000002400 */
[----:B------:R-:W-:Y:S01]  /*cc50*/  FMUL.FTZ R136, R48, UR5 ;  /* 0x0000000530887c20 */ /* 0x000fe20008410000 */
[----:B------:R-:W-:Y:S01]  /*cc60*/  FMUL.FTZ R142, R44, UR5 ;  /* 0x000000052c8e7c20 */ /* 0x000fe20008410000 */
[----:B------:R-:W-:-:S05]  /*cc70*/  FMUL.FTZ R44, R45, UR5 ;  /* 0x000000052d2c7c20 */ /* 0x000fca0008410000 */
[----:B------:R-:W5:Y:S01]  /*cc80*/  MUFU.TANH R120, R120 ;  /* 0x0000007800787308 */ /* 0x000f620000002400 */
[----:B------:R-:W-:-:S07]  /*cc90*/  FMUL.FTZ R37, R56, UR5 ;  /* 0x0000000538257c20 */ /* 0x000fce0008410000 */
[----:B------:R-:W5:Y:S01]  /*cca0*/  MUFU.TANH R150, R150 ;  /* 0x0000009600967308 */ /* 0x000f620000002400 */
[----:B------:R-:W-:-:S07]  /*ccb0*/  FMUL.FTZ R25, R42, UR5 ;  /* 0x000000052a197c20 */ /* 0x000fce0008410000 */
[----:B------:R-:W-:Y:S01]  /*ccc0*/  MUFU.TANH R140, R140 ;  /* 0x0000008c008c7308 */ /* 0x000fe20000002400 */
[----:B------:R-:W-:Y:S01]  /*ccd0*/  FMUL.FTZ R42, R49, UR5 ;  /* 0x00000005312a7c20 */ /* 0x000fe20008410000 */
[----:B------:R-:W-:-:S06]  /*cce0*/  FMUL.FTZ R138, R52, UR5 ;  /* 0x00000005348a7c20 */ /* 0x000fcc0008410000 */
[----:B------:R-:W-:Y:S01]  /*ccf0*/  MUFU.TANH R27, R27 ;  /* 0x0000001b001b7308 */ /* 0x000fe20000002400 */
[----:B------:R-:W-:-:S07]  /*cd00*/  FMUL.FTZ R128, R64, UR5 ;  /* 0x0000000540807c20 */ /* 0x000fce0008410000 */
[----:B------:R-:W-:Y:S08]  /*cd10*/  MUFU.TANH R146, R146 ;  /* 0x0000009200927308 */ /* 0x000ff00000002400 */
[----:B------:R-:W-:Y:S01]  /*cd20*/  MUFU.TANH R28, R28 ;  /* 0x0000001c001c7308 */ /* 0x000fe20000002400 */
[----:B------:R-:W-:-:S07]  /*cd30*/  FMUL.FTZ R132, R57, UR5 ;  /* 0x0000000539847c20 */ /* 0x000fce0008410000 */
[----:B------:R-:W-:Y:S01]  /*cd40*/  MUFU.TANH R136, R136 ;  /* 0x0000008800887308 */ /* 0x000fe20000002400 */
[----:B------:R-:W-:Y:S01]  /*cd50*/  FMUL.FTZ R134, R60, UR5 ;  /* 0x000000053c867c20 */ /* 0x000fe20008410000 */
[----:B------:R-:W-:Y:S01]  /*cd60*/  FMUL.FTZ R36, R61, UR5 ;  /* 0x000000053d247c20 */ /* 0x000fe20008410000 */
[----:B------:R-:W-:-:S05]  /*cd70*/  FMUL.FTZ R147, R39, UR5 ;  /* 0x0000000527937c20 */ /* 0x000fca0008410000 */
[----:B------:R-:W-:Y:S01]  /*cd80*/  MUFU.TANH R142, R142 ;  /* 0x0000008e008e7308 */ /* 0x000fe20000002400 */
[----:B------:R-:W-:Y:S01]  /*cd90*/  FMUL.FTZ R39, R54, UR5 ;  /* 0x0000000536277c20 */ /* 0x000fe20008410000 */
[----:B------:R-:W-:-:S06]  /*cda0*/  FMUL.FTZ R124, R72, UR5 ;  /* 0x00000005487c7c20 */ /* 0x000fcc0008410000 */
[----:B------:R-:W-:Y:S01]  /*cdb0*/  MUFU.TANH R44, R44 ;  /* 0x0000002c002c7308 */ /* 0x000fe20000002400 */
[----:B------:R-:W-:-:S07]  /*cdc0*/  FMUL.FTZ R130, R68, UR5 ;  /* 0x0000000544827c20 */ /* 0x000fce0008410000 */
[----:B------:R-:W-:Y:S01]  /*cdd0*/  MUFU.TANH R37, R37 ;  /* 0x0000002500257308 */ /* 0x000fe20000002400 */
[----:B------:R-:W-:Y:S01]  /*cde0*/  FMUL.FTZ R32, R69, UR5 ;  /* 0x0000000545207c20 */ /* 0x000fe20008410000 */
[----:B------:R-:W-:-:S06]  /*cdf0*/  FMUL.FTZ R49, R80, UR5 ;  /* 0x0000000550317c20 */ /* 0x000fcc0008410000 */
[----:B------:R-:W-:Y:S08]  /*ce00*/  MUFU.TANH R42, R42 ;  /* 0x0000002a002a7308 */ /* 0x000ff00000002400 */
[----:B------:R-:W-:Y:S08]  /*ce10*/  MUFU.TANH R138, R138 ;  /* 0x0000008a008a7308 */ /* 0x000ff00000002400 */
[----:B------:R-:W-:Y:S01]  /*ce20*/  MUFU.TANH R40, R40 ;  /* 0x0000002800287308 */ /* 0x000fe20000002400 */
[----:B------:R-:W-:-:S07]  /*ce30*/  FMUL.FTZ R143, R47, UR5 ;  /* 0x000000052f8f7c20 */ /* 0x000fce0008410000 */
[----:B------:R-:W-:Y:S01]  /*ce40*/  MUFU.TANH R128, R128 ;  /* 0x0000008000807308 */ /* 0x000fe20000002400 */
[----:B------:R-:W-:Y:S01]  /*ce50*/  FMUL.FTZ R45, R73, UR5 ;  /* 0x00000005492d7c20 */ /* 0x000fe20008410000 */
[----:B------:R-:W-:Y:S01]  /*ce60*/  FMUL.FTZ R126, R76, UR5 ;  /* 0x000000054c7e7c20 */ /* 0x000fe20008410000 */
[----:B------:R-:W-:-:S05]  /*ce70*/  FMUL.FTZ R47, R77, UR5 ;  /* 0x000000054d2f7c20 */ /* 0x000fca0008410000 */
[----:B------:R-:W-:Y:S08]  /*ce80*/  MUFU.TANH R132, R132 ;  /* 0x0000008400847308 */ /* 0x000ff00000002400 */
[----:B------:R-:W-:Y:S08]  /*ce90*/  MUFU.TANH R134, R134 ;  /* 0x0000008600867308 */ /* 0x000ff00000002400 */
[----:B------:R-:W-:Y:S08]  /*cea0*/  MUFU.TANH R36, R36 ;  /* 0x0000002400247308 */ /* 0x000ff00000002400 */
[----:B------:R-:W-:Y:S08]  /*ceb0*/  MUFU.TANH R124, R124 ;  /* 0x0000007c007c7308 */ /* 0x000ff00000002400 */
[----:B------:R-:W-:Y:S08]  /*cec0*/  MUFU.TANH R130, R130 ;  /* 0x0000008200827308 */ /* 0x000ff00000002400 */
[----:B------:R-:W-:Y:S08]  /*ced0*/  MUFU.TANH R32, R32 ;  /* 0x0000002000207308 */ /* 0x000ff00000002400 */
[----:B------:R-:W-:Y:S01]  /*cee0*/  MUFU.TANH R49, R49 ;  /* 0x0000003100317308 */ /* 0x000fe20000002400 */
[----:B--2---:R-:W-:-:S04]  /*cef0*/  IMAD.IADD R8, R8, 0x1, R9 ;  /* 0x0000000108087824 */ /* 0x004fc800078e0209 */
[----:B0-----:R-:W-:-:S05]  /*cf00*/  @P1 IMAD.HI.U32 R5, R8, R5, RZ ;  /* 0x0000000508051227 */ /* 0x001fca00078e00ff */
[----:B-1----:R-:W-:-:S05]  /*cf10*/  @P1 SHF.R.U32.HI R8, RZ, R4, R5 ;  /* 0x00000004ff081219 */ /* 0x002fca0000011605 */
[----:B------:R-:W0:Y:S04]  /*cf20*/  SHFL.IDX PT, R55, R8, RZ, 0x1c1f ;  /* 0x001c1fff08377589 */ /* 0x000e2800000e0000 */
[----:B------:R1:W2:Y:S02]  /*cf30*/  SHFL.IDX PT, R53, R8, 0x1, 0x1c1f ;  /* 0x003c1f0008357f89 */ /* 0x0002a400000e0000 */
[----:B-1----:R-:W-:-:S04]  /*cf40*/  IMAD.MOV.U32 R8, RZ, RZ, -0x80 ;  /* 0xffffff80ff087424 */ /* 0x002fc800078e00ff */
[----:B------:R-:W-:Y:S02]  /*cf50*/  IMAD R46, R12, R8, 0x1 ;  /* 0x000000010c2e7424 */ /* 0x000fe400078e0208 */
[----:B------:R-:W-:Y:S01]  /*cf60*/  FMUL.FTZ R4, R26, UR5 ;  /* 0x000000051a047c20 */ /* 0x000fe20008410000 */
[----:B------:R-:W-:Y:S02]  /*cf70*/  FMUL.FTZ R26, R29, UR5 ;  /* 0x000000051d1a7c20 */ /* 0x000fe40008410000 */
[----:B---3--:R-:W-:-:S05]  /*cf80*/  IADD3 R46, R122, R46, -R123 ;  /* 0x0000002e7a2e7210 */ /* 0x008fca0007ffe87b */
[----:B----4-:R-:W-:Y:S01]  /*cf90*/  IMAD.IADD R46, R46, 0x1, -R121 ;  /* 0x000000012e2e7824 */ /* 0x010fe200078e0a79 */
[----:B------:R-:W1:Y:S01]  /*cfa0*/  MUFU.TANH R26, R26 ;  /* 0x0000001a001a7308 */ /* 0x000e620000002400 */
[----:B------:R-:W-:-:S03]  /*cfb0*/  FMUL.FTZ R5, R30, UR5 ;  /* 0x000000051e057c20 */ /* 0x000fc60008410000 */
[----:B0-----:R-:W-:Y:S01]  /*cfc0*/  IADD3 R55, R46, R55, RZ ;  /* 0x000000372e377210 */ /* 0x001fe20007ffe0ff */
[----:B------:R-:W-:-:S03]  /*cfd0*/  FMUL.FTZ R30, R41, UR5 ;  /* 0x00000005291e7c20 */ /* 0x000fc60008410000 */
[----:B------:R-:W-:-:S03]  /*cfe0*/  ISETP.GT.AND P2, PT, R55, RZ, PT ;  /* 0x000000ff3700720c */ /* 0x000fc60003f44270 */
[----:B------:R-:W0:Y:S01]  /*cff0*/  MUFU.TANH R30, R30 ;  /* 0x0000001e001e7308 */ /* 0x000e220000002400 */
[----:B-----5:R-:W-:Y:S02]  /*d000*/  FSEL R148, R148, -INF , P2 ;  /* 0xff80000094947808 */ /* 0x020fe40001000000 */
[C---:B------:R-:W-:Y:S02]  /*d010*/  ISETP.GT.AND P2, PT, R55.reuse, 0x10, PT ;  /* 0x000000103700780c */ /* 0x040fe40003f44270 */
[C---:B------:R-:W-:Y:S02]  /*d020*/  ISETP.GT.AND P3, PT, R55.reuse, 0x1, PT ;  /* 0x000000013700780c */ /* 0x040fe40003f64270 */
[C---:B------:R-:W-:Y:S02]  /*d030*/  ISETP.GT.AND P4, PT, R55.reuse, 0x8, PT ;  /* 0x000000083700780c */ /* 0x040fe40003f84270 */
[----:B------:R-:W-:Y:S02]  /*d040*/  ISETP.GT.AND P1, PT, R55, 0x9, PT ;  /* 0x000000093700780c */ /* 0x000fe40003f24270 */
[----:B------:R-:W-:-:S02]  /*d050*/  FSEL R144, R144, -INF , P2 ;  /* 0xff80000090907808 */ /* 0x000fc40001000000 */
[----:B------:R-:W-:Y:S01]  /*d060*/  ISETP.GT.AND P2, PT, R55, 0x20, PT ;  /* 0x000000203700780c */ /* 0x000fe20003f44270 */
[----:B------:R-:W-:Y:S01]  /*d070*/  FMUL.FTZ R9, R34, UR5 ;  /* 0x0000000522097c20 */ /* 0x000fe20008410000 */
[----:B------:R-:W-:Y:S02]  /*d080*/  FSEL R54, R120, -INF , P3 ;  /* 0xff80000078367808 */ /* 0x000fe40001800000 */
[----:B------:R-:W-:Y:S02]  /*d090*/  FSEL R150, R150, -INF , P4 ;  /* 0xff80000096967808 */ /* 0x000fe40002000000 */
[----:B-1----:R-:W-:Y:S01]  /*d0a0*/  FSEL R52, R26, -INF , P1 ;  /* 0xff8000001a347808 */ /* 0x002fe20000800000 */
[----:B------:R-:W-:Y:S01]  /*d0b0*/  FMUL.FTZ R34, R65, UR5 ;  /* 0x0000000541227c20 */ /* 0x000fe20008410000 */
[C---:B------:R-:W-:Y:S02]  /*d0c0*/  ISETP.GT.AND P3, PT, R55.reuse, 0x11, PT ;  /* 0x000000113700780c */ /* 0x040fe40003f64270 */
[----:B------:R-:W-:-:S02]  /*d0d0*/  ISETP.GT.AND P4, PT, R55, 0x18, PT ;  /* 0x000000183700780c */ /* 0x000fc40003f84270 */
[C---:B------:R-:W-:Y:S02]  /*d0e0*/  ISETP.GT.AND P1, PT, R55.reuse, 0x19, PT ;  /* 0x000000193700780c */ /* 0x040fe40003f24270 */
[----:B------:R-:W-:Y:S01]  /*d0f0*/  FSEL R140, R140, -INF , P2 ;  /* 0xff8000008c8c7808 */ /* 0x000fe20001000000 */
[----:B------:R-:W-:Y:S01]  /*d100*/  FMUL.FTZ R41, R50, UR5 ;  /* 0x0000000532297c20 */ /* 0x000fe20008410000 */
[----:B------:R-:W-:Y:S02]  /*d110*/  ISETP.GT.AND P2, PT, R55, 0x30, PT ;  /* 0x000000303700780c */ /* 0x000fe40003f44270 */
[----:B------:R-:W-:Y:S02]  /*d120*/  FSEL R50, R27, -INF , P3 ;  /* 0xff8000001b327808 */ /* 0x000fe40001800000 */
[----:B------:R-:W-:Y:S02]  /*d130*/  FSEL R146, R146, -INF , P4 ;  /* 0xff80000092927808 */ /* 0x000fe40002000000 */
[----:B------:R-:W-:-:S02]  /*d140*/  FSEL R48, R28, -INF , P1 ;  /* 0xff8000001c307808 */ /* 0x000fc40000800000 */
[C---:B------:R-:W-:Y:S02]  /*d150*/  ISETP.GT.AND P3, PT, R55.reuse, 0x21, PT ;  /* 0x000000213700780c */ /* 0x040fe40003f64270 */
[C---:B------:R-:W-:Y:S02]  /*d160*/  ISETP.GT.AND P4, PT, R55.reuse, 0x28, PT ;  /* 0x000000283700780c */ /* 0x040fe40003f84270 */
[C---:B------:R-:W-:Y:S01]  /*d170*/  ISETP.GT.AND P1, PT, R55.reuse, 0x29, PT ;  /* 0x000000293700780c */ /* 0x040fe20003f24270 */
[----:B------:R-:W1:Y:S01]  /*d180*/  MUFU.TANH R34, R34 ;  /* 0x0000002200227308 */ /* 0x000e620000002400 */
[----:B------:R-:W-:Y:S01]  /*d190*/  FSEL R136, R136, -INF , P2 ;  /* 0xff80000088887808 */ /* 0x000fe20001000000 */
[----:B--2---:R-:W-:Y:S01]  /*d1a0*/  IMAD.IADD R53, R46, 0x1, R53 ;  /* 0x000000012e357824 */ /* 0x004fe200078e0235 */
[----:B------:R-:W-:Y:S02]  /*d1b0*/  ISETP.GT.AND P2, PT, R55, 0x40, PT ;  /* 0x000000403700780c */ /* 0x000fe40003f44270 */
[----:B0-----:R-:W-:-:S02]  /*d1c0*/  FSEL R46, R30, -INF , P3 ;  /* 0xff8000001e2e7808 */ /* 0x001fc40001800000 */
[----:B------:R-:W-:Y:S02]  /*d1d0*/  FSEL R142, R142, -INF , P4 ;  /* 0xff8000008e8e7808 */ /* 0x000fe40002000000 */
[----:B------:R-:W-:Y:S02]  /*d1e0*/  FSEL R44, R44, -INF , P1 ;  /* 0xff8000002c2c7808 */ /* 0x000fe40000800000 */
[C---:B------:R-:W-:Y:S02]  /*d1f0*/  ISETP.GT.AND P3, PT, R55.reuse, 0x31, PT ;  /* 0x000000313700780c */ /* 0x040fe40003f64270 */
[C---:B------:R-:W-:Y:S02]  /*d200*/  ISETP.GT.AND P4, PT, R55.reuse, 0x38, PT ;  /* 0x000000383700780c */ /* 0x040fe40003f84270 */
[----:B------:R-:W-:Y:S01]  /*d210*/  ISETP.GT.AND P1, PT, R55, 0x39, PT ;  /* 0x000000393700780c */ /* 0x000fe20003f24270 */
[----:B------:R-:W0:Y:S01]  /*d220*/  MUFU.TANH R45, R45 ;  /* 0x0000002d002d7308 */ /* 0x000e220000002400 */
[----:B------:R-:W-:-:S02]  /*d230*/  FSEL R37, R37, -INF , P2 ;  /* 0xff80000025257808 */ /* 0x000fc40001000000 */
[----:B------:R-:W-:Y:S02]  /*d240*/  ISETP.GT.AND P2, PT, R55, 0x50, PT ;  /* 0x000000503700780c */ /* 0x000fe40003f44270 */
[----:B------:R-:W-:-:S03]  /*d250*/  FSEL R42, R42, -INF , P3 ;  /* 0xff8000002a2a7808 */ /* 0x000fc60001800000 */
[----:B------:R-:W2:Y:S01]  /*d260*/  MUFU.TANH R126, R126 ;  /* 0x0000007e007e7308 */ /* 0x000ea20000002400 */
[----:B------:R-:W-:Y:S02]  /*d270*/  FSEL R138, R138, -INF , P4 ;  /* 0xff8000008a8a7808 */ /* 0x000fe40002000000 */
[----:B------:R-:W-:Y:S02]  /*d280*/  FSEL R40, R40, -INF , P1 ;  /* 0xff80000028287808 */ /* 0x000fe40000800000 */
[----:B------:R-:W-:-:S03]  /*d290*/  ISETP.GT.AND P3, PT, R55, 0x41, PT ;  /* 0x000000413700780c */ /* 0x000fc60003f64270 */
[----:B------:R-:W3:Y:S01]  /*d2a0*/  MUFU.TANH R47, R47 ;  /* 0x0000002f002f7308 */ /* 0x000ee20000002400 */
[C---:B------:R-:W-:Y:S02]  /*d2b0*/  ISETP.GT.AND P4, PT, R55.reuse, 0x48, PT ;  /* 0x000000483700780c */ /* 0x040fe40003f84270 */
[----:B------:R-:W-:Y:S02]  /*d2c0*/  ISETP.GT.AND P1, PT, R55, 0x49, PT ;  /* 0x000000493700780c */ /* 0x000fe40003f24270 */
[----:B------:R-:W-:-:S03]  /*d2d0*/  FSEL R128, R128, -INF , P2 ;  /* 0xff80000080807808 */ /* 0x000fc60001000000 */
[----:B------:R-:W4:Y:S01]  /*d2e0*/  MUFU.TANH R4, R4 ;  /* 0x0000000400047308 */ /* 0x000f220000002400 */
[C---:B------:R-:W-:Y:S02]  /*d2f0*/  ISETP.GT.AND P2, PT, R55.reuse, 0x60, PT ;  /* 0x000000603700780c */ /* 0x040fe40003f44270 */
[----:B------:R-:W-:Y:S02]  /*d300*/  FSEL R132, R132, -INF , P3 ;  /* 0xff80000084847808 */ /* 0x000fe40001800000 */
[----:B------:R-:W-:Y:S02]  /*d310*/  FSEL R134, R134, -INF , P4 ;  /* 0xff80000086867808 */ /* 0x000fe40002000000 */
[----:B------:R-:W-:Y:S02]  /*d320*/  FSEL R36, R36, -INF , P1 ;  /* 0xff80000024247808 */ /* 0x000fe40000800000 */
[C---:B------:R-:W-:Y:S02]  /*d330*/  ISETP.GT.AND P3, PT, R55.reuse, 0x51, PT ;  /* 0x000000513700780c */ /* 0x040fe40003f64270 */
[----:B------:R-:W-:-:S02]  /*d340*/  ISETP.GT.AND P4, PT, R55, 0x58, PT ;  /* 0x000000583700780c */ /* 0x000fc40003f84270 */
[C---:B------:R-:W-:Y:S02]  /*d350*/  ISETP.GT.AND P1, PT, R55.reuse, 0x59, PT ;  /* 0x000000593700780c */ /* 0x040fe40003f24270 */
[----:B------:R-:W-:Y:S02]  /*d360*/  FSEL R124, R124, -INF , P2 ;  /* 0xff8000007c7c7808 */ /* 0x000fe40001000000 */
[----:B------:R-:W-:Y:S02]  /*d370*/  ISETP.GT.AND P2, PT, R55, 0x70, PT ;  /* 0x000000703700780c */ /* 0x000fe40003f44270 */
[----:B-1----:R-:W-:Y:S02]  /*d380*/  FSEL R34, R34, -INF , P3 ;  /* 0xff80000022227808 */ /* 0x002fe40001800000 */
[----:B------:R-:W-:Y:S02]  /*d390*/  FSEL R130, R130, -INF , P4 ;  /* 0xff80000082827808 */ /* 0x000fe40002000000 */
[----:B------:R-:W-:-:S02]  /*d3a0*/  FSEL R32, R32, -INF , P1 ;  /* 0xff80000020207808 */ /* 0x000fc40000800000 */
[C---:B------:R-:W-:Y:S02]  /*d3b0*/  ISETP.GT.AND P3, PT, R55.reuse, 0x61, PT ;  /* 0x000000613700780c */ /* 0x040fe40003f64270 */
[C---:B------:R-:W-:Y:S02]  /*d3c0*/  ISETP.GT.AND P4, PT, R55.reuse, 0x68, PT ;  /* 0x000000683700780c */ /* 0x040fe40003f84270 */
[----:B------:R-:W-:Y:S02]  /*d3d0*/  ISETP.GT.AND P1, PT, R55, 0x69, PT ;  /* 0x000000693700780c */ /* 0x000fe40003f24270 */
[----:B------:R-:W-:Y:S02]  /*d3e0*/  FSEL R120, R49, -INF , P2 ;  /* 0xff80000031787808 */ /* 0x000fe40001000000 */
[----:B------:R-:W-:Y:S02]  /*d3f0*/  ISETP.GT.AND P2, PT, R53, RZ, PT ;  /* 0x000000ff3500720c */ /* 0x000fe40003f44270 */
[----:B0-----:R-:W-:-:S02]  /*d400*/  FSEL R30, R45, -INF , P3 ;  /* 0xff8000002d1e7808 */ /* 0x001fc40001800000 */
[----:B--2---:R-:W-:Y:S02]  /*d410*/  FSEL R126, R126, -INF , P4 ;  /* 0xff8000007e7e7808 */ /* 0x004fe40002000000 */
[----:B---3--:R-:W-:Y:S02]  /*d420*/  FSEL R28, R47, -INF , P1 ;  /* 0xff8000002f1c7808 */ /* 0x008fe40000800000 */
[C---:B------:R-:W-:Y:S02]  /*d430*/  ISETP.GT.AND P3, PT, R55.reuse, 0x71, PT ;  /* 0x000000713700780c */ /* 0x040fe40003f64270 */
[C---:B------:R-:W-:Y:S02]  /*d440*/  ISETP.GT.AND P4, PT, R55.reuse, 0x78, PT ;  /* 0x000000783700780c */ /* 0x040fe40003f84270 */
[----:B------:R-:W-:Y:S02]  /*d450*/  ISETP.GT.AND P1, PT, R55, 0x79, PT ;  /* 0x000000793700780c */ /* 0x000fe40003f24270 */
[----:B----4-:R-:W-:-:S02]  /*d460*/  FSEL R55, R4, -INF , P2 ;  /* 0xff80000004377808 */ /* 0x010fc40001000000 */
[----:B------:R-:W-:-:S04]  /*d470*/  FMNMX.FTZ R4, R148, R11, !PT ;  /* 0x0000000b94047209 */ /* 0x000fc80007810000 */
        /* <DEDUP_REMOVED lines=20> */
[----:B------:R-:W-:Y:S01]  /*d5c0*/  FMNMX.FTZ R4, R34, R4, !PT ;  /* 0x0000000422047209 */ /* 0x000fe20007810000 */
[----:B------:R-:W-:-:S03]  /*d5d0*/  FMUL.FTZ R81, R81, UR5 ;  /* 0x0000000551517c20 */ /* 0x000fc60008410000 */
[----:B------:R-:W-:Y:S01]  /*d5e0*/  FMNMX.FTZ R4, R130, R4, !PT ;  /* 0x0000000482047209 */ /* 0x000fe20007810000 */
[----:B------:R-:W-:-:S03]  /*d5f0*/  FMUL.FTZ R122, R84, UR5 ;  /* 0x00000005547a7c20 */ /* 0x000fc60008410000 */
[----:B------:R-:W-:Y:S01]  /*d600*/  FMNMX.FTZ R4, R32, R4, !PT ;  /* 0x0000000420047209 */ /* 0x000fe20007810000 */
[----:B------:R-:W0:Y:S01]  /*d610*/  MUFU.TANH R8, R81 ;  /* 0x0000005100087308 */ /* 0x000e220000002400 */
[----:B------:R-:W-:Y:S01]  /*d620*/  FMUL.FTZ R137, R51, UR5 ;  /* 0x0000000533897c20 */ /* 0x000fe20008410000 */
[----:B------:R-:W-:Y:S01]  /*d630*/  FMUL.FTZ R51, R85, UR5 ;  /* 0x0000000555337c20 */ /* 0x000fe20008410000 */
[----:B------:R-:W-:-:S04]  /*d640*/  FMNMX.FTZ R4, R124, R4, !PT ;  /* 0x000000047c047209 */ /* 0x000fc80007810000 */
[----:B------:R-:W-:Y:S01]  /*d650*/  FMNMX.FTZ R4, R30, R4, !PT ;  /* 0x000000041e047209 */ /* 0x000fe20007810000 */
[----:B------:R-:W1:Y:S03]  /*d660*/  MUFU.TANH R122, R122 ;  /* 0x0000007a007a7308 */ /* 0x000e660000002400 */
[----:B------:R-:W-:-:S05]  /*d670*/  FMNMX.FTZ R4, R126, R4, !PT ;  /* 0x000000047e047209 */ /* 0x000fca0007810000 */
[----:B------:R-:W2:Y:S01]  /*d680*/  MUFU.TANH R51, R51 ;  /* 0x0000003300337308 */ /* 0x000ea20000002400 */
[----:B------:R-:W-:Y:S02]  /*d690*/  FMNMX.FTZ R4, R28, R4, !PT ;  /* 0x000000041c047209 */ /* 0x000fe40007810000 */
[----:B0-----:R-:W-:Y:S02]  /*d6a0*/  FSEL R26, R8, -INF , P3 ;  /* 0xff800000081a7808 */ /* 0x001fe40001800000 */
[----:B------:R-:W-:-:S03]  /*d6b0*/  FMNMX.FTZ R4, R120, R4, !PT ;  /* 0x0000000478047209 */ /* 0x000fc60007810000 */
[----:B------:R-:W0:Y:S01]  /*d6c0*/  MUFU.TANH R5, R5 ;  /* 0x0000000500057308 */ /* 0x000e220000002400 */
[----:B-1----:R-:W-:Y:S02]  /*d6d0*/  FSEL R122, R122, -INF , P4 ;  /* 0xff8000007a7a7808 */ /* 0x002fe40002000000 */
[----:B------:R-:W-:-:S04]  /*d6e0*/  FMNMX.FTZ R4, R26, R4, !PT ;  /* 0x000000041a047209 */ /* 0x000fc80007810000 */
[----:B------:R-:W-:Y:S02]  /*d6f0*/  FMNMX.FTZ R4, R122, R4, !PT ;  /* 0x000000047a047209 */ /* 0x000fe40007810000 */
[----:B--2---:R-:W-:Y:S02]  /*d700*/  FSEL R8, R51, -INF , P1 ;  /* 0xff80000033087808 */ /* 0x004fe40000800000 */
[----:B------:R-:W-:Y:S02]  /*d710*/  ISETP.GT.AND P4, PT, R53, 0x8, PT ;  /* 0x000000083500780c */ /* 0x000fe40003f84270 */
[----:B------:R-:W-:Y:S02]  /*d720*/  FMNMX.FTZ R4, R8, R4, !PT ;  /* 0x0000000408047209 */ /* 0x000fe40007810000 */
[----:B0-----:R-:W-:-:S03]  /*d730*/  FSEL R51, R5, -INF , P4 ;  /* 0xff80000005337808 */ /* 0x001fc60002000000 */
[----:B------:R-:W0:Y:S01]  /*d740*/  SHFL.BFLY PT, R5, R4, 0x2, 0x1f ;  /* 0x0c401f0004057f89 */ /* 0x000e2200000e0000 */
[----:B------:R-:W1:Y:S01]  /*d750*/  MUFU.TANH R9, R9 ;  /* 0x0000000900097308 */ /* 0x000e620000002400 */
[----:B------:R-:W-:Y:S02]  /*d760*/  ISETP.GT.AND P2, PT, R53, 0x10, PT ;  /* 0x000000103500780c */ /* 0x000fe40003f44270 */
[----:B0-----:R-:W-:-:S05]  /*d770*/  FMNMX.FTZ R5, R4, R5, !PT ;  /* 0x0000000504057209 */ /* 0x001fca0007810000 */
[----:B------:R-:W0:Y:S01]  /*d780*/  SHFL.BFLY PT, R4, R5, 0x1, 0x1f ;  /* 0x0c201f0005047f89 */ /* 0x000e2200000e0000 */
[----:B-1----:R-:W-:Y:S02]  /*d790*/  FSEL R49, R9, -INF , P2 ;  /* 0xff80000009317808 */ /* 0x002fe40001000000 */
[----:B------:R-:W1:Y:S01]  /*d7a0*/  LDC R9, c[0x0][0x988] ;  /* 0x00026200ff097b82 */ /* 0x000e620000000800 */
[----:B------:R-:W2:Y:S01]  /*d7b0*/  MUFU.TANH R149, R149 ;  /* 0x0000009500957308 */ /* 0x000ea20000002400 */
[----:B------:R-:W-:Y:S01]  /*d7c0*/  FMUL.FTZ R151, R31, UR5 ;  /* 0x000000051f977c20 */ /* 0x000fe20008410000 */
[----:B0-----:R-:W-:-:S04]  /*d7d0*/  FMNMX.FTZ R5, R5, R4, !PT ;  /* 0x0000000405057209 */ /* 0x001fc80007810000 */
[----:B------:R-:W-:-:S04]  /*d7e0*/  FSETP.NEU.FTZ.AND P6, PT, R5, -INF , PT ;  /* 0xff8000000500780b */ /* 0x000fc80003fdd000 */
[C---:B------:R-:W-:Y:S01]  /*d7f0*/  FSEL R4, R5.reuse, RZ, P6 ;  /* 0x000000ff05047208 */ /* 0x040fe20003000000 */
[----:B------:R-:W0:Y:S04]  /*d800*/  MUFU.TANH R151, R151 ;  /* 0x0000009700977308 */ /* 0x000e280000002400 */
[----:B------:R-:W-:Y:S01]  /*d810*/  FADD.FTZ R4, -R4, R11 ;  /* 0x0000000b04047221 */ /* 0x000fe20000010100 */
[----:B-1----:R-:W-:Y:S01]  /*d820*/  FMUL.FTZ R11, R5, R9 ;  /* 0x00000009050b7220 */ /* 0x002fe20000410000 */
[----:B------:R-:W-:Y:S01]  /*d830*/  FMUL.FTZ R145, R35, UR5 ;  /* 0x0000000523917c20 */ /* 0x000fe20008410000 */
[----:B------:R-:W-:-:S03]  /*d840*/  ISETP.GT.AND P3, PT, R53, 0x1, PT ;  /* 0x000000013500780c */ /* 0x000fc60003f64270 */
[----:B------:R-:W-:Y:S01]  /*d850*/  FSEL R11, R11, RZ, P6 ;  /* 0x000000ff0b0b7208 */ /* 0x000fe20003000000 */
[----:B------:R-:W-:Y:S01]  /*d860*/  FMUL.FTZ R24, R38, UR5 ;  /* 0x0000000526187c20 */ /* 0x000fe20008410000 */
[----:B------:R-:W1:Y:S01]  /*d870*/  MUFU.TANH R145, R145 ;  /* 0x0000009100917308 */ /* 0x000e620000002400 */
[----:B--2---:R-:W-:Y:S02]  /*d880*/  FSEL R149, R149, -INF , P3 ;  /* 0xff80000095957808 */ /* 0x004fe40001800000 */
[-CC-:B------:R-:W-:Y:S01]  /*d890*/  FFMA.FTZ R148, R148, R9.reuse, -R11.reuse ;  /* 0x0000000994947223 */ /* 0x180fe2000001080b */
        /* <DEDUP_REMOVED lines=30> */
[----:B------:R-:W-:Y:S01]  /*da80*/  FFMA.FTZ R11, R8, R9, -R11 ;  /* 0x00000009080b7223 */ /* 0x000fe2000001080b */
[----:B------:R-:W-:Y:S01]  /*da90*/  FMNMX.FTZ R8, R55, R10, !PT ;  /* 0x0000000a37087209 */ /* 0x000fe20007810000 */
[----:B------:R-:W2:Y:S01]  /*daa0*/  MUFU.TANH R24, R24 ;  /* 0x0000001800187308 */ /* 0x000ea20000002400 */
[----:B------:R-:W-:-:S02]  /*dab0*/  ISETP.GT.AND P1, PT, R53, 0x9, PT ;  /* 0x000000093500780c */ /* 0x000fc40003f24270 */
[----:B------:R-:W-:Y:S02]  /*dac0*/  FMNMX.FTZ R8, R149, R8, !PT ;  /* 0x0000000895087209 */ /* 0x000fe40007810000 */
[----:B0-----:R-:W-:Y:S02]  /*dad0*/  FSEL R151, R151, -INF , P1 ;  /* 0xff80000097977808 */ /* 0x001fe40000800000 */
[----:B------:R-:W-:Y:S01]  /*dae0*/  FMNMX.FTZ R8, R51, R8, !PT ;  /* 0x0000000833087209 */ /* 0x000fe20007810000 */
[----:B------:R-:W0:Y:S01]  /*daf0*/  MUFU.TANH R147, R147 ;  /* 0x0000009300937308 */ /* 0x000e220000002400 */
[----:B------:R-:W-:Y:S02]  /*db00*/  ISETP.GT.AND P3, PT, R53, 0x11, PT ;  /* 0x000000113500780c */ /* 0x000fe40003f64270 */
[----:B------:R-:W-:-:S05]  /*db10*/  FMNMX.FTZ R8, R151, R8, !PT ;  /* 0x0000000897087209 */ /* 0x000fca0007810000 */
[----:B------:R-:W3:Y:S01]  /*db20*/  MUFU.TANH R25, R25 ;  /* 0x0000001900197308 */ /* 0x000ee20000002400 */
[----:B------:R-:W-:Y:S02]  /*db30*/  ISETP.GT.AND P4, PT, R53, 0x18, PT ;  /* 0x000000183500780c */ /* 0x000fe40003f84270 */
[----:B-1----:R-:W-:Y:S02]  /*db40*/  FSEL R145, R145, -INF , P3 ;  /* 0xff80000091917808 */ /* 0x002fe40001800000 */
[----:B------:R-:W-:-:S03]  /*db50*/  FMNMX.FTZ R8, R49, R8, !PT ;  /* 0x0000000831087209 */ /* 0x000fc60007810000 */
[----:B------:R-:W1:Y:S01]  /*db60*/  MUFU.TANH R141, R141 ;  /* 0x0000008d008d7308 */ /* 0x000e620000002400 */
[----:B------:R-:W-:Y:S02]  /*db70*/  ISETP.GT.AND P1, PT, R53, 0x19, PT ;  /* 0x000000193500780c */ /* 0x000fe40003f24270 */
[----:B--2---:R-:W-:Y:S02]  /*db80*/  FSEL R47, R24, -INF , P4 ;  /* 0xff800000182f7808 */ /* 0x004fe40002000000 */
[----:B------:R-:W-:-:S03]  /*db90*/  FMNMX.FTZ R8, R145, R8, !PT ;  /* 0x0000000891087209 */ /* 0x000fc60007810000 */
[----:B------:R-:W2:Y:S01]  /*dba0*/  MUFU.TANH R43, R43 ;  /* 0x0000002b002b7308 */ /* 0x000ea20000002400 */
[----:B------:R-:W-:Y:S02]  /*dbb0*/  ISETP.GT.AND P2, PT, R53, 0x20, PT ;  /* 0x000000203500780c */ /* 0x000fe40003f44270 */
[----:B0-----:R-:W-:Y:S02]  /*dbc0*/  FSEL R147, R147, -INF , P1 ;  /* 0xff80000093937808 */ /* 0x001fe40000800000 */
[----:B------:R-:W-:-:S03]  /*dbd0*/  FMNMX.FTZ R8, R47, R8, !PT ;  /* 0x000000082f087209 */ /* 0x000fc60007810000 */
[----:B------:R-:W0:Y:S01]  /*dbe0*/  MUFU.TANH R143, R143 ;  /* 0x0000008f008f7308 */ /* 0x000e220000002400 */
[----:B------:R-:W-:Y:S02]  /*dbf0*/  ISETP.GT.AND P3, PT, R53, 0x21, PT ;  /* 0x000000213500780c */ /* 0x000fe40003f64270 */
[----:B---3--:R-:W-:Y:S02]  /*dc00*/  FSEL R45, R25, -INF , P2 ;  /* 0xff800000192d7808 */ /* 0x008fe40001000000 */
[----:B------:R-:W-:-:S03]  /*dc10*/  FMNMX.FTZ R8, R147, R8, !PT ;  /* 0x0000000893087209 */ /* 0x000fc60007810000 */
[----:B------:R-:W3:Y:S01]  /*dc20*/  MUFU.TANH R41, R41 ;  /* 0x0000002900297308 */ /* 0x000ee20000002400 */
[----:B------:R-:W-:Y:S02]  /*dc30*/  ISETP.GT.AND P4, PT, R53, 0x28, PT ;  /* 0x000000283500780c */ /* 0x000fe40003f84270 */
[----:B-1----:R-:W-:Y:S02]  /*dc40*/  FSEL R141, R141, -INF , P3 ;  /* 0xff8000008d8d7808 */ /* 0x002fe40001800000 */
[----:B------:R-:W-:-:S03]  /*dc50*/  FMNMX.FTZ R8, R45, R8, !PT ;  /* 0x000000082d087209 */ /* 0x000fc60007810000 */
[----:B------:R-:W1:Y:S01]  /*dc60*/  MUFU.TANH R137, R137 ;  /* 0x0000008900897308 */ /* 0x000e620000002400 */
[----:B------:R-:W-:Y:S01]  /*dc70*/  ISETP.GT.AND P1, PT, R53, 0x29, PT ;  /* 0x000000293500780c */ /* 0x000fe20003f24270 */
[----:B------:R-:W-:Y:S01]  /*dc80*/  FMUL.FTZ R38, R58, UR5 ;  /* 0x000000053a267c20 */ /* 0x000fe20008410000 */
[----:B--2---:R-:W-:Y:S02]  /*dc90*/  FSEL R43, R43, -INF , P4 ;  /* 0xff8000002b2b7808 */ /* 0x004fe40002000000 */
[----:B------:R-:W-:-:S03]  /*dca0*/  FMNMX.FTZ R8, R141, R8, !PT ;  /* 0x000000088d087209 */ /* 0x000fc60007810000 */
[----:B------:R-:W2:Y:S01]  /*dcb0*/  MUFU.TANH R39, R39 ;  /* 0x0000002700277308 */ /* 0x000ea20000002400 */
[----:B------:R-:W-:Y:S01]  /*dcc0*/  ISETP.GT.AND P2, PT, R53, 0x30, PT ;  /* 0x000000303500780c */ /* 0x000fe20003f44270 */
[----:B------:R-:W-:Y:S01]  /*dcd0*/  FMUL.FTZ R133, R59, UR5 ;  /* 0x000000053b857c20 */ /* 0x000fe20008410000 */
[----:B0-----:R-:W-:Y:S02]  /*dce0*/  FSEL R143, R143, -INF , P1 ;  /* 0xff8000008f8f7808 */ /* 0x001fe40000800000 */
[----:B------:R-:W-:-:S03]  /*dcf0*/  FMNMX.FTZ R8, R43, R8, !PT ;  /* 0x000000082b087209 */ /* 0x000fc60007810000 */
[----:B------:R-:W0:Y:S01]  /*dd00*/  MUFU.TANH R139, R139 ;  /* 0x0000008b008b7308 */ /* 0x000e220000002400 */
[----:B------:R-:W-:Y:S01]  /*dd10*/  ISETP.GT.AND P3, PT, R53, 0x31, PT ;  /* 0x000000313500780c */ /* 0x000fe20003f64270 */
[----:B------:R-:W-:Y:S01]  /*dd20*/  FMUL.FTZ R35, R62, UR5 ;  /* 0x000000053e237c20 */ /* 0x000fe20008410000 */
[----:B---3--:R-:W-:Y:S02]  /*dd30*/  FSEL R41, R41, -INF , P2 ;  /* 0xff80000029297808 */ /* 0x008fe40001000000 */
[----:B------:R-:W-:-:S03]  /*dd40*/  FMNMX.FTZ R8, R143, R8, !PT ;  /* 0x000000088f087209 */ /* 0x000fc60007810000 */
[----:B------:R-:W3:Y:S01]  /*dd50*/  MUFU.TANH R38, R38 ;  /* 0x0000002600267308 */ /* 0x000ee20000002400 */
[----:B------:R-:W-:Y:S01]  /*dd60*/  ISETP.GT.AND P4, PT, R53, 0x38, PT ;  /* 0x000000383500780c */ /* 0x000fe20003f84270 */
[----:B------:R-:W-:Y:S01]  /*dd70*/  FMUL.FTZ R135, R63, UR5 ;  /* 0x000000053f877c20 */ /* 0x000fe20008410000 */
        /* <DEDUP_REMOVED lines=28> */
[----:B------:R-:W-:Y:S01]  /*df40*/  FMUL.FTZ R125, R75, UR5 ;  /* 0x000000054b7d7c20 */ /* 0x000fe20008410000 */
[----:B------:R-:W-:Y:S02]  /*df50*/  ISETP.GT.AND P2, PT, R53, 0x50, PT ;  /* 0x000000503500780c */ /* 0x000fe40003f44270 */
[----:B0-----:R-:W-:Y:S02]  /*df60*/  FSEL R135, R135, -INF , P1 ;  /* 0xff80000087877808 */ /* 0x001fe40000800000 */
[----:B------:R-:W-:Y:S02]  /*df70*/  FMNMX.FTZ R8, R35, R8, !PT ;  /* 0x0000000823087209 */ /* 0x000fe40007810000 */
[----:B------:R-:W0:Y:S01]  /*df80*/  MUFU.TANH R131, R131 ;  /* 0x0000008300837308 */ /* 0x000e220000002400 */
[----:B------:R-:W-:Y:S01]  /*df90*/  FMUL.FTZ R78, R78, UR5 ;  /* 0x000000054e4e7c20 */ /* 0x000fe20008410000 */
[----:B------:R-:W-:-:S02]  /*dfa0*/  ISETP.GT.AND P3, PT, R53, 0x51, PT ;  /* 0x000000513500780c */ /* 0x000fc40003f64270 */
[----:B---3--:R-:W-:Y:S02]  /*dfb0*/  FSEL R33, R33, -INF , P2 ;  /* 0xff80000021217808 */ /* 0x008fe40001000000 */
[----:B------:R-:W-:Y:S02]  /*dfc0*/  FMNMX.FTZ R8, R135, R8, !PT ;  /* 0x0000000887087209 */ /* 0x000fe40007810000 */
[----:B------:R-:W3:Y:S01]  /*dfd0*/  MUFU.TANH R29, R29 ;  /* 0x0000001d001d7308 */ /* 0x000ee20000002400 */
[----:B------:R-:W-:Y:S01]  /*dfe0*/  ISETP.GT.AND P4, PT, R53, 0x58, PT ;  /* 0x000000583500780c */ /* 0x000fe20003f84270 */
[----:B------:R-:W-:Y:S01]  /*dff0*/  FMUL.FTZ R79, R79, UR5 ;  /* 0x000000054f4f7c20 */ /* 0x000fe20008410000 */
[----:B-1----:R-:W-:Y:S02]  /*e000*/  FSEL R129, R129, -INF , P3 ;  /* 0xff80000081817808 */ /* 0x002fe40001800000 */
[----:B------:R-:W-:-:S03]  /*e010*/  FMNMX.FTZ R8, R33, R8, !PT ;  /* 0x0000000821087209 */ /* 0x000fc60007810000 */
[----:B------:R-:W1:Y:S01]  /*e020*/  MUFU.TANH R125, R125 ;  /* 0x0000007d007d7308 */ /* 0x000e620000002400 */
[----:B------:R-:W-:-:S07]  /*e030*/  ISETP.GT.AND P1, PT, R53, 0x59, PT ;  /* 0x000000593500780c */ /* 0x000fce0003f24270 */
[----:B------:R-:W4:Y:S01]  /*e040*/  MUFU.TANH R27, R78 ;  /* 0x0000004e001b7308 */ /* 0x000f220000002400 */
[----:B--2---:R-:W-:Y:S01]  /*e050*/  FSEL R31, R31, -INF , P4 ;  /* 0xff8000001f1f7808 */ /* 0x004fe20002000000 */
[----:B------:R-:W-:Y:S01]  /*e060*/  FMUL.FTZ R121, R82, UR5 ;  /* 0x0000000552797c20 */ /* 0x000fe20008410000 */
[----:B------:R-:W-:Y:S01]  /*e070*/  FMNMX.FTZ R8, R129, R8, !PT ;  /* 0x0000000881087209 */ /* 0x000fe20007810000 */
[----:B------:R-:W-:Y:S01]  /*e080*/  FMUL.FTZ R25, R83, UR5 ;  /* 0x0000000553197c20 */ /* 0x000fe20008410000 */
[----:B------:R-:W-:Y:S02]  /*e090*/  ISETP.GT.AND P2, PT, R53, 0x60, PT ;  /* 0x000000603500780c */ /* 0x000fe40003f44270 */
[----:B0-----:R-:W-:Y:S01]  /*e0a0*/  FSEL R131, R131, -INF , P1 ;  /* 0xff80000083837808 */ /* 0x001fe20000800000 */
[----:B------:R-:W0:Y:S01]  /*e0b0*/  MUFU.TANH R79, R79 ;  /* 0x0000004f004f7308 */ /* 0x000e220000002400 */
[----:B------:R-:W-:Y:S02]  /*e0c0*/  FMNMX.FTZ R8, R31, R8, !PT ;  /* 0x000000081f087209 */ /* 0x000fe40007810000 */
[----:B------:R-:W-:-:S02]  /*e0d0*/  ISETP.GT.AND P3, PT, R53, 0x61, PT ;  /* 0x000000613500780c */ /* 0x000fc40003f64270 */
[----:B------:R-:W-:Y:S01]  /*e0e0*/  ISETP.GT.AND P4, PT, R53, 0x68, PT ;  /* 0x000000683500780c */ /* 0x000fe20003f84270 */
[----:B------:R-:W-:Y:S01]  /*e0f0*/  FMUL.FTZ R123, R86, UR5 ;  /* 0x00000005567b7c20 */ /* 0x000fe20008410000 */
[----:B---3--:R-:W-:Y:S01]  /*e100*/  FSEL R29, R29, -INF , P2 ;  /* 0xff8000001d1d7808 */ /* 0x008fe20001000000 */
[----:B------:R-:W2:Y:S01]  /*e110*/  MUFU.TANH R121, R121 ;  /* 0x0000007900797308 */ /* 0x000ea20000002400 */
[----:B------:R-:W-:Y:S02]  /*e120*/  FMNMX.FTZ R8, R131, R8, !PT ;  /* 0x0000000883087209 */ /* 0x000fe40007810000 */
[----:B-1----:R-:W-:Y:S02]  /*e130*/  FSEL R125, R125, -INF , P3 ;  /* 0xff8000007d7d7808 */ /* 0x002fe40001800000 */
[----:B----4-:R-:W-:Y:S02]  /*e140*/  FSEL R27, R27, -INF , P4 ;  /* 0xff8000001b1b7808 */ /* 0x010fe40002000000 */
[C---:B------:R-:W-:Y:S01]  /*e150*/  ISETP.GT.AND P1, PT, R53.reuse, 0x69, PT ;  /* 0x000000693500780c */ /* 0x040fe20003f24270 */
[----:B------:R-:W1:Y:S01]  /*e160*/  MUFU.TANH R25, R25 ;  /* 0x0000001900197308 */ /* 0x000e620000002400 */
[----:B------:R-:W-:-:S02]  /*e170*/  ISETP.GT.AND P2, PT, R53, 0x70, PT ;  /* 0x000000703500780c */ /* 0x000fc40003f44270 */
[C---:B------:R-:W-:Y:S02]  /*e180*/  ISETP.GT.AND P3, PT, R53.reuse, 0x71, PT ;  /* 0x000000713500780c */ /* 0x040fe40003f64270 */
[C---:B------:R-:W-:Y:S02]  /*e190*/  ISETP.GT.AND P4, PT, R53.reuse, 0x78, PT ;  /* 0x000000783500780c */ /* 0x040fe40003f84270 */
[----:B------:R-:W-:Y:S01]  /*e1a0*/  ISETP.GT.AND P5, PT, R53, 0x79, PT ;  /* 0x000000793500780c */ /* 0x000fe20003fa4270 */
[----:B------:R-:W-:Y:S01]  /*e1b0*/  FMUL.FTZ R53, R87, UR5 ;  /* 0x0000000557357c20 */ /* 0x000fe20008410000 */
[----:B------:R-:W-:Y:S01]  /*e1c0*/  FMNMX.FTZ R8, R29, R8, !PT ;  /* 0x000000081d087209 */ /* 0x000fe20007810000 */
[----:B------:R-:W3:Y:S03]  /*e1d0*/  MUFU.TANH R123, R123 ;  /* 0x0000007b007b7308 */ /* 0x000ee60000002400 */
[----:B------:R-:W-:-:S02]  /*e1e0*/  FMNMX.FTZ R8, R125, R8, !PT ;  /* 0x000000087d087209 */ /* 0x000fc40007810000 */
[----:B0-----:R-:W-:Y:S02]  /*e1f0*/  FSEL R127, R79, -INF , P1 ;  /* 0xff8000004f7f7808 */ /* 0x001fe40000800000 */
[----:B------:R-:W-:Y:S01]  /*e200*/  FMNMX.FTZ R8, R27, R8, !PT ;  /* 0x000000081b087209 */ /* 0x000fe20007810000 */
[----:B------:R-:W0:Y:S01]  /*e210*/  MUFU.TANH R53, R53 ;  /* 0x0000003500357308 */ /* 0x000e220000002400 */
[----:B--2---:R-:W-:Y:S02]  /*e220*/  FSEL R121, R121, -INF , P2 ;  /* 0xff80000079797808 */ /* 0x004fe40001000000 */
[----:B------:R-:W-:Y:S02]  /*e230*/  FMNMX.FTZ R8, R127, R8, !PT ;  /* 0x000000087f087209 */ /* 0x000fe40007810000 */
[----:B-1----:R-:W-:Y:S02]  /*e240*/  FSEL R25, R25, -INF , P3 ;  /* 0xff80000019197808 */ /* 0x002fe40001800000 */
[----:B------:R-:W-:-:S02]  /*e250*/  FMNMX.FTZ R8, R121, R8, !PT ;  /* 0x0000000879087209 */ /* 0x000fc40007810000 */
[----:B---3--:R-:W-:Y:S02]  /*e260*/  FSEL R123, R123, -INF , P4 ;  /* 0xff8000007b7b7808 */ /* 0x008fe40002000000 */
[----:B------:R-:W-:-:S04]  /*e270*/  FMNMX.FTZ R8, R25, R8, !PT ;  /* 0x0000000819087209 */ /* 0x000fc80007810000 */
[----:B------:R-:W-:Y:S02]  /*e280*/  FMNMX.FTZ R8, R123, R8, !PT ;  /* 0x000000087b087209 */ /* 0x000fe40007810000 */
[----:B0-----:R-:W-:-:S04]  /*e290*/  FSEL R53, R53, -INF , P5 ;  /* 0xff80000035357808 */ /* 0x001fc80002800000 */
[----:B------:R-:W-:-:S05]  /*e2a0*/  FMNMX.FTZ R24, R53, R8, !PT ;  /* 0x0000000835187209 */ /* 0x000fca0007810000 */
[----:B------:R-:W0:Y:S02]  /*e2b0*/  SHFL.BFLY PT, R8, R24, 0x2, 0x1f ;  /* 0x0c401f0018087f89 */ /* 0x000e2400000e0000 */
[----:B0-----:R-:W-:-:S05]  /*e2c0*/  FMNMX.FTZ R24, R24, R8, !PT ;  /* 0x0000000818187209 */ /* 0x001fca0007810000 */
[----:B------:R-:W0:Y:S01]  /*e2d0*/  SHFL.BFLY PT, R8, R24, 0x1, 0x1f ;  /* 0x0c201f0018087f89 */ /* 0x000e2200000e0000 */
[----:B------:R-:W1:Y:S01]  /*e2e0*/  S2R R56, SR_CgaCtaId ;  /* 0x0000000000387919 */ /* 0x000e620000008800 */
[----:B0-----:R-:W-:-:S04]  /*e2f0*/  FMNMX.FTZ R24, R24, R8, !PT ;  /* 0x0000000818187209 */ /* 0x001fc80007810000 */
[----:B------:R-:W-:-:S04]  /*e300*/  FSETP.NEU.FTZ.AND P1, PT, R24, -INF , PT ;  /* 0xff8000001800780b */ /* 0x000fc80003f3d000 */
[----:B------:R-:W-:-:S05]  /*e310*/  FSEL R8, R24, RZ, P1 ;  /* 0x000000ff18087208 */ /* 0x000fca0000800000 */
[----:B------:R-:W-:Y:S01]  /*e320*/  FADD.FTZ R8, -R8, R10 ;  /* 0x0000000a08087221 */ /* 0x000fe20000010100 */
[-C--:B------:R-:W-:Y:S01]  /*e330*/  FMUL.FTZ R10, R24, R9.reuse ;  /* 0x00000009180a7220 */ /* 0x080fe20000410000 */
[----:B------:R-:W-:-:S04]  /*e340*/  FMUL.FTZ R4, R4, R9 ;  /* 0x0000000904047220 */ /* 0x000fc80000410000 */
[----:B------:R-:W-:Y:S01]  /*e350*/  FSEL R10, R10, RZ, P1 ;  /* 0x000000ff0a0a7208 */ /* 0x000fe20000800000 */
[-C--:B------:R-:W-:Y:S01]  /*e360*/  FMUL.FTZ R8, R8, R9.reuse ;  /* 0x0000000908087220 */ /* 0x080fe20000410000 */
[----:B------:R-:W-:Y:S03]  /*e370*/  MUFU.EX2 R148, R148 ;  /* 0x0000009400947308 */ /* 0x000fe60000000800 */
        /* <DEDUP_REMOVED lines=32> */
[----:B------:R-:W0:Y:S08]  /*e580*/  MUFU.EX2 R4, R4 ;  /* 0x0000000400047308 */ /* 0x000e300000000800 */
[----:B------:R2:W-:Y:S08]  /*e590*/  MUFU.EX2 R53, R55 ;  /* 0x0000003700357308 */ /* 0x0005f00000000800 */
[----:B------:R-:W3:Y:S01]  /*e5a0*/  MUFU.EX2 R8, R8 ;  /* 0x0000000800087308 */ /* 0x000ee20000000800 */
[----:B--2---:R-:W-:-:S07]  /*e5b0*/  IMAD R55, R22, 0x8, R2 ;  /* 0x0000000816377824 */ /* 0x004fce00078e0202 */
[----:B------:R-:W2:Y:S01]  /*e5c0*/  MUFU.EX2 R54, R54 ;  /* 0x0000003600367308 */ /* 0x000ea20000000800 */
[----:B------:R-:W-:-:S07]  /*e5d0*/  VIADD R55, R55, 0x16840 ;  /* 0x0001684037377836 */ /* 0x000fce0000000000 */
[----:B------:R-:W4:Y:S08]  /*e5e0*/  MUFU.EX2 R149, R149 ;  /* 0x0000009500957308 */ /* 0x000f300000000800 */
[----:B------:R-:W5:Y:S08]  /*e5f0*/  MUFU.EX2 R150, R150 ;  /* 0x0000009600967308 */ /* 0x000f700000000800 */
[----:B------:R-:W5:Y:S01]  /*e600*/  MUFU.EX2 R51, R51 ;  /* 0x0000003300337308 */ /* 0x000f620000000800 */
[----:B-1----:R-:W-:Y:S01]  /*e610*/  PRMT R55, R56, 0x654, R55 ;  /* 0x0000065438377816 */ /* 0x002fe20000000037 */
[----:B0-----:R-:W-:-:S06]  /*e620*/  FFMA.FTZ R3, R4, R3, R148 ;  /* 0x0000000304037223 */ /* 0x001fcc0000010094 */
[----:B------:R-:W0:Y:S01]  /*e630*/  MUFU.EX2 R52, R52 ;  /* 0x0000003400347308 */ /* 0x000e220000000800 */
[----:B---3--:R-:W-:Y:S01]  /*e640*/  FFMA.FTZ R0, R8, R0, R53 ;  /* 0x0000000008007223 */ /* 0x008fe20000010035 */
[----:B------:R4:W-:Y:S06]  /*e650*/  SYNCS.ARRIVE.TRANS64.RED.A1T0 RZ, [R55+URZ], RZ ;  /* 0x000000ff37ff79a7 */ /* 0x0009ec000810043f */
[----:B------:R-:W1:Y:S01]  /*e660*/  MUFU.EX2 R151, R151 ;  /* 0x0000009700977308 */ /* 0x000e620000000800 */
[----:B--2---:R-:W-:Y:S01]  /*e670*/  FADD.FTZ R3, R54, R3 ;  /* 0x0000000336037221 */ /* 0x004fe20000010000 */
[----:B----4-:R-:W-:-:S06]  /*e680*/  FADD.FTZ R55, R149, R0 ;  /* 0x0000000095377221 */ /* 0x010fcc0000010000 */
[----:B------:R-:W2:Y:S08]  /*e690*/  MUFU.EX2 R144, R144 ;  /* 0x0000009000907308 */ /* 0x000eb00000000800 */
[----:B------:R-:W3:Y:S01]  /*e6a0*/  MUFU.EX2 R49, R49 ;  /* 0x0000003100317308 */ /* 0x000ee20000000800 */
[----:B-----5:R-:W-:Y:S01]  /*e6b0*/  FADD.FTZ R0, R150, R3 ;  /* 0x0000000396007221 */ /* 0x020fe20000010000 */
[----:B------:R-:W-:-:S06]  /*e6c0*/  FADD.FTZ R3, R51, R55 ;  /* 0x0000003733037221 */ /* 0x000fcc0000010000 */
[----:B------:R-:W4:Y:S08]  /*e6d0*/  MUFU.EX2 R50, R50 ;  /* 0x0000003200327308 */ /* 0x000f300000000800 */
[----:B------:R-:W5:Y:S01]  /*e6e0*/  MUFU.EX2 R145, R145 ;  /* 0x0000009100917308 */ /* 0x000f620000000800 */
[----:B0-----:R-:W-:Y:S01]  /*e6f0*/  FADD.FTZ R0, R52, R0 ;  /* 0x0000000034007221 */ /* 0x001fe20000010000 */
[----:B-1----:R-:W-:-:S06]  /*e700*/  FADD.FTZ R3, R151, R3 ;  /* 0x0000000397037221 */ /* 0x002fcc0000010000 */
[----:B------:R-:W0:Y:S08]  /*e710*/  MUFU.EX2 R146, R146 ;  /* 0x0000009200927308 */ /* 0x000e300000000800 */
[----:B------:R-:W1:Y:S01]  /*e720*/  MUFU.EX2 R47, R47 ;  /* 0x0000002f002f7308 */ /* 0x000e620000000800 */
[----:B--2---:R-:W-:Y:S01]  /*e730*/  FADD.FTZ R0, R144, R0 ;  /* 0x0000000090007221 */ /* 0x004fe20000010000 */
[----:B---3--:R-:W-:-:S06]  /*e740*/  FADD.FTZ R3, R49, R3 ;  /* 0x0000000331037221 */ /* 0x008fcc0000010000 */
[----:B------:R-:W2:Y:S08]  /*e750*/  MUFU.EX2 R48, R48 ;  /* 0x0000003000307308 */ /* 0x000eb00000000800 */
[----:B------:R-:W3:Y:S01]  /*e760*/  MUFU.EX2 R147, R147 ;  /* 0x0000009300937308 */ /* 0x000ee20000000800 */
[----:B----4-:R-:W-:Y:S01]  /*e770*/  FADD.FTZ R0, R50, R0 ;  /* 0x0000000032007221 */ /* 0x010fe20000010000 */
[----:B-----5:R-:W-:-:S06]  /*e780*/  FADD.FTZ R3, R145, R3 ;  /* 0x0000000391037221 */ /* 0x020fcc0000010000 */
        /* <DEDUP_REMOVED lines=95> */
[----:B-----5:R-:W-:-:S03]  /*ed80*/  FADD.FTZ R3, R25, R3 ;  /* 0x0000000319037221 */ /* 0x020fc60000010000 */
[----:B0-----:R-:W-:Y:S01]  /*ed90*/  FADD.FTZ R0, R122, R0 ;  /* 0x000000007a007221 */ /* 0x001fe20000010000 */
[----:B-1----:R-:W-:-:S03]  /*eda0*/  FADD.FTZ R55, R123, R3 ;  /* 0x000000037b377221 */ /* 0x002fc60000010000 */
[----:B--2---:R-:W-:Y:S01]  /*edb0*/  FADD.FTZ R3, R11, R0 ;  /* 0x000000000b037221 */ /* 0x004fe20000010000 */
[----:B---3--:R-:W-:Y:S01]  /*edc0*/  FADD.FTZ R0, R10, R55 ;  /* 0x000000370a007221 */ /* 0x008fe20000010000 */
[----:B------:R-:W-:Y:S06]  /*edd0*/  @!P0 BRA `(.L_x_2782) ;  /* 0x0000000000048947 */ /* 0x000fec0003800000 */
[----:B------:R-:W-:Y:S01]  /*ede0*/  BPT.TRAP 0x1 ;  /* 0x000000040000795c */ /* 0x000fe20000300000 */
.L_x_2782:
[----:B------:R-:W2:Y:S01]  /*edf0*/  LDL R55, [R1+0x24] ;  /* 0x0000240001377983 */ /* 0x000ea20000100800 */
[----:B------:R-:W-:-:S04]  /*ee00*/  IMAD R13, R13, 0x8, R2 ;  /* 0x000000080d0d7824 */ /* 0x000fc800078e0202 */
[----:B------:R-:W-:-:S05]  /*ee10*/  VIADD R13, R13, 0x16860 ;  /* 0x000168600d0d7836 */ /* 0x000fca0000000000 */
[----:B------:R-:W-:Y:S01]  /*ee20*/  PRMT R13, R56, 0x654, R13 ;  /* 0x00000654380d7816 */ /* 0x000fe2000000000d */
[----:B------:R-:W-:Y:S01]  /*ee30*/  FMUL.FTZ R88, R88, R4 ;  /* 0x0000000458587220 */ /* 0x000fe20000410000 */
[----:B------:R-:W-:Y:S02]  /*ee40*/  F2FP.BF16.F32.PACK_AB R122, R11, R122 ;  /* 0x0000007a0b7a723e */ /* 0x000fe400000010ff */
[----:B------:R0:W-:Y:S01]  /*ee50*/  SYNCS.ARRIVE.TRANS64.RED.A1T0 RZ, [R13+URZ], RZ ;  /* 0x000000ff0dff79a7 */ /* 0x0001e2000810043f */
        /* <DEDUP_REMOVED lines=65> */
[----:B0-----:R-:W-:Y:S02]  /*f270*/  MOV R13, R22 ;  /* 0x00000016000d7202 */ /* 0x001fe40000000f00 */
[C---:B--2---:R-:W-:Y:S01]  /*f280*/  ISETP.GT.AND P1, PT, R12.reuse, R55, PT ;  /* 0x000000370c00720c */ /* 0x044fe20003f24270 */
[----:B------:R-:W-:-:S12]  /*f290*/  VIADD R12, R12, 0xffffffff ;  /* 0xffffffff0c0c7836 */ /* 0x000fd80000000000 */
[----:B------:R-:W-:Y:S05]  /*f2a0*/  @P1 BRA `(.L_x_2783) ;  /* 0xffffffcc00c01947 */ /* 0x000fea000383ffff */
.L_x_2771:
[----:B------:R-:W2:Y:S02]  /*f2b0*/  LDL R4, [R1+0x34] ;  /* 0x0000340001047983 */ /* 0x000ea40000100800 */
[----:B--2---:R-:W-:-:S13]  /*f2c0*/  ISETP.GE.AND P1, PT, R12, R4, PT ;  /* 0x000000040c00720c */ /* 0x004fda0003f26270 */
[----:B------:R-:W-:Y:S05]  /*f2d0*/  @!P1 BRA `(.L_x_2784) ;  /* 0x0000002400e09947 */ /* 0x000fea0003800000 */
[----:B------:R-:W-:Y:S02]  /*f2e0*/  IMAD.MOV.U32 R10, RZ, RZ, R24 ;  /* 0x000000ffff0a7224 */ /* 0x000fe400078e0018 */
[----:B------:R-:W-:Y:S02]  /*f2f0*/  IMAD.MOV.U32 R11, RZ, RZ, R5 ;  /* 0x000000ffff0b7224 */ /* 0x000fe400078e0005 */
[----:B------:R-:W-:Y:S02]  /*f300*/  IMAD.MOV.U32 R4, RZ, RZ, R155 ;  /* 0x000000ffff047224 */ /* 0x000fe400078e009b */
[----:B------:R-:W-:-:S07]  /*f310*/  IMAD.MOV.U32 R13, RZ, RZ, R22 ;  /* 0x000000ffff0d7224 */ /* 0x000fce00078e0016 */
.L_x_2796:
        /* <DEDUP_REMOVED lines=11> */
.L_x_2786:
[----:B------:R-:W-:Y:S01]  /*f3d0*/  IMAD R5, R22, 0x8, R2 ;  /* 0x0000000816057824 */ /* 0x000fe200078e0202 */
[----:B------:R-:W-:-:S04]  /*f3e0*/  SHF.L.U32 R8, R155, 0x1f, RZ ;  /* 0x0000001f9b087819 */ /* 0x000fc800000006ff */
[----:B------:R0:W1:Y:S01]  /*f3f0*/  SYNCS.PHASECHK.TRANS64.TRYWAIT P1, [R5+URZ+0x16830], R8 ;  /* 0x01683008050075a7 */ /* 0x000062000802017f */
[----:B------:R-:W-:Y:S05]  /*f400*/  @!P0 BRA `(.L_x_2787) ;  /* 0x0000000000048947 */ /* 0x000fea0003800000 */
[----:B------:R-:W-:Y:S01]  /*f410*/  BPT.TRAP 0x1 ;  /* 0x000000040000795c */ /* 0x000fe20000300000 */
.L_x_2787:
[----:B------:R-:W-:Y:S04]  /*f420*/  BSSY B0, `(.L_x_2785) ;  /* 0x0000004000007945 */ /* 0x000fe80003800000 */
[----:B-1----:R-:W-:Y:S05]  /*f430*/  @P1 BRA `(.L_x_2788) ;  /* 0x0000000000081947 */ /* 0x002fea0003800000 */
[----:B------:R-:W1:Y:S02]  /*f440*/  SYNCS.PHASECHK.TRANS64.TRYWAIT P1, [R5+URZ+0x16830], R8 ;  /* 0x01683008050075a7 */ /* 0x000e64000802017f */
[----:B-1----:R-:W-:Y:S05]  /*f450*/  @!P1 BRA `(.L_x_2789) ;  /* 0x000000e0003c9947 */ /* 0x002fea0003800000 */
.L_x_2788:
[----:B------:R-:W-:Y:S05]  /*f460*/  BSYNC B0 ;  /* 0x0000000000007941 */ /* 0x000fea0003800000 */
.L_x_2785:
[----:B01----:R-:W2:Y:S01]  /*f470*/  LDL R8, [R1+0x1c] ;  /* 0x00001c0001087983 */ /* 0x003ea20000100800 */
[----:B------:R-:W-:Y:S01]  /*f480*/  IMAD.MOV.U32 R9, RZ, RZ, 0x40000040 ;  /* 0x40000040ff097424 */ /* 0x000fe200078e00ff */
[----:B------:R-:W-:Y:S05]  /*f490*/  WARPSYNC.ALL ;  /* 0x0000000000007948 */ /* 0x000fea0003800000 */
[----:B------:R-:W-:Y:S01]  /*f4a0*/  R2UR UR19, R9 ;  /* 0x00000000091372ca */ /* 0x000fe200000e0000 */
[----:B------:R-:W0:Y:S01]  /*f4b0*/  S2R R5, SR_TID.X ;  /* 0x0000000000057919 */ /* 0x000e220000002100 */
[----:B------:R-:W-:Y:S01]  /*f4c0*/  IMAD.MOV.U32 R27, RZ, RZ, 0x40000040 ;  /* 0x40000040ff1b7424 */ /* 0x000fe200078e00ff */
[----:B------:R-:W-:Y:S01]  /*f4d0*/  R2UR UR8, R6 ;  /* 0x00000000060872ca */ /* 0x000fe200000e0000 */
[----:B------:R-:W-:Y:S01]  /*f4e0*/  IMAD.MOV.U32 R25, RZ, RZ, 0x40000040 ;  /* 0x40000040ff197424 */ /* 0x000fe200078e00ff */
[----:B------:R-:W-:-:S02]  /*f4f0*/  R2UR UR9, R7 ;  /* 0x00000000070972ca */ /* 0x000fc400000e0000 */
[----:B0-----:R-:W-:-:S05]  /*f500*/  SHF.R.U32.HI R5, RZ, 0x7, R5 ;  /* 0x00000007ff057819 */ /* 0x001fca0000011605 */
[----:B------:R-:W-:Y:S01]  /*f510*/  VIADD R5, R5, 0x8 ;  /* 0x0000000805057836 */ /* 0x000fe20000000000 */
[----:B------:R-:W-:Y:S02]  /*f520*/  R2UR UR11, R27 ;  /* 0x000000001b0b72ca */ /* 0x000fe400000e0000 */
[----:B------:R-:W-:Y:S02]  /*f530*/  R2UR UR15, R25 ;  /* 0x00000000190f72ca */ /* 0x000fe400000e0000 */
[----:B------:R-:W-:Y:S01]  /*f540*/  R2UR UR23, R27 ;  /* 0x000000001b1772ca */ /* 0x000fe200000e0000 */
[----:B------:R0:W-:Y:S01]  /*f550*/  BAR.SYNC.DEFER_BLOCKING R5, 0x100 ;  /* 0x000400050000751d */ /* 0x0001e20000010000 */
[----:B--2---:R-:W-:-:S04]  /*f560*/  IMAD R26, R22, 0x400, R8 ;  /* 0x00000400161a7824 */ /* 0x004fc800078e0208 */
[----:B------:R-:W-:-:S05]  /*f570*/  VIADD R8, R26, 0x4 ;  /* 0x000000041a087836 */ /* 0x000fca0000000000 */
[----:B------:R-:W-:Y:S02]  /*f580*/  R2UR UR18, R8 ;  /* 0x00000000081272ca */ /* 0x000fe400000e0000 */
[----:B------:R-:W2:Y:S01]  /*f590*/  LDL.64 R8, [R1+0x8] ;  /* 0x0000080001087983 */ /* 0x000ea20000100a00 */
[C---:B------:R-:W-:Y:S02]  /*f5a0*/  R2UR UR10, R26.reuse ;  /* 0x000000001a0a72ca */ /* 0x040fe400000e0000 */
[C---:B------:R-:W-:Y:S01]  /*f5b0*/  IADD3 R24, R26.reuse, 0x2, RZ ;  /* 0x000000021a187810 */ /* 0x040fe20007ffe0ff */
        /* <DEDUP_REMOVED lines=24> */
.L_x_2791:
[----:B------:R-:W-:Y:S01]  /*f740*/  SHF.L.U32 R4, R4, 0x1f, RZ ;  /* 0x0000001f04047819 */ /* 0x000fe200000006ff */
[----:B------:R-:W-:-:S04]  /*f750*/  IMAD R5, R13, 0x8, R2 ;  /* 0x000000080d057824 */ /* 0x000fc800078e0202 */
[----:B------:R0:W1:Y:S01]  /*f760*/  SYNCS.PHASECHK.TRANS64.TRYWAIT P1, [R5+URZ+0x16850], R4 ;  /* 0x01685004050075a7 */ /* 0x000062000802017f */
[----:B------:R-:W-:Y:S05]  /*f770*/  @!P0 BRA `(.L_x_2792) ;  /* 0x0000000000048947 */ /* 0x000fea0003800000 */
[----:B------:R-:W-:Y:S01]  /*f780*/  BPT.TRAP 0x1 ;  /* 0x000000040000795c */ /* 0x000fe20000300000 */
.L_x_2792:
[----:B-1----:R-:W-:Y:S05]  /*f790*/  @P1 BRA `(.L_x_2790) ;  /* 0x0000000000081947 */ /* 0x002fea0003800000 */
[----:B------:R-:W1:Y:S02]  /*f7a0*/  SYNCS.PHASECHK.TRANS64.TRYWAIT P1, [R5+URZ+0x16850], R4 ;  /* 0x01685004050075a7 */ /* 0x000e64000802017f */
[----:B-1----:R-:W-:Y:S05]  /*f7b0*/  @!P1 BRA `(.L_x_2793) ;  /* 0x000000dc00789947 */ /* 0x002fea0003800000 */
.L_x_2790:
[----:B01----:R-:W-:Y:S01]  /*f7c0*/  VIADD R4, R2, 0x400 ;  /* 0x0000040002047836 */ /* 0x003fe20000000000 */
[----:B------:R-:W-:Y:S05]  /*f7d0*/  WARPSYNC.ALL ;  /* 0x0000000000007948 */ /* 0x000fea0003800000 */
[----:B------:R-:W-:Y:S01]  /*f7e0*/  SHF.R.U32.HI R4, RZ, 0x4, R4 ;  /* 0x00000004ff047819 */ /* 0x000fe20000011604 */
[----:B------:R-:W-:Y:S01]  /*f7f0*/  IMAD.MOV.U32 R5, RZ, RZ, 0x40000040 ;  /* 0x40000040ff057424 */ /* 0x000fe200078e00ff */
[----:B------:R-:W-:Y:S01]  /*f800*/  WARPGROUP.ARRIVE ;  /* 0x00000000000079c5 */ /* 0x000fe20000000000 */
[----:B------:R-:W-:Y:S02]  /*f810*/  MOV R9, 0x40000040 ;  /* 0x4000004000097802 */ /* 0x000fe40000000f00 */
[----:B------:R-:W-:-:S02]  /*f820*/  LOP3.LUT R4, R4, 0x3fff, RZ, 0xc0, !PT ;  /* 0x00003fff04047812 */ /* 0x000fc400078ec0ff */
        /* <DEDUP_REMOVED lines=40> */
[----:B------:R-:W-:Y:S01]  /*fab0*/  VIADD R4, R4, 0x380 ;  /* 0x0000038004047836 */ /* 0x000fe20000000000 */
[----:B------:R-:W-:Y:S01]  /*fac0*/  MOV R9, 0x40000040 ;  /* 0x4000004000097802 */ /* 0x000fe20000000f00 */
[----:B------:R-:W-:Y:S02]  /*fad0*/  WARPGROUP.DEPBAR.LE gsb0, 0x0 ;  /* 0x00008000000079c5 */ /* 0x000fe40000010000 */
[----:B------:R-:W-:-:S08]  /*fae0*/  WARPGROUP.ARRIVE ;  /* 0x00000000000079c5 */ /* 0x000fd00000000000 */
        /* <DEDUP_REMOVED lines=17> */
.L_x_2794:
[----:B------:R-:W1:Y:S01]  /*fc00*/  S2R R121, SR_CgaCtaId ;  /* 0x0000000000797919 */ /* 0x000e620000008800 */
[----:B------:R-:W-:Y:S01]  /*fc10*/  FMUL.FTZ R120, R24, UR4 ;  /* 0x0000000418787c20 */ /* 0x000fe20008410000 */
[----:B------:R-:W-:Y:S01]  /*fc20*/  FMUL.FTZ R122, R25, UR4 ;  /* 0x00000004197a7c20 */ /* 0x000fe20008410000 */
[----:B0-----:R-:W-:Y:S01]  /*fc30*/  FMUL.FTZ R4, R26, UR4 ;  /* 0x000000041a047c20 */ /* 0x001fe20008410000 */
[----:B------:R-:W-:Y:S01]  /*fc40*/  FMUL.FTZ R26, R28, UR4 ;  /* 0x000000041c1a7c20 */ /* 0x000fe20008410000 */
[----:B------:R-:W-:Y:S02]  /*fc50*/  IMAD R5, R22, 0x8, R2 ;  /* 0x0000000816057824 */ /* 0x000fe400078e0202 */
[----:B------:R-:W-:Y:S01]  /*fc60*/  FMUL.FTZ R29, R29, UR4 ;  /* 0x000000041d1d7c20 */ /* 0x000fe20008410000 */
[----:B------:R-:W0:Y:S01]  /*fc70*/  MUFU.TANH R120, R120 ;  /* 0x0000007800787308 */ /* 0x000e220000002400 */
[----:B------:R-:W-:Y:S01]  /*fc80*/  FMUL.FTZ R151, R31, UR4 ;  /* 0x000000041f977c20 */ /* 0x000fe20008410000 */
[----:B------:R-:W-:-:S02]  /*fc90*/  VIADD R5, R5, 0x16840 ;  /* 0x0001684005057836 */ /* 0x000fc40000000000 */
        /* <DEDUP_REMOVED lines=22> */
[----:B-1----:R-:W-:Y:S01]  /*fe00*/  PRMT R5, R121, 0x654, R5 ;  /* 0x0000065479057816 */ /* 0x002fe20000000005 */
[----:B------:R-:W-:Y:S01]  /*fe10*/  FMUL.FTZ R65, R68, UR4 ;  /* 0x0000000444417c20 */ /* 0x000fe20008410000 */
[----:B------:R-:W-:Y:S01]  /*fe20*/  FMUL.FTZ R68, R69, UR4 ;  /* 0x0000000445447c20 */ /* 0x000fe20008410000 */
[----:B------:R-:W-:Y:S01]  /*fe30*/  FMUL.FTZ R72, R72, UR4 ;  /* 0x0000000448487c20 */ /* 0x000fe20008410000 */
[----:B------:R0:W-:Y:S01]  /*fe40*/  SYNCS.ARRIVE.TRANS64.RED.A1T0 RZ, [R5+URZ], RZ ;  /* 0x000000ff05ff79a7 */ /* 0x0001e2000810043f */
[----:B------:R-:W-:Y:S01]  /*fe50*/  FMUL.FTZ R69, R73, UR4 ;  /* 0x0000000449457c20 */ /* 0x000fe20008410000 */
[----:B------:R-:W-:Y:S01]  /*fe60*/  FMUL.FTZ R73, R76, UR4 ;  /* 0x000000044c497c20 */ /* 0x000fe20008410000 */
[----:B------:R-:W1:Y:S01]  /*fe70*/  MUFU.TANH R31, R31 ;  /* 0x0000001f001f7308 */ /* 0x000e620000002400 */
[----:B------:R-:W-:Y:S01]  /*fe80*/  FMUL.FTZ R76, R77, UR4 ;  /* 0x000000044d4c7c20 */ /* 0x000fe20008410000 */
[----:B------:R-:W-:Y:S01]  /*fe90*/  FMUL.FTZ R77, R80, UR4 ;  /* 0x00000004504d7c20 */ /* 0x000fe20008410000 */
[----:B------:R-:W-:Y:S01]  /*fea0*/  FMUL.FTZ R80, R81, UR4 ;  /* 0x0000000451507c20 */ /* 0x000fe20008410000 */
[----:B------:R-:W-:Y:S01]  /*feb0*/  FMUL.FTZ R81, R84, UR4 ;  /* 0x0000000454517c20 */ /* 0x000fe20008410000 */
[----:B0-----:R-:W-:Y:S01]  /*fec0*/  FMNMX.FTZ R5, R120, R11, !PT ;  /* 0x0000000b78057209 */ /* 0x001fe20007810000 */
[----:B------:R-:W-:Y:S01]  /*fed0*/  FMUL.FTZ R84, R85, UR4 ;  /* 0x0000000455547c20 */ /* 0x000fe20008410000 */
[----:B------:R-:W-:Y:S01]  /*fee0*/  FMUL.FTZ R149, R27, UR4 ;  /* 0x000000041b957c20 */ /* 0x000fe20008410000 */
[----:B------:R-:W0:Y:S01]  /*fef0*/  MUFU.TANH R33, R33 ;  /* 0x0000002100217308 */ /* 0x000e220000002400 */
[----:B--2---:R-:W-:Y:S01]  /*ff00*/  FMNMX.FTZ R5, R122, R5, !PT ;  /* 0x000000057a057209 */ /* 0x004fe20007810000 */
[----:B------:R-:W-:Y:S01]  /*ff10*/  FMUL.FTZ R145, R30, UR4 ;  /* 0x000000041e917c20 */ /* 0x000fe20008410000 */
[----:B------:R-:W-:Y:S01]  /*ff20*/  FMUL.FTZ R48, R38, UR4 ;  /* 0x0000000426307c20 */ /* 0x000fe20008410000 */
[----:B------:R-:W-:Y:S01]  /*ff30*/  FMUL.FTZ R147, R39, UR4 ;  /* 0x0000000427937c20 */ /* 0x000fe20008410000 */
[----:B---3--:R-:W-:Y:S01]  /*ff40*/  FMNMX.FTZ R24, R26, R5, !PT ;  /* 0x000000051a187209 */ /* 0x008fe20007810000 */
[----:B------:R-:W-:Y:S01]  /*ff50*/  FMUL.FTZ R27, R42, UR4 ;  /* 0x000000042a1b7c20 */ /* 0x000fe20008410000 */
[----:B------:R-:W-:Y:S01]  /*ff60*/  FMUL.FTZ R141, R43, UR4 ;  /* 0x000000042b8d7c20 */ /* 0x000fe20008410000 */
[----:B------:R-:W2:Y:S01]  /*ff70*/  MUFU.TANH R35, R35 ;  /* 0x0000002300237308 */ /* 0x000ea20000002400 */
[----:B----4-:R-:W-:Y:S01]  /*ff80*/  FMNMX.FTZ R24, R29, R24, !PT ;  /* 0x000000181d187209 */ /* 0x010fe20007810000 */
[----:B------:R-:W-:Y:S01]  /*ff90*/  FMUL.FTZ R44, R46, UR4 ;  /* 0x000000042e2c7c20 */ /* 0x000fe20008410000 */
[----:B------:R-:W-:Y:S01]  /*ffa0*/  FMUL.FTZ R143, R47, UR4 ;  /* 0x000000042f8f7c20 */ /* 0x000fe20008410000 */
[----:B------:R-:W-:Y:S01]  /*ffb0*/  FMUL.FTZ R42, R50, UR4 ;  /* 0x00000004322a7c20 */ /* 0x000fe20008410000 */
[----:B-1----:R-:W-:Y:S01]  /*ffc0*/  FMNMX.FTZ R24, R31, R24, !PT ;  /* 0x000000181f187209 */ /* 0x002fe20007810000 */
[----:B------:R-:W-:Y:S01]  /*ffd0*/  FMUL.FTZ R137, R51, UR4 ;  /* 0x0000000433897c20 */ /* 0x000fe20008410000 */
[----:B------:R-:W-:Y:S01]  /*ffe0*/  FMUL.FTZ R40, R54, UR4 ;  /* 0x0000000436287c20 */ /* 0x000fe20008410000 */
[----:B------:R-:W1:Y:S01]  /*fff0*/  MUFU.TANH R37, R37 ;  /* 0x0000002500257308 */ /* 0x000e620000002400 */
        /* <DEDUP_REMOVED lines=16> */
[----:B-1----:R-:W-:Y:S01]  /*10100*/  FMNMX.FTZ R5, R37, R24, !PT ;  /* 0x0000001825057209 */ /* 0x002fe20007810000 */
[----:B------:R-:W-:Y:S01]  /*10110*/  FMUL.FTZ R121, R82, UR4 ;  /* 0x0000000452797c20 */ /* 0x000fe20008410000 */
[----:B------:R-:W-:Y:S01]  /*10120*/  FMUL.FTZ R25, R83, UR4 ;  /* 0x0000000453197c20 */ /* 0x000fe20008410000 */
[----:B------:R-:W-:Y:S01]  /*10130*/  FMUL.FTZ R123, R86, UR4 ;  /* 0x00000004567b7c20 */ /* 0x000fe20008410000 */
[----:B------:R-:W-:-:S03]  /*10140*/  FMUL.FTZ R54, R87, UR4 ;  /* 0x0000000457367c20 */ /* 0x000fc60008410000 */
        /* <DEDUP_REMOVED lines=44> */
[----:B------:R0:W3:Y:S01]  /*10410*/  MUFU.TANH R9, R4 ;  /* 0x0000000400097308 */ /* 0x0000e20000002400 */
[----:B--2---:R-:W-:-:S07]  /*10420*/  FMNMX.FTZ R5, R81, R24, !PT ;  /* 0x0000001851057209 */ /* 0x004fce0007810000 */
[----:B------:R-:W2:Y:S01]  /*10430*/  MUFU.TANH R149, R149 ;  /* 0x0000009500957308 */ /* 0x000ea20000002400 */
[----:B-1----:R-:W-:Y:S01]  /*10440*/  FMNMX.FTZ R5, R84, R5, !PT ;  /* 0x0000000554057209 */ /* 0x002fe20007810000 */
[----:B0-----:R-:W-:Y:S01]  /*10450*/  FMUL.FTZ R4, R34, UR4 ;  /* 0x0000000422047c20 */ /* 0x001fe20008410000 */
[----:B------:R-:W-:-:S05]  /*10460*/  FMUL.FTZ R34, R66, UR4 ;  /* 0x0000000442227c20 */ /* 0x000fca0008410000 */
[----:B------:R-:W0:Y:S01]  /*10470*/  MUFU.TANH R145, R145 ;  /* 0x0000009100917308 */ /* 0x000e220000002400 */
[----:B---3--:R-:W-:Y:S02]  /*10480*/  IMAD.MOV.U32 R85, RZ, RZ, R9 ;  /* 0x000000ffff557224 */ /* 0x008fe400078e0009 */
[----:B------:R-:W1:Y:S03]  /*10490*/  SHFL.BFLY PT, R9, R5, 0x2, 0x1f ;  /* 0x0c401f0005097f89 */ /* 0x000e6600000e0000 */
[----:B------:R-:W-:Y:S02]  /*104a0*/  FMNMX.FTZ R24, R85, R10, !PT ;  /* 0x0000000a55187209 */ /* 0x000fe40007810000 */
[----:B------:R-:W3:Y:S08]  /*104b0*/  MUFU.TANH R151, R151 ;  /* 0x0000009700977308 */ /* 0x000ef00000002400 */
[----:B------:R-:W4:Y:S08]  /*104c0*/  MUFU.TANH R4, R4 ;  /* 0x0000000400047308 */ /* 0x000f300000002400 */
[----:B------:R-:W5:Y:S01]  /*104d0*/  MUFU.TANH R8, R8 ;  /* 0x0000000800087308 */ /* 0x000f620000002400 */
[----:B-1----:R-:W-:-:S05]  /*104e0*/  FMNMX.FTZ R5, R5, R9, !PT ;  /* 0x0000000905057209 */ /* 0x002fca0007810000 */
[----:B------:R-:W1:Y:S02]  /*104f0*/  SHFL.BFLY PT, R9, R5, 0x1, 0x1f ;  /* 0x0c201f0005097f89 */ /* 0x000e6400000e0000 */
[----:B------:R-:W5:Y:S08]  /*10500*/  MUFU.TANH R48, R48 ;  /* 0x0000003000307308 */ /* 0x000f700000002400 */
[----:B------:R-:W5:Y:S08]  /*10510*/  MUFU.TANH R147, R147 ;  /* 0x0000009300937308 */ /* 0x000f700000002400 */
[----:B------:R-:W5:Y:S01]  /*10520*/  MUFU.TANH R27, R27 ;  /* 0x0000001b001b7308 */ /* 0x000f620000002400 */
[----:B-1----:R-:W-:-:S07]  /*10530*/  FMNMX.FTZ R5, R5, R9, !PT ;  /* 0x0000000905057209 */ /* 0x002fce0007810000 */
[----:B------:R-:W1:Y:S01]  /*10540*/  MUFU.TANH R141, R141 ;  /* 0x0000008d008d7308 */ /* 0x000e620000002400 */
[----:B--2---:R-:W-:Y:S01]  /*10550*/  FMNMX.FTZ R9, R149, R24, !PT ;  /* 0x0000001895097209 */ /* 0x004fe20007810000 */
[----:B------:R-:W-:-:S03]  /*10560*/  FADD.FTZ R11, -R5, R11 ;  /* 0x0000000b050b7221 */ /* 0x000fc60000010100 */
[----:B0-----:R-:W-:-:S03]  /*10570*/  FMNMX.FTZ R9, R145, R9, !PT ;  /* 0x0000000991097209 */ /* 0x001fc60007810000 */
[----:B------:R-:W0:Y:S01]  /*10580*/  MUFU.TANH R44, R44 ;  /* 0x0000002c002c7308 */ /* 0x000e220000002400 */
[----:B---3--:R-:W-:-:S04]  /*10590*/  FMNMX.FTZ R9, R151, R9, !PT ;  /* 0x0000000997097209 */ /* 0x008fc80007810000 */
[----:B----4-:R-:W-:-:S03]  /*105a0*/  FMNMX.FTZ R9, R4, R9, !PT ;  /* 0x0000000904097209 */ /* 0x010fc60007810000 */
[----:B------:R-:W2:Y:S01]  /*105b0*/  MUFU.TANH R143, R143 ;  /* 0x0000008f008f7308 */ /* 0x000ea20000002400 */
[----:B-----5:R-:W-:-:S04]  /*105c0*/  FMNMX.FTZ R9, R8, R9, !PT ;  /* 0x0000000908097209 */ /* 0x020fc80007810000 */
[----:B------:R-:W-:-:S03]  /*105d0*/  FMNMX.FTZ R9, R48, R9, !PT ;  /* 0x0000000930097209 */ /* 0x000fc60007810000 */
[----:B------:R-:W3:Y:S01]  /*105e0*/  MUFU.TANH R42, R42 ;  /* 0x0000002a002a7308 */ /* 0x000ee20000002400 */
[----:B------:R-:W-:-:S04]  /*105f0*/  FMNMX.FTZ R9, R147, R9, !PT ;  /* 0x0000000993097209 */ /* 0x000fc80007810000 */
[----:B------:R-:W-:-:S03]  /*10600*/  FMNMX.FTZ R9, R27, R9, !PT ;  /* 0x000000091b097209 */ /* 0x000fc60007810000 */
[----:B------:R-:W4:Y:S01]  /*10610*/  MUFU.TANH R137, R137 ;  /* 0x0000008900897308 */ /* 0x000f220000002400 */
[----:B-1----:R-:W-:-:S04]  /*10620*/  FMNMX.FTZ R9, R141, R9, !PT ;  /* 0x000000098d097209 */ /* 0x002fc80007810000 */
[----:B0-----:R-:W-:-:S03]  /*10630*/  FMNMX.FTZ R9, R44, R9, !PT ;  /* 0x000000092c097209 */ /* 0x001fc60007810000 */
[----:B------:R-:W0:Y:S01]  /*10640*/  MUFU.TANH R40, R40 ;  /* 0x0000002800287308 */ /* 0x000e220000002400 */
[----:B--2---:R-:W-:-:S04]  /*10650*/  FMNMX.FTZ R9, R143, R9, !PT ;  /* 0x000000098f097209 */ /* 0x004fc80007810000 */
[----:B---3--:R-:W-:-:S03]  /*10660*/  FMNMX.FTZ R9, R42, R9, !PT ;  /* 0x000000092a097209 */ /* 0x008fc60007810000 */
[----:B------:R-:W1:Y:S01]  /*10670*/  MUFU.TANH R139, R139 ;  /* 0x0000008b008b7308 */ /* 0x000e620000002400 */
[----:B----4-:R-:W-:-:S07]  /*10680*/  FMNMX.FTZ R9, R137, R9, !PT ;  /* 0x0000000989097209 */ /* 0x010fce0007810000 */
        /* <DEDUP_REMOVED lines=31> */
[----:B0-----:R-:W-:-:S04]  /*10880*/  FMNMX.FTZ R24, R25, R24, !PT ;  /* 0x0000001819187209 */ /* 0x001fc80007810000 */
[----:B-1----:R-:W-:-:S04]  /*10890*/  FMNMX.FTZ R9, R123, R24, !PT ;  /* 0x000000187b097209 */ /* 0x002fc80007810000 */
[----:B--2---:R-:W-:-:S05]  /*108a0*/  FMNMX.FTZ R9, R54, R9, !PT ;  /* 0x0000000936097209 */ /* 0x004fca0007810000 */
[----:B------:R-:W0:Y:S02]  /*108b0*/  SHFL.BFLY PT, R24, R9, 0x2, 0x1f ;  /* 0x0c401f0009187f89 */ /* 0x000e2400000e0000 */
[----:B0-----:R-:W-:-:S05]  /*108c0*/  FMNMX.FTZ R24, R9, R24, !PT ;  /* 0x0000001809187209 */ /* 0x001fca0007810000 */
[----:B------:R-:W0:Y:S02]  /*108d0*/  SHFL.BFLY PT, R9, R24, 0x1, 0x1f ;  /* 0x0c201f0018097f89 */ /* 0x000e2400000e0000 */
[----:B0-----:R-:W-:Y:S02]  /*108e0*/  FMNMX.FTZ R24, R24, R9, !PT ;  /* 0x0000000918187209 */ /* 0x001fe40007810000 */
[----:B------:R-:W0:Y:S03]  /*108f0*/  LDC R9, c[0x0][0x988] ;  /* 0x00026200ff097b82 */ /* 0x000e260000000800 */
[----:B------:R-:W-:Y:S01]  /*10900*/  FADD.FTZ R10, -R24, R10 ;  /* 0x0000000a180a7221 */ /* 0x000fe20000010100 */
[-C--:B0-----:R-:W-:Y:S01]  /*10910*/  FMUL.FTZ R46, R5, R9.reuse ;  /* 0x00000009052e7220 */ /* 0x081fe20000410000 */
[-C--:B------:R-:W-:Y:S02]  /*10920*/  FMUL.FTZ R11, R11, R9.reuse ;  /* 0x000000090b0b7220 */ /* 0x080fe40000410000 */
[-C--:B------:R-:W-:Y:S01]  /*10930*/  FMUL.FTZ R10, R10, R9.reuse ;  /* 0x000000090a0a7220 */ /* 0x080fe20000410000 */
[-CC-:B------:R-:W-:Y:S01]  /*10940*/  FFMA.FTZ R132, R56, R9.reuse, -R46.reuse ;  /* 0x0000000938847223 */ /* 0x180fe2000001082e */
[-C--:B------:R-:W-:Y:S01]  /*10950*/  FMUL.FTZ R56, R24, R9.reuse ;  /* 0x0000000918387220 */ /* 0x080fe20000410000 */
[-CC-:B------:R-:W-:Y:S01]  /*10960*/  FFMA.FTZ R148, R120, R9.reuse, -R46.reuse ;  /* 0x0000000978947223 */ /* 0x180fe2000001082e */
[-C--:B------:R-:W-:Y:S01]  /*10970*/  FFMA.FTZ R39, R122, R9.reuse, -R46 ;  /* 0x000000097a277223 */ /* 0x080fe2000001082e */
[----:B------:R-:W-:Y:S01]  /*10980*/  MUFU.EX2 R11, R11 ;  /* 0x0000000b000b7308 */ /* 0x000fe20000000800 */
[-CC-:B------:R-:W-:Y:S01]  /*10990*/  FFMA.FTZ R55, R85, R9.reuse, -R56.reuse ;  /* 0x0000000955377223 */ /* 0x180fe20000010838 */
[-CC-:B------:R-:W-:Y:S01]  /*109a0*/  FFMA.FTZ R149, R149, R9.reuse, -R56.reuse ;  /* 0x0000000995957223 */ /* 0x180fe20000010838 */
[-CC-:B------:R-:W-:Y:S01]  /*109b0*/  FFMA.FTZ R50, R4, R9.reuse, -R56.reuse ;  /* 0x0000000904327223 */ /* 0x180fe20000010838 */
[-C--:B------:R-:W-:Y:S01]  /*109c0*/  FFMA.FTZ R4, R54, R9.reuse, -R56 ;  /* 0x0000000936047223 */ /* 0x080fe20000010838 */
[-CC-:B------:R-:W-:Y:S01]  /*109d0*/  FFMA.FTZ R150, R26, R9.reuse, -R46.reuse ;  /* 0x000000091a967223 */ /* 0x180fe2000001082e */
[-CC-:B------:R-:W-:Y:S01]  /*109e0*/  FFMA.FTZ R51, R29, R9.reuse, -R46.reuse ;  /* 0x000000091d337223 */ /* 0x180fe2000001082e */
[-CC-:B------:R-:W-:Y:S01]  /*109f0*/  FFMA.FTZ R138, R52, R9.reuse, -R46.reuse ;  /* 0x00000009348a7223 */ /* 0x180fe2000001082e */
[----:B------:R-:W0:Y:S01]  /*10a00*/  MUFU.EX2 R148, R148 ;  /* 0x0000009400947308 */ /* 0x000e220000000800 */
[-C--:B------:R-:W-:Y:S01]  /*10a10*/  FFMA.FTZ R29, R53, R9.reuse, -R46 ;  /* 0x00000009351d7223 */ /* 0x080fe2000001082e */
[-CC-:B------:R-:W-:Y:S01]  /*10a20*/  FFMA.FTZ R52, R145, R9.reuse, -R56.reuse ;  /* 0x0000000991347223 */ /* 0x180fe20000010838 */
[-C--:B------:R-:W-:Y:S01]  /*10a30*/  FFMA.FTZ R151, R151, R9.reuse, -R56 ;  /* 0x0000000997977223 */ /* 0x080fe20000010838 */
[-C--:B------:R-:W-:Y:S01]  /*10a40*/  FFMA.FTZ R144, R31, R9.reuse, -R46 ;  /* 0x000000091f907223 */ /* 0x080fe2000001082e */
[-C--:B------:R-:W-:Y:S01]  /*10a50*/  FFMA.FTZ R145, R8, R9.reuse, -R56 ;  /* 0x0000000908917223 */ /* 0x080fe20000010838 */
[-CC-:B------:R-:W-:Y:S01]  /*10a60*/  FFMA.FTZ R33, R33, R9.reuse, -R46.reuse ;  /* 0x0000000921217223 */ /* 0x180fe2000001082e */
[-CC-:B------:R-:W-:Y:S01]  /*10a70*/  FFMA.FTZ R146, R35, R9.reuse, -R46.reuse ;  /* 0x0000000923927223 */ /* 0x180fe2000001082e */
[----:B------:R-:W-:Y:S01]  /*10a80*/  MUFU.EX2 R10, R10 ;  /* 0x0000000a000a7308 */ /* 0x000fe20000000800 */
[-C--:B------:R-:W-:Y:S01]  /*10a90*/  FFMA.FTZ R26, R49, R9.reuse, -R46 ;  /* 0x00000009311a7223 */ /* 0x080fe2000001082e */
[-C--:B------:R-:W-:Y:S01]  /*10aa0*/  FFMA.FTZ R48, R48, R9.reuse, -R56 ;  /* 0x0000000930307223 */ /* 0x080fe20000010838 */
[-C--:B------:R-:W-:Y:S01]  /*10ab0*/  FFMA.FTZ R47, R37, R9.reuse, -R46 ;  /* 0x00000009252f7223 */ /* 0x080fe2000001082e */
[-C--:B------:R-:W-:Y:S01]  /*10ac0*/  FFMA.FTZ R147, R147, R9.reuse, -R56 ;  /* 0x0000000993937223 */ /* 0x080fe20000010838 */
[-CC-:B------:R-:W-:Y:S01]  /*10ad0*/  FFMA.FTZ R140, R124, R9.reuse, -R46.reuse ;  /* 0x000000097c8c7223 */ /* 0x180fe2000001082e */
[-CC-:B------:R-:W-:Y:S01]  /*10ae0*/  FFMA.FTZ R142, R126, R9.reuse, -R46.reuse ;  /* 0x000000097e8e7223 */ /* 0x180fe2000001082e */
[----:B------:R-:W-:Y:S01]  /*10af0*/  FFMA.FTZ R136, R128, R9, -R46 ;  /* 0x0000000980887223 */ /* 0x000fe2000001082e */
[----:B------:R-:W1:Y:S01]  /*10b00*/  MUFU.EX2 R54, R55 ;  /* 0x0000003700367308 */ /* 0x000e620000000800 */
[----:B0-----:R-:W-:Y:S01]  /*10b10*/  FFMA.FTZ R3, R11, R3, R148 ;  /* 0x000000030b037223 */ /* 0x001fe20000010094 */
        /* <DEDUP_REMOVED lines=15> */
[----:B-1----:R-:W-:Y:S01]  /*10c10*/  FFMA.FTZ R0, R10, R0, R54 ;  /* 0x000000000a007223 */ /* 0x002fe20000010036 */
[-CC-:B------:R-:W-:Y:S01]  /*10c20*/  FFMA.FTZ R120, R77, R9.reuse, -R46.reuse ;  /* 0x000000094d787223 */ /* 0x180fe2000001082e */
[-CC-:B------:R-:W-:Y:S01]  /*10c30*/  FFMA.FTZ R80, R80, R9.reuse, -R46.reuse ;  /* 0x0000000950507223 */ /* 0x180fe2000001082e */
[-CC-:B------:R-:W-:Y:S01]  /*10c40*/  FFMA.FTZ R81, R81, R9.reuse, -R46.reuse ;  /* 0x0000000951517223 */ /* 0x180fe2000001082e */
[-C--:B------:R-:W-:Y:S01]  /*10c50*/  FFMA.FTZ R122, R84, R9.reuse, -R46 ;  /* 0x00000009547a7223 */ /* 0x080fe2000001082e */
        /* <DEDUP_REMOVED lines=8> */
[-CC-:B------:R-:W-:Y:S01]  /*10ce0*/  FFMA.FTZ R40, R40, R9.reuse, -R56.reuse ;  /* 0x0000000928287223 */ /* 0x180fe20000010838 */
[-C--:B------:R-:W-:Y:S01]  /*10cf0*/  FFMA.FTZ R139, R139, R9.reuse, -R56 ;  /* 0x000000098b8b7223 */ /* 0x080fe20000010838 */
[----:B------:R-:W0:Y:S01]  /*10d00*/  MUFU.EX2 R52, R52 ;  /* 0x0000003400347308 */ /* 0x000e220000000800 */
[----:B--2---:R-:W-:Y:S01]  /*10d10*/  FADD.FTZ R55, R149, R0 ;  /* 0x0000000095377221 */ /* 0x004fe20000010000 */
[-CC-:B------:R-:W-:Y:S01]  /*10d20*/  FFMA.FTZ R38, R38, R9.reuse, -R56.reuse ;  /* 0x0000000926267223 */ /* 0x180fe20000010838 */
[-CC-:B------:R-:W-:Y:S01]  /*10d30*/  FFMA.FTZ R133, R133, R9.reuse, -R56.reuse ;  /* 0x0000000985857223 */ /* 0x180fe20000010838 */
[-CC-:B------:R-:W-:Y:S01]  /*10d40*/  FFMA.FTZ R36, R36, R9.reuse, -R56.reuse ;  /* 0x0000000924247223 */ /* 0x180fe20000010838 */
[-CC-:B------:R-:W-:Y:S01]  /*10d50*/  FFMA.FTZ R135, R135, R9.reuse, -R56.reuse ;  /* 0x0000000987877223 */ /* 0x180fe20000010838 */
[-CC-:B------:R-:W-:Y:S01]  /*10d60*/  FFMA.FTZ R34, R34, R9.reuse, -R56.reuse ;  /* 0x0000000922227223 */ /* 0x180fe20000010838 */
[-CC-:B------:R-:W-:Y:S01]  /*10d70*/  FFMA.FTZ R129, R129, R9.reuse, -R56.reuse ;  /* 0x0000000981817223 */ /* 0x180fe20000010838 */
[----:B------:R-:W2:Y:S01]  /*10d80*/  MUFU.EX2 R51, R51 ;  /* 0x0000003300337308 */ /* 0x000ea20000000800 */
        /* <DEDUP_REMOVED lines=8> */
[----:B0-----:R-:W-:Y:S01]  /*10e10*/  FADD.FTZ R3, R52, R55 ;  /* 0x0000003734037221 */ /* 0x001fe20000010000 */
[-CC-:B------:R-:W-:Y:S01]  /*10e20*/  FFMA.FTZ R121, R121, R9.reuse, -R56.reuse ;  /* 0x0000000979797223 */ /* 0x180fe20000010838 */
[-CC-:B------:R-:W-:Y:S01]  /*10e30*/  FFMA.FTZ R25, R25, R9.reuse, -R56.reuse ;  /* 0x0000000919197223 */ /* 0x180fe20000010838 */
[----:B------:R-:W-:-:S04]  /*10e40*/  FFMA.FTZ R123, R123, R9, -R56 ;  /* 0x000000097b7b7223 */ /* 0x000fc80000010838 */
        /* <DEDUP_REMOVED lines=116> */
.L_x_2795:
[----:B------:R-:W0:Y:S01]  /*11590*/  S2R R55, SR_CgaCtaId ;  /* 0x0000000000377919 */ /* 0x000e220000008800 */
[----:B------:R-:W-:-:S04]  /*115a0*/  IMAD R13, R13, 0x8, R2 ;  /* 0x000000080d0d7824 */ /* 0x000fc800078e0202 */
[----:B------:R-:W-:-:S05]  /*115b0*/  VIADD R13, R13, 0x16860 ;  /* 0x000168600d0d7836 */ /* 0x000fca0000000000 */
[----:B0-----:R-:W-:Y:S02]  /*115c0*/  PRMT R13, R55, 0x654, R13 ;  /* 0x00000654370d7816 */ /* 0x001fe4000000000d */
[----:B------:R-:W2:Y:S01]  /*115d0*/  LDL R55, [R1+0x34] ;  /* 0x0000340001377983 */ /* 0x000ea20000100800 */
[----:B------:R-:W-:Y:S01]  /*115e0*/  F2FP.BF16.F32.PACK_AB R123, R4, R123 ;  /* 0x0000007b047b723e */ /* 0x000fe200000010ff */
        /* <DEDUP_REMOVED lines=67> */
[----:B------:R-:W-:Y:S02]  /*11a20*/  MOV R10, R24 ;  /* 0x00000018000a7202 */ /* 0x000fe40000000f00 */
[C---:B--2---:R-:W-:Y:S01]  /*11a30*/  ISETP.GT.AND P1, PT, R12.reuse, R55, PT ;  /* 0x000000370c00720c */ /* 0x044fe20003f24270 */
[----:B------:R-:W-:-:S12]  /*11a40*/  VIADD R12, R12, 0xffffffff ;  /* 0xffffffff0c0c7836 */ /* 0x000fd80000000000 */
[----:B------:R-:W-:Y:S05]  /*11a50*/  @P1 BRA `(.L_x_2796) ;  /* 0xffffffd800301947 */ /* 0x000fea000383ffff */
.L_x_2784:
[----:B------:R-:W-:Y:S05]  /*11a60*/  WARPSYNC.ALL ;  /* 0x0000000000007948 */ /* 0x000fea0003800000 */
[----:B------:R-:W-:Y:S06]  /*11a70*/  BAR.ARV 0x8, 0x200 ;  /* 0x0208000000007b1d */ /* 0x000fec0000002000 */
[----:B------:R-:W-:Y:S05]  /*11a80*/  @!P0 BRA `(.L_x_2797) ;  /* 0x0000000000048947 */ /* 0x000fea0003800000 */
[----:B------:R-:W-:Y:S01]  /*11a90*/  BPT.TRAP 0x1 ;  /* 0x000000040000795c */ /* 0x000fe20000300000 */
.L_x_2797:
[----:B------:R-:W-:Y:S01]  /*11aa0*/  IMAD R13, R22, 0x8, R2 ;  /* 0x00000008160d7824 */ /* 0x000fe200078e0202 */
[----:B------:R-:W-:-:S04]  /*11ab0*/  SHF.L.U32 R4, R155, 0x1f, RZ ;  /* 0x0000001f9b047819 */ /* 0x000fc800000006ff */
[----:B------:R0:W1:Y:S01]  /*11ac0*/  SYNCS.PHASECHK.TRANS64.TRYWAIT P1, [R13+URZ+0x16850], R4 ;  /* 0x016850040d0075a7 */ /* 0x000062000802017f */
[----:B------:R-:W-:Y:S05]  /*11ad0*/  @!P0 BRA `(.L_x_2798) ;  /* 0x0000000000048947 */ /* 0x000fea0003800000 */
[----:B------:R-:W-:Y:S01]  /*11ae0*/  BPT.TRAP 0x1 ;  /* 0x000000040000795c */ /* 0x000fe20000300000 */
.L_x_2798:
[----:B------:R-:W-:-:S05]  /*11af0*/  VIADD R2, R2, 0x400 ;  /* 0x0000040002027836 */ /* 0x000fca0000000000 */
[----:B------:R-:W-:-:S04]  /*11b00*/  SHF.R.U32.HI R2, RZ, 0x4, R2 ;  /* 0x00000004ff027819 */ /* 0x000fc80000011602 */
[----:B------:R-:W-:Y:S01]  /*11b10*/  LOP3.LUT R7, R2, 0x3fff, RZ, 0xc0, !PT ;  /* 0x00003fff02077812 */ /* 0x000fe200078ec0ff */
[----:B-1----:R-:W-:Y:S06]  /*11b20*/  @P1 BRA `(.L_x_2799) ;  /* 0x0000000000081947 */ /* 0x002fec0003800000 */
[----:B------:R-:W1:Y:S02]  /*11b30*/  SYNCS.PHASECHK.TRANS64.TRYWAIT P1, [R13+URZ+0x16850], R4 ;  /* 0x016850040d0075a7 */ /* 0x000e64000802017f */
[----:B-1----:R-:W-:Y:S05]  /*11b40*/  @!P1 BRA `(.L_x_2800) ;  /* 0x000000b800a89947 */ /* 0x002fea0003800000 */
.L_x_2799:
        /* <DEDUP_REMOVED lines=9> */
[----:B------:R-:W-:Y:S02]  /*11be0*/  IMAD.MOV.U32 R7, RZ, RZ, 0x40000040 ;  /* 0x40000040ff077424 */ /* 0x000fe400078e00ff */
[----:B------:R-:W-:-:S08]  /*11bf0*/  IMAD.MOV.U32 R8, RZ, RZ, RZ ;  /* 0x000000ffff087224 */ /* 0x000fd000078e00ff */
[----:B------:R-:W-:Y:S01]  /*11c00*/  HGMMA.64x64x16.F32.BF16 R88, R148, gdesc[UR4].tnspB, R88, gsb0 ;  /* 0x40e0000494587df0 */ /* 0x000fe20008001858 */
[----:B------:R-:W-:Y:S02]  /*11c10*/  R2UR UR6, R10 ;  /* 0x000000000a0672ca */ /* 0x000fe400000e0000 */
[----:B------:R-:W-:Y:S01]  /*11c20*/  R2UR UR7, R11 ;  /* 0x000000000b0772ca */ /* 0x000fe200000e0000 */
[----:B------:R-:W-:Y:S01]  /*11c30*/  IMAD.MOV.U32 R11, RZ, RZ, 0x40000040 ;  /* 0x40000040ff0b7424 */ /* 0x000fe200078e00ff */
[----:B------:R-:W-:Y:S01]  /*11c40*/  IADD3 R10, R6, 0x100, RZ ;  /* 0x00000100060a7810 */ /* 0x000fe20007ffe0ff */
[----:B--2---:R-:W-:Y:S01]  /*11c50*/  FADD.FTZ R2, R2, R3 ;  /* 0x0000000302027221 */ /* 0x004fe20000010000 */
[----:B------:R-:W-:Y:S01]  /*11c60*/  IMAD.MOV.U32 R3, RZ, RZ, -0x800000 ;  /* 0xff800000ff037424 */ /* 0x000fe200078e00ff */
        /* <DEDUP_REMOVED lines=27> */
[----:B------:R-:W-:Y:S01]  /*11e20*/  IMAD.MOV.U32 R11, RZ, RZ, 0x40000040 ;  /* 0x40000040ff0b7424 */ /* 0x000fe200078e00ff */
[----:B------:R-:W-:Y:S01]  /*11e30*/  IADD3 R6, R6, 0x380, RZ ;  /* 0x0000038006067810 */ /* 0x000fe20007ffe0ff */
[----:B------:R-:W-:Y:S02]  /*11e40*/  WARPGROUP.DEPBAR.LE gsb0, 0x0 ;  /* 0x00008000000079c5 */ /* 0x000fe40000010000 */
[----:B------:R-:W-:-:S08]  /*11e50*/  WARPGROUP.ARRIVE ;  /* 0x00000000000079c5 */ /* 0x000fd00000000000 */
[----:B------:R-:W-:Y:S01]  /*11e60*/  HGMMA.64x64x16.F32.BF16 R88, R128, gdesc[UR4].tnspB, R88, gsb0 ;  /* 0x40e0000480587df0 */ /* 0x000fe20008001858 */
[----:B------:R-:W-:Y:S02]  /*11e70*/  R2UR UR6, R10 ;  /* 0x000000000a0672ca */ /* 0x000fe400000e0000 */
[----:B------:R-:W-:Y:S02]  /*11e80*/  R2UR UR7, R11 ;  /* 0x000000000b0772ca */ /* 0x000fe400000e0000 */
[----:B------:R-:W2:Y:S02]  /*11e90*/  SHFL.BFLY PT, R11, R0, 0x2, 0x1f ;  /* 0x0c401f00000b7f89 */ /* 0x000ea400000e0000 */
[----:B--2---:R-:W-:Y:S01]  /*11ea0*/  FADD.FTZ R11, R11, R0 ;  /* 0x000000000b0b7221 */ /* 0x004fe20000010000 */
[----:B------:R-:W-:-:S04]  /*11eb0*/  IMAD.MOV.U32 R0, RZ, RZ, -0x800000 ;  /* 0xff800000ff007424 */ /* 0x000fc800078e00ff */
[----:B01----:R-:W0:Y:S02]  /*11ec0*/  SHFL.BFLY PT, R4, R11, 0x1, 0x1f ;  /* 0x0c201f000b047f89 */ /* 0x003e2400000e0000 */
[----:B0-----:R-:W-:Y:S01]  /*11ed0*/  FADD.FTZ R14, R11, R4 ;  /* 0x000000040b0e7221 */ /* 0x001fe20000010000 */
[----:B------:R-:W-:-:S04]  /*11ee0*/  IMAD.MOV.U32 R4, RZ, RZ, RZ ;  /* 0x000000ffff047224 */ /* 0x000fc800078e00ff */
[----:B------:R-:W-:-:S13]  /*11ef0*/  FSETP.NE.FTZ.AND P2, PT, R14, RZ, PT ;  /* 0x000000ff0e00720b */ /* 0x000fda0003f55000 */
[----:B------:R-:W0:Y:S01]  /*11f00*/  @P2 MUFU.LG2 R10, R14 ;  /* 0x0000000e000a2308 */ /* 0x000e220000000c00 */
[----:B------:R-:W-:Y:S01]  /*11f10*/  @P2 FMUL.FTZ R20, R9, 0.69314718246459960938 ;  /* 0x3f31721809142820 */ /* 0x000fe20000410000 */
[----:B------:R-:W-:Y:S02]  /*11f20*/  WARPGROUP.DEPBAR.LE gsb0, 0x0 ;  /* 0x00008000000079c5 */ /* 0x000fe40000010000 */
[----:B------:R-:W-:-:S04]  /*11f30*/  WARPGROUP.ARRIVE ;  /* 0x00000000000079c5 */ /* 0x000fc80000000000 */
[----:B------:R-:W-:Y:S02]  /*11f40*/  @P2 MUFU.RCP R8, R14 ;  /* 0x0000000e00082308 */ /* 0x000fe40000001000 */
[----:B------:R-:W-:Y:S01]  /*11f50*/  HGMMA.64x64x16.F32.BF16 R88, R124, gdesc[UR4].tnspB, R88, gsb0 ;  /* 0x40e000047c587df0 */ /* 0x000fe20008001858 */
[----:B------:R-:W-:Y:S02]  /*11f60*/  R2UR UR6, R6 ;  /* 0x00000000060672ca */ /* 0x000fe400000e0000 */
[----:B------:R-:W-:Y:S02]  /*11f70*/  R2UR UR7, R7 ;  /* 0x00000000070772ca */ /* 0x000fe400000e0000 */
[----:B------:R-:W1:Y:S02]  /*11f80*/  SHFL.BFLY PT, R7, R2, 0x1, 0x1f ;  /* 0x0c201f0002077f89 */ /* 0x000e6400000e0000 */
[----:B-1----:R-:W-:-:S05]  /*11f90*/  FADD.FTZ R12, R2, R7 ;  /* 0x00000007020c7221 */ /* 0x002fca0000010000 */
[----:B------:R-:W-:-:S13]  /*11fa0*/  FSETP.NE.FTZ.AND P1, PT, R12, RZ, PT ;  /* 0x000000ff0c00720b */ /* 0x000fda0003f35000 */
[----:B------:R-:W1:Y:S01]  /*11fb0*/  @P1 MUFU.LG2 R6, R12 ;  /* 0x0000000c00061308 */ /* 0x000e620000000c00 */
[----:B------:R-:W-:Y:S01]  /*11fc0*/  @P1 FMUL.FTZ R2, R9, 0.69314718246459960938 ;  /* 0x3f31721809021820 */ /* 0x000fe20000410000 */
[----:B0-----:R-:W-:-:S04]  /*11fd0*/  @P2 FMUL.FTZ R9, R10, 0.69314718246459960938 ;  /* 0x3f3172180a092820 */ /* 0x001fc80000410000 */
[----:B------:R-:W-:Y:S02]  /*11fe0*/  @P2 FFMA.FTZ R0, R20, R24, R9 ;  /* 0x0000001814002223 */ /* 0x000fe40000010009 */
[----:B------:R0:W2:Y:S01]  /*11ff0*/  @P1 MUFU.RCP R4, R12 ;  /* 0x0000000c00041308 */ /* 0x0000a20000001000 */
[----:B-1----:R-:W-:-:S04]  /*12000*/  @P1 FMUL.FTZ R7, R6, 0.69314718246459960938 ;  /* 0x3f31721806071820 */ /* 0x002fc80000410000 */
[----:B------:R-:W-:Y:S01]  /*12010*/  @P1 FFMA.FTZ R3, R2, R5, R7 ;  /* 0x0000000502031223 */ /* 0x000fe20000010007 */
[----:B------:R-:W-:Y:S02]  /*12020*/  WARPGROUP.DEPBAR.LE gsb0, 0x0 ;  /* 0x00008000000079c5 */ /* 0x000fe40000010000 */
[----:B------:R-:W-:-:S06]  /*12030*/  WARPGROUP.ARRIVE ;  /* 0x00000000000079c5 */ /* 0x000fcc0000000000 */
[----:B------:R-:W-:Y:S03]  /*12040*/  HGMMA.64x64x16.F32.BF16 R88, R120, gdesc[UR4].tnspB, R88, gsb0 ;  /* 0x40e0000478587df0 */ /* 0x000fe60008001858 */
[----:B------:R-:W-:Y:S02]  /*12050*/  WARPGROUP.DEPBAR.LE gsb0, 0x0 ;  /* 0x00008000000079c5 */ /* 0x000fe40000010000 */
[----:B0-2---:R-:W-:Y:S05]  /*12060*/  @!P0 BRA `(.L_x_2801) ;  /* 0x0000000000048947 */ /* 0x005fea0003800000 */
[----:B------:R-:W-:Y:S01]  /*12070*/  BPT.TRAP 0x1 ;  /* 0x000000040000795c */ /* 0x000fe20000300000 */
.L_x_2801:
[----:B------:R-:W0:Y:S01]  /*12080*/  S2R R5, SR_CgaCtaId ;  /* 0x0000000000057919 */ /* 0x000e220000008800 */
[----:B------:R-:W-:-:S05]  /*12090*/  VIADD R2, R13, 0x16860 ;  /* 0x000168600d027836 */ /* 0x000fca0000000000 */
[----:B0-----:R-:W-:Y:S02]  /*120a0*/  PRMT R2, R5, 0x654, R2 ;  /* 0x0000065405027816 */ /* 0x001fe40000000002 */
[----:B------:R-:W2:Y:S01]  /*120b0*/  LDL.LU R5, [R1+0x54] ;  /* 0x0000540001057983 */ /* 0x000ea20000300800 */
[----:B------:R-:W-:Y:S01]  /*120c0*/  VIADD R22, R22, 0x1 ;  /* 0x0000000116167836 */ /* 0x000fe20000000000 */
[----:B------:R0:W-:Y:S01]  /*120d0*/  SYNCS.ARRIVE.TRANS64.RED.A1T0 RZ, [R2+URZ], RZ ;  /* 0x000000ff02ff79a7 */ /* 0x0001e2000810043f */
[-C--:B------:R-:W-:Y:S01]  /*120e0*/  FMUL.FTZ R20, R88, R4.reuse ;  /* 0x0000000458147220 */ /* 0x080fe20000410000 */
[-C--:B------:R-:W-:Y:S01]  /*120f0*/  FMUL.FTZ R21, R89, R4.reuse ;  /* 0x0000000459157220 */ /* 0x080fe20000410000 */
[-C--:B------:R-:W-:Y:S01]  /*12100*/  FMUL.FTZ R92, R92, R4.reuse ;  /* 0x000000045c5c7220 */ /* 0x080fe20000410000 */
[----:B------:R-:W-:Y:S01]  /*12110*/  ISETP.NE.AND P1, PT, R22, 0x2, PT ;  /* 0x000000021600780c */ /* 0x000fe20003f25270 */
[-C--:B------:R-:W-:Y:S01]  /*12120*/  FMUL.FTZ R93, R93, R4.reuse ;  /* 0x000000045d5d7220 */ /* 0x080fe20000410000 */
[-C--:B------:R-:W-:Y:S01]  /*12130*/  FMUL.FTZ R96, R96, R4.reuse ;  /* 0x0000000460607220 */ /* 0x080fe20000410000 */
[-C--:B------:R-:W-:Y:S01]  /*12140*/  FMUL.FTZ R97, R97, R4.reuse ;  /* 0x0000000461617220 */ /* 0x080fe20000410000 */
[----:B0-----:R-:W-:Y:S01]  /*12150*/  SEL R2, RZ, 0x1, P1 ;  /* 0x00000001ff027807 */ /* 0x001fe20000800000 */
        /* <DEDUP_REMOVED lines=27> */
[----:B------:R-:W-:-:S02]  /*12310*/  LOP3.LUT R155, R155, R2, RZ, 0x3c, !PT ;  /* 0x000000029b9b7212 */ /* 0x000fc400078e3cff */
[----:B------:R-:W-:Y:S01]  /*12320*/  SEL R22, R22, RZ, P1 ;  /* 0x000000ff16167207 */ /* 0x000fe20000800000 */
[----:B--2---:R-:W-:-:S05]  /*12330*/  VIADD R5, R5, 0x1 ;  /* 0x0000000105057836 */ /* 0x004fca0000000000 */
[----:B------:R0:W-:Y:S02]  /*12340*/  STL [R1+0x54], R5 ;  /* 0x0000540501007387 */ /* 0x0001e40000100800 */
.L_x_2731:
[----:B------:R-:W3:Y:S01]  /*12350*/  LDL R47, [R1+0x48] ;  /* 0x00004800012f7983 */ /* 0x000ee20000100800 */
[----:B------:R-:W1:Y:S01]  /*12360*/  S2R R2, SR_TID.X ;  /* 0x0000000000027919 */ /* 0x000e620000002100 */
[----:B------:R-:W-:Y:S05]  /*12370*/  WARPSYNC.ALL ;  /* 0x0000000000007948 */ /* 0x000fea0003800000 */
[----:B-1----:R-:W-:-:S05]  /*12380*/  VIADD R40, R2, 0xffffff80 ;  /* 0xffffff8002287836 */ /* 0x002fca0000000000 */
[----:B------:R-:W-:-:S04]  /*12390*/  SHF.R.S32.HI R46, RZ, 0x1f, R40 ;  /* 0x0000001fff2e7819 */ /* 0x000fc80000011428 */
[----:B------:R-:W-:-:S04]  /*123a0*/  LEA.HI R46, R46, R40, RZ, 0x3 ;  /* 0x000000282e2e7211 */ /* 0x000fc800078f18ff */
[----:B------:R-:W-:-:S04]  /*123b0*/  LOP3.LUT R46, R46, 0xfffffff8, RZ, 0xc0, !PT ;  /* 0xfffffff82e2e7812 */ /* 0x000fc800078ec0ff */
[----:B------:R-:W-:-:S05]  /*123c0*/  IADD3 R46, R40, -R46, RZ ;  /* 0x8000002e282e7210 */ /* 0x000fca0007ffe0ff */
[----:B------:R-:W-:-:S05]  /*123d0*/  IMAD.SHL.U32 R43, R46, 0x8, RZ ;  /* 0x000000082e2b7824 */ /* 0x000fca00078e00ff */
[----:B------:R-:W-:Y:S02]  /*123e0*/  SHF.R.S32.HI R42, RZ, 0x1f, R43 ;  /* 0x0000001fff2a7819 */ /* 0x000fe4000001142b */
[----:B---3--:R-:W-:-:S04]  /*123f0*/  SHF.R.S32.HI R32, RZ, 0x1f, R47 ;  /* 0x0000001fff207819 */ /* 0x008fc8000001142f */
[----:B------:R-:W-:Y:S01]  /*12400*/  SHF.L.U64.HI R35, R47, 0x2, R32 ;  /* 0x000000022f237819 */ /* 0x000fe20000010220 */
[----:B------:R-:W1:Y:S01]  /*12410*/  S2R R4, SR_CgaCtaId ;  /* 0x0000000000047919 */ /* 0x000e620000008800 */
[----:B------:R-:W-:Y:S01]  /*12420*/  MOV R2, 0x400 ;  /* 0x0000040000027802 */ /* 0x000fe20000000f00 */
[----:B------:R-:W-:Y:S01]  /*12430*/  BSSY B0, `(.L_x_2802) ;  /* 0x0000238000007945 */ /* 0x000fe20003800000 */
[----:B------:R-:W-:Y:S02]  /*12440*/  BAR.SYNC.DEFER_BLOCKING 0x5, 0x200 ;  /* 0x0148000000007b1d */ /* 0x000fe40000010000 */
[----:B-1----:R-:W-:-:S05]  /*12450*/  LEA R2, R4, R2, 0x18 ;  /* 0x0000000204027211 */ /* 0x002fca00078ec0ff */
[----:B------:R1:W3:Y:S01]  /*12460*/  LDS.128 R28, [R2+0x168d0] ;  /* 0x0168d000021c7984 */ /* 0x0002e20000000c00 */
[----:B------:R-:W-:Y:S06]  /*12470*/  BAR.ARV 0x4, 0x200 ;  /* 0x0108000000007b1d */ /* 0x000fec0000002000 */
[----:B------:R-:W-:Y:S05]  /*12480*/  @P0 BRA `(.L_x_2803) ;  /* 0x0000001800380947 */ /* 0x000fea0003800000 */
[----:B------:R-:W4:Y:S01]  /*12490*/  LDL R4, [R1+0x64] ;  /* 0x0000640001047983 */ /* 0x000f220000100800 */
[----:B------:R-:W-:-:S03]  /*124a0*/  ULDC UR4, c[0x0][0xad4] ;  /* 0x0002b50000047ab9 */ /* 0x000fc60000000800 */
[----:B------:R-:W2:Y:S04]  /*124b0*/  LDL.LU R26, [R1+0x4c] ;  /* 0x00004c00011a7983 */ /* 0x000ea80000300800 */
[----:B------:R-:W2:Y:S01]  /*124c0*/  LDL.LU R34, [R1+0x50] ;  /* 0x0000500001227983 */ /* 0x000ea20000300800 */
[----:B0-----:R-:W0:Y:S01]  /*124d0*/  S2R R5, SR_SWINHI ;  /* 0x0000000000057919 */ /* 0x001e220000002f00 */
[----:B-----5:R-:W-:Y:S02]  /*124e0*/  MOV R24, R2 ;  /* 0x0000000200187202 */ /* 0x020fe40000000f00 */
[----:B0-----:R-:W-:Y:S02]  /*124f0*/  MOV R25, R5 ;  /* 0x0000000500197202 */ /* 0x001fe40000000f00 */
[----:B------:R-:W-:Y:S01]  /*12500*/  F2FP.BF16.F32.PACK_AB R14, R93, R92 ;  /* 0x0000005c5d0e723e */ /* 0x000fe200000010ff */
[----:B---3--:R-:W-:-:S02]  /*12510*/  IMAD.MOV.U32 R28, RZ, RZ, RZ ;  /* 0x000000ffff1c7224 */ /* 0x008fc400078e00ff */
        /* <DEDUP_REMOVED lines=22> */
[----:B------:R-:W-:Y:S01]  /*12680*/  IMAD.X R9, RZ, RZ, R11, P2 ;  /* 0x000000ffff097224 */ /* 0x000fe200010e060b */
[----:B------:R-:W-:-:S02]  /*12690*/  LOP3.LUT R6, R6, R15, RZ, 0x3c, !PT ;  /* 0x0000000f06067212 */ /* 0x000fc400078e3cff */
[----:B------:R-:W-:Y:S02]  /*126a0*/  LOP3.LUT R4, R12, R27, RZ, 0x3c, !PT ;  /* 0x0000001b0c047212 */ /* 0x000fe400078e3cff */
[----:B------:R-:W-:Y:S02]  /*126b0*/  MOV R10, R10 ;  /* 0x0000000a000a7202 */ /* 0x000fe40000000f00 */
[----:B------:R-:W-:Y:S02]  /*126c0*/  F2FP.BF16.F32.PACK_AB R12, R21, R20 ;  /* 0x00000014150c723e */ /* 0x000fe400000010ff */
[----:B------:R-:W-:Y:S02]  /*126d0*/  F2FP.BF16.F32.PACK_AB R13, R91, R90 ;  /* 0x0000005a5b0d723e */ /* 0x000fe400000010ff */
[----:B------:R-:W-:Y:S02]  /*126e0*/  F2FP.BF16.F32.PACK_AB R15, R95, R94 ;  /* 0x0000005e5f0f723e */ /* 0x000fe400000010ff */
[----:B------:R-:W-:-:S02]  /*126f0*/  MOV R37, R6 ;  /* 0x0000000600257202 */ /* 0x000fc40000000f00 */
[----:B------:R-:W-:Y:S01]  /*12700*/  MOV R36, R4 ;  /* 0x0000000400247202 */ /* 0x000fe20000000f00 */
[----:B------:R0:W-:Y:S01]  /*12710*/  STSM.16.M88.4 [R10], R12 ;  /* 0x0000000c0a007844 */ /* 0x0001e20000000200 */
[----:B------:R-:W-:Y:S02]  /*12720*/  MOV R33, R8 ;  /* 0x0000000800217202 */ /* 0x000fe40000000f00 */
[----:B------:R-:W-:Y:S02]  /*12730*/  F2FP.BF16.F32.PACK_AB R4, R97, R96 ;  /* 0x000000606104723e */ /* 0x000fe400000010ff */
[----:B------:R-:W-:Y:S02]  /*12740*/  F2FP.BF16.F32.PACK_AB R5, R99, R98 ;  /* 0x000000626305723e */ /* 0x000fe400000010ff */
[----:B------:R-:W-:Y:S02]  /*12750*/  F2FP.BF16.F32.PACK_AB R6, R101, R100 ;  /* 0x000000646506723e */ /* 0x000fe400000010ff */
[----:B------:R-:W-:-:S02]  /*12760*/  F2FP.BF16.F32.PACK_AB R7, R103, R102 ;  /* 0x000000666707723e */ /* 0x000fc400000010ff */
[----:B------:R-:W-:Y:S02]  /*12770*/  F2FP.BF16.F32.PACK_AB R8, R105, R104 ;  /* 0x000000686908723e */ /* 0x000fe400000010ff */
[----:B------:R-:W-:Y:S02]  /*12780*/  F2FP.BF16.F32.PACK_AB R9, R107, R106 ;  /* 0x0000006a6b09723e */ /* 0x000fe400000010ff */
[----:B------:R-:W-:Y:S02]  /*12790*/  F2FP.BF16.F32.PACK_AB R11, R111, R110 ;  /* 0x0000006e6f0b723e */ /* 0x000fe400000010ff */
[----:B0-----:R-:W-:Y:S02]  /*127a0*/  F2FP.BF16.F32.PACK_AB R10, R109, R108 ;  /* 0x0000006c6d0a723e */ /* 0x001fe400000010ff */
[----:B------:R-:W-:Y:S02]  /*127b0*/  F2FP.BF16.F32.PACK_AB R12, R113, R112 ;  /* 0x00000070710c723e */ /* 0x000fe400000010ff */
[----:B------:R-:W-:-:S02]  /*127c0*/  F2FP.BF16.F32.PACK_AB R13, R115, R114 ;  /* 0x00000072730d723e */ /* 0x000fc400000010ff */
        /* <DEDUP_REMOVED lines=9> */
[C---:B------:R-:W-:Y:S02]  /*12860*/  IADD3 R26, P1, R34.reuse, UR4, RZ ;  /* 0x00000004221a7c10 */ /* 0x040fe4000ff3e0ff */
[----:B------:R-:W-:Y:S02]  /*12870*/  ISETP.NE.AND.EX P0, PT, RZ, UR5, PT, P0 ;  /* 0x00000005ff007c0c */ /* 0x000fe4000bf05300 */
[C---:B------:R-:W-:Y:S01]  /*12880*/  IADD3.X R27, R35.reuse, UR5, RZ, P1, !PT ;  /* 0x00000005231b7c10 */ /* 0x040fe20008ffe4ff */
        /* <DEDUP_REMOVED lines=19> */
.L_x_2804:
[----:B------:R-:W2:Y:S04]  /*129c0*/  LDL R26, [R1+0x44] ;  /* 0x00004400011a7983 */ /* 0x000ea80000100800 */
[----:B------:R-:W2:Y:S04]  /*129d0*/  LDL R49, [R1+0x28] ;  /* 0x0000280001317983 */ /* 0x000ea80000100800 */
[----:B------:R-:W2:Y:S01]  /*129e0*/  LDL R48, [R1+0x58] ;  /* 0x0000580001307983 */ /* 0x000ea20000100800 */
[----:B------:R-:W0:Y:S01]  /*129f0*/  LDC.64 R6, c[0x0][R6+0x210] ;  /* 0x0000840006067b82 */ /* 0x000e220000000a00 */
[----:B------:R-:W-:Y:S01]  /*12a00*/  ISETP.NE.U32.AND P0, PT, RZ, UR4, PT ;  /* 0x00000004ff007c0c */ /* 0x000fe2000bf05070 */
[-C--:B----4-:R-:W-:Y:S01]  /*12a10*/  IMAD R35, R15, R23.reuse, RZ ;  /* 0x000000170f237224 */ /* 0x090fe200078e02ff */
[----:B------:R-:W4:Y:S01]  /*12a20*/  LDL R38, [R1+0x60] ;  /* 0x0000600001267983 */ /* 0x000f220000100800 */
[----:B------:R-:W-:Y:S01]  /*12a30*/  IMAD.WIDE.U32 R14, R14, R23, RZ ;  /* 0x000000170e0e7225 */ /* 0x000fe200078e00ff */
[----:B------:R-:W-:-:S03]  /*12a40*/  ISETP.NE.AND.EX P0, PT, RZ, UR5, PT, P0 ;  /* 0x00000005ff007c0c */ /* 0x000fc6000bf05300 */
[----:B------:R-:W1:Y:S01]  /*12a50*/  @P1 LDC R34, c[0x0][0xbec] ;  /* 0x0002fb00ff221b82 */ /* 0x000e620000000800 */
[----:B------:R-:W-:Y:S02]  /*12a60*/  SEL R9, R47, RZ, !P0 ;  /* 0x000000ff2f097207 */ /* 0x000fe40004000000 */
[----:B------:R-:W-:-:S05]  /*12a70*/  SEL R27, R32, RZ, !P0 ;  /* 0x000000ff201b7207 */ /* 0x000fca0004000000 */
[----:B------:R-:W0:Y:S01]  /*12a80*/  @P1 LDC R39, c[0x0][0xbf0] ;  /* 0x0002fc00ff271b82 */ /* 0x000e220000000800 */
[----:B---3--:R-:W-:-:S07]  /*12a90*/  IMAD R13, R13, R9, RZ ;  /* 0x000000090d0d7224 */ /* 0x008fce00078e02ff */
[----:B------:R-:W3:Y:S01]  /*12aa0*/  LDC.64 R4, c[0x0][0xba8] ;  /* 0x0002ea00ff047b82 */ /* 0x000ee20000000a00 */
[----:B------:R-:W1:Y:S01]  /*12ab0*/  S2R R36, SR_TID.X ;  /* 0x0000000000247919 */ /* 0x000e620000002100 */
[C---:B------:R-:W-:Y:S02]  /*12ac0*/  IMAD R37, R12.reuse, R27, R13 ;  /* 0x0000001b0c257224 */ /* 0x040fe400078e020d */
[----:B------:R-:W-:Y:S01]  /*12ad0*/  IMAD.WIDE.U32 R12, R12, R9, RZ ;  /* 0x000000090c0c7225 */ /* 0x000fe200078e00ff */
[----:B------:R-:W-:-:S03]  /*12ae0*/  IADD3 R32, R15, R35, RZ ;  /* 0x000000230f207210 */ /* 0x000fc60007ffe0ff */
[----:B------:R-:W-:Y:S01]  /*12af0*/  IMAD.IADD R37, R13, 0x1, R37 ;  /* 0x000000010d257824 */ /* 0x000fe200078e0225 */
[----:B---3--:R-:W3:Y:S08]  /*12b00*/  @!P2 LDC R4, c[0x0][0xb50] ;  /* 0x0002d400ff04ab82 */ /* 0x008ef00000000800 */
[----:B------:R-:W3:Y:S01]  /*12b10*/  @!P2 LDC R5, c[0x0][0xb54] ;  /* 0x0002d500ff05ab82 */ /* 0x000ee20000000800 */
[----:B-1----:R-:W-:-:S05]  /*12b20*/  VIADD R44, R36, 0xffffff80 ;  /* 0xffffff80242c7836 */ /* 0x002fca0000000000 */
[----:B------:R-:W-:-:S04]  /*12b30*/  SHF.R.S32.HI R36, RZ, 0x1f, R44 ;  /* 0x0000001fff247819 */ /* 0x000fc8000001142c */
[----:B------:R-:W-:-:S04]  /*12b40*/  LEA.HI R36, R36, R44, RZ, 0x7 ;  /* 0x0000002c24247211 */ /* 0x000fc800078f38ff */
[----:B------:R-:W-:-:S05]  /*12b50*/  LOP3.LUT R36, R36, 0xffffff80, RZ, 0xc0, !PT ;  /* 0xffffff8024247812 */ /* 0x000fca00078ec0ff */
[----:B------:R-:W-:Y:S02]  /*12b60*/  IMAD.IADD R36, R44, 0x1, -R36 ;  /* 0x000000012c247824 */ /* 0x000fe400078e0a24 */
[----:B-----5:R-:W-:Y:S02]  /*12b70*/  IMAD R44, R33, R8, RZ ;  /* 0x00000008212c7224 */ /* 0x020fe400078e02ff */
[----:B--2---:R-:W-:Y:S01]  /*12b80*/  IMAD.IADD R41, R26, 0x1, R49 ;  /* 0x000000011a297824 */ /* 0x004fe200078e0231 */
[----:B------:R-:W-:Y:S02]  /*12b90*/  IADD3 R26, P0, P3, R12, R14, R28 ;  /* 0x0000000e0c1a7210 */ /* 0x000fe40007b1e01c */
[----:B------:R-:W-:Y:S01]  /*12ba0*/  SEL R27, R48, RZ, P2 ;  /* 0x000000ff301b7207 */ /* 0x000fe20001000000 */
[----:B------:R-:W-:-:S04]  /*12bb0*/  @P1 IMAD.HI.U32 R14, R41, R34, RZ ;  /* 0x00000022290e1227 */ /* 0x000fc800078e00ff */
        /* <DEDUP_REMOVED lines=17> */
[----:B---3--:R-:W-:-:S04]  /*12cd0*/  LEA R4, P0, R6, R4, 0x2 ;  /* 0x0000000406047211 */ /* 0x008fc800078010ff */
[----:B------:R-:W-:Y:S01]  /*12ce0*/  LEA.HI.X R6, R6, R5, R7, 0x2, P0 ;  /* 0x0000000506067211 */ /* 0x000fe200000f1407 */
[----:B------:R-:W-:Y:S01]  /*12cf0*/  SHFL.IDX PT, R12, R4, RZ, 0x1c1f ;  /* 0x001c1fff040c7589 */ /* 0x000fe200000e0000 */
[----:B----4-:R-:W-:-:S03]  /*12d00*/  IMAD.IADD R7, R38, 0x1, R49 ;  /* 0x0000000126077824 */ /* 0x010fc600078e0231 */
        /* <DEDUP_REMOVED lines=64> */
[----:B------:R-:W-:Y:S01]  /*13110*/  IADD3 R0, R2, 0x16820, RZ ;  /* 0x0001682002007810 */ /* 0x000fe20007ffe0ff */
[----:B------:R-:W-:Y:S02]  /*13120*/  ULDC.64 UR4, c[0x0][0xae0] ;  /* 0x0002b80000047ab9 */ /* 0x000fe40000000a00 */
[----:B------:R-:W-:Y:S01]  /*13130*/  IMAD.IADD R11, R11, 0x1, R13 ;  /* 0x000000010b0b7824 */ /* 0x000fe200078e020d */
[--C-:B------:R-:W-:Y:S01]  /*13140*/  SHF.R.S32.HI R9, RZ, 0x1f, R3.reuse ;  /* 0x0000001fff097819 */ /* 0x100fe20000011403 */
[----:B------:R-:W-:Y:S01]  /*13150*/  IMAD.MOV R13, RZ, RZ, -R3 ;  /* 0x000000ffff0d7224 */ /* 0x000fe200078e0a03 */
[----:B------:R-:W-:-:S03]  /*13160*/  PRMT R0, RZ, 0x654, R0 ;  /* 0x00000654ff007816 */ /* 0x000fc60000000000 */
[----:B------:R-:W-:Y:S01]  /*13170*/  IMAD R13, R8, R13, R14 ;  /* 0x0000000d080d7224 */ /* 0x000fe200078e020e */
[----:B--2---:R0:W-:Y:S01]  /*13180*/  SYNCS.ARRIVE.TRANS64.RED.A1T0 RZ, [R0+URZ], RZ ;  /* 0x000000ff00ff79a7 */ /* 0x0041e2000810043f */
[----:B------:R-:W-:Y:S02]  /*13190*/  IMAD R12, R9, UR4, RZ ;  /* 0x00000004090c7c24 */ /* 0x000fe4000f8e02ff */
[----:B------:R-:W-:-:S04]  /*131a0*/  IMAD.WIDE.U32 R8, R3, UR4, R10 ;  /* 0x0000000403087c25 */ /* 0x000fc8000f8e000a */
[----:B------:R-:W-:Y:S01]  /*131b0*/  IMAD R15, R3, UR5, R12 ;  /* 0x00000005030f7c24 */ /* 0x000fe2000f8e020c */
[----:B0-----:R-:W-:Y:S01]  /*131c0*/  SHF.R.S32.HI R0, RZ, 0x1f, R13 ;  /* 0x0000001fff007819 */ /* 0x001fe2000001140d */
[----:B------:R-:W-:Y:S02]  /*131d0*/  ULDC.64 UR4, c[0x0][0xad8] ;  /* 0x0002b60000047ab9 */ /* 0x000fe40000000a00 */
[----:B------:R-:W-:Y:S02]  /*131e0*/  IMAD.IADD R9, R9, 0x1, R15 ;  /* 0x0000000109097824 */ /* 0x000fe400078e020f */
        /* <DEDUP_REMOVED lines=38> */
.L_x_2998:
[----:B------:R-:W-:-:S04]  /*13450*/  IADD3 R41, R41, 0x90, RZ ;  /* 0x0000009029297810 */ /* 0x000fc80007ffe0ff */
[----:B------:R-:W-:-:S13]  /*13460*/  ISETP.GE.OR P0, PT, R41, R44, P0 ;  /* 0x0000002c2900720c */ /* 0x000fda0000706670 */
[----:B------:R-:W-:Y:S05]  /*13470*/  @P0 BRA `(.L_x_2807) ;  /* 0x0000001000cc0947 */ /* 0x000fea0003800000 */
[----:B------:R-:W-:-:S04]  /*13480*/  LEA R14, P0, R43, R14, 0x1 ;  /* 0x0000000e2b0e7211 */ /* 0x000fc800078008ff */
[----:B------:R-:W-:-:S05]  /*13490*/  LEA.HI.X R15, R43, R0, R42, 0x1, P0 ;  /* 0x000000002b0f7211 */ /* 0x000fca00000f0c2a */
[----:B------:R0:W-:Y:S01]  /*134a0*/  ST.E.128 desc[UR40][R14.64], R36 ;  /* 0x000000240e007985 */ /* 0x0001e2000c101d28 */
[----:B------:R-:W-:Y:S05]  /*134b0*/  BRA `(.L_x_2807) ;  /* 0x0000001000bc7947 */ /* 0x000fea0003800000 */
.L_x_2805:
        /* <DEDUP_REMOVED lines=9> */
[----:B------:R-:W-:-:S03]  /*13550*/  ULDC.64 UR4, c[0x0][0xb38] ;  /* 0x0002ce0000047ab9 */ /* 0x000fc60000000a00 */
        /* <DEDUP_REMOVED lines=8> */
[----:B------:R-:W-:-:S03]  /*135e0*/  ULDC.64 UR4, c[0x0][0xb48] ;  /* 0x0002d20000047ab9 */ /* 0x000fc60000000a00 */
[----:B------:R-:W-:Y:S01]  /*135f0*/  IMAD.MOV.U32 R9, RZ, RZ, R41 ;  /* 0x000000ffff097224 */ /* 0x000fe200078e0029 */
[----:B0-----:R-:W-:Y:S01]  /*13600*/  @P1 SHF.R.U32.HI R9, RZ, R13, R4 ;  /* 0x0000000dff091219 */ /* 0x001fe20000011604 */
[----:B------:R-:W-:Y:S02]  /*13610*/  IMAD.IADD R11, R11, 0x1, R3 ;  /* 0x000000010b0b7824 */ /* 0x000fe400078e0203 */
[----:B------:R-:W-:Y:S01]  /*13620*/  VIADD R4, R2, 0x16820 ;  /* 0x0001682002047836 */ /* 0x000fe20000000000 */
[--C-:B------:R-:W-:Y:S01]  /*13630*/  SHF.R.S32.HI R0, RZ, 0x1f, R9.reuse ;  /* 0x0000001fff007819 */ /* 0x100fe20000011409 */
[----:B------:R-:W-:Y:S02]  /*13640*/  IMAD.MOV R3, RZ, RZ, -R9 ;  /* 0x000000ffff037224 */ /* 0x000fe400078e0a09 */
[----:B------:R-:W-:Y:S01]  /*13650*/  IMAD.WIDE.U32 R10, R48, UR4, R10 ;  /* 0x00000004300a7c25 */ /* 0x000fe2000f8e000a */
[----:B------:R-:W-:-:S03]  /*13660*/  PRMT R4, RZ, 0x654, R4 ;  /* 0x00000654ff047816 */ /* 0x000fc60000000004 */
[----:B------:R-:W-:Y:S01]  /*13670*/  IMAD R3, R8, R3, R41 ;  /* 0x0000000308037224 */ /* 0x000fe200078e0229 */
[----:B------:R0:W-:Y:S01]  /*13680*/  SYNCS.ARRIVE.TRANS64.RED.A1T0 RZ, [R4+URZ], RZ ;  /* 0x000000ff04ff79a7 */ /* 0x0001e2000810043f */
        /* <DEDUP_REMOVED lines=13> */
[----:B------:R-:W-:-:S03]  /*13760*/  UMOV UR4, 0xffffffff ;  /* 0xffffffff00047882 */ /* 0x000fc60000000000 */
[----:B0-----:R-:W-:Y:S01]  /*13770*/  LEA.HI.X R4, R8, UR5, R3, 0x2, P0 ;  /* 0x0000000508047c11 */ /* 0x001fe200080f1403 */
        /* <DEDUP_REMOVED lines=14> */
[----:B------:R-:W-:Y:S06]  /*13860*/  BRA.DIV UR4, `(.L_x_2808) ;  /* 0x000000a2047c7947 */ /* 0x000fec000b800000 */
[----:B------:R0:W1:Y:S04]  /*13870*/  SHFL.IDX PT, R3, R4, RZ, 0x1c1f ;  /* 0x001c1fff04037589 */ /* 0x00006800000e0000 */
[----:B------:R0:W2:Y:S02]  /*13880*/  SHFL.IDX PT, R14, R0, RZ, 0x1c1f ;  /* 0x001c1fff000e7589 */ /* 0x0000a400000e0000 */
.L_x_3001:
        /* <DEDUP_REMOVED lines=9> */
[-C--:B--2---:R-:W-:Y:S01]  /*13920*/  @!P1 LEA R8, P5, R40, R14.reuse, 0x2 ;  /* 0x0000000e28089211 */ /* 0x084fe200078a10ff */
[----:B------:R-:W-:Y:S01]  /*13930*/  @!P3 IMAD.WIDE R6, R42, 0x4, R14 ;  /* 0x000000042a06b825 */ /* 0x000fe200078e020e */
[C---:B------:R-:W-:Y:S02]  /*13940*/  @!P0 LEA R10, P2, R23.reuse, R14, 0x2 ;  /* 0x0000000e170a8211 */ /* 0x040fe400078410ff */
[-C--:B------:R-:W-:Y:S02]  /*13950*/  @!P1 LEA.HI.X R9, R40, R3.reuse, R41, 0x2, P5 ;  /* 0x0000000328099211 */ /* 0x080fe400028f1429 */
[----:B------:R1:W-:Y:S01]  /*13960*/  @!P3 ST.E.64 desc[UR40][R6.64], R20 ;  /* 0x000000140600b985 */ /* 0x0003e2000c101b28 */
[----:B------:R-:W-:Y:S02]  /*13970*/  ISETP.GE.AND P3, PT, R32, UR4, PT ;  /* 0x0000000420007c0c */ /* 0x000fe4000bf66270 */
[----:B------:R-:W-:Y:S01]  /*13980*/  @!P0 LEA.HI.X R11, R23, R3, R26, 0x2, P2 ;  /* 0x00000003170b8211 */ /* 0x000fe200010f141a */
[----:B------:R2:W-:Y:S01]  /*13990*/  @!P1 ST.E.64 desc[UR40][R8.64], R92 ;  /* 0x0000005c08009985 */ /* 0x0005e2000c101b28 */
[----:B------:R-:W-:-:S02]  /*139a0*/  ISETP.GE.AND P2, PT, R34, UR4, PT ;  /* 0x0000000422007c0c */ /* 0x000fc4000bf46270 */
[CC--:B------:R-:W-:Y:S01]  /*139b0*/  @!P4 LEA R12, P5, R27.reuse, R14.reuse, 0x2 ;  /* 0x0000000e1b0cc211 */ /* 0x0c0fe200078a10ff */
        /* <DEDUP_REMOVED lines=17> */
.L_x_2810:
[----:B------:R-:W-:Y:S05]  /*13ad0*/  BSYNC B1 ;  /* 0x0000000000017941 */ /* 0x000fea0003800000 */
.L_x_2809:
[----:B------:R-:W-:-:S03]  /*13ae0*/  UMOV UR4, 0xffffffff ;  /* 0xffffffff00047882 */ /* 0x000fc60000000000 */
[----:B------:R-:W-:Y:S05]  /*13af0*/  BRA.DIV UR4, `(.L_x_2811) ;  /* 0x000000a2040c7947 */ /* 0x000fea000b800000 */
[----:B-1----:R1:W4:Y:S04]  /*13b00*/  SHFL.IDX PT, R3, R4, 0x1, 0x1c1f ;  /* 0x003c1f0004037f89 */ /* 0x00232800000e0000 */
[----:B--23--:R1:W2:Y:S02]  /*13b10*/  SHFL.IDX PT, R14, R0, 0x1, 0x1c1f ;  /* 0x003c1f00000e7f89 */ /* 0x00c2a400000e0000 */
.L_x_3005:
        /* <DEDUP_REMOVED lines=37> */
.L_x_2803:
[----:B------:R-:W2:Y:S01]  /*13d70*/  LDL.LU R0, [R1+0x50] ;  /* 0x0000500001007983 */ /* 0x000ea20000300800 */
[----:B------:R-:W-:Y:S01]  /*13d80*/  ULDC.64 UR6, c[0x0][0xc08] ;  /* 0x0003020000067ab9 */ /* 0x000fe20000000a00 */
[----:B------:R-:W-:Y:S02]  /*13d90*/  ULDC.64 UR4, c[0x0][0xc00] ;  /* 0x0003000000047ab9 */ /* 0x000fe40000000a00 */
[----:B------:R-:W4:Y:S01]  /*13da0*/  LDL R8, [R1+0x4c] ;  /* 0x00004c0001087983 */ /* 0x000f220000100800 */
[----:B------:R-:W-:Y:S01]  /*13db0*/  ISETP.NE.U32.AND P1, PT, RZ, UR6, PT ;  /* 0x00000006ff007c0c */ /* 0x000fe2000bf25070 */
[----:B------:R-:W-:Y:S01]  /*13dc0*/  IMAD.MOV.U32 R3, RZ, RZ, RZ ;  /* 0x000000ffff037224 */ /* 0x000fe200078e00ff */
[----:B------:R-:W-:Y:S02]  /*13dd0*/  ISETP.NE.U32.AND P0, PT, RZ, UR4, PT ;  /* 0x00000004ff007c0c */ /* 0x000fe4000bf05070 */
[----:B------:R-:W-:Y:S02]  /*13de0*/  ISETP.NE.AND.EX P1, PT, RZ, UR7, PT, P1 ;  /* 0x00000007ff007c0c */ /* 0x000fe4000bf25310 */
[----:B------:R-:W-:Y:S01]  /*13df0*/  ISETP.NE.AND.EX P0, PT, RZ, UR5, PT, P0 ;  /* 0x00000005ff007c0c */ /* 0x000fe2000bf05300 */
[----:B------:R-:W1:Y:S01]  /*13e00*/  S2R R9, SR_TID.X ;  /* 0x0000000000097919 */ /* 0x000e620000002100 */
[----:B--2---:R-:W-:Y:S01]  /*13e10*/  IADD3 R4, P2, R0, UR4, RZ ;  /* 0x0000000400047c10 */ /* 0x004fe2000ff5e0ff */
[----:B------:R-:W-:-:S03]  /*13e20*/  ULDC UR4, c[0x0][0xa88] ;  /* 0x0002a20000047ab9 */ /* 0x000fc60000000800 */
[----:B0-----:R-:W-:-:S05]  /*13e30*/  IADD3.X R5, R35, UR5, RZ, P2, !PT ;  /* 0x0000000523057c10 */ /* 0x001fca00097fe4ff */
[----:B------:R-:W-:Y:S01]  /*13e40*/  @P1 IADD3 R6, P2, R0, UR6, RZ ;  /* 0x0000000600061c10 */ /* 0x000fe2000ff5e0ff */
[----:B-----5:R-:W-:Y:S01]  /*13e50*/  IMAD.U32 R24, RZ, RZ, UR4 ;  /* 0x00000004ff187e24 */ /* 0x020fe2000f8e00ff */
[----:B------:R0:W5:Y:S02]  /*13e60*/  @P0 LDG.E R3, desc[UR40][R4.64] ;  /* 0x0000002804030981 */ /* 0x000164000c1e1900 */
[----:B------:R-:W-:Y:S01]  /*13e70*/  @P1 IADD3.X R7, R35, UR7, RZ, P2, !PT ;  /* 0x0000000723071c10 */ /* 0x000fe200097fe4ff */
[----:B-1----:R-:W-:-:S04]  /*13e80*/  VIADD R34, R9, 0xffffff80 ;  /* 0xffffff8009227836 */ /* 0x002fc80000000000 */
[----:B------:R0:W5:Y:S01]  /*13e90*/  @P1 LDG.E R24, desc[UR40][R6.64] ;  /* 0x0000002806181981 */ /* 0x000162000c1e1900 */
[----:B----4-:R-:W-:Y:S02]  /*13ea0*/  ISETP.NE.AND P2, PT, R8, RZ, PT ;  /* 0x000000ff0800720c */ /* 0x010fe40003f45270 */
[----:B------:R-:W-:-:S11]  /*13eb0*/  ISETP.GT.AND P3, PT, R34, 0xbf, PT ;  /* 0x000000bf2200780c */ /* 0x000fd60003f64270 */
[----:B------:R-:W1:Y:S02]  /*13ec0*/  @!P2 LDC R8, c[0x0][0xad4] ;  /* 0x0002b500ff08ab82 */ /* 0x000e640000000800 */
[----:B-1----:R0:W-:Y:S01]  /*13ed0*/  @!P2 STL [R1+0x4c], R8 ;  /* 0x00004c080100a387 */ /* 0x0021e20000100800 */
[----:B------:R-:W-:Y:S01]  /*13ee0*/  ISETP.GT.AND P2, PT, R8, 0x1, PT ;  /* 0x000000010800780c */ /* 0x000fe20003f44270 */
[----:B------:R-:W-:-:S12]  /*13ef0*/  @P1 BRA `(.L_x_2812) ;  /* 0x0000000000101947 */ /* 0x000fd80003800000 */
[----:B------:R-:W-:Y:S05]  /*13f00*/  @!P0 BRA `(.L_x_2812) ;  /* 0x00000000000c8947 */ /* 0x000fea0003800000 */
[----:B0-----:R-:W2:Y:S04]  /*13f10*/  LDG.E R7, desc[UR40][R4.64] ;  /* 0x0000002804077981 */ /* 0x001ea8000c1e1900 */
[----:B-----5:R-:W2:Y:S02]  /*13f20*/  LDG.E R24, desc[UR40][R4.64+0x4] ;  /* 0x0000042804187981 */ /* 0x020ea4000c1e1900 */
[----:B--2---:R-:W-:-:S07]  /*13f30*/  IADD3 R24, -R7, R24, RZ ;  /* 0x0000001807187210 */ /* 0x004fce0007ffe1ff */
.L_x_2812:
[----:B------:R-:W-:Y:S01]  /*13f40*/  BSSY B1, `(.L_x_2813) ;  /* 0x0000037000017945 */ /* 0x000fe20003800000 */
[----:B------:R-:W-:Y:S02]  /*13f50*/  SEL R33, R47, RZ, !P0 ;  /* 0x000000ff2f217207 */ /* 0x000fe40004000000 */
[----:B------:R-:W-:Y:S02]  /*13f60*/  SEL R32, R32, RZ, !P0 ;  /* 0x000000ff20207207 */ /* 0x000fe40004000000 */
[----:B-----5:R-:W-:Y:S01]  /*13f70*/  SHF.R.S32.HI R26, RZ, 0x1f, R3 ;  /* 0x0000001fff1a7819 */ /* 0x020fe20000011403 */
[----:B------:R-:W-:Y:S06]  /*13f80*/  @P3 BRA `(.L_x_2814) ;  /* 0x0000000000c83947 */ /* 0x000fec0003800000 */
[----:B0-----:R-:W2:Y:S01]  /*13f90*/  LDL R4, [R1+0x28] ;  /* 0x0000280001047983 */ /* 0x001ea20000100800 */
[----:B------:R-:W0:Y:S02]  /*13fa0*/  LDC R37, c[0x0][0xbe8] ;  /* 0x0002fa00ff257b82 */ /* 0x000e240000000800 */
[----:B0-----:R-:W-:Y:S01]  /*13fb0*/  IMAD R0, R24, R37, RZ ;  /* 0x0000002518007224 */ /* 0x001fe200078e02ff */
[----:B--2---:R-:W-:-:S04]  /*13fc0*/  IADD3 R35, R4, -0x80, R9 ;  /* 0xffffff8004237810 */ /* 0x004fc80007ffe009 */
[----:B------:R-:W-:-:S13]  /*13fd0*/  ISETP.GE.AND P0, PT, R35, R0, PT ;  /* 0x000000002300720c */ /* 0x000fda0003f06270 */
[----:B------:R-:W-:Y:S05]  /*13fe0*/  @P0 BRA `(.L_x_2814) ;  /* 0x0000000000b00947 */ /* 0x000fea0003800000 */
[----:B---3--:R-:W2:Y:S01]  /*13ff0*/  LDL.LU R28, [R1+0x58] ;  /* 0x00005800011c7983 */ /* 0x008ea20000300800 */
[----:B------:R-:W-:Y:S01]  /*14000*/  IMAD.MOV.U32 R20, RZ, RZ, 0x9b8 ;  /* 0x000009b8ff147424 */ /* 0x000fe200078e00ff */
[----:B------:R-:W-:Y:S01]  /*14010*/  ISETP.GT.AND P0, PT, R8, 0x1, PT ;  /* 0x000000010800780c */ /* 0x000fe20003f04270 */
[----:B------:R-:W0:Y:S01]  /*14020*/  LDC.64 R4, c[0x0][0xba8] ;  /* 0x0002ea00ff047b82 */ /* 0x000e220000000a00 */
[----:B------:R-:W-:Y:S01]  /*14030*/  ISETP.NE.AND P1, PT, R37, 0x1, PT ;  /* 0x000000012500780c */ /* 0x000fe20003f25270 */
[----:B------:R-:W-:Y:S01]  /*14040*/  IMAD.MOV.U32 R21, RZ, RZ, R35 ;  /* 0x000000ffff157224 */ /* 0x000fe200078e0023 */
[----:B------:R-:W-:-:S05]  /*14050*/  SEL R20, R20, 0x978, P0 ;  /* 0x0000097814147807 */ /* 0x000fca0000000000 */
[----:B------:R-:W1:Y:S08]  /*14060*/  LDC.64 R8, c[0x0][R20+0x220] ;  /* 0x0000880014087b82 */ /* 0x000e700000000a00 */
[----:B------:R-:W3:Y:S08]  /*14070*/  LDC.64 R6, c[0x0][R20+0x218] ;  /* 0x0000860014067b82 */ /* 0x000ef00000000a00 */
[----:B------:R-:W4:Y:S08]  /*14080*/  LDC.64 R10, c[0x0][R20+0x228] ;  /* 0x00008a00140a7b82 */ /* 0x000f300000000a00 */
[----:B------:R-:W5:Y:S08]  /*14090*/  @P1 LDC R0, c[0x0][0xbec] ;  /* 0x0002fb00ff001b82 */ /* 0x000f700000000800 */
[----:B------:R-:W4:Y:S08]  /*140a0*/  LDC.64 R12, c[0x0][R20+0x210] ;  /* 0x00008400140c7b82 */ /* 0x000f300000000a00 */
[----:B------:R-:W4:Y:S01]  /*140b0*/  @P1 LDC R27, c[0x0][0xbf0] ;  /* 0x0002fc00ff1b1b82 */ /* 0x000f220000000800 */
[----:B-----5:R-:W-:-:S07]  /*140c0*/  @P1 IMAD.HI.U32 R0, R35, R0, RZ ;  /* 0x0000000023001227 */ /* 0x020fce00078e00ff */
[----:B0-----:R-:W0:Y:S01]  /*140d0*/  @!P0 LDC R4, c[0x0][0xb50] ;  /* 0x0002d400ff048b82 */ /* 0x001e220000000800 */
[-C--:B-1----:R-:W-:Y:S02]  /*140e0*/  IMAD R9, R9, R33.reuse, RZ ;  /* 0x0000002109097224 */ /* 0x082fe400078e02ff */
[----:B------:R-:W-:-:S05]  /*140f0*/  IMAD.WIDE.U32 R14, R8, R33, RZ ;  /* 0x00000021080e7225 */ /* 0x000fca00078e00ff */
[----:B------:R-:W1:Y:S01]  /*14100*/  @!P0 LDC R5, c[0x0][0xb54] ;  /* 0x0002d500ff058b82 */ /* 0x000e620000000800 */
[-C--:B---3--:R-:W-:Y:S02]  /*14110*/  IMAD R25, R7, R23.reuse, RZ ;  /* 0x0000001707197224 */ /* 0x088fe400078e02ff */
[----:B------:R-:W-:Y:S01]  /*14120*/  IMAD.WIDE.U32 R6, R6, R23, RZ ;  /* 0x0000001706067225 */ /* 0x000fe200078e00ff */
[----:B----4-:R-:W-:-:S03]  /*14130*/  @P1 SHF.R.U32.HI R21, RZ, R27, R0 ;  /* 0x0000001bff151219 */ /* 0x010fc60000011600 */
[----:B------:R-:W-:Y:S01]  /*14140*/  IMAD R27, R8, R32, R9 ;  /* 0x00000020081b7224 */ /* 0x000fe200078e0209 */
[----:B------:R-:W-:Y:S01]  /*14150*/  IADD3 R0, P1, P3, R14, R6, R3 ;  /* 0x000000060e007210 */ /* 0x000fe20007b3e003 */
[----:B------:R-:W-:Y:S02]  /*14160*/  IMAD.IADD R25, R7, 0x1, R25 ;  /* 0x0000000107197824 */ /* 0x000fe400078e0219 */
        /* <DEDUP_REMOVED lines=20> */
.L_x_2814:
[----:B------:R-:W-:Y:S05]  /*142b0*/  BSYNC B1 ;  /* 0x0000000000017941 */ /* 0x000fea0003800000 */
.L_x_2813:
[----:B------:R-:W-:Y:S05]  /*142c0*/  @P2 BRA `(.L_x_2807) ;  /* 0x0000000400382947 */ /* 0x000fea0003800000 */
[----:B---3--:R-:W2:Y:S01]  /*142d0*/  LDL R28, [R1+0x28] ;  /* 0x00002800011c7983 */ /* 0x008ea20000100800 */
[----:B------:R-:W3:Y:S01]  /*142e0*/  LDC R25, c[0x0][0xbe8] ;  /* 0x0002fa00ff197b82 */ /* 0x000ee20000000800 */
[----:B------:R-:W-:Y:S01]  /*142f0*/  SHF.R.S32.HI R27, RZ, 0x1f, R34 ;  /* 0x0000001fff1b7819 */ /* 0x000fe20000011422 */
[----:B------:R-:W-:Y:S01]  /*14300*/  ULDC.64 UR4, c[0x0][0xaa0] ;  /* 0x0002a80000047ab9 */ /* 0x000fe20000000a00 */
[----:B------:R-:W-:Y:S01]  /*14310*/  ULDC.64 UR6, c[0x0][0xaf0] ;  /* 0x0002bc0000067ab9 */ /* 0x000fe20000000a00 */
[----:B------:R-:W-:Y:S01]  /*14320*/  IMAD R0, R26, UR4, RZ ;  /* 0x000000041a007c24 */ /* 0x000fe2000f8e02ff */
[----:B------:R-:W-:Y:S01]  /*14330*/  LEA.HI R27, R27, R34, RZ, 0x3 ;  /* 0x000000221b1b7211 */ /* 0x000fe200078f18ff */
[----:B01----:R-:W-:-:S03]  /*14340*/  IMAD.WIDE.U32 R4, R3, UR4, RZ ;  /* 0x0000000403047c25 */ /* 0x003fc6000f8e00ff */
        /* <DEDUP_REMOVED lines=11> */
[----:B------:R-:W1:Y:S01]  /*14400*/  @P0 LDC R11, c[0x0][0xbf0] ;  /* 0x0002fc00ff0b0b82 */ /* 0x000e620000000800 */
[----:B--2---:R-:W-:-:S05]  /*14410*/  IADD3 R9, R28, R0, RZ ;  /* 0x000000001c097210 */ /* 0x004fca0007ffe0ff */
[----:B0-----:R-:W-:-:S04]  /*14420*/  @P0 IMAD.HI.U32 R0, R9, R6, RZ ;  /* 0x0000000609000227 */ /* 0x001fc800078e00ff */
[----:B------:R-:W-:Y:S01]  /*14430*/  IMAD.MOV.U32 R3, RZ, RZ, R9 ;  /* 0x000000ffff037224 */ /* 0x000fe200078e0009 */
[----:B-1----:R-:W-:Y:S01]  /*14440*/  @P0 SHF.R.U32.HI R3, RZ, R11, R0 ;  /* 0x0000000bff030219 */ /* 0x002fe20000011600 */
[----:B------:R-:W-:-:S03]  /*14450*/  IMAD R6, R32, UR6, RZ ;  /* 0x0000000620067c24 */ /* 0x000fc6000f8e02ff */
[--C-:B------:R-:W-:Y:S01]  /*14460*/  SHF.R.S32.HI R0, RZ, 0x1f, R3.reuse ;  /* 0x0000001fff007819 */ /* 0x100fe20000011403 */
        /* <DEDUP_REMOVED lines=23> */
[----:B------:R-:W-:Y:S01]  /*145e0*/  IMAD.IADD R24, R27, 0x1, R28 ;  /* 0x000000011b187824 */ /* 0x000fe200078e021c */
[----:B------:R-:W1:Y:S03]  /*145f0*/  SHFL.IDX PT, R0, R20, RZ, 0x181f ;  /* 0x00181fff14007589 */ /* 0x000e6600000e0000 */
[C---:B------:R-:W-:Y:S01]  /*14600*/  VIADD R8, R24.reuse, 0x30 ;  /* 0x0000003018087836 */ /* 0x040fe20000000000 */
[----:B------:R-:W2:Y:S01]  /*14610*/  SHFL.IDX PT, R5, R7, 0x1, 0x181f ;  /* 0x00381f0007057f89 */ /* 0x000ea200000e0000 */
[C---:B------:R-:W-:Y:S01]  /*14620*/  ISETP.GE.OR P2, PT, R24.reuse, R21, P0 ;  /* 0x000000151800720c */ /* 0x040fe20000746670 */
[----:B------:R-:W-:-:S02]  /*14630*/  VIADD R10, R24, 0x60 ;  /* 0x00000060180a7836 */ /* 0x000fc40000000000 */
[----:B------:R-:W3:Y:S01]  /*14640*/  SHFL.IDX PT, R14, R7, 0x2, 0x181f ;  /* 0x00581f00070e7f89 */ /* 0x000ee200000e0000 */
[-C--:B------:R-:W-:Y:S02]  /*14650*/  ISETP.GE.OR P3, PT, R8, R21.reuse, P0 ;  /* 0x000000150800720c */ /* 0x080fe40000766670 */
[----:B------:R-:W-:Y:S01]  /*14660*/  ISETP.GE.OR P4, PT, R10, R21, P0 ;  /* 0x000000150a00720c */ /* 0x000fe20000786670 */
[----:B------:R-:W4:Y:S04]  /*14670*/  SHFL.IDX PT, R4, R20, 0x1, 0x181f ;  /* 0x00381f0014047f89 */ /* 0x000f2800000e0000 */
[----:B------:R-:W5:Y:S02]  /*14680*/  SHFL.IDX PT, R6, R20, 0x2, 0x181f ;  /* 0x00581f0014067f89 */ /* 0x000f6400000e0000 */
[----:B0-----:R-:W-:-:S04]  /*14690*/  @!P2 LEA R10, P5, R43, R3, 0x1 ;  /* 0x000000032b0aa211 */ /* 0x001fc800078a08ff */
[C---:B-1----:R-:W-:Y:S02]  /*146a0*/  @!P2 LEA.HI.X R3, R43.reuse, R0, R42, 0x1, P5 ;  /* 0x000000002b03a211 */ /* 0x042fe400028f0c2a */
[----:B------:R0:W1:Y:S01]  /*146b0*/  SHFL.IDX PT, R0, R20, 0x3, 0x181f ;  /* 0x00781f0014007f89 */ /* 0x00006200000e0000 */
[C---:B--2---:R-:W-:Y:S02]  /*146c0*/  @!P3 LEA R8, P1, R43.reuse, R5, 0x1 ;  /* 0x000000052b08b211 */ /* 0x044fe400078208ff */
[----:B------:R-:W-:Y:S01]  /*146d0*/  @!P2 IMAD.MOV.U32 R11, RZ, RZ, R3 ;  /* 0x000000ffff0ba224 */ /* 0x000fe200078e0003 */
[----:B---3--:R-:W-:-:S04]  /*146e0*/  @!P4 LEA R23, P5, R43, R14, 0x1 ;  /* 0x0000000e2b17c211 */ /* 0x008fc800078a08ff */
[----:B------:R0:W-:Y:S01]  /*146f0*/  @!P2 ST.E.128 desc[UR40][R10.64], RZ ;  /* 0x000000ff0a00a985 */ /* 0x0001e2000c101d28 */
[C-C-:B----4-:R-:W-:Y:S02]  /*14700*/  @!P3 LEA.HI.X R9, R43.reuse, R4, R42.reuse, 0x1, P1 ;  /* 0x000000042b09b211 */ /* 0x150fe400008f0c2a */
[----:B------:R-:W-:Y:S01]  /*14710*/  @!P4 MOV R4, R23 ;  /* 0x000000170004c202 */ /* 0x000fe20000000f00 */
[----:B------:R0:W2:Y:S01]  /*14720*/  SHFL.IDX PT, R14, R7, 0x3, 0x181f ;  /* 0x00781f00070e7f89 */ /* 0x0000a200000e0000 */
[----:B-----5:R-:W-:-:S03]  /*14730*/  @!P4 LEA.HI.X R5, R43, R6, R42, 0x1, P5 ;  /* 0x000000062b05c211 */ /* 0x020fc600028f0c2a */
[----:B------:R0:W-:Y:S04]  /*14740*/  @!P3 ST.E.128 desc[UR40][R8.64], RZ ;  /* 0x000000ff0800b985 */ /* 0x0001e8000c101d28 */
[----:B------:R0:W-:Y:S02]  /*14750*/  @!P4 ST.E.128 desc[UR40][R4.64], RZ ;  /* 0x000000ff0400c985 */ /* 0x0001e4000c101d28 */
.L_x_3014:
[----:B------:R-:W-:-:S05]  /*14760*/  VIADD R24, R24, 0x90 ;  /* 0x0000009018187836 */ /* 0x000fca0000000000 */
[----:B------:R-:W-:-:S13]  /*14770*/  ISETP.GE.OR P0, PT, R24, R21, P0 ;  /* 0x000000151800720c */ /* 0x000fda0000706670 */
[----:B--2---:R-:W-:-:S04]  /*14780*/  @!P0 LEA R14, P1, R43, R14, 0x1 ;  /* 0x0000000e2b0e8211 */ /* 0x004fc800078208ff */
[----:B-1----:R-:W-:-:S05]  /*14790*/  @!P0 LEA.HI.X R15, R43, R0, R42, 0x1, P1 ;  /* 0x000000002b0f8211 */ /* 0x002fca00008f0c2a */
[----:B------:R2:W-:Y:S04]  /*147a0*/  @!P0 ST.E.128 desc[UR40][R14.64], RZ ;  /* 0x000000ff0e008985 */ /* 0x0005e8000c101d28 */
.L_x_2807:
[----:B------:R-:W-:Y:S05]  /*147b0*/  BSYNC B0 ;  /* 0x0000000000007941 */ /* 0x000fea0003800000 */
.L_x_2802:
[----:B------:R-:W-:Y:S02]  /*147c0*/  ULDC UR4, c[0x0][0xc3c] ;  /* 0x00030f0000047ab9 */ /* 0x000fe40000000800 */
[----:B---3--:R-:W-:-:S13]  /*147d0*/  ISETP.GE.AND P0, PT, R31, UR4, PT ;  /* 0x000000041f007c0c */ /* 0x008fda000bf06270 */
[----:B------:R-:W-:Y:S05]  /*147e0*/  @!P0 BRA `(.L_x_2816) ;  /* 0xfffffec800088947 */ /* 0x000fea000383ffff */
[----:B------:R-:W-:Y:S05]  /*147f0*/  BRA `(.L_x_2661) ;  /* 0x0000007800447947 */ /* 0x000fea0003800000 */
.L_x_2659:
[----:B------:R-:W-:-:S08]  /*14800*/  NOP ;  /* 0x0000000000007918 */ /* 0x000fd00000000000 */
[----:B--2---:R-:W0:-:S00]  /*14810*/  USETMAXREG.DEALLOC.CTAPOOL 0x20 ;  /* 0x00000020000079c8 */ /* 0x004e0000080e0500 */
        /* <DEDUP_REMOVED lines=16> */
.L_x_2817:
        /* <DEDUP_REMOVED lines=41> */
[----:B------:R-:W-:Y:S01]  /*14bb0*/  MOV R7, R4 ;  /* 0x0000000400077202 */ /* 0x000fe20000000f00 */
[----:B------:R-:W-:Y:S01]  /*14bc0*/  UMOV UR4, URZ ;  /* 0x0000003f00047c82 */ /* 0x000fe20008000000 */
[----:B------:R-:W-:-:S05]  /*14bd0*/  ULDC UR5, c[0x0][0xc38] ;  /* 0x00030e0000057ab9 */ /* 0x000fca0000000800 */
.L_x_2821:
        /* <DEDUP_REMOVED lines=37> */
.L_x_2819:
        /* <DEDUP_REMOVED lines=13> */
.L_x_2822:
        /* <DEDUP_REMOVED lines=11> */
[----:B0-----:R-:W-:Y:S02]  /*14fb0*/  IMAD.MOV.U32 R2, RZ, RZ, RZ ;  /* 0x000000ffff027224 */ /* 0x001fe400078e00ff */
[----:B-1----:R-:W-:-:S04]  /*14fc0*/  IMAD.MOV R10, RZ, RZ, -R3 ;  /* 0x000000ffff0a7224 */ /* 0x002fc800078e0a03 */
[----:B------:R-:W-:Y:S01]  /*14fd0*/  IMAD R9, R10, R7, RZ ;  /* 0x000000070a097224 */ /* 0x000fe200078e02ff */
[----:B------:R-:W-:-:S03]  /*14fe0*/  IABS R10, R25 ;  /* 0x00000019000a7213 */ /* 0x000fc60000000000 */
[----:B------:R-:W-:Y:S02]  /*14ff0*/  IMAD.HI.U32 R3, R3, R9, R2 ;  /* 0x0000000903037227 */ /* 0x000fe400078e0002 */
[----:B------:R-:W0:Y:S02]  /*15000*/  I2F.RP R9, R5 ;  /* 0x0000000500097306 */ /* 0x000e240000209400 */
[----:B------:R-:W-:Y:S02]  /*15010*/  IMAD.MOV R11, RZ, RZ, -R10 ;  /* 0x000000ffff0b7224 */ /* 0x000fe400078e0a0a */
        /* <DEDUP_REMOVED lines=16> */
[----:B0-----:R-:W-:-:S04]  /*15120*/  IMAD.MOV R8, RZ, RZ, -R3 ;  /* 0x000000ffff087224 */ /* 0x001fc800078e0a03 */
[----:B------:R-:W-:Y:S01]  /*15130*/  IMAD.MOV.U32 R2, RZ, RZ, R8 ;  /* 0x000000ffff027224 */ /* 0x000fe200078e0008 */
[----:B------:R-:W-:-:S03]  /*15140*/  IABS R8, R6 ;  /* 0x0000000600087213 */ /* 0x000fc60000000000 */
[----:B------:R-:W-:Y:S02]  /*15150*/  IMAD R9, R2, R5, RZ ;  /* 0x0000000502097224 */ /* 0x000fe400078e02ff */
[----:B------:R-:W-:Y:S02]  /*15160*/  IMAD.MOV.U32 R2, RZ, RZ, RZ ;  /* 0x000000ffff027224 */ /* 0x000fe400078e00ff */
[----:B------:R-:W-:Y:S02]  /*15170*/  IMAD.MOV R8, RZ, RZ, -R8 ;  /* 0x000000ffff087224 */ /* 0x000fe400078e0a08 */
[----:B------:R-:W-:Y:S01]  /*15180*/  IMAD.HI.U32 R2, R3, R9, R2 ;  /* 0x0000000903027227 */ /* 0x000fe200078e0002 */
[----:B------:R-:W-:-:S05]  /*15190*/  IABS R3, R7 ;  /* 0x0000000700037213 */ /* 0x000fca0000000000 */
[----:B------:R-:W-:-:S04]  /*151a0*/  IMAD.HI.U32 R2, R2, R3, RZ ;  /* 0x0000000302027227 */ /* 0x000fc800078e00ff */
[----:B------:R-:W-:Y:S01]  /*151b0*/  IMAD R8, R2, R8, R3 ;  /* 0x0000000802087224 */ /* 0x000fe200078e0203 */
[----:B------:R-:W-:-:S04]  /*151c0*/  LOP3.LUT R3, R7, R6, RZ, 0x3c, !PT ;  /* 0x0000000607037212 */ /* 0x000fc800078e3cff */
[----:B------:R-:W-:Y:S02]  /*151d0*/  ISETP.GT.U32.AND P1, PT, R5, R8, PT ;  /* 0x000000080500720c */ /* 0x000fe40003f24070 */
[----:B------:R-:W-:Y:S01]  /*151e0*/  ISETP.GE.AND P2, PT, R3, RZ, PT ;  /* 0x000000ff0300720c */ /* 0x000fe20003f46270 */
[----:B------:R-:W-:-:S10]  /*151f0*/  IMAD.MOV R3, RZ, RZ, -R7 ;  /* 0x000000ffff037224 */ /* 0x000fd400078e0a07 */
        /* <DEDUP_REMOVED lines=13> */
.L_x_2823:
[----:B0-----:R-:W0:Y:S02]  /*152d0*/  LDC.64 R2, c[0x0][0xc90] ;  /* 0x00032400ff027b82 */ /* 0x001e240000000a00 */
[----:B0-----:R-:W-:-:S05]  /*152e0*/  IMAD.WIDE R2, R27, 0x4, R2 ;  /* 0x000000041b027825 */ /* 0x001fca00078e0202 */
[----:B------:R0:W2:Y:S02]  /*152f0*/  LDG.E R8, desc[UR40][R2.64] ;  /* 0x0000002802087981 */ /* 0x0000a4000c1e1900 */
[----:B0-----:R-:W-:Y:S01]  /*15300*/  MOV R2, RZ ;  /* 0x000000ff00027202 */ /* 0x001fe20000000f00 */
[----:B--2---:R-:W-:-:S05]  /*15310*/  IMAD R5, R25, R8, RZ ;  /* 0x0000000819057224 */ /* 0x004fca00078e02ff */
[----:B------:R-:W-:-:S04]  /*15320*/  IABS R10, R5 ;  /* 0x00000005000a7213 */ /* 0x000fc80000000000 */
[----:B------:R-:W0:Y:S08]  /*15330*/  I2F.RP R6, R10 ;  /* 0x0000000a00067306 */ /* 0x000e300000209400 */
[----:B0-----:R-:W0:Y:S02]  /*15340*/  MUFU.RCP R6, R6 ;  /* 0x0000000600067308 */ /* 0x001e240000001000 */
[----:B0-----:R-:W-:-:S06]  /*15350*/  VIADD R7, R6, 0xffffffe ;  /* 0x0ffffffe06077836 */ /* 0x001fcc0000000000 */
[----:B------:R-:W0:Y:S02]  /*15360*/  F2I.FTZ.U32.TRUNC.NTZ R3, R7 ;  /* 0x0000000700037305 */ /* 0x000e24000021f000 */
[----:B0-----:R-:W-:-:S04]  /*15370*/  IMAD.MOV R9, RZ, RZ, -R3 ;  /* 0x000000ffff097224 */ /* 0x001fc800078e0a03 */
[----:B------:R-:W-:-:S04]  /*15380*/  IMAD R9, R9, R10, RZ ;  /* 0x0000000a09097224 */ /* 0x000fc800078e02ff */
        /* <DEDUP_REMOVED lines=19> */
[----:B------:R-:W-:Y:S02]  /*154c0*/  IMAD R4, R5, R2, R4 ;  /* 0x0000000205047224 */ /* 0x000fe400078e0204 */
[----:B------:R-:W-:Y:S01]  /*154d0*/  IMAD.MOV.U32 R2, RZ, RZ, RZ ;  /* 0x000000ffff027224 */ /* 0x000fe200078e00ff */
[----:B------:R-:W-:-:S04]  /*154e0*/  VIADDMNMX R7, R7, UR5, R8, PT ;  /* 0x0000000507077c46 */ /* 0x000fc8000b800108 */
[----:B------:R-:W-:Y:S01]  /*154f0*/  IABS R8, R7 ;  /* 0x0000000700087213 */ /* 0x000fe20000000000 */
[----:B------:R-:W-:-:S03]  /*15500*/  IMAD.MOV R26, RZ, RZ, -R7 ;  /* 0x000000ffff1a7224 */ /* 0x000fc600078e0a07 */
[----:B------:R-:W0:Y:S08]  /*15510*/  I2F.RP R9, R8 ;  /* 0x0000000800097306 */ /* 0x000e300000209400 */
[----:B0-----:R-:W0:Y:S02]  /*15520*/  MUFU.RCP R9, R9 ;  /* 0x0000000900097308 */ /* 0x001e240000001000 */
[----:B0-----:R-:W-:Y:S01]  /*15530*/  VIADD R3, R9, 0xffffffe ;  /* 0x0ffffffe09037836 */ /* 0x001fe20000000000 */
[----:B------:R-:W-:-:S05]  /*15540*/  IABS R9, R7 ;  /* 0x0000000700097213 */ /* 0x000fca0000000000 */
[----:B------:R-:W0:Y:S02]  /*15550*/  F2I.FTZ.U32.TRUNC.NTZ R3, R3 ;  /* 0x0000000300037305 */ /* 0x000e24000021f000 */
[----:B0-----:R-:W-:-:S04]  /*15560*/  IMAD.MOV R11, RZ, RZ, -R3 ;  /* 0x000000ffff0b7224 */ /* 0x001fc800078e0a03 */
[----:B------:R-:W-:-:S04]  /*15570*/  IMAD R5, R11, R8, RZ ;  /* 0x000000080b057224 */ /* 0x000fc800078e02ff */
        /* <DEDUP_REMOVED lines=11> */
[----:B------:R-:W-:Y:S02]  /*15630*/  ISETP.GE.AND P2, PT, R3, RZ, PT ;  /* 0x000000ff0300720c */ /* 0x000fe40003f46270 */
[----:B------:R-:W-:-:S05]  /*15640*/  IADD3 R3, R6, 0x1000000, R4 ;  /* 0x0100000006037810 */ /* 0x000fca0007ffe004 */
[----:B------:R-:W-:-:S06]  /*15650*/  @P0 VIADD R2, R2, 0x1 ;  /* 0x0000000102020836 */ /* 0x000fcc0000000000 */
[----:B------:R-:W-:Y:S01]  /*15660*/  @!P2 IMAD.MOV R2, RZ, RZ, -R2 ;  /* 0x000000ffff02a224 */ /* 0x000fe200078e0a02 */
[----:B------:R-:W-:-:S05]  /*15670*/  @!P1 LOP3.LUT R2, RZ, R7, RZ, 0x33, !PT ;  /* 0x00000007ff029212 */ /* 0x000fca00078e33ff */
[----:B------:R-:W-:-:S07]  /*15680*/  IMAD R26, R2, R26, R3 ;  /* 0x0000001a021a7224 */ /* 0x000fce00078e0203 */
.L_x_2824:
[----:B------:R-:W-:-:S05]  /*15690*/  LOP3.LUT R2, RZ, R2, RZ, 0x33, !PT ;  /* 0x00000002ff027212 */ /* 0x000fca00078e33ff */
[----:B------:R-:W-:Y:S01]  /*156a0*/  IMAD.IADD R25, R25, 0x1, R2 ;  /* 0x0000000119197824 */ /* 0x000fe200078e0202 */
[----:B------:R-:W-:Y:S06]  /*156b0*/  BRA `(.L_x_2825) ;  /* 0x00000000000c7947 */ /* 0x000fec0003800000 */
.L_x_2820:
[----:B------:R-:W-:Y:S01]  /*156c0*/  MOV R25, RZ ;  /* 0x000000ff00197202 */ /* 0x000fe20000000f00 */
[----:B------:R-:W-:Y:S02]  /*156d0*/  IMAD.U32 R24, RZ, RZ, UR6 ;  /* 0x00000006ff187e24 */ /* 0x000fe4000f8e00ff */
[----:B------:R-:W-:-:S07]  /*156e0*/  IMAD.MOV.U32 R26, RZ, RZ, RZ ;  /* 0x000000ffff1a7224 */ /* 0x000fce00078e00ff */
.L_x_2825:
[----:B------:R-:W-:-:S13]  /*156f0*/  ISETP.NE.AND P0, PT, R0, RZ, PT ;  /* 0x000000ff0000720c */ /* 0x000fda0003f05270 */
[----:B------:R-:W0:Y:S01]  /*15700*/  @!P0 S2R R3, SR_CgaCtaId ;  /* 0x0000000000038919 */ /* 0x000e220000008800 */
[----:B------:R-:W-:-:S04]  /*15710*/  @!P0 MOV R0, 0x400 ;  /* 0x0000040000008802 */ /* 0x000fc80000000f00 */
[----:B0-----:R-:W-:-:S05]  /*15720*/  @!P0 LEA R0, R3, R0, 0x18 ;  /* 0x0000000003008211 */ /* 0x001fca00078ec0ff */
[----:B------:R0:W-:Y:S01]  /*15730*/  @!P0 STS.128 [R0+0x168d0], R24 ;  /* 0x0168d01800008388 */ /* 0x0001e20000000c00 */
[----:B------:R-:W-:Y:S06]  /*15740*/  BAR.ARV 0x5, 0x200 ;  /* 0x0148000000007b1d */ /* 0x000fec0000002000 */
.L_x_2818:
[----:B------:R2:W-:Y:S01]  /*15750*/  STL [R1+0x48], RZ ;  /* 0x000048ff01007387 */ /* 0x0005e20000100800 */
[----:B------:R-:W-:Y:S01]  /*15760*/  ULDC UR4, c[0x0][0xc3c] ;  /* 0x00030f0000047ab9 */ /* 0x000fe20000000800 */
[----:B------:R-:W-:Y:S01]  /*15770*/  IMAD.MOV.U32 R29, RZ, RZ, 0x1 ;  /* 0x00000001ff1d7424 */ /* 0x000fe200078e00ff */
[----:B-1----:R-:W-:Y:S01]  /*15780*/  ISETP.GE.AND P0, PT, R27, UR4, PT ;  /* 0x000000041b007c0c */ /* 0x002fe2000bf06270 */
[----:B------:R-:W-:-:S12]  /*15790*/  IMAD.MOV.U32 R22, RZ, RZ, RZ ;  /* 0x000000ffff167224 */ /* 0x000fd800078e00ff */
[----:B--2---:R-:W-:Y:S05]  /*157a0*/  @P0 BRA `(.L_x_2826) ;  /* 0x00000064007c0947 */ /* 0x004fea0003800000 */
[----:B------:R-:W2:Y:S01]  /*157b0*/  LDL R6, [R1+0x3c] ;  /* 0x00003c0001067983 */ /* 0x000ea20000100800 */
[----:B------:R-:W0:Y:S01]  /*157c0*/  S2R R7, SR_TID.X ;  /* 0x0000000000077919 */ /* 0x000e220000002100 */
[----:B------:R-:W1:Y:S01]  /*157d0*/  S2UR UR5, SR_CgaCtaId ;  /* 0x00000000000579c3 */ /* 0x000e620000008800 */
[----:B------:R-:W-:Y:S01]  /*157e0*/  UMOV UR4, 0x400 ;  /* 0x0000040000047882 */ /* 0x000fe20000000000 */
[C---:B0-----:R-:W-:Y:S01]  /*157f0*/  IMAD.SHL.U32 R0, R7.reuse, 0x8, RZ ;  /* 0x0000000807007824 */ /* 0x041fe200078e00ff */
[----:B------:R-:W-:Y:S01]  /*15800*/  LOP3.LUT R5, R7, 0x7f, RZ, 0xc0, !PT ;  /* 0x0000007f07057812 */ /* 0x000fe200078ec0ff */
[----:B-1----:R-:W-:-:S03]  /*15810*/  ULEA UR4, UR5, UR4, 0x18 ;  /* 0x0000000405047291 */ /* 0x002fc6000f8ec03f */
[----:B------:R-:W-:Y:S01]  /*15820*/  LOP3.LUT R2, R0, 0x1f8, RZ, 0xc0, !PT ;  /* 0x000001f800027812 */ /* 0x000fe200078ec0ff */
[----:B------:R-:W-:-:S03]  /*15830*/  IMAD.SHL.U32 R3, R5, 0x8, RZ ;  /* 0x0000000805037824 */ /* 0x000fc600078e00ff */
[----:B------:R-:W-:Y:S01]  /*15840*/  LOP3.LUT R2, R2, 0x38, R7, 0x78, !PT ;  /* 0x0000003802027812 */ /* 0x000fe200078e7807 */
[----:B------:R-:W-:-:S03]  /*15850*/  IMAD.U32 R16, RZ, RZ, UR4 ;  /* 0x00000004ff107e24 */ /* 0x000fc6000f8e00ff */
[----:B------:R-:W-:Y:S01]  /*15860*/  LOP3.LUT R4, R2, 0x200, R3, 0xf8, !PT ;  /* 0x0000020002047812 */ /* 0x000fe200078ef803 */
[----:B------:R-:W-:Y:S01]  /*15870*/  IMAD.SHL.U32 R2, R7, 0x10, RZ ;  /* 0x0000001007027824 */ /* 0x000fe200078e00ff */
[----:B------:R-:W-:Y:S01]  /*15880*/  SHF.R.U32.HI R3, RZ, 0x3, R5 ;  /* 0x00000003ff037819 */ /* 0x000fe20000011605 */
[----:B------:R-:W-:Y:S03]  /*15890*/  BSSY B8, `(.L_x_2826) ;  /* 0x0000650000087945 */ /* 0x000fe60003800000 */
[----:B------:R-:W-:Y:S01]  /*158a0*/  LOP3.LUT R2, R2, 0x70, RZ, 0xc0, !PT ;  /* 0x0000007002027812 */ /* 0x000fe200078ec0ff */
[----:B------:R-:W-:Y:S01]  /*158b0*/  IMAD.MOV.U32 R22, RZ, RZ, RZ ;  /* 0x000000ffff167224 */ /* 0x000fe200078e00ff */
[----:B------:R-:W-:Y:S01]  /*158c0*/  MOV R28, RZ ;  /* 0x000000ff001c7202 */ /* 0x000fe20000000f00 */
[----:B------:R-:W-:Y:S01]  /*158d0*/  IMAD.MOV.U32 R29, RZ, RZ, 0x1 ;  /* 0x00000001ff1d7424 */ /* 0x000fe200078e00ff */
[----:B------:R-:W-:Y:S01]  /*158e0*/  LOP3.LUT R2, R3, R2, RZ, 0xfc, !PT ;  /* 0x0000000203027212 */ /* 0x000fe200078efcff */
[----:B------:R-:W-:Y:S01]  /*158f0*/  ULDC.64 UR38, c[0x0][0x198] ;  /* 0x0000660000267ab9 */ /* 0x000fe20000000a00 */
[----:B------:R-:W-:Y:S01]  /*15900*/  ULDC UR36, c[0x0][0xc] ;  /* 0x0000030000247ab9 */ /* 0x000fe20000000800 */
[----:B--2---:R-:W-:-:S05]  /*15910*/  LOP3.LUT R0, R6, 0x2, RZ, 0xfc, !PT ;  /* 0x0000000206007812 */ /* 0x004fca00078efcff */
[----:B------:R0:W-:Y:S04]  /*15920*/  STL [R1+0x54], R0 ;  /* 0x0000540001007387 */ /* 0x0001e80000100800 */
[----:B------:R-:W-:Y:S01]  /*15930*/  STL [R1+0x48], RZ ;  /* 0x000048ff01007387 */ /* 0x000fe20000100800 */
[----:B0-----:R-:W-:-:S05]  /*15940*/  IMAD.MOV.U32 R0, RZ, RZ, 0x1 ;  /* 0x00000001ff007424 */ /* 0x001fca00078e00ff */
[----:B------:R0:W-:Y:S02]  /*15950*/  STL [R1], R0 ;  /* 0x0000000001007387 */ /* 0x0001e40000100800 */
[----:B0-----:R-:W-:-:S05]  /*15960*/  IMAD R0, R4, 0x2, R16 ;  /* 0x0000000204007824 */ /* 0x001fca00078e0210 */
[----:B------:R0:W-:Y:S02]  /*15970*/  STL [R1+0x28], R0 ;  /* 0x0000280001007387 */ /* 0x0001e40000100800 */
.L_x_2923:
        /* <DEDUP_REMOVED lines=30> */
[----:B---3--:R-:W3:Y:S01]  /*15b60*/  @P0 LDG.E R6, desc[UR40][R2.64] ;  /* 0x0000002802060981 */ /* 0x008ee2000c1e1900 */
[----:B------:R-:W-:Y:S01]  /*15b70*/  ULDC UR4, c[0x0][0x288] ;  /* 0x0000a20000047ab9 */ /* 0x000fe20000000800 */
[----:B------:R-:W-:Y:S02]  /*15b80*/  IADD3.X R5, R19, UR7, RZ, P4, !PT ;  /* 0x0000000713057c10 */ /* 0x000fe4000a7fe4ff */
[----:B------:R-:W-:Y:S01]  /*15b90*/  MOV R8, UR4 ;  /* 0x0000000400087c02 */ /* 0x000fe20008000f00 */
[----:B------:R-:W-:Y:S02]  /*15ba0*/  ULDC.64 UR4, c[0x0][0x418] ;  /* 0x0001060000047ab9 */ /* 0x000fe40000000a00 */
        /* <DEDUP_REMOVED lines=12> */
[----:B0-----:R-:W-:Y:S01]  /*15c70*/  IMAD.U32 R6, RZ, RZ, UR5 ;  /* 0x00000005ff067e24 */ /* 0x001fe2000f8e00ff */
[----:B---3--:R0:W-:Y:S04]  /*15c80*/  STL [R1+0x38], R8 ;  /* 0x0000380801007387 */ /* 0x0081e80000100800 */
[----:B--2---:R1:W-:Y:S01]  /*15c90*/  STL [R1+0x1c], R10 ;  /* 0x00001c0a01007387 */ /* 0x0043e20000100800 */
[----:B------:R-:W-:Y:S02]  /*15ca0*/  IMAD.MOV.U32 R9, RZ, RZ, R8 ;  /* 0x000000ffff097224 */ /* 0x000fe400078e0008 */
[----:B0-----:R-:W-:Y:S01]  /*15cb0*/  IMAD.U32 R8, RZ, RZ, UR4 ;  /* 0x00000004ff087e24 */ /* 0x001fe2000f8e00ff */
[----:B------:R-:W-:Y:S06]  /*15cc0*/  @P2 BRA `(.L_x_2827) ;  /* 0x0000000000142947 */ /* 0x000fec0003800000 */
[----:B------:R-:W-:Y:S05]  /*15cd0*/  @!P0 BRA `(.L_x_2827) ;  /* 0x0000000000108947 */ /* 0x000fea0003800000 */
[----:B------:R-:W2:Y:S04]  /*15ce0*/  LDG.E R7, desc[UR40][R2.64] ;  /* 0x0000002802077981 */ /* 0x000ea8000c1e1900 */
[----:B------:R-:W2:Y:S02]  /*15cf0*/  LDG.E R2, desc[UR40][R2.64+0x4] ;  /* 0x0000042802027981 */ /* 0x000ea4000c1e1900 */
[----:B--2---:R-:W-:-:S05]  /*15d00*/  IMAD.IADD R9, R2, 0x1, -R7 ;  /* 0x0000000102097824 */ /* 0x004fca00078e0a07 */
[----:B------:R0:W-:Y:S02]  /*15d10*/  STL [R1+0x38], R9 ;  /* 0x0000380901007387 */ /* 0x0001e40000100800 */
.L_x_2827:
[----:B------:R-:W-:Y:S01]  /*15d20*/  IMAD.MOV.U32 R12, RZ, RZ, R11 ;  /* 0x000000ffff0c7224 */ /* 0x000fe200078e000b */
[----:B------:R-:W-:Y:S01]  /*15d30*/  ULDC.64 UR4, c[0x0][0xa20] ;  /* 0x0002880000047ab9 */ /* 0x000fe20000000a00 */
[C---:B------:R-:W-:Y:S02]  /*15d40*/  LOP3.LUT R7, R26.reuse, 0xff000000, RZ, 0xc0, !PT ;  /* 0xff0000001a077812 */ /* 0x040fe400078ec0ff */
[----:B------:R-:W-:Y:S01]  /*15d50*/  ISETP.NE.U32.AND P0, PT, RZ, UR4, PT ;  /* 0x00000004ff007c0c */ /* 0x000fe2000bf05070 */
[----:B------:R2:W-:Y:S01]  /*15d60*/  STL [R1+0x8], R12 ;  /* 0x0000080c01007387 */ /* 0x0005e20000100800 */
[----:B------:R-:W-:Y:S02]  /*15d70*/  SHF.R.U32.HI R7, RZ, 0x8, R7 ;  /* 0x00000008ff077819 */ /* 0x000fe40000011607 */
[----:B------:R-:W-:Y:S02]  /*15d80*/  ISETP.NE.AND.EX P0, PT, RZ, UR5, PT, P0 ;  /* 0x00000005ff007c0c */ /* 0x000fe4000bf05300 */
[----:B------:R-:W-:-:S02]  /*15d90*/  LOP3.LUT R2, R26, 0xff0000, RZ, 0xc0, !PT ;  /* 0x00ff00001a027812 */ /* 0x000fc400078ec0ff */
[----:B------:R-:W-:Y:S02]  /*15da0*/  LOP3.LUT R17, R26, 0xffff, RZ, 0xc0, !PT ;  /* 0x0000ffff1a117812 */ /* 0x000fe400078ec0ff */
[----:B------:R-:W-:-:S07]  /*15db0*/  LEA.HI R7, R2, R7, RZ, 0x10 ;  /* 0x0000000702077211 */ /* 0x000fce00078f80ff */
[----:B--2---:R-:W-:Y:S05]  /*15dc0*/  @!P0 BRA `(.L_x_2828) ;  /* 0x0000000000108947 */ /* 0x004fea0003800000 */
[----:B------:R-:W-:-:S04]  /*15dd0*/  IADD3 R2, P0, R18, UR4, RZ ;  /* 0x0000000412027c10 */ /* 0x000fc8000ff1e0ff */
[----:B------:R-:W-:-:S05]  /*15de0*/  IADD3.X R3, R19, UR5, RZ, P0, !PT ;  /* 0x0000000513037c10 */ /* 0x000fca00087fe4ff */
[----:B------:R2:W5:Y:S01]  /*15df0*/  LDG.E R8, desc[UR40][R2.64] ;  /* 0x0000002802087981 */ /* 0x000562000c1e1900 */
[----:B------:R-:W-:Y:S05]  /*15e00*/  BRA `(.L_x_2829) ;  /* 0x0000000000247947 */ /* 0x000fea0003800000 */
.L_x_2828:
[----:B------:R-:W-:Y:S02]  /*15e10*/  ULDC.64 UR4, c[0x0][0xa08] ;  /* 0x0002820000047ab9 */ /* 0x000fe40000000a00 */
[----:B------:R-:W-:-:S04]  /*15e20*/  ISETP.NE.U32.AND P0, PT, RZ, UR4, PT ;  /* 0x00000004ff007c0c */ /* 0x000fc8000bf05070 */
[----:B------:R-:W-:-:S13]  /*15e30*/  ISETP.NE.AND.EX P0, PT, RZ, UR5, PT, P0 ;  /* 0x00000005ff007c0c */ /* 0x000fda000bf05300 */
[----:B------:R-:W-:Y:S05]  /*15e40*/  @!P0 BRA `(.L_x_2829) ;  /* 0x0000000000148947 */ /* 0x000fea0003800000 */
[----:B------:R-:W2:Y:S02]  /*15e50*/  LDC.64 R2, c[0x0][0xa08] ;  /* 0x00028200ff027b82 */ /* 0x000ea40000000a00 */
[----:B--2---:R-:W-:-:S05]  /*15e60*/  IMAD.WIDE R2, R12, 0x4, R2 ;  /* 0x000000040c027825 */ /* 0x004fca00078e0202 */
[----:B------:R-:W2:Y:S04]  /*15e70*/  LDG.E R8, desc[UR40][R2.64] ;  /* 0x0000002802087981 */ /* 0x000ea8000c1e1900 */
[----:B------:R-:W2:Y:S02]  /*15e80*/  LDG.E R2, desc[UR40][R2.64+0x4] ;  /* 0x0000042802027981 */ /* 0x000ea4000c1e1900 */
[----:B--2---:R-:W-:-:S07]  /*15e90*/  IMAD.IADD R8, R2, 0x1, -R8 ;  /* 0x0000000102087824 */ /* 0x004fce00078e0a08 */
.L_x_2829:
[----:B--2---:R-:W2:Y:S01]  /*15ea0*/  @P1 LDG.E R2, desc[UR40][R4.64] ;  /* 0x0000002804021981 */ /* 0x004ea2000c1e1900 */
[----:B------:R-:W3:Y:S03]  /*15eb0*/  LDC R3, c[0x0][0x448] ;  /* 0x00011200ff037b82 */ /* 0x000ee60000000800 */
[----:B------:R4:W2:Y:S01]  /*15ec0*/  @P1 LDG.E R4, desc[UR40][R4.64+0x4] ;  /* 0x0000042804041981 */ /* 0x0008a2000c1e1900 */
[----:B------:R-:W-:Y:S01]  /*15ed0*/  BSSY B0, `(.L_x_2830) ;  /* 0x0000038000007945 */ /* 0x000fe20003800000 */
[----:B------:R-:W-:Y:S02]  /*15ee0*/  LOP3.LUT R23, R7, 0xff, RZ, 0xc0, !PT ;  /* 0x000000ff07177812 */ /* 0x000fe400078ec0ff */
[----:B---3--:R-:W-:-:S13]  /*15ef0*/  ISETP.NE.AND P0, PT, R3, 0x1, PT ;  /* 0x000000010300780c */ /* 0x008fda0003f05270 */
[----:B------:R-:W3:Y:S08]  /*15f00*/  @P0 LDC R3, c[0x0][0x44c] ;  /* 0x00011300ff030b82 */ /* 0x000ef00000000800 */
[----:B----4-:R-:W4:Y:S01]  /*15f10*/  @P0 LDC R5, c[0x0][0x450] ;  /* 0x00011400ff050b82 */ /* 0x010f220000000800 */
[----:B--2---:R-:W-:Y:S02]  /*15f20*/  @P1 IMAD.IADD R6, R4, 0x1, -R2 ;  /* 0x0000000104061824 */ /* 0x004fe400078e0a02 */
[----:B------:R-:W-:-:S04]  /*15f30*/  IMAD R2, R25, 0xc0, RZ ;  /* 0x000000c019027824 */ /* 0x000fc800078e02ff */
[----:B------:R-:W-:-:S04]  /*15f40*/  VIADD R2, R2, 0xbf ;  /* 0x000000bf02027836 */ /* 0x000fc80000000000 */
[----:B---3--:R-:W-:-:S05]  /*15f50*/  @P0 IMAD.HI.U32 R3, R2, R3, RZ ;  /* 0x0000000302030227 */ /* 0x008fca00078e00ff */
[----:B----4-:R-:W-:Y:S02]  /*15f60*/  @P0 SHF.R.U32.HI R2, RZ, R5, R3 ;  /* 0x00000005ff020219 */ /* 0x010fe40000011603 */
[----:B-----5:R-:W-:-:S05]  /*15f70*/  IADD3 R5, -R10, R8, RZ ;  /* 0x000000080a057210 */ /* 0x020fca0007ffe1ff */
[----:B------:R-:W-:-:S05]  /*15f80*/  IMAD.IADD R3, R5, 0x1, R6 ;  /* 0x0000000105037824 */ /* 0x000fca00078e0206 */
[----:B------:R2:W-:Y:S01]  /*15f90*/  STL [R1+0x14], R3 ;  /* 0x0000140301007387 */ /* 0x0005e20000100800 */
[----:B------:R-:W-:-:S05]  /*15fa0*/  IADD3 R20, R3, 0x80, -R9 ;  /* 0x0000008003147810 */ /* 0x000fca0007ffe809 */
[----:B------:R-:W-:Y:S02]  /*15fb0*/  IMAD.IADD R2, R20, 0x1, R2 ;  /* 0x0000000114027824 */ /* 0x000fe400078e0202 */
[----:B--2---:R-:W-:-:S05]  /*15fc0*/  VIADD R3, R3, 0x7f ;  /* 0x0000007f03037836 */ /* 0x004fca0000000000 */
[----:B------:R-:W-:-:S04]  /*15fd0*/  SHF.R.S32.HI R4, RZ, 0x1f, R3 ;  /* 0x0000001fff047819 */ /* 0x000fc80000011403 */
[----:B------:R-:W-:Y:S02]  /*15fe0*/  LEA.HI R4, R4, R3, RZ, 0x7 ;  /* 0x0000000304047211 */ /* 0x000fe400078f38ff */
[----:B------:R-:W-:Y:S02]  /*15ff0*/  SHF.R.S32.HI R3, RZ, 0x1f, R2 ;  /* 0x0000001fff037819 */ /* 0x000fe40000011402 */
[----:B------:R-:W-:Y:S02]  /*16000*/  SHF.R.S32.HI R21, RZ, 0x7, R4 ;  /* 0x00000007ff157819 */ /* 0x000fe40000011404 */
[----:B------:R-:W-:Y:S01]  /*16010*/  LEA.HI R3, R3, R2, RZ, 0x7 ;  /* 0x0000000203037211 */ /* 0x000fe200078f38ff */
[----:B------:R-:W-:Y:S01]  /*16020*/  IMAD.MOV.U32 R2, RZ, RZ, RZ ;  /* 0x000000ffff027224 */ /* 0x000fe200078e00ff */
[----:B------:R-:W-:Y:S02]  /*16030*/  SHF.R.U32.HI R4, RZ, 0x10, R7 ;  /* 0x00000010ff047819 */ /* 0x000fe40000011607 */
[----:B------:R-:W-:-:S04]  /*16040*/  SHF.R.S32.HI R3, RZ, 0x7, R3 ;  /* 0x00000007ff037819 */ /* 0x000fc80000011403 */
[----:B------:R-:W-:-:S04]  /*16050*/  VIMNMX R8, R21, R3, PT ;  /* 0x0000000315087248 */ /* 0x000fc80003fe0100 */
[----:B------:R-:W-:-:S13]  /*16060*/  ISETP.GE.AND P0, PT, R8, 0x1, PT ;  /* 0x000000010800780c */ /* 0x000fda0003f06270 */
[----:B------:R-:W-:Y:S05]  /*16070*/  @!P0 BRA `(.L_x_2831) ;  /* 0x0000000000748947 */ /* 0x000fea0003800000 */
[----:B------:R-:W-:Y:S01]  /*16080*/  ISETP.NE.AND P0, PT, R4, RZ, PT ;  /* 0x000000ff0400720c */ /* 0x000fe20003f05270 */
[----:B------:R-:W-:-:S03]  /*16090*/  ULDC UR4, c[0x0][0x9f0] ;  /* 0x00027c0000047ab9 */ /* 0x000fc60000000800 */
[----:B------:R-:W-:-:S04]  /*160a0*/  SEL R7, R4, UR4, P0 ;  /* 0x0000000404077c07 */ /* 0x000fc80008000000 */
[----:B0-----:R-:W-:Y:S02]  /*160b0*/  IABS R9, R7 ;  /* 0x0000000700097213 */ /* 0x001fe40000000000 */
[----:B-1----:R-:W-:Y:S02]  /*160c0*/  IADD3 R10, R7, -0x1, R8 ;  /* 0xffffffff070a7810 */ /* 0x002fe40007ffe008 */
        /* <DEDUP_REMOVED lines=12> */
[----:B------:R-:W-:-:S05]  /*16190*/  IMAD.MOV R2, RZ, RZ, -R2 ;  /* 0x000000ffff027224 */ /* 0x000fca00078e0a02 */
[----:B------:R-:W-:Y:S01]  /*161a0*/  MOV R10, R2 ;  /* 0x00000002000a7202 */ /* 0x000fe20000000f00 */
        /* <DEDUP_REMOVED lines=10> */
.L_x_2831:
[----:B------:R-:W-:Y:S05]  /*16250*/  BSYNC B0 ;  /* 0x0000000000007941 */ /* 0x000fea0003800000 */
.L_x_2830:
[-C--:B------:R-:W-:Y:S01]  /*16260*/  IMAD R3, R23, R2.reuse, RZ ;  /* 0x0000000217037224 */ /* 0x080fe200078e02ff */
[----:B------:R-:W-:Y:S04]  /*16270*/  BSSY B0, `(.L_x_2832) ;  /* 0x00000dc000007945 */ /* 0x000fe80003800000 */
[C---:B------:R-:W-:Y:S01]  /*16280*/  VIADDMNMX R2, R3.reuse, R2, R8, PT ;  /* 0x0000000203027246 */ /* 0x040fe20003800108 */
[----:B------:R-:W-:-:S04]  /*16290*/  IMAD R3, R3, 0x80, -R5 ;  /* 0x0000008003037824 */ /* 0x000fc800078e0a05 */
[----:B------:R-:W-:Y:S01]  /*162a0*/  IMAD R2, R2, 0x80, -R5 ;  /* 0x0000008002027824 */ /* 0x000fe200078e0a05 */
[----:B------:R-:W-:-:S04]  /*162b0*/  VIMNMX R3, RZ, R3, !PT ;  /* 0x00000003ff037248 */ /* 0x000fc80007fe0100 */
[----:B------:R-:W-:-:S04]  /*162c0*/  VIMNMX R2, R2, R6, PT ;  /* 0x0000000602027248 */ /* 0x000fc80003fe0100 */
[----:B------:R-:W-:Y:S02]  /*162d0*/  ISETP.GT.AND P0, PT, R2, R3, PT ;  /* 0x000000030200720c */ /* 0x000fe40003f04270 */
[----:B------:R-:W-:-:S11]  /*162e0*/  SHF.R.U32.HI R3, RZ, 0x7, R3 ;  /* 0x00000007ff037819 */ /* 0x000fd60000011603 */
        /* <DEDUP_REMOVED lines=11> */
[----:B------:R-:W2:Y:S02]  /*163a0*/  S2R R6, SR_TID.X ;  /* 0x0000000000067919 */ /* 0x000ea40000002100 */
[----:B--2---:R-:W-:-:S04]  /*163b0*/  SHF.R.U32.HI R6, RZ, 0x5, R6 ;  /* 0x00000005ff067819 */ /* 0x004fc80000011606 */
[----:B------:R-:W-:-:S05]  /*163c0*/  LOP3.LUT R6, R6, 0x3, RZ, 0xc0, !PT ;  /* 0x0000000306067812 */ /* 0x000fca00078ec0ff */
[----:B------:R2:W3:Y:S02]  /*163d0*/  SHFL.IDX PT, R14, R6, RZ, 0x1f ;  /* 0x00001fff060e7589 */ /* 0x0004e400000e0000 */
.L_x_3017:
[----:B---3--:R-:W-:Y:S02]  /*163e0*/  ISETP.NE.AND P0, PT, R14, RZ, PT ;  /* 0x000000ff0e00720c */ /* 0x008fe40003f05270 */
[----:B------:R-:W-:-:S11]  /*163f0*/  PLOP3.LUT P6, PT, PT, PT, PT, 0x8, 0x0 ;  /* 0x000000000000781c */ /* 0x000fd60003fce170 */
[----:B------:R-:W-:Y:S05]  /*16400*/  @P0 BRA `(.L_x_2835) ;  /* 0x00000000000c0947 */ /* 0x000fea0003800000 */
[----:B------:R-:W-:-:S03]  /*16410*/  UMOV UR4, 0xffffffff ;  /* 0xffffffff00047882 */ /* 0x000fc60000000000 */
[----:B------:R-:W-:Y:S05]  /*16420*/  BRA.DIV UR4, `(.L_x_2836) ;  /* 0x0000007e043c7947 */ /* 0x000fea000b800000 */
[----:B------:R-:W-:-:S13]  /*16430*/  ELECT P6, URZ, PT ;  /* 0x00000000003f782f */ /* 0x000fda00038c0000 */
.L_x_2835:
[----:B--2---:R-:W2:Y:S01]  /*16440*/  LDL R6, [R1+0x48] ;  /* 0x0000480001067983 */ /* 0x004ea20000100800 */
[----:B------:R-:W-:Y:S01]  /*16450*/  BSSY B1, `(.L_x_2837) ;  /* 0x0000008000017945 */ /* 0x000fe20003800000 */
[----:B--2---:R-:W-:-:S04]  /*16460*/  IADD3 R6, R6, 0x1, RZ ;  /* 0x0000000106067810 */ /* 0x004fc80007ffe0ff */
[----:B------:R-:W-:-:S04]  /*16470*/  LEA.HI R7, R6, R6, RZ, 0x1 ;  /* 0x0000000606077211 */ /* 0x000fc800078f08ff */
[----:B------:R-:W-:-:S05]  /*16480*/  LOP3.LUT R7, R7, 0xfffffffe, RZ, 0xc0, !PT ;  /* 0xfffffffe07077812 */ /* 0x000fca00078ec0ff */
[----:B------:R-:W-:-:S05]  /*16490*/  IMAD.IADD R6, R6, 0x1, -R7 ;  /* 0x0000000106067824 */ /* 0x000fca00078e0a07 */
[----:B------:R-:W-:-:S04]  /*164a0*/  SHF.L.U32 R6, R6, 0x1f, RZ ;  /* 0x0000001f06067819 */ /* 0x000fc800000006ff */
[----:B------:R-:W2:Y:S02]  /*164b0*/  SYNCS.PHASECHK.TRANS64.TRYWAIT P0, [R16+URZ+0x16820], R6 ;  /* 0x01682006100075a7 */ /* 0x000ea4000800017f */
[----:B--2---:R-:W-:Y:S05]  /*164c0*/  @!P0 BRA `(.L_x_2838) ;  /* 0x0000007c00348947 */ /* 0x004fea0003800000 */
.L_x_3020:
[----:B------:R-:W-:Y:S05]  /*164d0*/  BSYNC B1 ;  /* 0x0000000000017941 */ /* 0x000fea0003800000 */
.L_x_2837:
[----:B------:R-:W-:Y:S04]  /*164e0*/  BSSY B1, `(.L_x_2839) ;  /* 0x0000050000017945 */ /* 0x000fe80003800000 */
[----:B------:R-:W-:Y:S05]  /*164f0*/  @!P6 BRA `(.L_x_2840) ;  /* 0x000000040038e947 */ /* 0x000fea0003800000 */
[----:B------:R-:W3:Y:S01]  /*16500*/  LDL R7, [R1] ;  /* 0x0000000001077983 */ /* 0x000ee20000100800 */
[----:B--2---:R-:W-:Y:S01]  /*16510*/  IMAD R6, R28, 0x8, R16 ;  /* 0x000000081c067824 */ /* 0x004fe200078e0210 */
[----:B------:R-:W2:Y:S01]  /*16520*/  S2R R8, SR_TID.X ;  /* 0x0000000000087919 */ /* 0x000ea20000002100 */
[----:B------:R-:W-:Y:S01]  /*16530*/  BSSY B2, `(.L_x_2841) ;  /* 0x0000006000027945 */ /* 0x000fe20003800000 */
[----:B--2---:R-:W-:-:S04]  /*16540*/  LOP3.LUT R8, R8, 0x7f, RZ, 0xc0, !PT ;  /* 0x0000007f08087812 */ /* 0x004fc800078ec0ff */
[----:B------:R-:W-:Y:S02]  /*16550*/  ISETP.NE.AND P1, PT, R8, RZ, PT ;  /* 0x000000ff0800720c */ /* 0x000fe40003f25270 */
[----:B---3--:R-:W-:-:S04]  /*16560*/  SHF.L.U32 R7, R7, 0x1f, RZ ;  /* 0x0000001f07077819 */ /* 0x008fc800000006ff */
[----:B------:R-:W2:Y:S02]  /*16570*/  SYNCS.PHASECHK.TRANS64.TRYWAIT P0, [R6+URZ+0x168a0], R7 ;  /* 0x0168a007060075a7 */ /* 0x000ea4000800017f */
[----:B--2---:R-:W-:Y:S05]  /*16580*/  @!P0 BRA `(.L_x_2842) ;  /* 0x0000007c00188947 */ /* 0x004fea0003800000 */
.L_x_3021:
[----:B------:R-:W-:Y:S05]  /*16590*/  BSYNC B2 ;  /* 0x0000000000027941 */ /* 0x000fea0003800000 */
.L_x_2841:
[----:B------:R-:W-:Y:S04]  /*165a0*/  BSSY B2, `(.L_x_2843) ;  /* 0x0000009000027945 */ /* 0x000fe80003800000 */
[----:B------:R-:W-:Y:S05]  /*165b0*/  @P1 BRA `(.L_x_2844) ;  /* 0x00000000001c1947 */ /* 0x000fea0003800000 */
[----:B------:R-:W0:Y:S02]  /*165c0*/  S2R R8, SR_TID.X ;  /* 0x0000000000087919 */ /* 0x000e240000002100 */
[----:B0-----:R-:W-:Y:S01]  /*165d0*/  LOP3.LUT R9, R8, 0x1f, RZ, 0xc0, !PT ;  /* 0x0000001f08097812 */ /* 0x001fe200078ec0ff */
[----:B------:R-:W-:-:S03]  /*165e0*/  IMAD.MOV.U32 R8, RZ, RZ, 0x4000 ;  /* 0x00004000ff087424 */ /* 0x000fc600078e00ff */
[----:B------:R-:W-:Y:S01]  /*165f0*/  ISETP.NE.AND P0, PT, R9, RZ, PT ;  /* 0x000000ff0900720c */ /* 0x000fe20003f05270 */
[----:B------:R3:W-:-:S12]  /*16600*/  SYNCS.ARRIVE.TRANS64 RZ, [R6+URZ+0x16890], R8 ;  /* 0x0168900806ff79a7 */ /* 0x0007d8000800003f */
[----:B---3--:R-:W-:Y:S05]  /*16610*/  @!P0 BRA `(.L_x_2844) ;  /* 0x0000000000048947 */ /* 0x008fea0003800000 */
[----:B------:R-:W-:Y:S01]  /*16620*/  BPT.TRAP 0x1 ;  /* 0x000000040000795c */ /* 0x000fe20000300000 */
.L_x_2844:
[----:B------:R-:W-:Y:S05]  /*16630*/  BSYNC B2 ;  /* 0x0000000000027941 */ /* 0x000fea0003800000 */
.L_x_2843:
[----:B------:R-:W-:Y:S01]  /*16640*/  IMAD.MOV.U32 R12, RZ, RZ, RZ ;  /* 0x000000ffff0c7224 */ /* 0x000fe200078e00ff */
[----:B------:R-:W-:Y:S01]  /*16650*/  UIADD3 UR4, UP0, UR38, 0x570, URZ ;  /* 0x0000057026047890 */ /* 0x000fe2000ff1e03f */
[----:B------:R-:W-:Y:S01]  /*16660*/  IMAD R8, R5, 0x80, R0 ;  /* 0x0000008005087824 */ /* 0x000fe200078e0200 */
[----:B------:R-:W-:Y:S01]  /*16670*/  PLOP3.LUT P0, PT, PT, PT, PT, 0x80, 0x0 ;  /* 0x000000000000781c */ /* 0x000fe20003f0f070 */
[----:B0-----:R-:W-:Y:S01]  /*16680*/  IMAD R9, R28, 0x4000, R16 ;  /* 0x000040001c097824 */ /* 0x001fe200078e0210 */
[----:B------:R-:W-:Y:S01]  /*16690*/  R2UR UR10, R12 ;  /* 0x000000000c0a72ca */ /* 0x000fe200000e0000 */
[----:B------:R-:W-:Y:S01]  /*166a0*/  VIADD R8, R8, 0xffffff80 ;  /* 0xffffff8008087836 */ /* 0x000fe20000000000 */
[----:B------:R-:W-:Y:S01]  /*166b0*/  SHF.L.U32 R11, R28, 0xd, RZ ;  /* 0x0000000d1c0b7819 */ /* 0x000fe200000006ff */
[----:B------:R-:W-:Y:S01]  /*166c0*/  VIADD R9, R9, 0xe400 ;  /* 0x0000e40009097836 */ /* 0x000fe20000000000 */
[----:B------:R-:W-:Y:S01]  /*166d0*/  UIADD3.X UR5, URZ, UR39, URZ, UP0, !UPT ;  /* 0x000000273f057290 */ /* 0x000fe200087fe43f */
[----:B-1----:R-:W-:Y:S01]  /*166e0*/  VIADD R10, R6, 0x16890 ;  /* 0x00016890060a7836 */ /* 0x002fe20000000000 */
[----:B------:R-:W-:Y:S01]  /*166f0*/  UMOV UR6, 0x0 ;  /* 0x0000000000067882 */ /* 0x000fe20000000000 */
[----:B------:R-:W-:-:S09]  /*16700*/  UMOV UR7, 0x12f00000 ;  /* 0x12f0000000077882 */ /* 0x000fd20000000000 */
.L_x_2845:
        /* <DEDUP_REMOVED lines=13> */
.L_x_3022:
[----:B------:R-:W-:Y:S05]  /*167e0*/  BSYNC B2 ;  /* 0x0000000000027941 */ /* 0x000fea0003800000 */
.L_x_2846:
[----:B------:R-:W-:Y:S01]  /*167f0*/  BSSY B2, `(.L_x_2848) ;  /* 0x000000b000027945 */ /* 0x000fe20003800000 */
[----:B------:R-:W-:Y:S02]  /*16800*/  IMAD.MOV.U32 R14, RZ, RZ, 0x0 ;  /* 0x00000000ff0e7424 */ /* 0x000fe400078e00ff */
[----:B------:R-:W-:Y:S01]  /*16810*/  IMAD.MOV.U32 R15, RZ, RZ, 0x12f00000 ;  /* 0x12f00000ff0f7424 */ /* 0x000fe200078e00ff */
[----:B------:R-:W-:Y:S06]  /*16820*/  @P1 BRA `(.L_x_2849) ;  /* 0x00000000001c1947 */ /* 0x000fec0003800000 */
[----:B------:R-:W1:Y:S01]  /*16830*/  S2R R9, SR_TID.X ;  /* 0x0000000000097919 */ /* 0x000e620000002100 */
[----:B0-2---:R-:W-:-:S04]  /*16840*/  IMAD.MOV.U32 R7, RZ, RZ, 0x4000 ;  /* 0x00004000ff077424 */ /* 0x005fc800078e00ff */
[----:B------:R3:W-:Y:S01]  /*16850*/  SYNCS.ARRIVE.TRANS64 RZ, [R6+URZ+0x168b0], R7 ;  /* 0x0168b00706ff79a7 */ /* 0x0007e2000800003f */
[----:B-1----:R-:W-:-:S04]  /*16860*/  LOP3.LUT R9, R9, 0x1f, RZ, 0xc0, !PT ;  /* 0x0000001f09097812 */ /* 0x002fc800078ec0ff */
[----:B------:R-:W-:-:S13]  /*16870*/  ISETP.NE.AND P0, PT, R9, RZ, PT ;  /* 0x000000ff0900720c */ /* 0x000fda0003f05270 */
[----:B---3--:R-:W-:Y:S05]  /*16880*/  @!P0 BRA `(.L_x_2849) ;  /* 0x0000000000048947 */ /* 0x008fea0003800000 */
[----:B------:R-:W-:Y:S01]  /*16890*/  BPT.TRAP 0x1 ;  /* 0x000000040000795c */ /* 0x000fe20000300000 */
.L_x_2849:
[----:B------:R-:W-:Y:S05]  /*168a0*/  BSYNC B2 ;  /* 0x0000000000027941 */ /* 0x000fea0003800000 */
.L_x_2848:
[----:B------:R-:W-:Y:S01]  /*168b0*/  R2UR UR10, R12 ;  /* 0x000000000c0a72ca */ /* 0x000fe200000e0000 */
[----:B0-2---:R-:W-:Y:S01]  /*168c0*/  IMAD R7, R11, 0x2, R16 ;  /* 0x000000020b077824 */ /* 0x005fe200078e0210 */
[----:B------:R-:W-:Y:S01]  /*168d0*/  R2UR UR6, R14 ;  /* 0x000000000e0672ca */ /* 0x000fe200000e0000 */
[----:B------:R-:W-:Y:S01]  /*168e0*/  UIADD3 UR4, UP0, UR38, 0x670, URZ ;  /* 0x0000067026047890 */ /* 0x000fe2000ff1e03f */
[----:B------:R-:W-:Y:S01]  /*168f0*/  R2UR UR7, R15 ;  /* 0x000000000f0772ca */ /* 0x000fe200000e0000 */
[----:B------:R-:W-:Y:S01]  /*16900*/  VIADD R6, R6, 0x168b0 ;  /* 0x000168b006067836 */ /* 0x000fe20000000000 */
[----:B------:R-:W-:Y:S01]  /*16910*/  PLOP3.LUT P0, PT, PT, PT, PT, 0x80, 0x0 ;  /* 0x000000000000781c */ /* 0x000fe20003f0f070 */
[----:B------:R-:W-:Y:S01]  /*16920*/  VIADD R7, R7, 0x400 ;  /* 0x0000040007077836 */ /* 0x000fe20000000000 */
[----:B------:R-:W-:-:S12]  /*16930*/  UIADD3.X UR5, URZ, UR39, URZ, UP0, !UPT ;  /* 0x000000273f057290 */ /* 0x000fd800087fe43f */
.L_x_2850:
        /* <DEDUP_REMOVED lines=9> */
[----:B---3--:R-:W-:Y:S05]  /*169d0*/  @P0 BRA.U.ANY `(.L_x_2850) ;  /* 0xfffffffd00d80947 */ /* 0x008fea000393ffff */
.L_x_2840:
[----:B------:R-:W-:Y:S05]  /*169e0*/  BSYNC B1 ;  /* 0x0000000000017941 */ /* 0x000fea0003800000 */
.L_x_2839:
[----:B0-----:R-:W3:Y:S01]  /*169f0*/  LDL.LU R9, [R1] ;  /* 0x0000000001097983 */ /* 0x001ee20000300800 */
[----:B------:R-:W-:Y:S01]  /*16a00*/  VIADD R28, R28, 0x1 ;  /* 0x000000011c1c7836 */ /* 0x000fe20000000000 */
[----:B------:R-:W-:Y:S02]  /*16a10*/  IADD3 R5, R5, -0x2, RZ ;  /* 0xfffffffe05057810 */ /* 0x000fe40007ffe0ff */
[----:B------:R-:W-:Y:S02]  /*16a20*/  PLOP3.LUT P0, PT, PT, PT, PT, 0x8, 0x0 ;  /* 0x000000000000781c */ /* 0x000fe40003f0e170 */
[----:B------:R-:W-:Y:S02]  /*16a30*/  ISETP.NE.AND P1, PT, R28, 0x2, PT ;  /* 0x000000021c00780c */ /* 0x000fe40003f25270 */
[----:B------:R-:W-:Y:S02]  /*16a40*/  ISETP.GE.AND P2, PT, R5, R3, PT ;  /* 0x000000030500720c */ /* 0x000fe40003f46270 */
[----:B--2---:R-:W-:-:S02]  /*16a50*/  SEL R6, RZ, 0x1, P1 ;  /* 0x00000001ff067807 */ /* 0x004fc40000800000 */
[----:B------:R-:W-:Y:S02]  /*16a60*/  SEL R28, R28, RZ, P1 ;  /* 0x000000ff1c1c7207 */ /* 0x000fe40000800000 */
[----:B---3--:R-:W-:-:S05]  /*16a70*/  LOP3.LUT R9, R9, R6, RZ, 0x3c, !PT ;  /* 0x0000000609097212 */ /* 0x008fca00078e3cff */
[----:B------:R2:W-:Y:S02]  /*16a80*/  STL [R1], R9 ;  /* 0x0000000901007387 */ /* 0x0005e40000100800 */
[----:B------:R-:W-:Y:S05]  /*16a90*/  @!P2 BRA `(.L_x_2833) ;  /* 0x000000040064a947 */ /* 0x000fea0003800000 */
.L_x_2863:
[----:B------:R-:W-:Y:S05]  /*16aa0*/  YIELD ;  /* 0x0000000000007946 */ /* 0x000fea0003800000 */
[----:B------:R-:W-:Y:S04]  /*16ab0*/  BSSY B1, `(.L_x_2851) ;  /* 0x000004d000017945 */ /* 0x000fe80003800000 */
[----:B---3--:R-:W-:Y:S05]  /*16ac0*/  @!P6 BRA `(.L_x_2852) ;  /* 0x00000004002ce947 */ /* 0x008fea0003800000 */
[----:B------:R-:W3:Y:S01]  /*16ad0*/  LDL R7, [R1] ;  /* 0x0000000001077983 */ /* 0x000ee20000100800 */
[----:B------:R-:W0:Y:S02]  /*16ae0*/  S2R R6, SR_TID.X ;  /* 0x0000000000067919 */ /* 0x000e240000002100 */
[----:B0-----:R-:W-:Y:S01]  /*16af0*/  LOP3.LUT R8, R6, 0x7f, RZ, 0xc0, !PT ;  /* 0x0000007f06087812 */ /* 0x001fe200078ec0ff */
[----:B------:R-:W-:Y:S01]  /*16b00*/  IMAD R6, R28, 0x8, R16 ;  /* 0x000000081c067824 */ /* 0x000fe200078e0210 */
[----:B------:R-:W-:Y:S02]  /*16b10*/  BSSY B2, `(.L_x_2853) ;  /* 0x0000005000027945 */ /* 0x000fe40003800000 */
[----:B------:R-:W-:Y:S02]  /*16b20*/  ISETP.NE.AND P2, PT, R8, RZ, PT ;  /* 0x000000ff0800720c */ /* 0x000fe40003f45270 */
[----:B---3--:R-:W-:-:S04]  /*16b30*/  SHF.L.U32 R7, R7, 0x1f, RZ ;  /* 0x0000001f07077819 */ /* 0x008fc800000006ff */
[----:B------:R-:W0:Y:S02]  /*16b40*/  SYNCS.PHASECHK.TRANS64.TRYWAIT P1, [R6+URZ+0x168a0], R7 ;  /* 0x0168a007060075a7 */ /* 0x000e24000802017f */
[----:B0-----:R-:W-:Y:S05]  /*16b50*/  @!P1 BRA `(.L_x_2854) ;  /* 0x0000007400cc9947 */ /* 0x001fea0003800000 */
.L_x_3023:
[----:B------:R-:W-:Y:S05]  /*16b60*/  BSYNC B2 ;  /* 0x0000000000027941 */ /* 0x000fea0003800000 */
.L_x_2853:
[----:B------:R-:W-:Y:S04]  /*16b70*/  BSSY B2, `(.L_x_2855) ;  /* 0x0000009000027945 */ /* 0x000fe80003800000 */
[----:B------:R-:W-:Y:S05]  /*16b80*/  @P2 BRA `(.L_x_2856) ;  /* 0x00000000001c2947 */ /* 0x000fea0003800000 */
[----:B------:R-:W2:Y:S02]  /*16b90*/  S2R R8, SR_TID.X ;  /* 0x0000000000087919 */ /* 0x000ea40000002100 */
[----:B--2---:R-:W-:Y:S01]  /*16ba0*/  LOP3.LUT R9, R8, 0x1f, RZ, 0xc0, !PT ;  /* 0x0000001f08097812 */ /* 0x004fe200078ec0ff */
[----:B------:R-:W-:-:S03]  /*16bb0*/  IMAD.MOV.U32 R8, RZ, RZ, 0x4000 ;  /* 0x00004000ff087424 */ /* 0x000fc600078e00ff */
[----:B------:R-:W-:Y:S01]  /*16bc0*/  ISETP.NE.AND P1, PT, R9, RZ, PT ;  /* 0x000000ff0900720c */ /* 0x000fe20003f25270 */
[----:B------:R3:W-:-:S12]  /*16bd0*/  SYNCS.ARRIVE.TRANS64 RZ, [R6+URZ+0x16890], R8 ;  /* 0x0168900806ff79a7 */ /* 0x0007d8000800003f */
[----:B---3--:R-:W-:Y:S05]  /*16be0*/  @!P1 BRA `(.L_x_2856) ;  /* 0x0000000000049947 */ /* 0x008fea0003800000 */
[----:B------:R-:W-:Y:S01]  /*16bf0*/  BPT.TRAP 0x1 ;  /* 0x000000040000795c */ /* 0x000fe20000300000 */
.L_x_2856:
[----:B------:R-:W-:Y:S05]  /*16c00*/  BSYNC B2 ;  /* 0x0000000000027941 */ /* 0x000fea0003800000 */
.L_x_2855:
[----:B------:R-:W-:Y:S01]  /*16c10*/  IMAD.MOV.U32 R12, RZ, RZ, RZ ;  /* 0x000000ffff0c7224 */ /* 0x000fe200078e00ff */
[----:B------:R-:W-:Y:S01]  /*16c20*/  UIADD3 UR4, UP0, UR38, 0x570, URZ ;  /* 0x0000057026047890 */ /* 0x000fe2000ff1e03f */
[----:B------:R-:W-:Y:S01]  /*16c30*/  IMAD R8, R28, 0x4000, R16 ;  /* 0x000040001c087824 */ /* 0x000fe200078e0210 */
[----:B------:R-:W-:Y:S01]  /*16c40*/  PLOP3.LUT P1, PT, PT, PT, PT, 0x80, 0x0 ;  /* 0x000000000000781c */ /* 0x000fe20003f2f070 */
[----:B--2---:R-:W-:Y:S01]  /*16c50*/  IMAD R9, R5, 0x80, R0 ;  /* 0x0000008005097824 */ /* 0x004fe200078e0200 */
[----:B------:R-:W-:Y:S01]  /*16c60*/  R2UR UR10, R12 ;  /* 0x000000000c0a72ca */ /* 0x000fe200000e0000 */
[----:B-1----:R-:W-:Y:S01]  /*16c70*/  VIADD R10, R6, 0x16890 ;  /* 0x00016890060a7836 */ /* 0x002fe20000000000 */
[----:B------:R-:W-:Y:S01]  /*16c80*/  UIADD3.X UR5, URZ, UR39, URZ, UP0, !UPT ;  /* 0x000000273f057290 */ /* 0x000fe200087fe43f */
[----:B------:R-:W-:Y:S01]  /*16c90*/  VIADD R11, R8, 0xe400 ;  /* 0x0000e400080b7836 */ /* 0x000fe20000000000 */
[----:B------:R-:W-:Y:S01]  /*16ca0*/  UMOV UR6, 0x0 ;  /* 0x0000000000067882 */ /* 0x000fe20000000000 */
[----:B------:R-:W-:-:S10]  /*16cb0*/  UMOV UR7, 0x12f00000 ;  /* 0x12f0000000077882 */ /* 0x000fd40000000000 */
.L_x_2857:
        /* <DEDUP_REMOVED lines=13> */
.L_x_3024:
[----:B------:R-:W-:Y:S05]  /*16d90*/  BSYNC B2 ;  /* 0x0000000000027941 */ /* 0x000fea0003800000 */
.L_x_2858:
        /* <DEDUP_REMOVED lines=11> */
.L_x_2861:
[----:B------:R-:W-:Y:S05]  /*16e50*/  BSYNC B2 ;  /* 0x0000000000027941 */ /* 0x000fea0003800000 */
.L_x_2860:
        /* <DEDUP_REMOVED lines=8> */
.L_x_2862:
        /* <DEDUP_REMOVED lines=10> */
.L_x_2852:
[----:B------:R-:W-:Y:S05]  /*16f80*/  BSYNC B1 ;  /* 0x0000000000017941 */ /* 0x000fea0003800000 */
.L_x_2851:
[----:B------:R-:W3:Y:S01]  /*16f90*/  LDL.LU R7, [R1] ;  /* 0x0000000001077983 */ /* 0x000ee20000300800 */
[----:B------:R-:W-:Y:S01]  /*16fa0*/  VIADD R28, R28, 0x1 ;  /* 0x000000011c1c7836 */ /* 0x000fe20000000000 */
[C---:B------:R-:W-:Y:S01]  /*16fb0*/  ISETP.GT.AND P2, PT, R5.reuse, R3, PT ;  /* 0x000000030500720c */ /* 0x040fe20003f44270 */
[----:B------:R-:W-:-:S03]  /*16fc0*/  VIADD R5, R5, 0xffffffff ;  /* 0xffffffff05057836 */ /* 0x000fc60000000000 */
[----:B------:R-:W-:-:S04]  /*16fd0*/  ISETP.NE.AND P1, PT, R28, 0x2, PT ;  /* 0x000000021c00780c */ /* 0x000fc80003f25270 */
[----:B------:R-:W-:Y:S02]  /*16fe0*/  SEL R6, RZ, 0x1, P1 ;  /* 0x00000001ff067807 */ /* 0x000fe40000800000 */
[----:B------:R-:W-:Y:S02]  /*16ff0*/  SEL R28, R28, RZ, P1 ;  /* 0x000000ff1c1c7207 */ /* 0x000fe40000800000 */
[----:B---3--:R-:W-:-:S05]  /*17000*/  LOP3.LUT R7, R7, R6, RZ, 0x3c, !PT ;  /* 0x0000000607077212 */ /* 0x008fca00078e3cff */
[----:B------:R3:W-:Y:S01]  /*17010*/  STL [R1], R7 ;  /* 0x0000000701007387 */ /* 0x0007e20000100800 */
[----:B------:R-:W-:Y:S05]  /*17020*/  @P2 BRA `(.L_x_2863) ;  /* 0xfffffff8009c2947 */ /* 0x000fea000383ffff */
.L_x_2833:
[----:B------:R-:W-:Y:S05]  /*17030*/  BSYNC B0 ;  /* 0x0000000000007941 */ /* 0x000fea0003800000 */
.L_x_2832:
[----:B------:R-:W4:Y:S01]  /*17040*/  LDC R0, c[0x0][0x448] ;  /* 0x00011200ff007b82 */ /* 0x000f220000000800 */
[----:B------:R-:W-:Y:S01]  /*17050*/  IMAD.MOV.U32 R2, RZ, RZ, 0xc0 ;  /* 0x000000c0ff027424 */ /* 0x000fe200078e00ff */
[----:B------:R-:W-:Y:S01]  /*17060*/  ISETP.NE.AND P2, PT, R4, RZ, PT ;  /* 0x000000ff0400720c */ /* 0x000fe20003f45270 */
[----:B------:R-:W-:Y:S05]  /*17070*/  @!P0 WARPSYNC.ALL ;  /* 0x0000000000008948 */ /* 0x000fea0003800000 */
[----:B------:R-:W-:Y:S01]  /*17080*/  IMAD R2, R25, R2, 0xbf ;  /* 0x000000bf19027424 */ /* 0x000fe200078e0202 */
[----:B------:R-:W-:Y:S06]  /*17090*/  BSSY B0, `(.L_x_2864) ;  /* 0x000002a000007945 */ /* 0x000fec0003800000 */
[----:B------:R-:W0:Y:S08]  /*170a0*/  @!P2 LDC R4, c[0x0][0x9f0] ;  /* 0x00027c00ff04ab82 */ /* 0x000e300000000800 */
[----:B------:R-:W-:Y:S01]  /*170b0*/  @!P0 BAR.SYNC.DEFER_BLOCKING 0xc, 0x200 ;  /* 0x0308000000008b1d */ /* 0x000fe20000010000 */
[----:B----4-:R-:W-:-:S13]  /*170c0*/  ISETP.NE.AND P1, PT, R0, 0x1, PT ;  /* 0x000000010000780c */ /* 0x010fda0003f25270 */
[----:B------:R-:W4:Y:S08]  /*170d0*/  @P1 LDC R0, c[0x0][0x44c] ;  /* 0x00011300ff001b82 */ /* 0x000f300000000800 */
[----:B------:R-:W5:Y:S01]  /*170e0*/  @P1 LDC R3, c[0x0][0x450] ;  /* 0x00011400ff031b82 */ /* 0x000f620000000800 */
[----:B----4-:R-:W-:-:S05]  /*170f0*/  @P1 IMAD.HI.U32 R0, R2, R0, RZ ;  /* 0x0000000002001227 */ /* 0x010fca00078e00ff */
[----:B-----5:R-:W-:-:S05]  /*17100*/  @P1 SHF.R.U32.HI R2, RZ, R3, R0 ;  /* 0x00000003ff021219 */ /* 0x020fca0000011600 */
[----:B------:R-:W-:-:S05]  /*17110*/  IMAD.IADD R2, R20, 0x1, R2 ;  /* 0x0000000114027824 */ /* 0x000fca00078e0202 */
[----:B------:R-:W-:-:S04]  /*17120*/  SHF.R.S32.HI R0, RZ, 0x1f, R2 ;  /* 0x0000001fff007819 */ /* 0x000fc80000011402 */
[----:B------:R-:W-:-:S04]  /*17130*/  LEA.HI R0, R0, R2, RZ, 0x7 ;  /* 0x0000000200007211 */ /* 0x000fc800078f38ff */
[----:B------:R-:W-:-:S04]  /*17140*/  SHF.R.S32.HI R0, RZ, 0x7, R0 ;  /* 0x00000007ff007819 */ /* 0x000fc80000011400 */
[----:B------:R-:W-:Y:S01]  /*17150*/  VIMNMX R21, R21, R0, PT ;  /* 0x0000000015157248 */ /* 0x000fe20003fe0100 */
[----:B------:R-:W-:-:S03]  /*17160*/  IMAD.MOV.U32 R0, RZ, RZ, RZ ;  /* 0x000000ffff007224 */ /* 0x000fc600078e00ff */
[----:B------:R-:W-:-:S13]  /*17170*/  ISETP.GE.AND P1, PT, R21, 0x1, PT ;  /* 0x000000011500780c */ /* 0x000fda0003f26270 */
[----:B0-----:R-:W-:Y:S05]  /*17180*/  @!P1 BRA `(.L_x_2865) ;  /* 0x0000000000689947 */ /* 0x001fea0003800000 */
[-C--:B------:R-:W-:Y:S02]  /*17190*/  IABS R0, R4.reuse ;  /* 0x0000000400007213 */ /* 0x080fe40000000000 */
[----:B------:R-:W-:Y:S02]  /*171a0*/  IABS R6, R4 ;  /* 0x0000000400067213 */ /* 0x000fe40000000000 */
[----:B------:R-:W0:Y:S03]  /*171b0*/  I2F.RP R2, R0 ;  /* 0x0000000000027306 */ /* 0x000e260000209400 */
[----:B------:R-:W-:-:S05]  /*171c0*/  IMAD.MOV R6, RZ, RZ, -R6 ;  /* 0x000000ffff067224 */ /* 0x000fca00078e0a06 */
[----:B0-----:R-:W0:Y:S02]  /*171d0*/  MUFU.RCP R2, R2 ;  /* 0x0000000200027308 */ /* 0x001e240000001000 */
[----:B0-----:R-:W-:-:S06]  /*171e0*/  IADD3 R2, R2, 0xffffffe, RZ ;  /* 0x0ffffffe02027810 */ /* 0x001fcc0007ffe0ff */
[----:B------:R-:W0:Y:S02]  /*171f0*/  F2I.FTZ.U32.TRUNC.NTZ R3, R2 ;  /* 0x0000000200037305 */ /* 0x000e24000021f000 */
[----:B0-----:R-:W-:-:S04]  /*17200*/  IMAD.MOV R2, RZ, RZ, -R3 ;  /* 0x000000ffff027224 */ /* 0x001fc800078e0a03 */
        /* <DEDUP_REMOVED lines=18> */
.L_x_2865:
[----:B------:R-:W-:Y:S05]  /*17330*/  BSYNC B0 ;  /* 0x0000000000007941 */ /* 0x000fea0003800000 */
.L_x_2864:
[-C--:B------:R-:W-:Y:S01]  /*17340*/  IMAD R2, R23, R0.reuse, RZ ;  /* 0x0000000017027224 */ /* 0x080fe200078e02ff */
        /* <DEDUP_REMOVED lines=12> */
[----:B------:R-:W4:Y:S01]  /*17410*/  LDC.64 R2, c[0x0][0xc60] ;  /* 0x00031800ff027b82 */ /* 0x000f220000000a00 */
[----:B------:R-:W0:Y:S02]  /*17420*/  FLO.U32 R0, UR4 ;  /* 0x0000000400007d00 */ /* 0x000e2400080e0000 */
[----:B0-----:R-:W-:-:S06]  /*17430*/  ISETP.EQ.U32.AND P0, PT, R0, R5, PT ;  /* 0x000000050000720c */ /* 0x001fcc0003f02070 */
[----:B------:R-:W4:Y:S07]  /*17440*/  POPC R5, UR4 ;  /* 0x0000000400057d09 */ /* 0x000f2e0008000000 */
[----:B----4-:R-:W4:Y:S01]  /*17450*/  @P0 ATOMG.E.ADD.STRONG.GPU PT, R3, desc[UR40][R2.64], R5 ;  /* 0x00000005020309a8 */ /* 0x010f2200081ee1e8 */
[----:B------:R-:W0:Y:S02]  /*17460*/  S2R R4, SR_LTMASK ;  /* 0x0000000000047919 */ /* 0x000e240000003900 */
[----:B0-----:R-:W-:-:S04]  /*17470*/  LOP3.LUT R4, R4, UR4, RZ, 0xc0, !PT ;  /* 0x0000000404047c12 */ /* 0x001fc8000f8ec0ff */
[----:B---3--:R-:W0:Y:S01]  /*17480*/  POPC R7, R4 ;  /* 0x0000000400077309 */ /* 0x008e220000000000 */
[----:B----4-:R-:W0:Y:S02]  /*17490*/  SHFL.IDX PT, R0, R3, R0, 0x1f ;  /* 0x00001f0003007589 */ /* 0x010e2400000e0000 */
[----:B0-----:R-:W-:Y:S01]  /*174a0*/  IADD3 R24, R0, UR36, R7 ;  /* 0x0000002400187c10 */ /* 0x001fe2000fffe007 */
[----:B------:R-:W-:Y:S06]  /*174b0*/  BRA `(.L_x_2868) ;  /* 0x00000038001c7947 */ /* 0x000fec0003800000 */
.L_x_2867:
        /* <DEDUP_REMOVED lines=8> */
[----:B------:R-:W-:Y:S01]  /*17540*/  IMAD.U32 R4, RZ, RZ, UR6 ;  /* 0x00000006ff047e24 */ /* 0x000fe2000f8e00ff */
[----:B------:R-:W-:Y:S01]  /*17550*/  MOV R13, RZ ;  /* 0x000000ff000d7202 */ /* 0x000fe20000000f00 */
[----:B------:R-:W0:Y:S01]  /*17560*/  LDC.64 R2, c[0x4][R2] ;  /* 0x0100000002027b82 */ /* 0x000e220000000a00 */
[----:B------:R-:W-:Y:S02]  /*17570*/  IMAD.U32 R5, RZ, RZ, UR7 ;  /* 0x00000007ff057e24 */ /* 0x000fe4000f8e00ff */
[----:B------:R-:W-:Y:S02]  /*17580*/  IMAD.U32 R6, RZ, RZ, UR8 ;  /* 0x00000008ff067e24 */ /* 0x000fe4000f8e00ff */
[----:B---3--:R-:W-:-:S02]  /*17590*/  IMAD.U32 R7, RZ, RZ, UR9 ;  /* 0x00000009ff077e24 */ /* 0x008fc4000f8e00ff */
[----:B-1----:R-:W-:Y:S02]  /*175a0*/  IMAD.U32 R10, RZ, RZ, UR4 ;  /* 0x00000004ff0a7e24 */ /* 0x002fe4000f8e00ff */
[----:B------:R-:W-:Y:S02]  /*175b0*/  IMAD.U32 R11, RZ, RZ, UR5 ;  /* 0x00000005ff0b7e24 */ /* 0x000fe4000f8e00ff */
[----:B------:R-:W-:Y:S02]  /*175c0*/  IMAD.MOV.U32 R8, RZ, RZ, 0x70 ;  /* 0x00000070ff087424 */ /* 0x000fe400078e00ff */
[----:B------:R-:W-:-:S07]  /*175d0*/  IMAD.MOV.U32 R12, RZ, RZ, 0x1 ;  /* 0x00000001ff0c7424 */ /* 0x000fce00078e00ff */
[----:B------:R-:W-:-:S07]  /*175e0*/  LEPC R20, `(.L_x_2870) ;  /* 0x000000001014794e */ /* 0x000fce0000000000 */
[----:B0-2---:R-:W-:Y:S05]  /*175f0*/  CALL.ABS.NOINC R2 ;  /* 0x0000000002007343 */ /* 0x005fea0003c00000 */
.L_x_2870:
[----:B------:R-:W-:Y:S05]  /*17600*/  BSYNC B6 ;  /* 0x0000000000067941 */ /* 0x000fea0003800000 */
.L_x_2869:
        /* <DEDUP_REMOVED lines=9> */
[----:B------:R-:W-:Y:S01]  /*176a0*/  IMAD.U32 R4, RZ, RZ, UR6 ;  /* 0x00000006ff047e24 */ /* 0x000fe2000f8e00ff */
[----:B------:R-:W-:Y:S01]  /*176b0*/  MOV R12, 0x1 ;  /* 0x00000001000c7802 */ /* 0x000fe20000000f00 */
[----:B------:R-:W-:Y:S02]  /*176c0*/  IMAD.U32 R5, RZ, RZ, UR7 ;  /* 0x00000007ff057e24 */ /* 0x000fe4000f8e00ff */
[----:B------:R-:W-:Y:S02]  /*176d0*/  IMAD.U32 R6, RZ, RZ, UR8 ;  /* 0x00000008ff067e24 */ /* 0x000fe4000f8e00ff */
[----:B---3--:R-:W-:-:S02]  /*176e0*/  IMAD.U32 R7, RZ, RZ, UR9 ;  /* 0x00000009ff077e24 */ /* 0x008fc4000f8e00ff */
[----:B-1----:R-:W-:Y:S02]  /*176f0*/  IMAD.U32 R10, RZ, RZ, UR4 ;  /* 0x00000004ff0a7e24 */ /* 0x002fe4000f8e00ff */
[----:B------:R-:W-:Y:S02]  /*17700*/  IMAD.U32 R11, RZ, RZ, UR5 ;  /* 0x00000005ff0b7e24 */ /* 0x000fe4000f8e00ff */
[----:B------:R-:W-:Y:S02]  /*17710*/  IMAD.MOV.U32 R8, RZ, RZ, 0x70 ;  /* 0x00000070ff087424 */ /* 0x000fe400078e00ff */
[----:B0-----:R-:W-:-:S07]  /*17720*/  IMAD.MOV.U32 R13, RZ, RZ, RZ ;  /* 0x000000ffff0d7224 */ /* 0x001fce00078e00ff */
[----:B------:R-:W-:-:S07]  /*17730*/  LEPC R20, `(.L_x_2873) ;  /* 0x000000001014794e */ /* 0x000fce0000000000 */
[----:B--2-4-:R-:W-:Y:S05]  /*17740*/  CALL.ABS.NOINC R2 ;  /* 0x0000000002007343 */ /* 0x014fea0003c00000 */
.L_x_2873:
[----:B------:R0:W1:Y:S01]  /*17750*/  LDC.64 R2, c[0x4][R23] ;  /* 0x0100000017027b82 */ /* 0x0000620000000a00 */
[----:B------:R-:W-:Y:S01]  /*17760*/  ULDC.64 UR4, c[0x4][0x88] ;  /* 0x0100220000047ab9 */ /* 0x000fe20000000a00 */
[----:B------:R-:W-:Y:S01]  /*17770*/  ULDC.64 UR6, c[0x4][0x90] ;  /* 0x0100240000067ab9 */ /* 0x000fe20000000a00 */
[----:B------:R-:W-:Y:S01]  /*17780*/  ULDC.64 UR8, c[0x4][0x18] ;  /* 0x0100060000087ab9 */ /* 0x000fe20000000a00 */
        /* <DEDUP_REMOVED lines=11> */
.L_x_2872:
[----:B------:R-:W-:Y:S05]  /*17840*/  BSYNC B6 ;  /* 0x0000000000067941 */ /* 0x000fea0003800000 */
.L_x_2871:
[----:B------:R0:W4:Y:S01]  /*17850*/  LDL R20, [R1+0x8] ;  /* 0x0000080001147983 */ /* 0x0001220000100800 */
[----:B------:R-:W-:Y:S01]  /*17860*/  ULDC.64 UR4, c[0x0][0x9f8] ;  /* 0x00027e0000047ab9 */ /* 0x000fe20000000a00 */
[----:B------:R-:W-:Y:S01]  /*17870*/  IMAD.MOV.U32 R23, RZ, RZ, R26 ;  /* 0x000000ffff177224 */ /* 0x000fe200078e001a */
[----:B------:R-:W-:Y:S01]  /*17880*/  ISETP.NE.U32.AND P0, PT, RZ, UR4, PT ;  /* 0x00000004ff007c0c */ /* 0x000fe2000bf05070 */
[----:B------:R-:W3:Y:S01]  /*17890*/  LDL R26, [R1+0x14] ;  /* 0x00001400011a7983 */ /* 0x000ee20000100800 */
[----:B------:R-:W0:Y:S02]  /*178a0*/  LDC R6, c[0x0][0x430] ;  /* 0x00010c00ff067b82 */ /* 0x000e240000000800 */
[----:B------:R-:W-:Y:S01]  /*178b0*/  ISETP.NE.AND.EX P0, PT, RZ, UR5, PT, P0 ;  /* 0x00000005ff007c0c */ /* 0x000fe2000bf05300 */
[----:B------:R-:W3:Y:S01]  /*178c0*/  LDL R21, [R1+0x1c] ;  /* 0x00001c0001157983 */ /* 0x000ee20000100800 */
[----:B------:R-:W4:Y:S01]  /*178d0*/  S2R R2, SR_TID.X ;  /* 0x0000000000027919 */ /* 0x000f220000002100 */
[----:B------:R-:W4:Y:S10]  /*178e0*/  S2R R3, SR_TID.X ;  /* 0x0000000000037919 */ /* 0x000f340000002100 */
[----:B------:R-:W-:Y:S01]  /*178f0*/  @P0 IADD3 R18, P1, R18, UR4, RZ ;  /* 0x0000000412120c10 */ /* 0x000fe2000ff3e0ff */
[----:B-1----:R-:W3:Y:S03]  /*17900*/  LDL R10, [R1+0x54] ;  /* 0x00005400010a7983 */ /* 0x002ee60000100800 */
[----:B------:R-:W-:Y:S01]  /*17910*/  @P0 IADD3.X R19, R19, UR5, RZ, P1, !PT ;  /* 0x0000000513130c10 */ /* 0x000fe20008ffe4ff */
[----:B------:R-:W-:Y:S01]  /*17920*/  VIADD R23, R23, 0xffffffff ;  /* 0xffffffff17177836 */ /* 0x000fe20000000000 */
[----:B--2---:R-:W2:Y:S01]  /*17930*/  LDL.LU R9, [R1+0x10] ;  /* 0x0000100001097983 */ /* 0x004ea20000300800 */
[----:B0-----:R-:W-:-:S03]  /*17940*/  ISETP.NE.AND P1, PT, R6, 0x1, PT ;  /* 0x000000010600780c */ /* 0x001fc60003f25270 */
[----:B----4-:R-:W4:Y:S01]  /*17950*/  @P0 LDG.E R20, desc[UR40][R18.64] ;  /* 0x0000002812140981 */ /* 0x010f22000c1e1900 */
[----:B------:R-:W-:-:S09]  /*17960*/  LOP3.LUT R0, R2, 0x7f, RZ, 0xc0, !PT ;  /* 0x0000007f02007812 */ /* 0x000fd200078ec0ff */
[----:B------:R-:W0:Y:S01]  /*17970*/  @P1 LDC R2, c[0x0][0x434] ;  /* 0x00010d00ff021b82 */ /* 0x000e220000000800 */
[----:B------:R-:W-:Y:S01]  /*17980*/  IMAD.SHL.U32 R4, R3, 0x10, RZ ;  /* 0x0000001003047824 */ /* 0x000fe200078e00ff */
[----:B------:R-:W-:Y:S01]  /*17990*/  SHF.R.U32.HI R0, RZ, 0x3, R0 ;  /* 0x00000003ff007819 */ /* 0x000fe20000011600 */
[----:B------:R-:W-:-:S05]  /*179a0*/  IMAD.SHL.U32 R8, R23, 0x80, RZ ;  /* 0x0000008017087824 */ /* 0x000fca00078e00ff */
[----:B------:R-:W1:Y:S01]  /*179b0*/  @P1 LDC R3, c[0x0][0x438] ;  /* 0x00010e00ff031b82 */ /* 0x000e620000000800 */
[----:B------:R-:W-:-:S04]  /*179c0*/  LOP3.LUT R4, R4, 0x70, RZ, 0xc0, !PT ;  /* 0x0000007004047812 */ /* 0x000fc800078ec0ff */
[----:B------:R-:W-:Y:S01]  /*179d0*/  LOP3.LUT R0, R8, R0, R4, 0xfe, !PT ;  /* 0x0000000008007212 */ /* 0x000fe200078efe04 */
[----:B----4-:R-:W-:Y:S03]  /*179e0*/  @P0 STL [R1+0x8], R20 ;  /* 0x0000081401000387 */ /* 0x010fe60000100800 */
[C---:B---3--:R-:W-:Y:S01]  /*179f0*/  ISETP.GE.AND P0, PT, R0.reuse, R26, PT ;  /* 0x0000001a0000720c */ /* 0x048fe20003f06270 */
[----:B------:R-:W-:-:S04]  /*17a00*/  IMAD.IADD R0, R0, 0x1, R21 ;  /* 0x0000000100007824 */ /* 0x000fc800078e0215 */
        /* <DEDUP_REMOVED lines=13> */
[----:B0-----:R-:W-:Y:S02]  /*17ae0*/  @!P0 LEA R6, P1, R4, R2, 0x2 ;  /* 0x0000000204068211 */ /* 0x001fe400078210ff */
[----:B------:R-:W-:-:S04]  /*17af0*/  @!P0 IADD3 R2, R5, R7, RZ ;  /* 0x0000000705028210 */ /* 0x000fc80007ffe0ff */
[----:B------:R-:W-:Y:S01]  /*17b00*/  @!P0 LEA.HI.X R7, R4, R3, R2, 0x2, P1 ;  /* 0x0000000304078211 */ /* 0x000fe200008f1402 */
[----:B------:R-:W-:-:S06]  /*17b10*/  IMAD.MOV.U32 R2, RZ, RZ, RZ ;  /* 0x000000ffff027224 */ /* 0x000fcc00078e00ff */
[----:B------:R0:W5:Y:S01]  /*17b20*/  @!P0 LDG.E R2, desc[UR40][R6.64] ;  /* 0x0000002806028981 */ /* 0x000162000c1e1900 */
[----:B------:R-:W-:Y:S02]  /*17b30*/  ISETP.NE.AND P2, PT, R10, 0x3, PT ;  /* 0x000000030a00780c */ /* 0x000fe40003f45270 */
[----:B--2---:R-:W-:-:S11]  /*17b40*/  LOP3.LUT R9, R9, 0xfffffffd, RZ, 0xc0, !PT ;  /* 0xfffffffd09097812 */ /* 0x004fd600078ec0ff */
[----:B------:R-:W-:-:S05]  /*17b50*/  @P2 LOP3.LUT R9, R9, 0x2, RZ, 0xfc, !PT ;  /* 0x0000000209092812 */ /* 0x000fca00078efcff */
[----:B------:R0:W-:Y:S01]  /*17b60*/  STL [R1+0x10], R9 ;  /* 0x0000100901007387 */ /* 0x0001e20000100800 */
[----:B------:R-:W-:-:S03]  /*17b70*/  UMOV UR4, 0xffffffff ;  /* 0xffffffff00047882 */ /* 0x000fc60000000000 */
[----:B------:R-:W-:Y:S05]  /*17b80*/  BRA.DIV UR4, `(.L_x_2874) ;  /* 0x0000006604e87947 */ /* 0x000fea000b800000 */
.L_x_3027:
[----:B------:R-:W-:Y:S05]  /*17b90*/  @!P2 BRA `(.L_x_2875) ;  /* 0x000000000004a947 */ /* 0x000fea0003800000 */
[----:B------:R-:W-:Y:S01]  /*17ba0*/  BPT.TRAP 0x1 ;  /* 0x000000040000795c */ /* 0x000fe20000300000 */
.L_x_2875:
        /* <DEDUP_REMOVED lines=23> */
.L_x_3028:
[----:B------:R-:W-:Y:S05]  /*17d20*/  BSYNC B0 ;  /* 0x0000000000007941 */ /* 0x000fea0003800000 */
.L_x_2876:
        /* <DEDUP_REMOVED lines=35> */
[----:B------:R0:W-:Y:S01]  /*17f60*/  STL [R1+0x10], R10 ;  /* 0x0000100a01007387 */ /* 0x0001e20000100800 */
        /* <DEDUP_REMOVED lines=75> */
.L_x_3046:
        /* <DEDUP_REMOVED lines=10> */
.L_x_2879:
        /* <DEDUP_REMOVED lines=11> */
.L_x_2880:
[----:B------:R2:W5:Y:S01]  /*18570*/  LDL.LU R4, [R1+0x2c] ;  /* 0x00002c0001047983 */ /* 0x0005620000300800 */
[----:B------:R2:W-:Y:S03]  /*18580*/  SYNCS.ARRIVE.TRANS64.A1T0 RZ, [R3+URZ+0x16830], RZ ;  /* 0x016830ff03ff79a7 */ /* 0x0005e6000810003f */
[----:B-1----:R2:W5:Y:S04]  /*18590*/  LDL.LU R7, [R1+0x24] ;  /* 0x0000240001077983 */ /* 0x0025680000300800 */
[----:B------:R2:W5:Y:S02]  /*185a0*/  LDL.LU R6, [R1+0x44] ;  /* 0x0000440001067983 */ /* 0x0005640000300800 */
[----:B------:R-:W-:Y:S05]  /*185b0*/  WARPSYNC.ALL ;  /* 0x0000000000007948 */ /* 0x000fea0003800000 */
[----:B------:R-:W-:Y:S01]  /*185c0*/  ULDC.64 UR4, c[0x0][0x298] ;  /* 0x0000a60000047ab9 */ /* 0x000fe20000000a00 */
[----:B------:R-:W-:Y:S01]  /*185d0*/  ULDC.64 UR6, c[0x0][0xa00] ;  /* 0x0002800000067ab9 */ /* 0x000fe20000000a00 */
[----:B------:R-:W-:Y:S01]  /*185e0*/  IADD3 R0, R16, 0x8400, RZ ;  /* 0x0000840010007810 */ /* 0x000fe20007ffe0ff */
[----:B------:R-:W-:Y:S01]  /*185f0*/  BSSY B6, `(.L_x_2881) ;  /* 0x0000020000067945 */ /* 0x000fe20003800000 */
[----:B------:R-:W-:Y:S01]  /*18600*/  BAR.SYNC.DEFER_BLOCKING 0x8, 0x200 ;  /* 0x0208000000007b1d */ /* 0x000fe20000010000 */
[----:B------:R-:W-:-:S02]  /*18610*/  ISETP.NE.U32.AND P0, PT, RZ, UR6, PT ;  /* 0x00000006ff007c0c */ /* 0x000fc4000bf05070 */
[----:B------:R-:W-:Y:S02]  /*18620*/  LOP3.LUT P1, RZ, R0, 0x3ff, RZ, 0xc0, !PT ;  /* 0x000003ff00ff7812 */ /* 0x000fe4000782c0ff */
[----:B------:R-:W-:Y:S02]  /*18630*/  ISETP.NE.AND.EX P0, PT, RZ, UR7, PT, P0 ;  /* 0x00000007ff007c0c */ /* 0x000fe4000bf05300 */
        /* <DEDUP_REMOVED lines=11> */
[----:B-1----:R-:W-:Y:S01]  /*186f0*/  MOV R2, 0x0 ;  /* 0x0000000000027802 */ /* 0x002fe20000000f00 */
[----:B------:R-:W-:Y:S01]  /*18700*/  ULDC.64 UR4, c[0x4][0x88] ;  /* 0x0100220000047ab9 */ /* 0x000fe20000000a00 */
[----:B------:R-:W-:Y:S01]  /*18710*/  ULDC.64 UR6, c[0x4][0x90] ;  /* 0x0100240000067ab9 */ /* 0x000fe20000000a00 */
[----:B------:R-:W-:Y:S01]  /*18720*/  ULDC.64 UR8, c[0x4][0x20] ;  /* 0x0100080000087ab9 */ /* 0x000fe20000000a00 */
[----:B------:R-:W-:Y:S01]  /*18730*/  IMAD.U32 R4, RZ, RZ, UR4 ;  /* 0x00000004ff047e24 */ /* 0x000fe2000f8e00ff */
[----:B------:R-:W-:Y:S01]  /*18740*/  MOV R12, 0x1 ;  /* 0x00000001000c7802 */ /* 0x000fe20000000f00 */
[----:B--2---:R-:W1:Y:S01]  /*18750*/  LDC.64 R2, c[0x4][R2] ;  /* 0x0100000002027b82 */ /* 0x004e620000000a00 */
[----:B------:R-:W-:Y:S02]  /*18760*/  IMAD.U32 R5, RZ, RZ, UR5 ;  /* 0x00000005ff057e24 */ /* 0x000fe4000f8e00ff */
[----:B------:R-:W-:Y:S02]  /*18770*/  IMAD.U32 R6, RZ, RZ, UR6 ;  /* 0x00000006ff067e24 */ /* 0x000fe4000f8e00ff */
[----:B------:R-:W-:-:S02]  /*18780*/  IMAD.U32 R7, RZ, RZ, UR7 ;  /* 0x00000007ff077e24 */ /* 0x000fc4000f8e00ff */
[----:B0-----:R-:W-:Y:S02]  /*18790*/  IMAD.U32 R10, RZ, RZ, UR8 ;  /* 0x00000008ff0a7e24 */ /* 0x001fe4000f8e00ff */
[----:B------:R-:W-:Y:S02]  /*187a0*/  IMAD.U32 R11, RZ, RZ, UR9 ;  /* 0x00000009ff0b7e24 */ /* 0x000fe4000f8e00ff */
[----:B------:R-:W-:Y:S02]  /*187b0*/  IMAD.MOV.U32 R8, RZ, RZ, 0x70 ;  /* 0x00000070ff087424 */ /* 0x000fe400078e00ff */
[----:B------:R-:W-:-:S07]  /*187c0*/  IMAD.MOV.U32 R13, RZ, RZ, RZ ;  /* 0x000000ffff0d7224 */ /* 0x000fce00078e00ff */
[----:B------:R-:W-:-:S07]  /*187d0*/  LEPC R20, `(.L_x_2882) ;  /* 0x000000001014794e */ /* 0x000fce0000000000 */
[----:B-1----:R-:W-:Y:S05]  /*187e0*/  CALL.ABS.NOINC R2 ;  /* 0x0000000002007343 */ /* 0x002fea0003c00000 */
.L_x_2882:
[----:B------:R-:W-:Y:S05]  /*187f0*/  BSYNC B6 ;  /* 0x0000000000067941 */ /* 0x000fea0003800000 */
.L_x_2881:
[----:B-1----:R-:W2:Y:S01]  /*18800*/  LDL.LU R2, [R1+0x24] ;  /* 0x0000240001027983 */ /* 0x002ea20000300800 */
[----:B------:R-:W-:Y:S01]  /*18810*/  ULDC.64 UR4, c[0x0][0x2d8] ;  /* 0x0000b60000047ab9 */ /* 0x000fe20000000a00 */
[----:B------:R-:W-:Y:S01]  /*18820*/  ULDC.64 UR6, c[0x0][0x2e0] ;  /* 0x0000b80000067ab9 */ /* 0x000fe20000000a00 */
[----:B0-----:R-:W0:Y:S01]  /*18830*/  LDC R10, c[0x0][0x448] ;  /* 0x00011200ff0a7b82 */ /* 0x001e220000000800 */
[----:B------:R-:W3:Y:S01]  /*18840*/  LDL.LU.64 R20, [R1+0x30] ;  /* 0x0000300001147983 */ /* 0x000ee20000300a00 */
[----:B------:R-:W-:-:S03]  /*18850*/  ULDC.64 UR8, c[0x0][0x280] ;  /* 0x0000a00000087ab9 */ /* 0x000fc60000000a00 */
[----:B------:R-:W4:Y:S01]  /*18860*/  LDL.LU R0, [R1+0x2c] ;  /* 0x00002c0001007983 */ /* 0x000f220000300800 */
[----:B0-----:R-:W-:-:S13]  /*18870*/  ISETP.NE.AND P1, PT, R10, 0x1, PT ;  /* 0x000000010a00780c */ /* 0x001fda0003f25270 */
[----:B------:R-:W0:Y:S08]  /*18880*/  @P1 LDC R7, c[0x0][0x44c] ;  /* 0x00011300ff071b82 */ /* 0x000e300000000800 */
[----:B------:R-:W1:Y:S01]  /*18890*/  @P1 LDC R8, c[0x0][0x450] ;  /* 0x00011400ff081b82 */ /* 0x000e620000000800 */
[----:B--2---:R-:W-:Y:S02]  /*188a0*/  IMAD.MOV.U32 R3, RZ, RZ, R2 ;  /* 0x000000ffff037224 */ /* 0x004fe400078e0002 */
        /* <DEDUP_REMOVED lines=10> */
[----:B------:R4:W5:Y:S01]  /*18950*/  LDL R26, [R1+0x38] ;  /* 0x00003800011a7983 */ /* 0x0009620000100800 */
[----:B------:R-:W-:Y:S02]  /*18960*/  IMAD.MOV.U32 R4, RZ, RZ, R2 ;  /* 0x000000ffff047224 */ /* 0x000fe400078e0002 */
[----:B------:R-:W-:Y:S02]  /*18970*/  IMAD.IADD R5, R3, 0x1, R0 ;  /* 0x0000000103057824 */ /* 0x000fe400078e0200 */
[----:B--2---:R-:W-:Y:S01]  /*18980*/  IMAD.SHL.U32 R21, R21, 0x10, RZ ;  /* 0x0000001015157824 */ /* 0x004fe200078e00ff */
[----:B---3--:R-:W-:-:S04]  /*18990*/  LOP3.LUT R20, R20, 0x7f, RZ, 0xc0, !PT ;  /* 0x0000007f14147812 */ /* 0x008fc800078ec0ff */
[----:B------:R-:W-:Y:S02]  /*189a0*/  LOP3.LUT R21, R21, 0x70, RZ, 0xc0, !PT ;  /* 0x0000007015157812 */ /* 0x000fe400078ec0ff */
[----:B------:R-:W-:-:S04]  /*189b0*/  SHF.R.U32.HI R20, RZ, 0x3, R20 ;  /* 0x00000003ff147819 */ /* 0x000fc80000011614 */
[----:B------:R-:W-:-:S05]  /*189c0*/  LOP3.LUT R20, R20, R21, RZ, 0xfc, !PT ;  /* 0x0000001514147212 */ /* 0x000fca00078efcff */
[----:B------:R-:W-:Y:S02]  /*189d0*/  IMAD R6, R25, 0xc0, R20 ;  /* 0x000000c019067824 */ /* 0x000fe400078e0214 */
[----:B------:R4:W5:Y:S02]  /*189e0*/  LDL R20, [R1+0x28] ;  /* 0x0000280001147983 */ /* 0x0009640000100800 */
        /* <DEDUP_REMOVED lines=8> */
[----:B------:R-:W-:Y:S01]  /*18a70*/  IMAD R0, R10, R0, R6 ;  /* 0x000000000a007224 */ /* 0x000fe200078e0206 */
[----:B------:R-:W-:-:S04]  /*18a80*/  IADD3 R3, R3, R7, RZ ;  /* 0x0000000703037210 */ /* 0x000fc80007ffe0ff */
        /* <DEDUP_REMOVED lines=23> */
[----:B------:R-:W-:Y:S02]  /*18c00*/  IMAD R8, R8, UR6, RZ ;  /* 0x0000000608087c24 */ /* 0x000fe4000f8e02ff */
[----:B------:R-:W-:Y:S02]  /*18c10*/  IMAD.IADD R5, R5, 0x1, R7 ;  /* 0x0000000105057824 */ /* 0x000fe400078e0207 */
[----:B------:R-:W-:-:S02]  /*18c20*/  IMAD R8, R3, UR7, R8 ;  /* 0x0000000703087c24 */ /* 0x000fc4000f8e0208 */
[----:B------:R-:W-:Y:S01]  /*18c30*/  IMAD.WIDE.U32 R6, R3, UR6, R4 ;  /* 0x0000000603067c25 */ /* 0x000fe2000f8e0004 */
[----:B------:R-:W-:-:S03]  /*18c40*/  LOP3.LUT R21, R21, 0x38, RZ, 0xc0, !PT ;  /* 0x0000003815157812 */ /* 0x000fc600078ec0ff */
[----:B------:R-:W-:Y:S01]  /*18c50*/  IMAD.IADD R4, R7, 0x1, R8 ;  /* 0x0000000107047824 */ /* 0x000fe200078e0208 */
[C---:B------:R-:W-:Y:S02]  /*18c60*/  LEA R5, P1, R6.reuse, UR8, 0x1 ;  /* 0x0000000806057c11 */ /* 0x040fe4000f8208ff */
        /* <DEDUP_REMOVED lines=85> */
[----:B------:R-:W-:Y:S01]  /*191c0*/  VIADD R0, R25, 0x90 ;  /* 0x0000009019007836 */ /* 0x000fe20000000000 */
[----:B0-----:R-:W-:Y:S02]  /*191d0*/  @!P1 LEA R2, P2, R21, R2, 0x1 ;  /* 0x0000000215029211 */ /* 0x001fe400078408ff */
[----:B------:R0:W-:Y:S03]  /*191e0*/  @!P3 LDGSTS.E.BYPASS.LTC128B.128 [R20+0xbc00], desc[UR40][R6.64], !P0 ;  /* 0x0bc000000614bfae */ /* 0x0001e6000c101d68 */
[----:B0-----:R-:W-:-:S04]  /*191f0*/  @!P1 IMAD.X R6, RZ, RZ, R8, P2 ;  /* 0x000000ffff069224 */ /* 0x001fc800010e0608 */
[----:B------:R-:W-:Y:S01]  /*19200*/  @!P1 IMAD.MOV.U32 R7, RZ, RZ, R6 ;  /* 0x000000ffff079224 */ /* 0x000fe200078e0006 */
        /* <DEDUP_REMOVED lines=19> */
.L_x_3071:
        /* <DEDUP_REMOVED lines=10> */
.L_x_2884:
[----:B------:R-:W-:Y:S02]  /*193e0*/  PLOP3.LUT P1, PT, P1, P0, PT, 0xa2, 0x0 ;  /* 0x000000000000781c */ /* 0x000fe40000f21472 */
[----:B------:R-:W-:-:S08]  /*193f0*/  @P0 R2UR P1, UR4, R16 ;  /* 0x00000000100402ca */ /* 0x000fd00000020000 */
[----:B------:R-:W-:-:S05]  /*19400*/  @P0 PLOP3.LUT P0, PT, P1, PT, PT, 0x80, 0x0 ;  /* 0x000000000000081c */ /* 0x000fca0000f0f070 */
[----:B------:R-:W-:Y:S01]  /*19410*/  @!P1 SYNCS.ARRIVE.TRANS64.RED.A0T1 RZ, [UR4+0x16800], RZ ;  /* 0x016800ffffff99a7 */ /* 0x000fe20008200404 */
[----:B------:R-:W-:Y:S07]  /*19420*/  @!P1 ARRIVES.LDGSTSBAR.64.TRANSCNT [UR4+0x16800] ;  /* 0x01680000ff0099b0 */ /* 0x000fee0008000a84 */
[----:B------:R-:W-:Y:S05]  /*19430*/  @P0 BRA.U.ANY `(.L_x_2884) ;  /* 0xfffffffd00e80947 */ /* 0x000fea000393ffff */
[----:B-1----:R-:W2:Y:S02]  /*19440*/  LDL.LU R2, [R1+0x48] ;  /* 0x0000480001027983 */ /* 0x002ea40000300800 */
[----:B--2---:R-:W-:-:S04]  /*19450*/  IADD3 R2, R2, 0x1, RZ ;  /* 0x0000000102027810 */ /* 0x004fc80007ffe0ff */
[----:B------:R-:W-:Y:S01]  /*19460*/  LEA.HI R0, R2, R2, RZ, 0x1 ;  /* 0x0000000202007211 */ /* 0x000fe200078f08ff */
[----:B------:R1:W-:Y:S03]  /*19470*/  STL [R1+0x48], R2 ;  /* 0x0000480201007387 */ /* 0x0003e60000100800 */
        /* <DEDUP_REMOVED lines=8> */
.L_x_3072:
[----:B------:R-:W-:Y:S05]  /*19500*/  BSYNC B0 ;  /* 0x0000000000007941 */ /* 0x000fea0003800000 */
.L_x_2885:
        /* <DEDUP_REMOVED lines=8> */
[----:B------:R-:W-:Y:S02]  /*19590*/  IMAD.MOV.U32 R6, RZ, RZ, R22 ;  /* 0x000000ffff067224 */ /* 0x000fe400078e0016 */
[----:B------:R-:W-:Y:S02]  /*195a0*/  IMAD.MOV.U32 R20, RZ, RZ, R29 ;  /* 0x000000ffff147224 */ /* 0x000fe400078e001d */
[----:B------:R-:W-:Y:S02]  /*195b0*/  IMAD.MOV.U32 R26, RZ, RZ, R23 ;  /* 0x000000ffff1a7224 */ /* 0x000fe400078e0017 */
[----:B0-----:R-:W-:-:S05]  /*195c0*/  IMAD.SHL.U32 R2, R2, 0x8, RZ ;  /* 0x0000000802027824 */ /* 0x001fca00078e00ff */
[----:B------:R-:W-:-:S04]  /*195d0*/  LOP3.LUT R2, R2, 0x38, RZ, 0xc0, !PT ;  /* 0x0000003802027812 */ /* 0x000fc800078ec0ff */
[----:B------:R-:W-:-:S13]  /*195e0*/  ISETP.GE.AND P1, PT, R2, UR4, PT ;  /* 0x0000000402007c0c */ /* 0x000fda000bf26270 */
.L_x_2901:
[----:B------:R-:W2:Y:S01]  /*195f0*/  LDL R11, [R1+0x1c] ;  /* 0x00001c00010b7983 */ /* 0x000ea20000100800 */
[----:B-1----:R-:W0:Y:S03]  /*19600*/  LDC R0, c[0x0][0x430] ;  /* 0x00010c00ff007b82 */ /* 0x002e260000000800 */
[----:B------:R-:W3:Y:S04]  /*19610*/  LDL R10, [R1+0x20] ;  /* 0x00002000010a7983 */ /* 0x000ee80000100800 */
[----:B------:R-:W4:Y:S01]  /*19620*/  LDL R9, [R1+0x8] ;  /* 0x0000080001097983 */ /* 0x000f220000100800 */
[----:B------:R-:W1:Y:S03]  /*19630*/  S2R R2, SR_TID.X ;  /* 0x0000000000027919 */ /* 0x000e660000002100 */
[----:B------:R-:W5:Y:S01]  /*19640*/  LDL R8, [R1+0x54] ;  /* 0x0000540001087983 */ /* 0x000f620000100800 */
        /* <DEDUP_REMOVED lines=11> */
[----:B0-----:R-:W-:Y:S01]  /*19700*/  @P0 IMAD.HI.U32 R5, R4, R5, RZ ;  /* 0x0000000504050227 */ /* 0x001fe200078e00ff */
[----:B------:R-:W-:-:S04]  /*19710*/  MOV R2, R4 ;  /* 0x0000000400027202 */ /* 0x000fc80000000f00 */
        /* <DEDUP_REMOVED lines=22> */
.L_x_2889:
[----:B------:R-:W-:Y:S01]  /*19880*/  IMAD R5, R22, 0x8, R16 ;  /* 0x0000000816057824 */ /* 0x000fe200078e0210 */
[----:B------:R-:W-:Y:S01]  /*19890*/  SHF.L.U32 R2, R29, 0x1f, RZ ;  /* 0x0000001f1d027819 */ /* 0x000fe200000006ff */
[----:B------:R-:W-:Y:S03]  /*198a0*/  BSSY B1, `(.L_x_2890) ;  /* 0x0000003000017945 */ /* 0x000fe60003800000 */
[----:B------:R-:W0:Y:S02]  /*198b0*/  SYNCS.PHASECHK.TRANS64.TRYWAIT P0, [R5+URZ+0x16840], R2 ;  /* 0x01684002050075a7 */ /* 0x000e24000800017f */
[----:B0-----:R-:W-:Y:S05]  /*198c0*/  @!P0 BRA `(.L_x_2891) ;  /* 0x0000006400808947 */ /* 0x001fea0003800000 */
.L_x_3073:
[----:B------:R-:W-:Y:S05]  /*198d0*/  BSYNC B1 ;  /* 0x0000000000017941 */ /* 0x000fea0003800000 */
.L_x_2890:
[----:B------:R-:W2:Y:S01]  /*198e0*/  LDL R3, [R1+0x10] ;  /* 0x0000100001037983 */ /* 0x000ea20000100800 */
        /* <DEDUP_REMOVED lines=72> */
.L_x_3091:
        /* <DEDUP_REMOVED lines=8> */
.L_x_2893:
        /* <DEDUP_REMOVED lines=11> */
.L_x_2894:
[----:B------:R1:W-:Y:S01]  /*19ea0*/  SYNCS.ARRIVE.TRANS64.A1T0 RZ, [R5+URZ+0x16830], RZ ;  /* 0x016830ff05ff79a7 */ /* 0x0003e2000810003f */
[----:B------:R-:W-:Y:S05]  /*19eb0*/  @!P3 BRA `(.L_x_2895) ;  /* 0x000000000004b947 */ /* 0x000fea0003800000 */
[----:B------:R-:W-:Y:S01]  /*19ec0*/  BPT.TRAP 0x1 ;  /* 0x000000040000795c */ /* 0x000fe20000300000 */
.L_x_2895:
[----:B------:R-:W-:Y:S01]  /*19ed0*/  SHF.L.U32 R2, R20, 0x1f, RZ ;  /* 0x0000001f14027819 */ /* 0x000fe200000006ff */
[----:B-1----:R-:W-:Y:S01]  /*19ee0*/  IMAD R5, R6, 0x8, R16 ;  /* 0x0000000806057824 */ /* 0x002fe200078e0210 */
[----:B------:R-:W-:Y:S03]  /*19ef0*/  BSSY B1, `(.L_x_2896) ;  /* 0x0000003000017945 */ /* 0x000fe60003800000 */
[----:B------:R-:W1:Y:S02]  /*19f00*/  SYNCS.PHASECHK.TRANS64.TRYWAIT P0, [R5+URZ+0x16860], R2 ;  /* 0x01686002050075a7 */ /* 0x000e64000800017f */
[----:B-1----:R-:W-:Y:S05]  /*19f10*/  @!P0 BRA `(.L_x_2897) ;  /* 0x00000068003c8947 */ /* 0x002fea0003800000 */
.L_x_3092:
[----:B------:R-:W-:Y:S05]  /*19f20*/  BSYNC B1 ;  /* 0x0000000000017941 */ /* 0x000fea0003800000 */
.L_x_2896:
        /* <DEDUP_REMOVED lines=60> */
.L_x_3110:
        /* <DEDUP_REMOVED lines=25> */
.L_x_2899:
        /* <DEDUP_REMOVED lines=12> */
.L_x_2900:
[----:B------:R-:W2:Y:S01]  /*1a540*/  LDL R0, [R1+0x18] ;  /* 0x0000180001007983 */ /* 0x000ea20000100800 */
[----:B------:R0:W-:Y:S01]  /*1a550*/  SYNCS.ARRIVE.TRANS64.A1T0 RZ, [R5+URZ+0x16850], RZ ;  /* 0x016850ff05ff79a7 */ /* 0x0001e2000810003f */
[C---:B------:R-:W-:Y:S02]  /*1a560*/  VIADD R7, R23.reuse, 0xffffffff ;  /* 0xffffffff17077836 */ /* 0x040fe40000000000 */
[----:B------:R-:W-:Y:S02]  /*1a570*/  IMAD.MOV.U32 R6, RZ, RZ, R22 ;  /* 0x000000ffff067224 */ /* 0x000fe400078e0016 */
[----:B------:R-:W-:Y:S02]  /*1a580*/  IMAD.MOV.U32 R20, RZ, RZ, R29 ;  /* 0x000000ffff147224 */ /* 0x000fe400078e001d */
[----:B------:R-:W-:Y:S01]  /*1a590*/  IMAD.MOV.U32 R26, RZ, RZ, R23 ;  /* 0x000000ffff1a7224 */ /* 0x000fe200078e0017 */
[----:B--2---:R-:W-:-:S13]  /*1a5a0*/  ISETP.GT.AND P0, PT, R23, R0, PT ;  /* 0x000000001700720c */ /* 0x004fda0003f04270 */
[----:B0-----:R-:W-:Y:S05]  /*1a5b0*/  @P0 BRA `(.L_x_2901) ;  /* 0xfffffff0000c0947 */ /* 0x001fea000383ffff */
.L_x_2888:
[----:B------:R-:W-:Y:S05]  /*1a5c0*/  BSYNC B0 ;  /* 0x0000000000007941 */ /* 0x000fea0003800000 */
.L_x_2887:
        /* <DEDUP_REMOVED lines=17> */
.L_x_2903:
[----:B------:R-:W-:Y:S05]  /*1a6e0*/  BSYNC B0 ;  /* 0x0000000000007941 */ /* 0x000fea0003800000 */
.L_x_2902:
[----:B------:R-:W2:Y:S02]  /*1a6f0*/  LDL R0, [R1+0x54] ;  /* 0x0000540001007983 */ /* 0x000ea40000100800 */
[----:B--2---:R-:W-:-:S13]  /*1a700*/  ISETP.NE.AND P0, PT, R0, 0x3, PT ;  /* 0x000000030000780c */ /* 0x004fda0003f05270 */
[----:B------:R-:W-:Y:S05]  /*1a710*/  @!P0 BRA `(.L_x_2904) ;  /* 0x0000000000048947 */ /* 0x000fea0003800000 */
[----:B------:R-:W-:Y:S01]  /*1a720*/  BPT.TRAP 0x1 ;  /* 0x000000040000795c */ /* 0x000fe20000300000 */
.L_x_2904:
[----:B------:R-:W2:Y:S01]  /*1a730*/  LDL.LU R2, [R1+0x14] ;  /* 0x0000140001027983 */ /* 0x000ea20000300800 */
[----:B------:R-:W-:Y:S01]  /*1a740*/  IMAD R0, R22, 0x8, R16 ;  /* 0x0000000816007824 */ /* 0x000fe200078e0210 */
[----:B------:R-:W-:Y:S01]  /*1a750*/  SHF.L.U32 R3, R29, 0x1f, RZ ;  /* 0x0000001f1d037819 */ /* 0x000fe200000006ff */
[----:B------:R-:W-:Y:S03]  /*1a760*/  BSSY B0, `(.L_x_2905) ;  /* 0x0000004000007945 */ /* 0x000fe60003800000 */
[----:B------:R-:W0:Y:S01]  /*1a770*/  SYNCS.PHASECHK.TRANS64.TRYWAIT P0, [R0+URZ+0x16860], R3 ;  /* 0x01686003000075a7 */ /* 0x000e22000800017f */
[----:B--2---:R-:W-:Y:S01]  /*1a780*/  IMAD R6, R23, -0x80, R2 ;  /* 0xffffff8017067824 */ /* 0x004fe200078e0202 */
[----:B0-----:R-:W-:Y:S06]  /*1a790*/  @!P0 BRA `(.L_x_2906) ;  /* 0x0000006800788947 */ /* 0x001fec0003800000 */
.L_x_3111:
[----:B------:R-:W-:Y:S05]  /*1a7a0*/  BSYNC B0 ;  /* 0x0000000000007941 */ /* 0x000fea0003800000 */
.L_x_2905:
[----:B------:R-:W1:Y:S01]  /*1a7b0*/  S2R R8, SR_TID.X ;  /* 0x0000000000087919 */ /* 0x000e620000002100 */
[----:B------:R-:W-:Y:S01]  /*1a7c0*/  ULDC UR4, c[0x0][0x2f4] ;  /* 0x0000bd0000047ab9 */ /* 0x000fe20000000800 */
[C---:B-1----:R-:W-:Y:S01]  /*1a7d0*/  IMAD.SHL.U32 R2, R8.reuse, 0x8, RZ ;  /* 0x0000000808027824 */ /* 0x042fe200078e00ff */
[C---:B------:R-:W-:Y:S01]  /*1a7e0*/  LOP3.LUT R5, R8.reuse, 0x7f, RZ, 0xc0, !PT ;  /* 0x0000007f08057812 */ /* 0x040fe200078ec0ff */
[----:B------:R-:W-:-:S03]  /*1a7f0*/  IMAD.SHL.U32 R7, R8, 0x8, RZ ;  /* 0x0000000808077824 */ /* 0x000fc600078e00ff */
[----:B------:R-:W-:Y:S02]  /*1a800*/  LOP3.LUT R2, R2, 0x1f8, RZ, 0xc0, !PT ;  /* 0x000001f802027812 */ /* 0x000fe400078ec0ff */
[----:B------:R-:W-:Y:S02]  /*1a810*/  LOP3.LUT R7, R7, 0x38, RZ, 0xc0, !PT ;  /* 0x0000003807077812 */ /* 0x000fe400078ec0ff */
[----:B------:R-:W-:Y:S02]  /*1a820*/  SHF.L.U32 R4, R5, 0x3, RZ ;  /* 0x0000000305047819 */ /* 0x000fe400000006ff */
[----:B------:R-:W-:Y:S02]  /*1a830*/  LOP3.LUT R2, R2, 0x38, R8, 0x78, !PT ;  /* 0x0000003802027812 */ /* 0x000fe400078e7808 */
[----:B------:R-:W-:Y:S01]  /*1a840*/  ISETP.GE.AND P0, PT, R7, UR4, PT ;  /* 0x0000000407007c0c */ /* 0x000fe2000bf06270 */
[----:B------:R-:W-:Y:S01]  /*1a850*/  UMOV UR4, 0xffffffff ;  /* 0xffffffff00047882 */ /* 0x000fe20000000000 */
[----:B------:R-:W-:-:S02]  /*1a860*/  SHF.R.U32.HI R5, RZ, 0x3, R5 ;  /* 0x00000003ff057819 */ /* 0x000fc40000011605 */
        /* <DEDUP_REMOVED lines=50> */
.L_x_3129:
        /* <DEDUP_REMOVED lines=9> */
.L_x_2908:
        /* <DEDUP_REMOVED lines=11> */
.L_x_2909:
[----:B------:R-:W-:Y:S01]  /*1acd0*/  VIADD R22, R22, 0x1 ;  /* 0x0000000116167836 */ /* 0x000fe20000000000 */
[----:B------:R0:W-:Y:S04]  /*1ace0*/  SYNCS.ARRIVE.TRANS64.A1T0 RZ, [R0+URZ+0x16850], RZ ;  /* 0x016850ff00ff79a7 */ /* 0x0001e8000810003f */
[----:B------:R-:W-:-:S04]  /*1acf0*/  ISETP.NE.AND P0, PT, R22, 0x2, PT ;  /* 0x000000021600780c */ /* 0x000fc80003f05270 */
[----:B0-----:R-:W-:Y:S02]  /*1ad00*/  SEL R0, RZ, 0x1, P0 ;  /* 0x00000001ff007807 */ /* 0x001fe40000000000 */
[----:B------:R-:W-:Y:S02]  /*1ad10*/  SEL R22, R22, RZ, P0 ;  /* 0x000000ff16167207 */ /* 0x000fe40000000000 */
[----:B------:R-:W-:-:S07]  /*1ad20*/  LOP3.LUT R29, R29, R0, RZ, 0x3c, !PT ;  /* 0x000000001d1d7212 */ /* 0x000fce00078e3cff */
.L_x_2868:
[----:B------:R-:W-:Y:S05]  /*1ad30*/  BSYNC B7 ;  /* 0x0000000000077941 */ /* 0x000fea0003800000 */
.L_x_2866:
[----:B------:R-:W4:Y:S02]  /*1ad40*/  LDL R0, [R1+0x10] ;  /* 0x0000100001007983 */ /* 0x000f240000100800 */
[----:B----4-:R-:W-:-:S13]  /*1ad50*/  LOP3.LUT P0, RZ, R0, 0x4, RZ, 0xc0, !PT ;  /* 0x0000000400ff7812 */ /* 0x010fda000780c0ff */
[----:B------:R-:W-:Y:S05]  /*1ad60*/  @!P0 BRA `(.L_x_2910) ;  /* 0x0000000000248947 */ /* 0x000fea0003800000 */
[----:B------:R-:W-:Y:S05]  /*1ad70*/  WARPSYNC.ALL ;  /* 0x0000000000007948 */ /* 0x000fea0003800000 */
[----:B------:R-:W0:Y:S08]  /*1ad80*/  S2UR UR5, SR_CgaCtaId ;  /* 0x00000000000579c3 */ /* 0x000e300000008800 */
[----:B------:R-:W-:Y:S06]  /*1ad90*/  BAR.SYNC.DEFER_BLOCKING 0x5, 0x200 ;  /* 0x0148000000007b1d */ /* 0x000fec0000010000 */
[----:B------:R-:W-:-:S02]  /*1ada0*/  UMOV UR4, 0x400 ;  /* 0x0000040000047882 */ /* 0x000fc40000000000 */
[----:B0-----:R-:W-:-:S06]  /*1adb0*/  ULEA UR4, UR5, UR4, 0x18 ;  /* 0x0000000405047291 */ /* 0x001fcc000f8ec03f */
[----:B------:R-:W-:-:S05]  /*1adc0*/  IMAD.U32 R16, RZ, RZ, UR4 ;  /* 0x00000004ff107e24 */ /* 0x000fca000f8e00ff */
[----:B------:R0:W4:Y:S01]  /*1add0*/  LDS.128 R24, [R16+0x168d0] ;  /* 0x0168d00010187984 */ /* 0x0001220000000c00 */
[----:B------:R-:W-:Y:S06]  /*1ade0*/  BAR.ARV 0x4, 0x200 ;  /* 0x0108000000007b1d */ /* 0x000fec0000002000 */
[----:B------:R-:W-:Y:S05]  /*1adf0*/  BRA `(.L_x_2911) ;  /* 0x0000000c00d87947 */ /* 0x000fea0003800000 */
.L_x_2910:
[----:B------:R-:W0:Y:S01]  /*1ae00*/  S2R R0, SR_TID.X ;  /* 0x0000000000007919 */ /* 0x000e220000002100 */
[----:B------:R-:W-:Y:S01]  /*1ae10*/  UMOV UR4, 0xffffffff ;  /* 0xffffffff00047882 */ /* 0x000fe20000000000 */
[----:B0-----:R-:W-:-:S04]  /*1ae20*/  LOP3.LUT R8, R0, 0x1f, RZ, 0xc0, !PT ;  /* 0x0000001f00087812 */ /* 0x001fc800078ec0ff */
[----:B------:R-:W-:Y:S01]  /*1ae30*/  ISETP.NE.AND P0, PT, R8, 0x1f, PT ;  /* 0x0000001f0800780c */ /* 0x000fe20003f05270 */
[----:B------:R-:W-:-:S12]  /*1ae40*/  BRA.DIV UR4, `(.L_x_2912) ;  /* 0x0000006e040c7947 */ /* 0x000fd8000b800000 */
[----:B--2---:R-:W-:Y:S01]  /*1ae50*/  IMAD.IADD R9, R27, 0x1, R8 ;  /* 0x000000011b097824 */ /* 0x004fe200078e0208 */
[----:B------:R-:W-:-:S04]  /*1ae60*/  ULDC UR4, c[0x0][0xc3c] ;  /* 0x00030f0000047ab9 */ /* 0x000fc80000000800 */
[----:B------:R-:W-:-:S13]  /*1ae70*/  ISETP.GE.OR P1, PT, R9, UR4, !P0 ;  /* 0x0000000409007c0c */ /* 0x000fda000c726670 */
[----:B------:R-:W0:Y:S08]  /*1ae80*/  @!P1 LDC.64 R2, c[0x0][0xc80] ;  /* 0x00032000ff029b82 */ /* 0x000e300000000a00 */
[----:B------:R-:W2:Y:S01]  /*1ae90*/  @!P1 LDC.64 R4, c[0x0][0xc78] ;  /* 0x00031e00ff049b82 */ /* 0x000ea20000000a00 */
[----:B0-----:R-:W-:-:S05]  /*1aea0*/  @!P1 IMAD.WIDE R2, R9, 0x4, R2 ;  /* 0x0000000409029825 */ /* 0x001fca00078e0202 */
[----:B---3--:R2:W3:Y:S02]  /*1aeb0*/  @!P1 LDG.E R7, desc[UR40][R2.64] ;  /* 0x0000002802079981 */ /* 0x0084e4000c1e1900 */
[----:B--2---:R-:W-:-:S05]  /*1aec0*/  @!P1 IMAD.WIDE R2, R9, 0x4, R4 ;  /* 0x0000000409029825 */ /* 0x004fca00078e0204 */
[----:B------:R-:W2:Y:S01]  /*1aed0*/  @!P1 LDG.E R4, desc[UR40][R2.64] ;  /* 0x0000002802049981 */ /* 0x000ea2000c1e1900 */
[----:B------:R-:W-:Y:S01]  /*1aee0*/  IMAD.MOV.U32 R25, RZ, RZ, RZ ;  /* 0x000000ffff197224 */ /* 0x000fe200078e00ff */
[C---:B------:R-:W-:Y:S01]  /*1aef0*/  ISETP.GE.U32.AND P2, PT, R8.reuse, 0x2, PT ;  /* 0x000000020800780c */ /* 0x040fe20003f46070 */
[----:B------:R-:W-:Y:S01]  /*1af00*/  IMAD.MOV.U32 R5, RZ, RZ, RZ ;  /* 0x000000ffff057224 */ /* 0x000fe200078e00ff */
[C---:B------:R-:W-:Y:S01]  /*1af10*/  ISETP.GE.U32.AND P3, PT, R8.reuse, 0x4, PT ;  /* 0x000000040800780c */ /* 0x040fe20003f66070 */
[----:B------:R-:W-:Y:S01]  /*1af20*/  SHFL.IDX PT, R0, R24, RZ, 0x1f ;  /* 0x00001fff18007589 */ /* 0x000fe200000e0000 */
[C---:B------:R-:W-:Y:S02]  /*1af30*/  ISETP.GE.U32.AND P4, PT, R8.reuse, 0x8, PT ;  /* 0x000000080800780c */ /* 0x040fe40003f86070 */
[C---:B------:R-:W-:Y:S01]  /*1af40*/  ISETP.GE.U32.AND P5, PT, R8.reuse, 0x10, PT ;  /* 0x000000100800780c */ /* 0x040fe20003fa6070 */
[----:B------:R0:W-:Y:S02]  /*1af50*/  SHFL.IDX PT, R6, R24, 0x1, 0x1f ;  /* 0x00201f0018067f89 */ /* 0x0001e400000e0000 */
[----:B0-----:R-:W-:Y:S01]  /*1af60*/  IMAD.MOV.U32 R24, RZ, RZ, RZ ;  /* 0x000000ffff187224 */ /* 0x001fe200078e00ff */
[----:B---3--:R-:W-:Y:S01]  /*1af70*/  @!P1 MOV R25, R7 ;  /* 0x0000000700199202 */ /* 0x008fe20000000f00 */
[----:B--2---:R-:W-:Y:S01]  /*1af80*/  @!P1 IMAD.MOV.U32 R5, RZ, RZ, R4 ;  /* 0x000000ffff059224 */ /* 0x004fe200078e0004 */
        /* <DEDUP_REMOVED lines=17> */
[----:B------:R0:W2:Y:S02]  /*1b0a0*/  SHFL.IDX PT, R14, R2, 0x1f, 0x1f ;  /* 0x03e01f00020e7f89 */ /* 0x0000a400000e0000 */
.L_x_3139:
[----:B------:R-:W-:Y:S02]  /*1b0b0*/  ULDC UR4, c[0x0][0xc38] ;  /* 0x00030e0000047ab9 */ /* 0x000fe40000000800 */
[----:B------:R-:W-:-:S05]  /*1b0c0*/  MOV R4, UR4 ;  /* 0x0000000400047c02 */ /* 0x000fca0008000f00 */
[----:B--2---:R-:W-:-:S04]  /*1b0d0*/  IMAD R3, R14, R4, RZ ;  /* 0x000000040e037224 */ /* 0x004fc800078e02ff */
[----:B------:R-:W-:-:S05]  /*1b0e0*/  IMAD.IADD R6, R6, 0x1, R3 ;  /* 0x0000000106067824 */ /* 0x000fca00078e0203 */
[----:B------:R-:W-:-:S13]  /*1b0f0*/  ISETP.GT.AND P6, PT, R6, R0, PT ;  /* 0x000000000600720c */ /* 0x000fda0003fc4270 */
[----:B------:R-:W-:Y:S05]  /*1b100*/  @P6 BRA `(.L_x_2913) ;  /* 0x0000000000a46947 */ /* 0x000fea0003800000 */
.L_x_2916:
        /* <DEDUP_REMOVED lines=9> */
[----:B------:R-:W0:Y:S02]  /*1b1a0*/  @!P6 LDC.64 R2, c[0x0][0xc80] ;  /* 0x00032000ff02eb82 */ /* 0x000e240000000a00 */
[----:B0-----:R-:W-:-:S05]  /*1b1b0*/  @!P6 IMAD.WIDE R2, R4, 0x4, R2 ;  /* 0x000000040402e825 */ /* 0x001fca00078e0202 */
[----:B------:R0:W2:Y:S01]  /*1b1c0*/  @!P6 LDG.E R25, desc[UR40][R2.64] ;  /* 0x000000280219e981 */ /* 0x0000a2000c1e1900 */
[----:B------:R-:W-:Y:S01]  /*1b1d0*/  IMAD.MOV.U32 R5, RZ, RZ, RZ ;  /* 0x000000ffff057224 */ /* 0x000fe200078e00ff */
[----:B0-----:R-:W0:Y:S02]  /*1b1e0*/  @!P6 LDC.64 R2, c[0x0][0xc78] ;  /* 0x00031e00ff02eb82 */ /* 0x001e240000000a00 */
[----:B0-----:R-:W-:-:S05]  /*1b1f0*/  @!P6 IMAD.WIDE R2, R4, 0x4, R2 ;  /* 0x000000040402e825 */ /* 0x001fca00078e0202 */
        /* <DEDUP_REMOVED lines=19> */
[----:B------:R0:W2:Y:S02]  /*1b330*/  SHFL.IDX PT, R14, R2, 0x1f, 0x1f ;  /* 0x03e01f00020e7f89 */ /* 0x0000a400000e0000 */
.L_x_3147:
[----:B------:R-:W-:Y:S02]  /*1b340*/  ULDC UR4, c[0x0][0xc38] ;  /* 0x00030e0000047ab9 */ /* 0x000fe40000000800 */
[----:B------:R-:W-:-:S04]  /*1b350*/  IMAD.U32 R4, RZ, RZ, UR4 ;  /* 0x00000004ff047e24 */ /* 0x000fc8000f8e00ff */
[----:B--2---:R-:W-:-:S04]  /*1b360*/  IMAD R3, R14, R4, RZ ;  /* 0x000000040e037224 */ /* 0x004fc800078e02ff */
[----:B------:R-:W-:-:S05]  /*1b370*/  IMAD.IADD R6, R3, 0x1, R6 ;  /* 0x0000000103067824 */ /* 0x000fca00078e0206 */
[----:B------:R-:W-:-:S13]  /*1b380*/  ISETP.GT.AND P6, PT, R6, R0, PT ;  /* 0x000000000600720c */ /* 0x000fda0003fc4270 */
[----:B------:R-:W-:Y:S05]  /*1b390*/  @!P6 BRA `(.L_x_2916) ;  /* 0xfffffffc005ce947 */ /* 0x000fea000383ffff */
.L_x_2913:
[----:B------:R-:W-:Y:S01]  /*1b3a0*/  IMAD.IADD R6, R6, 0x1, -R3 ;  /* 0x0000000106067824 */ /* 0x000fe200078e0a03 */
[----:B------:R-:W-:-:S03]  /*1b3b0*/  UMOV UR4, 0xffffffff ;  /* 0xffffffff00047882 */ /* 0x000fc60000000000 */
[----:B------:R-:W-:-:S05]  /*1b3c0*/  IMAD R3, R2, R4, R6 ;  /* 0x0000000402037224 */ /* 0x000fca00078e0206 */
[----:B------:R-:W-:Y:S01]  /*1b3d0*/  ISETP.GT.AND P6, PT, R3, R0, PT ;  /* 0x000000000300720c */ /* 0x000fe20003fc4270 */
[----:B------:R-:W-:-:S12]  /*1b3e0*/  BRA.DIV UR4, `(.L_x_2917) ;  /* 0x0000006e04947947 */ /* 0x000fd8000b800000 */
[----:B------:R-:W-:-:S04]  /*1b3f0*/  VOTE.ANY R3, PT, !P6 ;  /* 0x0000000000037806 */ /* 0x000fc800070e0100 */
[----:B------:R-:W2:Y:S02]  /*1b400*/  POPC R7, R3 ;  /* 0x0000000300077309 */ /* 0x000ea40000000000 */
[----:B--2---:R2:W3:Y:S01]  /*1b410*/  SHFL.IDX PT, R25, R25, R7, 0x1f ;  /* 0x00001f0719197589 */ /* 0x0044e200000e0000 */
[----:B------:R-:W-:-:S03]  /*1b420*/  IMAD.IADD R27, R7, 0x1, R27 ;  /* 0x00000001071b7824 */ /* 0x000fc600078e021b */
[----:B------:R2:W4:Y:S04]  /*1b430*/  SHFL.IDX PT, R5, R5, R7, 0x1f ;  /* 0x00001f0705057589 */ /* 0x00052800000e0000 */
.L_x_3152:
[----:B------:R-:W-:-:S13]  /*1b440*/  ISETP.NE.AND P0, PT, R3, RZ, PT ;  /* 0x000000ff0300720c */ /* 0x000fda0003f05270 */
[----:B------:R-:W-:Y:S05]  /*1b450*/  @!P0 BRA `(.L_x_2918) ;  /* 0x0000000000108947 */ /* 0x000fea0003800000 */
[----:B------:R-:W-:Y:S01]  /*1b460*/  UMOV UR4, 0xffffffff ;  /* 0xffffffff00047882 */ /* 0x000fe20000000000 */
[----:B------:R-:W-:Y:S02]  /*1b470*/  VIADD R12, R7, 0xffffffff ;  /* 0xffffffff070c7836 */ /* 0x000fe40000000000 */
[----:B------:R-:W-:Y:S05]  /*1b480*/  BRA.DIV UR4, `(.L_x_2919) ;  /* 0x0000006e04cc7947 */ /* 0x000fea000b800000 */
[----:B------:R0:W0:Y:S02]  /*1b490*/  SHFL.IDX PT, R24, R2, R12, 0x1f ;  /* 0x00001f0c02187589 */ /* 0x00002400000e0000 */
.L_x_2918:
[----:B----4-:R-:W-:Y:S01]  /*1b4a0*/  ISETP.NE.AND P0, PT, R5, 0x1, PT ;  /* 0x000000010500780c */ /* 0x010fe20003f05270 */
[----:B0-----:R-:W-:-:S04]  /*1b4b0*/  IMAD R24, R24, R4, R6 ;  /* 0x0000000418187224 */ /* 0x001fc800078e0206 */
[----:B------:R-:W-:-:S08]  /*1b4c0*/  IMAD.IADD R0, R0, 0x1, -R24 ;  /* 0x0000000100007824 */ /* 0x000fd000078e0a18 */
[----:B------:R-:W-:Y:S05]  /*1b4d0*/  @!P0 BRA `(.L_x_2920) ;  /* 0x0000000000dc8947 */ /* 0x000fea0003800000 */
[-C--:B---3--:R-:W-:Y:S01]  /*1b4e0*/  IABS R6, R25.reuse ;  /* 0x0000001900067213 */ /* 0x088fe20000000000 */
[----:B------:R-:W-:Y:S01]  /*1b4f0*/  IMAD.MOV.U32 R2, RZ, RZ, RZ ;  /* 0x000000ffff027224 */ /* 0x000fe200078e00ff */
[----:B------:R-:W-:Y:S02]  /*1b500*/  IABS R8, R25 ;  /* 0x0000001900087213 */ /* 0x000fe40000000000 */
[----:B------:R-:W0:Y:S03]  /*1b510*/  I2F.RP R4, R6 ;  /* 0x0000000600047306 */ /* 0x000e260000209400 */
[----:B------:R-:W-:-:S05]  /*1b520*/  IMAD.MOV R8, RZ, RZ, -R8 ;  /* 0x000000ffff087224 */ /* 0x000fca00078e0a08 */
[----:B0-----:R-:W2:Y:S02]  /*1b530*/  MUFU.RCP R4, R4 ;  /* 0x0000000400047308 */ /* 0x001ea40000001000 */
[----:B--2---:R-:W-:-:S06]  /*1b540*/  VIADD R7, R4, 0xffffffe ;  /* 0x0ffffffe04077836 */ /* 0x004fcc0000000000 */
[----:B------:R-:W0:Y:S02]  /*1b550*/  F2I.FTZ.U32.TRUNC.NTZ R3, R7 ;  /* 0x0000000700037305 */ /* 0x000e24000021f000 */
[----:B0-----:R-:W-:-:S05]  /*1b560*/  IADD3 R9, RZ, -R3, RZ ;  /* 0x80000003ff097210 */ /* 0x001fca0007ffe0ff */
[----:B------:R-:W-:-:S04]  /*1b570*/  IMAD R9, R9, R6, RZ ;  /* 0x0000000609097224 */ /* 0x000fc800078e02ff */
[----:B------:R-:W-:Y:S01]  /*1b580*/  IMAD.HI.U32 R2, R3, R9, R2 ;  /* 0x0000000903027227 */ /* 0x000fe200078e0002 */
[----:B------:R-:W-:-:S05]  /*1b590*/  IABS R3, R0 ;  /* 0x0000000000037213 */ /* 0x000fca0000000000 */
[----:B------:R-:W-:-:S04]  /*1b5a0*/  IMAD.HI.U32 R4, R2, R3, RZ ;  /* 0x0000000302047227 */ /* 0x000fc800078e00ff */
[----:B------:R-:W-:Y:S02]  /*1b5b0*/  IMAD R3, R4, R8, R3 ;  /* 0x0000000804037224 */ /* 0x000fe400078e0203 */
[----:B------:R-:W-:-:S03]  /*1b5c0*/  IMAD.MOV.U32 R2, RZ, RZ, RZ ;  /* 0x000000ffff027224 */ /* 0x000fc600078e00ff */
[----:B------:R-:W-:-:S13]  /*1b5d0*/  ISETP.GT.U32.AND P1, PT, R6, R3, PT ;  /* 0x000000030600720c */ /* 0x000fda0003f24070 */
[----:B------:R-:W-:Y:S02]  /*1b5e0*/  @!P1 IMAD.IADD R3, R3, 0x1, -R6 ;  /* 0x0000000103039824 */ /* 0x000fe400078e0a06 */
[----:B------:R-:W-:Y:S01]  /*1b5f0*/  @!P1 VIADD R4, R4, 0x1 ;  /* 0x0000000104049836 */ /* 0x000fe20000000000 */
[----:B------:R-:W-:Y:S02]  /*1b600*/  ISETP.NE.AND P1, PT, R25, RZ, PT ;  /* 0x000000ff1900720c */ /* 0x000fe40003f25270 */
[----:B------:R-:W-:Y:S02]  /*1b610*/  ISETP.GE.U32.AND P0, PT, R3, R6, PT ;  /* 0x000000060300720c */ /* 0x000fe40003f06070 */
[----:B------:R-:W-:-:S04]  /*1b620*/  IABS R6, R5 ;  /* 0x0000000500067213 */ /* 0x000fc80000000000 */
[----:B------:R-:W0:Y:S07]  /*1b630*/  I2F.RP R7, R6 ;  /* 0x0000000600077306 */ /* 0x000e2e0000209400 */
[----:B------:R-:W-:Y:S01]  /*1b640*/  @P0 VIADD R4, R4, 0x1 ;  /* 0x0000000104040836 */ /* 0x000fe20000000000 */
[----:B0-----:R-:W0:Y:S02]  /*1b650*/  MUFU.RCP R7, R7 ;  /* 0x0000000700077308 */ /* 0x001e240000001000 */
[----:B0-----:R-:W-:Y:S01]  /*1b660*/  VIADD R8, R7, 0xffffffe ;  /* 0x0ffffffe07087836 */ /* 0x001fe20000000000 */
[----:B------:R-:W-:-:S05]  /*1b670*/  IABS R7, R5 ;  /* 0x0000000500077213 */ /* 0x000fca0000000000 */
[----:B------:R-:W0:Y:S01]  /*1b680*/  F2I.FTZ.U32.TRUNC.NTZ R3, R8 ;  /* 0x0000000800037305 */ /* 0x000e22000021f000 */
[----:B------:R-:W-:Y:S02]  /*1b690*/  IMAD.MOV R7, RZ, RZ, -R7 ;  /* 0x000000ffff077224 */ /* 0x000fe400078e0a07 */
[----:B0-----:R-:W-:-:S04]  /*1b6a0*/  IMAD.MOV R9, RZ, RZ, -R3 ;  /* 0x000000ffff097224 */ /* 0x001fc800078e0a03 */
[----:B------:R-:W-:-:S04]  /*1b6b0*/  IMAD R9, R9, R6, RZ ;  /* 0x0000000609097224 */ /* 0x000fc800078e02ff */
[----:B------:R-:W-:Y:S01]  /*1b6c0*/  IMAD.HI.U32 R2, R3, R9, R2 ;  /* 0x0000000903027227 */ /* 0x000fe200078e0002 */
[----:B------:R-:W-:-:S04]  /*1b6d0*/  LOP3.LUT R3, R0, R25, RZ, 0x3c, !PT ;  /* 0x0000001900037212 */ /* 0x000fc800078e3cff */
[----:B------:R-:W-:-:S13]  /*1b6e0*/  ISETP.GE.AND P2, PT, R3, RZ, PT ;  /* 0x000000ff0300720c */ /* 0x000fda0003f46270 */
[----:B------:R-:W-:Y:S02]  /*1b6f0*/  @!P2 IADD3 R4, -R4, RZ, RZ ;  /* 0x000000ff0404a210 */ /* 0x000fe40007ffe1ff */
        /* <DEDUP_REMOVED lines=17> */
[----:B------:R-:W-:-:S03]  /*1b810*/  IMAD.MOV R2, RZ, RZ, -R4 ;  /* 0x000000ffff027224 */ /* 0x000fc600078e0a04 */
[----:B------:R-:W-:Y:S01]  /*1b820*/  LEA R26, R5, R26, 0x10 ;  /* 0x0000001a051a7211 */ /* 0x000fe200078e80ff */
[----:B------:R-:W-:Y:S01]  /*1b830*/  IMAD R2, R25, R2, R0 ;  /* 0x0000000219027224 */ /* 0x000fe200078e0200 */
[----:B------:R-:W-:Y:S06]  /*1b840*/  BRA `(.L_x_2921) ;  /* 0x0000000000f47947 */ /* 0x000fec0003800000 */
.L_x_2920:
[----:B------:R-:W0:Y:S02]  /*1b850*/  LDC.64 R2, c[0x0][0xc90] ;  /* 0x00032400ff027b82 */ /* 0x000e240000000a00 */
[----:B0-----:R-:W-:-:S05]  /*1b860*/  IMAD.WIDE R2, R27, 0x4, R2 ;  /* 0x000000041b027825 */ /* 0x001fca00078e0202 */
[----:B------:R0:W3:Y:S02]  /*1b870*/  LDG.E R6, desc[UR40][R2.64] ;  /* 0x0000002802067981 */ /* 0x0000e4000c1e1900 */
[----:B0-----:R-:W-:Y:S02]  /*1b880*/  IMAD.MOV.U32 R2, RZ, RZ, RZ ;  /* 0x000000ffff027224 */ /* 0x001fe400078e00ff */
[----:B---3--:R-:W-:-:S05]  /*1b890*/  IMAD R5, R25, R6, RZ ;  /* 0x0000000619057224 */ /* 0x008fca00078e02ff */
[----:B--2---:R-:W-:-:S04]  /*1b8a0*/  IABS R7, R5 ;  /* 0x0000000500077213 */ /* 0x004fc80000000000 */
[----:B------:R-:W0:Y:S08]  /*1b8b0*/  I2F.RP R8, R7 ;  /* 0x0000000700087306 */ /* 0x000e300000209400 */
[----:B0-----:R-:W1:Y:S02]  /*1b8c0*/  MUFU.RCP R8, R8 ;  /* 0x0000000800087308 */ /* 0x001e640000001000 */
[----:B-1----:R-:W-:-:S06]  /*1b8d0*/  VIADD R10, R8, 0xffffffe ;  /* 0x0ffffffe080a7836 */ /* 0x002fcc0000000000 */
        /* <DEDUP_REMOVED lines=16> */
[----:B------:R-:W-:-:S06]  /*1b9e0*/  IMAD.MOV.U32 R2, RZ, RZ, RZ ;  /* 0x000000ffff027224 */ /* 0x000fcc00078e00ff */
[----:B------:R-:W-:-:S04]  /*1b9f0*/  @P0 VIADD R9, R9, 0x1 ;  /* 0x0000000109090836 */ /* 0x000fc80000000000 */
[----:B------:R-:W-:-:S05]  /*1ba00*/  IMAD.MOV.U32 R7, RZ, RZ, R9 ;  /* 0x000000ffff077224 */ /* 0x000fca00078e0009 */
[----:B------:R-:W-:Y:S02]  /*1ba10*/  @!P2 IADD3 R7, -R7, RZ, RZ ;  /* 0x000000ff0707a210 */ /* 0x000fe40007ffe1ff */
[----:B------:R-:W-:-:S05]  /*1ba20*/  @!P1 LOP3.LUT R7, RZ, R5, RZ, 0x33, !PT ;  /* 0x00000005ff079212 */ /* 0x000fca00078e33ff */
[----:B------:R-:W-:Y:S02]  /*1ba30*/  IMAD R8, R6, R7, RZ ;  /* 0x0000000706087224 */ /* 0x000fe400078e02ff */
[----:B------:R-:W-:Y:S02]  /*1ba40*/  IMAD.MOV R7, RZ, RZ, -R7 ;  /* 0x000000ffff077224 */ /* 0x000fe400078e0a07 */
[----:B------:R-:W-:Y:S02]  /*1ba50*/  IMAD.MOV R3, RZ, RZ, -R8 ;  /* 0x000000ffff037224 */ /* 0x000fe400078e0a08 */
[----:B------:R-:W-:-:S03]  /*1ba60*/  IMAD R5, R5, R7, R0 ;  /* 0x0000000705057224 */ /* 0x000fc600078e0200 */
[----:B------:R-:W-:-:S04]  /*1ba70*/  VIADDMNMX R4, R3, R4, R6, PT ;  /* 0x0000000403047246 */ /* 0x000fc80003800106 */
[-C--:B------:R-:W-:Y:S02]  /*1ba80*/  IABS R6, R4.reuse ;  /* 0x0000000400067213 */ /* 0x080fe40000000000 */
[----:B------:R-:W-:Y:S02]  /*1ba90*/  IABS R0, R4 ;  /* 0x0000000400007213 */ /* 0x000fe40000000000 */
[----:B------:R-:W0:Y:S03]  /*1baa0*/  I2F.RP R9, R6 ;  /* 0x0000000600097306 */ /* 0x000e260000209400 */
[----:B------:R-:W-:-:S05]  /*1bab0*/  IMAD.MOV R0, RZ, RZ, -R0 ;  /* 0x000000ffff007224 */ /* 0x000fca00078e0a00 */
[----:B0-----:R-:W0:Y:S02]  /*1bac0*/  MUFU.RCP R9, R9 ;  /* 0x0000000900097308 */ /* 0x001e240000001000 */
[----:B0-----:R-:W-:-:S06]  /*1bad0*/  VIADD R10, R9, 0xffffffe ;  /* 0x0ffffffe090a7836 */ /* 0x001fcc0000000000 */
[----:B------:R-:W0:Y:S02]  /*1bae0*/  F2I.FTZ.U32.TRUNC.NTZ R3, R10 ;  /* 0x0000000a00037305 */ /* 0x000e24000021f000 */
[----:B0-----:R-:W-:-:S04]  /*1baf0*/  IMAD.MOV R7, RZ, RZ, -R3 ;  /* 0x000000ffff077224 */ /* 0x001fc800078e0a03 */
[----:B------:R-:W-:-:S04]  /*1bb00*/  IMAD R7, R7, R6, RZ ;  /* 0x0000000607077224 */ /* 0x000fc800078e02ff */
[----:B------:R-:W-:Y:S01]  /*1bb10*/  IMAD.HI.U32 R2, R3, R7, R2 ;  /* 0x0000000703027227 */ /* 0x000fe200078e0002 */
[----:B------:R-:W-:-:S05]  /*1bb20*/  IABS R3, R5 ;  /* 0x0000000500037213 */ /* 0x000fca0000000000 */
[----:B------:R-:W-:-:S04]  /*1bb30*/  IMAD.HI.U32 R2, R2, R3, RZ ;  /* 0x0000000302027227 */ /* 0x000fc800078e00ff */
[----:B------:R-:W-:Y:S01]  /*1bb40*/  IMAD R3, R2, R0, R3 ;  /* 0x0000000002037224 */ /* 0x000fe200078e0203 */
[----:B------:R-:W-:Y:S02]  /*1bb50*/  LOP3.LUT R0, R5, R4, RZ, 0x3c, !PT ;  /* 0x0000000405007212 */ /* 0x000fe400078e3cff */
[----:B------:R-:W-:Y:S02]  /*1bb60*/  IADD3 R5, R8, 0x1000000, R5 ;  /* 0x0100000008057810 */ /* 0x000fe40007ffe005 */
[----:B------:R-:W-:Y:S02]  /*1bb70*/  ISETP.GT.U32.AND P1, PT, R6, R3, PT ;  /* 0x000000030600720c */ /* 0x000fe40003f24070 */
[----:B------:R-:W-:-:S11]  /*1bb80*/  ISETP.GE.AND P2, PT, R0, RZ, PT ;  /* 0x000000ff0000720c */ /* 0x000fd60003f46270 */
        /* <DEDUP_REMOVED lines=9> */
.L_x_2921:
[----:B------:R-:W-:-:S05]  /*1bc20*/  LOP3.LUT R2, RZ, R2, RZ, 0x33, !PT ;  /* 0x00000002ff027212 */ /* 0x000fca00078e33ff */
[----:B------:R-:W-:Y:S01]  /*1bc30*/  IMAD.IADD R25, R25, 0x1, R2 ;  /* 0x0000000119197824 */ /* 0x000fe200078e0202 */
[----:B------:R-:W-:Y:S06]  /*1bc40*/  BRA `(.L_x_2922) ;  /* 0x00000000001c7947 */ /* 0x000fec0003800000 */
.L_x_2914:
[----:B------:R-:W-:Y:S01]  /*1bc50*/  UMOV UR4, URZ ;  /* 0x0000003f00047c82 */ /* 0x000fe20008000000 */
[----:B------:R-:W-:Y:S01]  /*1bc60*/  UMOV UR5, URZ ;  /* 0x0000003f00057c82 */ /* 0x000fe20008000000 */
[----:B------:R-:W-:Y:S01]  /*1bc70*/  ULDC UR6, c[0x0][0xc3c] ;  /* 0x00030f0000067ab9 */ /* 0x000fe20000000800 */
[----:B------:R-:W-:Y:S02]  /*1bc80*/  IMAD.MOV.U32 R24, RZ, RZ, R0 ;  /* 0x000000ffff187224 */ /* 0x000fe400078e0000 */
[----:B------:R-:W-:Y:S02]  /*1bc90*/  IMAD.U32 R25, RZ, RZ, UR4 ;  /* 0x00000004ff197e24 */ /* 0x000fe4000f8e00ff */
[----:B------:R-:W-:Y:S02]  /*1bca0*/  IMAD.U32 R26, RZ, RZ, UR5 ;  /* 0x00000005ff1a7e24 */ /* 0x000fe4000f8e00ff */
[----:B------:R-:W-:-:S07]  /*1bcb0*/  IMAD.U32 R27, RZ, RZ, UR6 ;  /* 0x00000006ff1b7e24 */ /* 0x000fce000f8e00ff */
.L_x_2922:
        /* <DEDUP_REMOVED lines=10> */
.L_x_2911:
[----:B------:R-:W-:Y:S02]  /*1bd60*/  ULDC UR4, c[0x0][0xc3c] ;  /* 0x00030f0000047ab9 */ /* 0x000fe40000000800 */
[----:B----4-:R-:W-:-:S13]  /*1bd70*/  ISETP.GE.AND P0, PT, R27, UR4, PT ;  /* 0x000000041b007c0c */ /* 0x010fda000bf06270 */
[----:B------:R-:W-:Y:S05]  /*1bd80*/  @!P0 BRA `(.L_x_2923) ;  /* 0xffffff9800fc8947 */ /* 0x000fea000383ffff */
[----:B------:R-:W-:Y:S05]  /*1bd90*/  BSYNC B8 ;  /* 0x0000000000087941 */ /* 0x000fea0003800000 */
.L_x_2826:
[----:B0-----:R-:W4:Y:S01]  /*1bda0*/  LDL.LU R0, [R1+0x48] ;  /* 0x0000480001007983 */ /* 0x001f220000300800 */
[----:B------:R-:W-:Y:S01]  /*1bdb0*/  BSSY B0, `(.L_x_2924) ;  /* 0x000000b000007945 */ /* 0x000fe20003800000 */
[----:B------:R-:W0:Y:S01]  /*1bdc0*/  S2R R5, SR_CgaCtaId ;  /* 0x0000000000057919 */ /* 0x000e220000008800 */
[----:B----4-:R-:W-:-:S05]  /*1bdd0*/  VIADD R0, R0, 0x1 ;  /* 0x0000000100007836 */ /* 0x010fca0000000000 */
[----:B------:R-:W-:-:S04]  /*1bde0*/  LEA.HI R2, R0, R0, RZ, 0x1 ;  /* 0x0000000000027211 */ /* 0x000fc800078f08ff */
[----:B------:R-:W-:Y:S02]  /*1bdf0*/  LOP3.LUT R3, R2, 0xfffffffe, RZ, 0xc0, !PT ;  /* 0xfffffffe02037812 */ /* 0x000fe400078ec0ff */
[----:B------:R-:W-:Y:S02]  /*1be00*/  MOV R2, 0x400 ;  /* 0x0000040000027802 */ /* 0x000fe40000000f00 */
[----:B------:R-:W-:Y:S02]  /*1be10*/  IADD3 R0, R0, -R3, RZ ;  /* 0x8000000300007210 */ /* 0x000fe40007ffe0ff */
[----:B0-----:R-:W-:Y:S02]  /*1be20*/  LEA R5, R5, R2, 0x18 ;  /* 0x0000000205057211 */ /* 0x001fe400078ec0ff */
[----:B------:R-:W-:-:S04]  /*1be30*/  SHF.L.U32 R0, R0, 0x1f, RZ ;  /* 0x0000001f00007819 */ /* 0x000fc800000006ff */
[----:B------:R-:W0:Y:S02]  /*1be40*/  SYNCS.PHASECHK.TRANS64.TRYWAIT P0, [R5+URZ+0x16820], R0 ;  /* 0x01682000050075a7 */ /* 0x000e24000800017f */
[----:B0-----:R-:W-:Y:S05]  /*1be50*/  @!P0 BRA `(.L_x_2925) ;  /* 0x0000006400808947 */ /* 0x001fea0003800000 */
.L_x_3155:
[----:B------:R-:W-:Y:S05]  /*1be60*/  BSYNC B0 ;  /* 0x0000000000007941 */ /* 0x000fea0003800000 */
.L_x_2924:
[----:B------:R-:W-:-:S03]  /*1be70*/  UMOV UR4, 0xffffffff ;  /* 0xffffffff00047882 */ /* 0x000fc60000000000 */
[----:B------:R-:W-:Y:S05]  /*1be80*/  BRA.DIV UR4, `(.L_x_2926) ;  /* 0x0000006604887947 */ /* 0x000fea000b800000 */
[----:B0-----:R-:W0:Y:S02]  /*1be90*/  S2R R0, SR_TID.X ;  /* 0x0000000000007919 */ /* 0x001e240000002100 */
[----:B0-----:R-:W-:-:S04]  /*1bea0*/  SHF.R.U32.HI R0, RZ, 0x5, R0 ;  /* 0x00000005ff007819 */ /* 0x001fc80000011600 */
[----:B------:R-:W-:-:S05]  /*1beb0*/  LOP3.LUT R0, R0, 0x3, RZ, 0xc0, !PT ;  /* 0x0000000300007812 */ /* 0x000fca00078ec0ff */
[----:B------:R0:W4:Y:S02]  /*1bec0*/  SHFL.IDX PT, R14, R0, RZ, 0x1f ;  /* 0x00001fff000e7589 */ /* 0x00012400000e0000 */
.L_x_3158:
[----:B----4-:R-:W-:-:S13]  /*1bed0*/  ISETP.NE.AND P0, PT, R14, RZ, PT ;  /* 0x000000ff0e00720c */ /* 0x010fda0003f05270 */
[----:B------:R-:W-:Y:S05]  /*1bee0*/  @P0 BRA `(.L_x_2661) ;  /* 0x0000000000880947 */ /* 0x000fea0003800000 */
[----:B------:R-:W-:-:S03]  /*1bef0*/  UMOV UR4, 0xffffffff ;  /* 0xffffffff00047882 */ /* 0x000fc60000000000 */
[----:B------:R-:W-:Y:S05]  /*1bf00*/  BRA.DIV UR4, `(.L_x_2927) ;  /* 0x00000066049c7947 */ /* 0x000fea000b800000 */
[----:B------:R-:W-:-:S13]  /*1bf10*/  ELECT P6, URZ, PT ;  /* 0x00000000003f782f */ /* 0x000fda00038c0000 */
.L_x_3161:
[----:B------:R-:W-:Y:S05]  /*1bf20*/  @!P6 BRA `(.L_x_2661) ;  /* 0x000000000078e947 */ /* 0x000fea0003800000 */
[----:B0-----:R-:W4:Y:S02]  /*1bf30*/  LDL.LU R0, [R1+0x3c] ;  /* 0x00003c0001007983 */ /* 0x001f240000300800 */
[----:B----4-:R-:W-:-:S04]  /*1bf40*/  LOP3.LUT R0, R0, 0x2, RZ, 0xfc, !PT ;  /* 0x0000000200007812 */ /* 0x010fc800078efcff */
[----:B------:R-:W-:-:S13]  /*1bf50*/  ISETP.NE.AND P0, PT, R0, 0x3, PT ;  /* 0x000000030000780c */ /* 0x000fda0003f05270 */
[----:B------:R-:W-:Y:S05]  /*1bf60*/  @!P0 BRA `(.L_x_2928) ;  /* 0x0000000000048947 */ /* 0x000fea0003800000 */
[----:B------:R-:W-:Y:S01]  /*1bf70*/  BPT.TRAP 0x1 ;  /* 0x000000040000795c */ /* 0x000fe20000300000 */
.L_x_2928:
[C---:B------:R-:W-:Y:S01]  /*1bf80*/  IMAD R3, R22.reuse, 0x8, R5 ;  /* 0x0000000816037824 */ /* 0x040fe200078e0205 */
[----:B------:R-:W-:Y:S01]  /*1bf90*/  SHF.L.U32 R2, R29, 0x1f, RZ ;  /* 0x0000001f1d027819 */ /* 0x000fe200000006ff */
[----:B------:R-:W-:-:S03]  /*1bfa0*/  VIADD R22, R22, 0x1 ;  /* 0x0000000116167836 */ /* 0x000fc60000000000 */
[----:B------:R-:W0:Y:S02]  /*1bfb0*/  SYNCS.PHASECHK.TRANS64.TRYWAIT P1, [R3+URZ+0x16840], R2 ;  /* 0x01684002030075a7 */ /* 0x000e24000802017f */
[----:B------:R-:W-:-:S04]  /*1bfc0*/  ISETP.NE.AND P2, PT, R22, 0x2, PT ;  /* 0x000000021600780c */ /* 0x000fc80003f45270 */
[----:B------:R-:W-:Y:S01]  /*1bfd0*/  SEL R0, RZ, 0x1, P2 ;  /* 0x00000001ff007807 */ /* 0x000fe20001000000 */
[----:B0-----:R-:W-:Y:S08]  /*1bfe0*/  @!P1 BRA `(.L_x_2929) ;  /* 0x0000006400849947 */ /* 0x001ff00003800000 */
.L_x_3162:
[----:B------:R-:W-:Y:S02]  /*1bff0*/  SEL R22, R22, RZ, P2 ;  /* 0x000000ff16167207 */ /* 0x000fe40001000000 */
[----:B------:R-:W-:Y:S01]  /*1c000*/  LOP3.LUT R0, R29, R0, RZ, 0x3c, !PT ;  /* 0x000000001d007212 */ /* 0x000fe200078e3cff */
[----:B------:R-:W-:Y:S06]  /*1c010*/  @!P0 BRA `(.L_x_2930) ;  /* 0x0000000000048947 */ /* 0x000fec0003800000 */
[----:B------:R-:W-:Y:S01]  /*1c020*/  BPT.TRAP 0x1 ;  /* 0x000000040000795c */ /* 0x000fe20000300000 */
.L_x_2930:
[----:B------:R-:W-:Y:S01]  /*1c030*/  IMAD R5, R22, 0x8, R5 ;  /* 0x0000000816057824 */ /* 0x000fe200078e0205 */
[----:B------:R-:W-:-:S04]  /*1c040*/  SHF.L.U32 R0, R0, 0x1f, RZ ;  /* 0x0000001f00007819 */ /* 0x000fc800000006ff */
[----:B------:R-:W4:Y:S02]  /*1c050*/  SYNCS.PHASECHK.TRANS64.TRYWAIT P1, [R5+URZ+0x16840], R0 ;  /* 0x01684000050075a7 */ /* 0x000f24000802017f */
[----:B----4-:R-:W-:Y:S05]  /*1c060*/  @!P1 BRA `(.L_x_2931) ;  /* 0x0000006400789947 */ /* 0x010fea0003800000 */
.L_x_3163:
[----:B------:R-:W-:Y:S05]  /*1c070*/  @!P0 BRA `(.L_x_2932) ;  /* 0x0000000000048947 */ /* 0x000fea0003800000 */
[----:B------:R-:W-:Y:S01]  /*1c080*/  BPT.TRAP 0x1 ;  /* 0x000000040000795c */ /* 0x000fe20000300000 */
.L_x_2932:
[----:B------:R-:W5:Y:S02]  /*1c090*/  SYNCS.PHASECHK.TRANS64.TRYWAIT P1, [R3+URZ+0x16860], R2 ;  /* 0x01686002030075a7 */ /* 0x000f64000802017f */
[----:B-----5:R-:W-:Y:S05]  /*1c0a0*/  @!P1 BRA `(.L_x_2933) ;  /* 0x00000064007c9947 */ /* 0x020fea0003800000 */
.L_x_3164:
[----:B------:R-:W-:Y:S05]  /*1c0b0*/  @!P0 BRA `(.L_x_2934) ;  /* 0x0000000000048947 */ /* 0x000fea0003800000 */
[----:B------:R-:W-:Y:S01]  /*1c0c0*/  BPT.TRAP 0x1 ;  /* 0x000000040000795c */ /* 0x000fe20000300000 */
.L_x_2934:
[----:B------:R0:W0:Y:S02]  /*1c0d0*/  SYNCS.PHASECHK.TRANS64.TRYWAIT P0, [R5+URZ+0x16860], R0 ;  /* 0x01686000050075a7 */ /* 0x000024000800017f */
[----:B0-----:R-:W-:Y:S05]  /*1c0e0*/  @!P0 NANOSLEEP.SYNCS 0x989680 ;  /* 0x009896800000895d */ /* 0x001fea0003900000 */
[----:B------:R-:W0:Y:S02]  /*1c0f0*/  @!P0 SYNCS.PHASECHK.TRANS64 P0, [R5+URZ+0x16860], R0 ;  /* 0x01686000050085a7 */ /* 0x000e24000800007f */
[----:B0-----:R-:W-:Y:S05]  /*1c100*/  @!P0 BRA `(.L_x_2934) ;  /* 0xfffffffc00f08947 */ /* 0x001fea000383ffff */
.L_x_2661:
[----:B------:R-:W-:Y:S05]  /*1c110*/  BSYNC B9 ;  /* 0x0000000000097941 */ /* 0x000fea0003800000 */
.L_x_2658:
[----:B------:R-:W-:Y:S05]  /*1c120*/  EXIT ;  /* 0x000000000000794d */ /* 0x000fea0003800000 */
.L_x_2681:
[----:B0-----:R0:W1:Y:S02]  /*1c130*/  SYNCS.PHASECHK.TRANS64.TRYWAIT P6, [R68+URZ+0x16890], R77 ;  /* 0x0168904d440075a7 */ /* 0x00106400080c017f */
[----:B-1----:R-:W-:Y:S05]  /*1c140*/  @!P6 NANOSLEEP.SYNCS 0x989680 ;  /* 0x009896800000e95d */ /* 0x002fea0003900000 */
[----:B------:R-:W1:Y:S02]  /*1c150*/  @!P6 SYNCS.PHASECHK.TRANS64 P6, [R68+URZ+0x16890], R77 ;  /* 0x0168904d4400e5a7 */ /* 0x000e6400080c007f */
[----:B-1----:R-:W-:Y:S05]  /*1c160*/  @!P6 BRA `(.L_x_2681) ;  /* 0xfffffffc00f0e947 */ /* 0x002fea000383ffff */
[----:B------:R-:W-:Y:S05]  /*1c170*/  BRA `(.L_x_2935) ;  /* 0xfffffe6c00287947 */ /* 0x000fea000383ffff */
.L_x_2682:
        /* <DEDUP_REMOVED lines=8> */
.L_x_2937:
[----:B------:R-:W-:Y:S05]  /*1c200*/  BSYNC B1 ;  /* 0x0000000000017941 */ /* 0x000fea0003800000 */
.L_x_2936:
        /* <DEDUP_REMOVED lines=8> */
.L_x_2938:
[----:B------:R-:W-:Y:S05]  /*1c290*/  BRA `(.L_x_2939) ;  /* 0xfffffe6800f47947 */ /* 0x000fea000383ffff */
.L_x_2691:
        /* <DEDUP_REMOVED lines=8> */
.L_x_2941:
[----:B------:R-:W-:Y:S05]  /*1c320*/  BSYNC B1 ;  /* 0x0000000000017941 */ /* 0x000fea0003800000 */
.L_x_2940:
        /* <DEDUP_REMOVED lines=8> */
.L_x_2942:
[----:B------:R-:W-:Y:S05]  /*1c3b0*/  BRA `(.L_x_2943) ;  /* 0xfffffe7000887947 */ /* 0x000fea000383ffff */
.L_x_2703:
[----:B0-----:R0:W1:Y:S02]  /*1c3c0*/  SYNCS.PHASECHK.TRANS64.TRYWAIT P4, [R68+URZ+0x16890], R77 ;  /* 0x0168904d440075a7 */ /* 0x001064000808017f */
[----:B-1----:R-:W-:Y:S05]  /*1c3d0*/  @!P4 NANOSLEEP.SYNCS 0x989680 ;  /* 0x009896800000c95d */ /* 0x002fea0003900000 */
[----:B------:R-:W1:Y:S02]  /*1c3e0*/  @!P4 SYNCS.PHASECHK.TRANS64 P4, [R68+URZ+0x16890], R77 ;  /* 0x0168904d4400c5a7 */ /* 0x000e64000808007f */
[----:B-1----:R-:W-:Y:S05]  /*1c3f0*/  @!P4 BRA `(.L_x_2703) ;  /* 0xfffffffc00f0c947 */ /* 0x002fea000383ffff */
[----:B------:R-:W-:Y:S05]  /*1c400*/  BRA `(.L_x_2944) ;  /* 0xfffffe7c00ac7947 */ /* 0x000fea000383ffff */
.L_x_2704:
        /* <DEDUP_REMOVED lines=8> */
.L_x_2946:
[----:B------:R-:W-:Y:S05]  /*1c490*/  BSYNC B1 ;  /* 0x0000000000017941 */ /* 0x000fea0003800000 */
.L_x_2945:
        /* <DEDUP_REMOVED lines=8> */
.L_x_2947:
[----:B------:R-:W-:Y:S01]  /*1c520*/  IMAD.MOV.U32 R80, RZ, RZ, R14 ;  /* 0x000000ffff507224 */ /* 0x000fe200078e000e */
[----:B------:R-:W-:Y:S06]  /*1c530*/  BRA `(.L_x_2948) ;  /* 0xfffffe7c00787947 */ /* 0x000fec000383ffff */
.L_x_2709:
[----:B------:R-:W-:Y:S01]  /*1c540*/  BSSY B1, `(.L_x_2949) ;  /* 0x0000008000017945 */ /* 0x000fe20003800000 */
[----:B---3--:R-:W-:Y:S02]  /*1c550*/  IMAD.MOV.U32 R13, RZ, RZ, R85 ;  /* 0x000000ffff0d7224 */ /* 0x008fe400078e0055 */
[----:B------:R-:W-:Y:S02]  /*1c560*/  IMAD.MOV.U32 R12, RZ, RZ, 0x1 ;  /* 0x00000001ff0c7424 */ /* 0x000fe400078e00ff */
[----:B--2---:R-:W-:Y:S02]  /*1c570*/  IMAD.MOV.U32 R11, RZ, RZ, 0x1c1f ;  /* 0x00001c1fff0b7424 */ /* 0x004fe400078e00ff */
[----:B------:R-:W-:-:S07]  /*1c580*/  IMAD.MOV.U32 R15, RZ, RZ, -0x1 ;  /* 0xffffffffff0f7424 */ /* 0x000fce00078e00ff */
[----:B01----:R-:W-:Y:S05]  /*1c590*/  WARPSYNC.COLLECTIVE R15, `(.L_x_2950) ;  /* 0x000000000f087348 */ /* 0x003fea0003c00000 */
[----:B------:R2:W3:Y:S02]  /*1c5a0*/  SHFL.IDX P6, R14, R13, R12, R11 ;  /* 0x0000000c0d0e7389 */ /* 0x0004e400000c000b */
[----:B0123--:R-:W-:Y:S01]  /*1c5b0*/  ENDCOLLECTIVE ;  /* 0x000000000000791b */ /* 0x00ffe20003800000 */
.L_x_2950:
[----:B------:R-:W-:Y:S05]  /*1c5c0*/  BSYNC B1 ;  /* 0x0000000000017941 */ /* 0x000fea0003800000 */
.L_x_2949:
[----:B------:R-:W-:Y:S01]  /*1c5d0*/  IMAD.MOV.U32 R13, RZ, RZ, R84 ;  /* 0x000000ffff0d7224 */ /* 0x000fe200078e0054 */
[----:B------:R-:W-:Y:S01]  /*1c5e0*/  MOV R85, R14 ;  /* 0x0000000e00557202 */ /* 0x000fe20000000f00 */
[----:B------:R-:W-:Y:S02]  /*1c5f0*/  IMAD.MOV.U32 R12, RZ, RZ, 0x1 ;  /* 0x00000001ff0c7424 */ /* 0x000fe400078e00ff */
[----:B------:R-:W-:Y:S02]  /*1c600*/  IMAD.MOV.U32 R11, RZ, RZ, 0x1c1f ;  /* 0x00001c1fff0b7424 */ /* 0x000fe400078e00ff */
[----:B------:R-:W-:-:S07]  /*1c610*/  IMAD.MOV.U32 R15, RZ, RZ, -0x1 ;  /* 0xffffffffff0f7424 */ /* 0x000fce00078e00ff */
[----:B------:R-:W-:Y:S05]  /*1c620*/  WARPSYNC.COLLECTIVE R15, `(.L_x_2951) ;  /* 0x000000000f087348 */ /* 0x000fea0003c00000 */
[----:B------:R0:W1:Y:S02]  /*1c630*/  SHFL.IDX P6, R14, R13, R12, R11 ;  /* 0x0000000c0d0e7389 */ /* 0x00006400000c000b */
[----:B01----:R-:W-:Y:S01]  /*1c640*/  ENDCOLLECTIVE ;  /* 0x000000000000791b */ /* 0x003fe20003800000 */
.L_x_2951:
[----:B------:R-:W-:Y:S01]  /*1c650*/  IMAD.MOV.U32 R84, RZ, RZ, R14 ;  /* 0x000000ffff547224 */ /* 0x000fe200078e000e */
[----:B------:R-:W-:Y:S06]  /*1c660*/  BRA `(.L_x_2952) ;  /* 0xfffffe8400307947 */ /* 0x000fec000383ffff */
.L_x_2714:
[----:B0-----:R0:W1:Y:S02]  /*1c670*/  SYNCS.PHASECHK.TRANS64.TRYWAIT P3, [R68+URZ+0x16890], R77 ;  /* 0x0168904d440075a7 */ /* 0x001064000806017f */
[----:B-1----:R-:W-:Y:S05]  /*1c680*/  @!P3 NANOSLEEP.SYNCS 0x989680 ;  /* 0x009896800000b95d */ /* 0x002fea0003900000 */
[----:B------:R-:W1:Y:S02]  /*1c690*/  @!P3 SYNCS.PHASECHK.TRANS64 P3, [R68+URZ+0x16890], R77 ;  /* 0x0168904d4400b5a7 */ /* 0x000e64000806007f */
[----:B-1----:R-:W-:Y:S05]  /*1c6a0*/  @!P3 BRA `(.L_x_2714) ;  /* 0xfffffffc00f0b947 */ /* 0x002fea000383ffff */
[----:B------:R-:W-:Y:S05]  /*1c6b0*/  BRA `(.L_x_2953) ;  /* 0xfffffe8c00407947 */ /* 0x000fea000383ffff */
.L_x_2715:
        /* <DEDUP_REMOVED lines=8> */
.L_x_2955:
[----:B------:R-:W-:Y:S05]  /*1c740*/  BSYNC B1 ;  /* 0x0000000000017941 */ /* 0x000fea0003800000 */
.L_x_2954:
        /* <DEDUP_REMOVED lines=8> */
.L_x_2956:
[----:B------:R-:W-:Y:S01]  /*1c7d0*/  IMAD.MOV.U32 R7, RZ, RZ, R14 ;  /* 0x000000ffff077224 */ /* 0x000fe200078e000e */
[----:B------:R-:W-:Y:S06]  /*1c7e0*/  BRA `(.L_x_2957) ;  /* 0xfffffe8c005c7947 */ /* 0x000fec000383ffff */
.L_x_2718:
[----:B------:R-:W-:Y:S01]  /*1c7f0*/  BSSY B1, `(.L_x_2958) ;  /* 0x0000008000017945 */ /* 0x000fe20003800000 */
[----:B----4-:R-:W-:Y:S01]  /*1c800*/  IMAD.MOV.U32 R13, RZ, RZ, R33 ;  /* 0x000000ffff0d7224 */ /* 0x010fe200078e0021 */
[----:B------:R-:W-:Y:S01]  /*1c810*/  MOV R11, 0x1c1f ;  /* 0x00001c1f000b7802 */ /* 0x000fe20000000f00 */
[----:B------:R-:W-:Y:S02]  /*1c820*/  IMAD.MOV.U32 R12, RZ, RZ, 0x1 ;  /* 0x00000001ff0c7424 */ /* 0x000fe400078e00ff */
[----:B------:R-:W-:-:S07]  /*1c830*/  IMAD.MOV.U32 R15, RZ, RZ, -0x1 ;  /* 0xffffffffff0f7424 */ /* 0x000fce00078e00ff */
[----:B0123--:R-:W-:Y:S05]  /*1c840*/  WARPSYNC.COLLECTIVE R15, `(.L_x_2959) ;  /* 0x000000000f087348 */ /* 0x00ffea0003c00000 */
[----:B------:R4:W0:Y:S02]  /*1c850*/  SHFL.IDX P6, R14, R13, R12, R11 ;  /* 0x0000000c0d0e7389 */ /* 0x00082400000c000b */
[----:B01234-:R-:W-:Y:S01]  /*1c860*/  ENDCOLLECTIVE ;  /* 0x000000000000791b */ /* 0x01ffe20003800000 */
.L_x_2959:
[----:B------:R-:W-:Y:S05]  /*1c870*/  BSYNC B1 ;  /* 0x0000000000017941 */ /* 0x000fea0003800000 */
.L_x_2958:
        /* <DEDUP_REMOVED lines=8> */
.L_x_2960:
[----:B------:R-:W-:Y:S01]  /*1c900*/  IMAD.MOV.U32 R7, RZ, RZ, R14 ;  /* 0x000000ffff077224 */ /* 0x000fe200078e000e */
[----:B------:R-:W-:Y:S06]  /*1c910*/  BRA `(.L_x_2961) ;  /* 0xfffffe8c00587947 */ /* 0x000fec000383ffff */
.L_x_2722:
[----:B0-----:R0:W2:Y:S02]  /*1c920*/  SYNCS.PHASECHK.TRANS64.TRYWAIT P4, [R68+URZ+0x168b0], R77 ;  /* 0x0168b04d440075a7 */ /* 0x0010a4000808017f */
[----:B--2---:R-:W-:Y:S05]  /*1c930*/  @!P4 NANOSLEEP.SYNCS 0x989680 ;  /* 0x009896800000c95d */ /* 0x004fea0003900000 */
[----:B------:R-:W2:Y:S02]  /*1c940*/  @!P4 SYNCS.PHASECHK.TRANS64 P4, [R68+URZ+0x168b0], R77 ;  /* 0x0168b04d4400c5a7 */ /* 0x000ea4000808007f */
[----:B--2---:R-:W-:Y:S05]  /*1c950*/  @!P4 BRA `(.L_x_2722) ;  /* 0xfffffffc00f0c947 */ /* 0x004fea000383ffff */
[----:B------:R-:W-:Y:S05]  /*1c960*/  BRA `(.L_x_2962) ;  /* 0xfffffe8c00d07947 */ /* 0x000fea000383ffff */
.L_x_2732:
[----:B------:R-:W0:Y:S01]  /*1c970*/  S2R R4, SR_TID.X ;  /* 0x0000000000047919 */ /* 0x000e220000002100 */
[----:B------:R-:W-:Y:S01]  /*1c980*/  BSSY B0, `(.L_x_2963) ;  /* 0x000000c000007945 */ /* 0x000fe20003800000 */
[----:B------:R-:W-:Y:S02]  /*1c990*/  IMAD.MOV.U32 R12, RZ, RZ, RZ ;  /* 0x000000ffff0c7224 */ /* 0x000fe400078e00ff */
[----:B----4-:R-:W-:Y:S02]  /*1c9a0*/  IMAD.MOV.U32 R11, RZ, RZ, 0x1f ;  /* 0x0000001fff0b7424 */ /* 0x010fe400078e00ff */
[----:B------:R-:W-:Y:S02]  /*1c9b0*/  IMAD.MOV.U32 R15, RZ, RZ, -0x1 ;  /* 0xffffffffff0f7424 */ /* 0x000fe400078e00ff */
[----:B0-----:R-:W-:-:S05]  /*1c9c0*/  VIADD R5, R4, 0xffffff80 ;  /* 0xffffff8004057836 */ /* 0x001fca0000000000 */
[----:B------:R-:W-:-:S04]  /*1c9d0*/  SHF.R.S32.HI R4, RZ, 0x1f, R5 ;  /* 0x0000001fff047819 */ /* 0x000fc80000011405 */
[----:B------:R-:W-:-:S04]  /*1c9e0*/  LEA.HI R4, R4, R5, RZ, 0x7 ;  /* 0x0000000504047211 */ /* 0x000fc800078f38ff */
[----:B------:R-:W-:-:S04]  /*1c9f0*/  SHF.R.S32.HI R4, RZ, 0x7, R4 ;  /* 0x00000007ff047819 */ /* 0x000fc80000011404 */
[----:B--2---:R-:W-:-:S07]  /*1ca00*/  MOV R13, R4 ;  /* 0x00000004000d7202 */ /* 0x004fce0000000f00 */
[----:B-----5:R-:W-:Y:S05]  /*1ca10*/  WARPSYNC.COLLECTIVE R15, `(.L_x_2964) ;  /* 0x000000000f087348 */ /* 0x020fea0003c00000 */
[----:B------:R0:W1:Y:S02]  /*1ca20*/  SHFL.IDX P6, R14, R13, R12, R11 ;  /* 0x0000000c0d0e7389 */ /* 0x00006400000c000b */
[----:B01---5:R-:W-:Y:S01]  /*1ca30*/  ENDCOLLECTIVE ;  /* 0x000000000000791b */ /* 0x023fe20003800000 */
.L_x_2964:
[----:B------:R-:W-:Y:S05]  /*1ca40*/  BSYNC B0 ;  /* 0x0000000000007941 */ /* 0x000fea0003800000 */
.L_x_2963:
[----:B------:R1:W-:Y:S01]  /*1ca50*/  STL [R1+0x18], R14 ;  /* 0x0000180e01007387 */ /* 0x0003e20000100800 */
[----:B------:R-:W-:Y:S05]  /*1ca60*/  BRA `(.L_x_2965) ;  /* 0xfffffe9800147947 */ /* 0x000fea000383ffff */
.L_x_2744:
[----:B------:R-:W-:Y:S01]  /*1ca70*/  BSSY B1, `(.L_x_2966) ;  /* 0x0000008000017945 */ /* 0x000fe20003800000 */
[----:B--2---:R-:W-:Y:S02]  /*1ca80*/  IMAD.MOV.U32 R13, RZ, RZ, R6 ;  /* 0x000000ffff0d7224 */ /* 0x004fe400078e0006 */
[----:B------:R-:W-:Y:S02]  /*1ca90*/  IMAD.MOV.U32 R12, RZ, RZ, RZ ;  /* 0x000000ffff0c7224 */ /* 0x000fe400078e00ff */
[----:B------:R-:W-:Y:S02]  /*1caa0*/  IMAD.MOV.U32 R11, RZ, RZ, 0x1c1f ;  /* 0x00001c1fff0b7424 */ /* 0x000fe400078e00ff */
[----:B------:R-:W-:-:S07]  /*1cab0*/  IMAD.MOV.U32 R15, RZ, RZ, -0x1 ;  /* 0xffffffffff0f7424 */ /* 0x000fce00078e00ff */
[----:B-1----:R-:W-:Y:S05]  /*1cac0*/  WARPSYNC.COLLECTIVE R15, `(.L_x_2967) ;  /* 0x000000000f087348 */ /* 0x002fea0003c00000 */
[----:B-1----:R0:W1:Y:S02]  /*1cad0*/  SHFL.IDX P6, R14, R13, R12, R11 ;  /* 0x0000000c0d0e7389 */ /* 0x00206400000c000b */
[----:B01----:R-:W-:Y:S01]  /*1cae0*/  ENDCOLLECTIVE ;  /* 0x000000000000791b */ /* 0x003fe20003800000 */
.L_x_2967:
[----:B------:R-:W-:Y:S05]  /*1caf0*/  BSYNC B1 ;  /* 0x0000000000017941 */ /* 0x000fea0003800000 */
.L_x_2966:
        /* <DEDUP_REMOVED lines=8> */
.L_x_2968:
[----:B------:R-:W-:Y:S02]  /*1cb80*/  IMAD.MOV.U32 R13, RZ, RZ, R8 ;  /* 0x000000ffff0d7224 */ /* 0x000fe400078e0008 */
[----:B------:R-:W-:-:S07]  /*1cb90*/  IMAD.MOV.U32 R0, RZ, RZ, R14 ;  /* 0x000000ffff007224 */ /* 0x000fce00078e000e */
[----:B------:R-:W-:Y:S05]  /*1cba0*/  WARPSYNC.COLLECTIVE R15, `(.L_x_2969) ;  /* 0x000000000f087348 */ /* 0x000fea0003c00000 */
[----:B------:R0:W1:Y:S02]  /*1cbb0*/  SHFL.IDX P6, R14, R13, R12, R11 ;  /* 0x0000000c0d0e7389 */ /* 0x00006400000c000b */
[----:B01----:R-:W-:Y:S01]  /*1cbc0*/  ENDCOLLECTIVE ;  /* 0x000000000000791b */ /* 0x003fe20003800000 */
.L_x_2969:
[----:B------:R-:W-:Y:S02]  /*1cbd0*/  IMAD.MOV.U32 R13, RZ, RZ, R7 ;  /* 0x000000ffff0d7224 */ /* 0x000fe400078e0007 */
[----:B------:R-:W-:-:S07]  /*1cbe0*/  IMAD.MOV.U32 R5, RZ, RZ, R14 ;  /* 0x000000ffff057224 */ /* 0x000fce00078e000e */
[----:B------:R-:W-:Y:S05]  /*1cbf0*/  WARPSYNC.COLLECTIVE R15, `(.L_x_2970) ;  /* 0x000000000f087348 */ /* 0x000fea0003c00000 */
[----:B------:R0:W1:Y:S02]  /*1cc00*/  SHFL.IDX P6, R14, R13, R12, R11 ;  /* 0x0000000c0d0e7389 */ /* 0x00006400000c000b */
[----:B01----:R-:W-:Y:S01]  /*1cc10*/  ENDCOLLECTIVE ;  /* 0x000000000000791b */ /* 0x003fe20003800000 */
.L_x_2970:
[----:B------:R-:W-:Y:S05]  /*1cc20*/  BRA `(.L_x_2971) ;  /* 0xfffffe9c00a07947 */ /* 0x000fea000383ffff */
.L_x_2747:
[----:B------:R-:W-:Y:S01]  /*1cc30*/  BSSY B1, `(.L_x_2972) ;  /* 0x0000008000017945 */ /* 0x000fe20003800000 */
[----:B--2---:R-:W-:Y:S01]  /*1cc40*/  IMAD.MOV.U32 R13, RZ, RZ, R6 ;  /* 0x000000ffff0d7224 */ /* 0x004fe200078e0006 */
[----:B------:R-:W-:Y:S01]  /*1cc50*/  MOV R12, 0x1 ;  /* 0x00000001000c7802 */ /* 0x000fe20000000f00 */
[----:B------:R-:W-:Y:S02]  /*1cc60*/  IMAD.MOV.U32 R11, RZ, RZ, 0x1c1f ;  /* 0x00001c1fff0b7424 */ /* 0x000fe400078e00ff */
[----:B------:R-:W-:-:S07]  /*1cc70*/  IMAD.MOV.U32 R15, RZ, RZ, -0x1 ;  /* 0xffffffffff0f7424 */ /* 0x000fce00078e00ff */
[----:B-1----:R-:W-:Y:S05]  /*1cc80*/  WARPSYNC.COLLECTIVE R15, `(.L_x_2973) ;  /* 0x000000000f087348 */ /* 0x002fea0003c00000 */
[----:B------:R0:W2:Y:S02]  /*1cc90*/  SHFL.IDX P6, R14, R13, R12, R11 ;  /* 0x0000000c0d0e7389 */ /* 0x0000a400000c000b */
[----:B012---:R-:W-:Y:S01]  /*1cca0*/  ENDCOLLECTIVE ;  /* 0x000000000000791b */ /* 0x007fe20003800000 */
.L_x_2973:
[----:B------:R-:W-:Y:S05]  /*1ccb0*/  BSYNC B1 ;  /* 0x0000000000017941 */ /* 0x000fea0003800000 */
.L_x_2972:
        /* <DEDUP_REMOVED lines=8> */
.L_x_2974:
[----:B------:R-:W-:Y:S01]  /*1cd40*/  MOV R13, R8 ;  /* 0x00000008000d7202 */ /* 0x000fe20000000f00 */
[----:B------:R-:W-:-:S07]  /*1cd50*/  IMAD.MOV.U32 R0, RZ, RZ, R14 ;  /* 0x000000ffff007224 */ /* 0x000fce00078e000e */
[----:B------:R-:W-:Y:S05]  /*1cd60*/  WARPSYNC.COLLECTIVE R15, `(.L_x_2975) ;  /* 0x000000000f087348 */ /* 0x000fea0003c00000 */
[----:B------:R0:W1:Y:S02]  /*1cd70*/  SHFL.IDX P6, R14, R13, R12, R11 ;  /* 0x0000000c0d0e7389 */ /* 0x00006400000c000b */
[----:B01----:R-:W-:Y:S01]  /*1cd80*/  ENDCOLLECTIVE ;  /* 0x000000000000791b */ /* 0x003fe20003800000 */
.L_x_2975:
[----:B------:R-:W-:Y:S02]  /*1cd90*/  IMAD.MOV.U32 R13, RZ, RZ, R7 ;  /* 0x000000ffff0d7224 */ /* 0x000fe400078e0007 */
[----:B------:R-:W-:-:S07]  /*1cda0*/  IMAD.MOV.U32 R5, RZ, RZ, R14 ;  /* 0x000000ffff057224 */ /* 0x000fce00078e000e */
[----:B------:R-:W-:Y:S05]  /*1cdb0*/  WARPSYNC.COLLECTIVE R15, `(.L_x_2976) ;  /* 0x000000000f087348 */ /* 0x000fea0003c00000 */
[----:B------:R0:W1:Y:S02]  /*1cdc0*/  SHFL.IDX P6, R14, R13, R12, R11 ;  /* 0x0000000c0d0e7389 */ /* 0x00006400000c000b */
[----:B01----:R-:W-:Y:S01]  /*1cdd0*/  ENDCOLLECTIVE ;  /* 0x000000000000791b */ /* 0x003fe20003800000 */
.L_x_2976:
[----:B------:R-:W-:Y:S05]  /*1cde0*/  BRA `(.L_x_2977) ;  /* 0xfffffea0000c7947 */ /* 0x000fea000383ffff */
.L_x_2751:
[----:B0-----:R0:W1:Y:S02]  /*1cdf0*/  SYNCS.PHASECHK.TRANS64.TRYWAIT P0, [R2+URZ+0x16800], R41 ;  /* 0x01680029020075a7 */ /* 0x001064000800017f */
[----:B-1----:R-:W-:Y:S05]  /*1ce00*/  @!P0 NANOSLEEP.SYNCS 0x989680 ;  /* 0x009896800000895d */ /* 0x002fea0003900000 */
[----:B------:R-:W1:Y:S02]  /*1ce10*/  @!P0 SYNCS.PHASECHK.TRANS64 P0, [R2+URZ+0x16800], R41 ;  /* 0x01680029020085a7 */ /* 0x000e64000800007f */
[----:B-1----:R-:W-:Y:S05]  /*1ce20*/  @!P0 BRA `(.L_x_2751) ;  /* 0xfffffffc00f08947 */ /* 0x002fea000383ffff */
[----:B------:R-:W-:Y:S05]  /*1ce30*/  BRA `(.L_x_2978) ;  /* 0xfffffea400187947 */ /* 0x000fea000383ffff */
.L_x_2759:
[----:B------:R-:W0:Y:S01]  /*1ce40*/  LDC R41, c[0x0][0x3f4] ;  /* 0x0000fd00ff297b82 */ /* 0x000e220000000800 */
[----:B------:R-:W-:Y:S01]  /*1ce50*/  BSSY B1, `(.L_x_2979) ;  /* 0x0000008000017945 */ /* 0x000fe20003800000 */
[----:B--2---:R-:W-:Y:S02]  /*1ce60*/  IMAD.MOV.U32 R13, RZ, RZ, R26 ;  /* 0x000000ffff0d7224 */ /* 0x004fe400078e001a */
[----:B------:R-:W-:Y:S02]  /*1ce70*/  IMAD.MOV.U32 R12, RZ, RZ, RZ ;  /* 0x000000ffff0c7224 */ /* 0x000fe400078e00ff */
[----:B----4-:R-:W-:Y:S02]  /*1ce80*/  IMAD.MOV.U32 R11, RZ, RZ, 0x1c1f ;  /* 0x00001c1fff0b7424 */ /* 0x010fe400078e00ff */
[----:B------:R-:W-:-:S07]  /*1ce90*/  IMAD.MOV.U32 R15, RZ, RZ, -0x1 ;  /* 0xffffffffff0f7424 */ /* 0x000fce00078e00ff */
[----:B01----:R-:W-:Y:S05]  /*1cea0*/  WARPSYNC.COLLECTIVE R15, `(.L_x_2980) ;  /* 0x000000000f087348 */ /* 0x003fea0003c00000 */
[----:B-1----:R1:W2:Y:S02]  /*1ceb0*/  SHFL.IDX P6, R14, R13, R12, R11 ;  /* 0x0000000c0d0e7389 */ /* 0x0022a400000c000b */
[----:B012---:R-:W-:Y:S01]  /*1cec0*/  ENDCOLLECTIVE ;  /* 0x000000000000791b */ /* 0x007fe20003800000 */
.L_x_2980:
[----:B------:R-:W-:Y:S05]  /*1ced0*/  BSYNC B1 ;  /* 0x0000000000017941 */ /* 0x000fea0003800000 */
.L_x_2979:
[----:B------:R0:W5:Y:S01]  /*1cee0*/  LDL R10, [R1+0x14] ;  /* 0x00001400010a7983 */ /* 0x0001620000100800 */
[----:B------:R-:W-:Y:S01]  /*1cef0*/  IMAD.MOV.U32 R13, RZ, RZ, R25 ;  /* 0x000000ffff0d7224 */ /* 0x000fe200078e0019 */
[----:B------:R-:W-:Y:S01]  /*1cf00*/  MOV R12, RZ ;  /* 0x000000ff000c7202 */ /* 0x000fe20000000f00 */
[----:B------:R-:W-:Y:S01]  /*1cf10*/  IMAD.MOV.U32 R11, RZ, RZ, 0x1c1f ;  /* 0x00001c1fff0b7424 */ /* 0x000fe200078e00ff */
[----:B------:R-:W-:Y:S01]  /*1cf20*/  ISETP.GE.AND P0, PT, R16, R41, PT ;  /* 0x000000291000720c */ /* 0x000fe20003f06270 */
[----:B------:R-:W-:Y:S02]  /*1cf30*/  IMAD.MOV.U32 R15, RZ, RZ, -0x1 ;  /* 0xffffffffff0f7424 */ /* 0x000fe400078e00ff */
[----:B------:R-:W-:-:S10]  /*1cf40*/  IMAD.MOV.U32 R0, RZ, RZ, R14 ;  /* 0x000000ffff007224 */ /* 0x000fd400078e000e */
[----:B0----5:R-:W-:Y:S05]  /*1cf50*/  WARPSYNC.COLLECTIVE R15, `(.L_x_2981) ;  /* 0x000000000f087348 */ /* 0x021fea0003c00000 */
[----:B------:R1:W2:Y:S02]  /*1cf60*/  SHFL.IDX P6, R14, R13, R12, R11 ;  /* 0x0000000c0d0e7389 */ /* 0x0002a400000c000b */
[----:B012--5:R-:W-:Y:S01]  /*1cf70*/  ENDCOLLECTIVE ;  /* 0x000000000000791b */ /* 0x027fe20003800000 */
.L_x_2981:
[----:B------:R-:W-:Y:S02]  /*1cf80*/  IMAD.MOV.U32 R13, RZ, RZ, R24 ;  /* 0x000000ffff0d7224 */ /* 0x000fe400078e0018 */
[----:B------:R-:W-:-:S07]  /*1cf90*/  IMAD.MOV.U32 R3, RZ, RZ, R14 ;  /* 0x000000ffff037224 */ /* 0x000fce00078e000e */
[----:B------:R-:W-:Y:S05]  /*1cfa0*/  WARPSYNC.COLLECTIVE R15, `(.L_x_2982) ;  /* 0x000000000f087348 */ /* 0x000fea0003c00000 */
[----:B------:R0:W1:Y:S02]  /*1cfb0*/  SHFL.IDX P6, R14, R13, R12, R11 ;  /* 0x0000000c0d0e7389 */ /* 0x00006400000c000b */
[----:B01----:R-:W-:Y:S01]  /*1cfc0*/  ENDCOLLECTIVE ;  /* 0x000000000000791b */ /* 0x003fe20003800000 */
.L_x_2982:
[----:B------:R-:W-:Y:S02]  /*1cfd0*/  IMAD.MOV.U32 R13, RZ, RZ, R27 ;  /* 0x000000ffff0d7224 */ /* 0x000fe400078e001b */
[----:B------:R-:W-:-:S07]  /*1cfe0*/  IMAD.MOV.U32 R4, RZ, RZ, R14 ;  /* 0x000000ffff047224 */ /* 0x000fce00078e000e */
[----:B------:R-:W-:Y:S05]  /*1cff0*/  WARPSYNC.COLLECTIVE R15, `(.L_x_2983) ;  /* 0x000000000f087348 */ /* 0x000fea0003c00000 */
[----:B------:R0:W1:Y:S02]  /*1d000*/  SHFL.IDX P6, R14, R13, R12, R11 ;  /* 0x0000000c0d0e7389 */ /* 0x00006400000c000b */
[----:B01----:R-:W-:Y:S01]  /*1d010*/  ENDCOLLECTIVE ;  /* 0x000000000000791b */ /* 0x003fe20003800000 */
.L_x_2983:
[----:B------:R-:W-:-:S05]  /*1d020*/  IMAD R32, R10, R32, RZ ;  /* 0x000000200a207224 */ /* 0x000fca00078e02ff */
[----:B------:R-:W-:-:S13]  /*1d030*/  ISETP.GE.OR P1, PT, R35, R32, P0 ;  /* 0x000000202300720c */ /* 0x000fda0000726670 */
[C---:B------:R-:W-:Y:S01]  /*1d040*/  @!P1 IMAD.SHL.U32 R5, R16.reuse, 0x2, RZ ;  /* 0x0000000210059824 */ /* 0x040fe200078e00ff */
[----:B------:R-:W-:-:S04]  /*1d050*/  @!P1 SHF.L.U64.HI R21, R16, 0x1, R17 ;  /* 0x0000000110159819 */ /* 0x000fc80000010211 */
[----:B------:R-:W-:-:S05]  /*1d060*/  @!P1 IADD3 R6, P2, R3, R5, RZ ;  /* 0x0000000503069210 */ /* 0x000fca0007f5e0ff */
[----:B------:R-:W-:-:S05]  /*1d070*/  @!P1 IMAD.X R7, R0, 0x1, R21, P2 ;  /* 0x0000000100079824 */ /* 0x000fca00010e0615 */
[----:B------:R-:W2:Y:S01]  /*1d080*/  @!P1 LD.E.128 R8, desc[UR40][R6.64] ;  /* 0x0000002806089980 */ /* 0x000ea2000c101d00 */
[----:B------:R-:W-:-:S04]  /*1d090*/  @!P1 IADD3 R14, P2, R14, R5, RZ ;  /* 0x000000050e0e9210 */ /* 0x000fc80007f5e0ff */
[----:B------:R-:W-:-:S05]  /*1d0a0*/  @!P1 IADD3.X R3, R4, R21, RZ, P2, !PT ;  /* 0x0000001504039210 */ /* 0x000fca00017fe4ff */
[----:B------:R-:W-:-:S05]  /*1d0b0*/  @!P1 IMAD.MOV.U32 R15, RZ, RZ, R3 ;  /* 0x000000ffff0f9224 */ /* 0x000fca00078e0003 */
[----:B------:R0:W5:Y:S01]  /*1d0c0*/  @!P1 LD.E.128 R4, desc[UR40][R14.64] ;  /* 0x000000280e049980 */ /* 0x000162000c101d00 */
[----:B------:R-:W-:Y:S01]  /*1d0d0*/  CS2R R38, SRZ ;  /* 0x0000000000267805 */ /* 0x000fe2000001ff00 */
[----:B------:R-:W-:Y:S01]  /*1d0e0*/  IMAD.MOV.U32 R13, RZ, RZ, R26 ;  /* 0x000000ffff0d7224 */ /* 0x000fe200078e001a */
[----:B------:R-:W-:Y:S02]  /*1d0f0*/  MOV R12, 0x1 ;  /* 0x00000001000c7802 */ /* 0x000fe40000000f00 */
[----:B------:R-:W-:Y:S02]  /*1d100*/  CS2R R36, SRZ ;  /* 0x0000000000247805 */ /* 0x000fe4000001ff00 */
[----:B------:R-:W-:Y:S02]  /*1d110*/  CS2R R30, SRZ ;  /* 0x00000000001e7805 */ /* 0x000fe4000001ff00 */
[----:B------:R-:W-:Y:S01]  /*1d120*/  CS2R R20, SRZ ;  /* 0x0000000000147805 */ /* 0x000fe2000001ff00 */
[----:B0-----:R-:W-:-:S02]  /*1d130*/  IMAD.MOV.U32 R15, RZ, RZ, -0x1 ;  /* 0xffffffffff0f7424 */ /* 0x001fc400078e00ff */
[----:B--2---:R-:W-:Y:S02]  /*1d140*/  @!P1 IMAD.MOV.U32 R39, RZ, RZ, R11 ;  /* 0x000000ffff279224 */ /* 0x004fe400078e000b */
[----:B------:R-:W-:Y:S02]  /*1d150*/  IMAD.MOV.U32 R11, RZ, RZ, 0x1c1f ;  /* 0x00001c1fff0b7424 */ /* 0x000fe400078e00ff */
[----:B------:R-:W-:Y:S02]  /*1d160*/  @!P1 IMAD.MOV.U32 R36, RZ, RZ, R8 ;  /* 0x000000ffff249224 */ /* 0x000fe400078e0008 */
[----:B------:R-:W-:-:S07]  /*1d170*/  @!P1 IMAD.MOV.U32 R37, RZ, RZ, R9 ;  /* 0x000000ffff259224 */ /* 0x000fce00078e0009 */
[----:B-----5:R-:W-:Y:S05]  /*1d180*/  WARPSYNC.COLLECTIVE R15, `(.L_x_2984) ;  /* 0x000000000f087348 */ /* 0x020fea0003c00000 */
[----:B------:R0:W1:Y:S02]  /*1d190*/  SHFL.IDX P6, R14, R13, R12, R11 ;  /* 0x0000000c0d0e7389 */ /* 0x00006400000c000b */
[----:B01---5:R-:W-:Y:S01]  /*1d1a0*/  ENDCOLLECTIVE ;  /* 0x000000000000791b */ /* 0x023fe20003800000 */
.L_x_2984:
[----:B------:R-:W-:Y:S02]  /*1d1b0*/  IMAD.MOV.U32 R0, RZ, RZ, R36 ;  /* 0x000000ffff007224 */ /* 0x000fe400078e0024 */
[----:B------:R-:W-:Y:S02]  /*1d1c0*/  IMAD.MOV.U32 R3, RZ, RZ, R37 ;  /* 0x000000ffff037224 */ /* 0x000fe400078e0025 */
[----:B------:R-:W-:Y:S01]  /*1d1d0*/  @!P1 IMAD.MOV.U32 R38, RZ, RZ, R10 ;  /* 0x000000ffff269224 */ /* 0x000fe200078e000a */
[----:B------:R-:W-:Y:S01]  /*1d1e0*/  PRMT R48, R0, 0x7610, R48 ;  /* 0x0000761000307816 */ /* 0x000fe20000000030 */
[----:B------:R-:W-:Y:S01]  /*1d1f0*/  IMAD.MOV.U32 R9, RZ, RZ, R39 ;  /* 0x000000ffff097224 */ /* 0x000fe200078e0027 */
[----:B------:R-:W-:Y:S01]  /*1d200*/  PRMT R34, R34, 0x5410, R3 ;  /* 0x0000541022227816 */ /* 0x000fe20000000003 */
[----:B------:R-:W-:Y:S01]  /*1d210*/  @!P1 IMAD.MOV.U32 R30, RZ, RZ, R4 ;  /* 0x000000ffff1e9224 */ /* 0x000fe200078e0004 */
[----:B------:R-:W-:Y:S01]  /*1d220*/  MOV R8, R38 ;  /* 0x0000002600087202 */ /* 0x000fe20000000f00 */
[----:B------:R-:W-:Y:S01]  /*1d230*/  @!P1 IMAD.MOV.U32 R31, RZ, RZ, R5 ;  /* 0x000000ffff1f9224 */ /* 0x000fe200078e0005 */
[----:B------:R-:W-:Y:S01]  /*1d240*/  PRMT R34, R9, 0x7610, R34 ;  /* 0x0000761009227816 */ /* 0x000fe20000000022 */
[----:B------:R-:W-:Y:S01]  /*1d250*/  @!P1 IMAD.MOV.U32 R20, RZ, RZ, R6 ;  /* 0x000000ffff149224 */ /* 0x000fe200078e0006 */
[----:B------:R-:W-:Y:S01]  /*1d260*/  PRMT R33, R8, 0x7610, R33 ;  /* 0x0000761008217816 */ /* 0x000fe20000000021 */
[----:B------:R-:W-:-:S02]  /*1d270*/  IMAD.MOV.U32 R13, RZ, RZ, R25 ;  /* 0x000000ffff0d7224 */ /* 0x000fc400078e0019 */
[----:B------:R-:W-:Y:S02]  /*1d280*/  @!P1 IMAD.MOV.U32 R21, RZ, RZ, R7 ;  /* 0x000000ffff159224 */ /* 0x000fe400078e0007 */
[----:B------:R-:W-:Y:S02]  /*1d290*/  IMAD.MOV.U32 R4, RZ, RZ, R30 ;  /* 0x000000ffff047224 */ /* 0x000fe400078e001e */
[----:B------:R-:W-:Y:S01]  /*1d2a0*/  IMAD.MOV.U32 R5, RZ, RZ, R31 ;  /* 0x000000ffff057224 */ /* 0x000fe200078e001f */
[----:B------:R-:W-:Y:S01]  /*1d2b0*/  MOV R7, R21 ;  /* 0x0000001500077202 */ /* 0x000fe20000000f00 */
[----:B------:R-:W-:Y:S01]  /*1d2c0*/  IMAD.MOV.U32 R6, RZ, RZ, R20 ;  /* 0x000000ffff067224 */ /* 0x000fe200078e0014 */
[----:B------:R-:W-:Y:S01]  /*1d2d0*/  PRMT R50, R4, 0x7610, R50 ;  /* 0x0000761004327816 */ /* 0x000fe20000000032 */
[----:B------:R-:W-:Y:S01]  /*1d2e0*/  IMAD.MOV.U32 R0, RZ, RZ, R14 ;  /* 0x000000ffff007224 */ /* 0x000fe200078e000e */
[----:B------:R-:W-:-:S07]  /*1d2f0*/  PRMT R54, R5, 0x7610, R54 ;  /* 0x0000761005367816 */ /* 0x000fce0000000036 */
[----:B------:R-:W-:Y:S05]  /*1d300*/  WARPSYNC.COLLECTIVE R15, `(.L_x_2985) ;  /* 0x000000000f087348 */ /* 0x000fea0003c00000 */
[----:B------:R0:W1:Y:S02]  /*1d310*/  SHFL.IDX P6, R14, R13, R12, R11 ;  /* 0x0000000c0d0e7389 */ /* 0x00006400000c000b */
[----:B01----:R-:W-:Y:S01]  /*1d320*/  ENDCOLLECTIVE ;  /* 0x000000000000791b */ /* 0x003fe20003800000 */
.L_x_2985:
[----:B------:R-:W-:Y:S02]  /*1d330*/  PRMT R33, R33, 0x5410, R6 ;  /* 0x0000541021217816 */ /* 0x000fe40000000006 */
[----:B------:R-:W-:Y:S02]  /*1d340*/  CS2R R4, SRZ ;  /* 0x0000000000047805 */ /* 0x000fe4000001ff00 */
[----:B------:R-:W-:Y:S01]  /*1d350*/  PRMT R55, R7, 0x7610, R55 ;  /* 0x0000761007377816 */ /* 0x000fe20000000037 */
[----:B------:R-:W-:Y:S02]  /*1d360*/  IMAD.MOV.U32 R13, RZ, RZ, R24 ;  /* 0x000000ffff0d7224 */ /* 0x000fe400078e0018 */
[----:B------:R-:W-:-:S07]  /*1d370*/  IMAD.MOV.U32 R3, RZ, RZ, R14 ;  /* 0x000000ffff037224 */ /* 0x000fce00078e000e */
[----:B------:R-:W-:Y:S05]  /*1d380*/  WARPSYNC.COLLECTIVE R15, `(.L_x_2986) ;  /* 0x000000000f087348 */ /* 0x000fea0003c00000 */
[----:B------:R0:W1:Y:S02]  /*1d390*/  SHFL.IDX P6, R14, R13, R12, R11 ;  /* 0x0000000c0d0e7389 */ /* 0x00006400000c000b */
[----:B01----:R-:W-:Y:S01]  /*1d3a0*/  ENDCOLLECTIVE ;  /* 0x000000000000791b */ /* 0x003fe20003800000 */
.L_x_2986:
[----:B------:R-:W-:Y:S02]  /*1d3b0*/  IMAD.MOV.U32 R13, RZ, RZ, R27 ;  /* 0x000000ffff0d7224 */ /* 0x000fe400078e001b */
[----:B------:R-:W-:-:S07]  /*1d3c0*/  IMAD.MOV.U32 R24, RZ, RZ, R14 ;  /* 0x000000ffff187224 */ /* 0x000fce00078e000e */
[----:B------:R-:W-:Y:S05]  /*1d3d0*/  WARPSYNC.COLLECTIVE R15, `(.L_x_2987) ;  /* 0x000000000f087348 */ /* 0x000fea0003c00000 */
[----:B------:R0:W1:Y:S02]  /*1d3e0*/  SHFL.IDX P6, R14, R13, R12, R11 ;  /* 0x0000000c0d0e7389 */ /* 0x00006400000c000b */
[----:B01----:R-:W-:Y:S01]  /*1d3f0*/  ENDCOLLECTIVE ;  /* 0x000000000000791b */ /* 0x003fe20003800000 */
.L_x_2987:
[----:B------:R-:W-:Y:S05]  /*1d400*/  BRA `(.L_x_2988) ;  /* 0xfffffeb000487947 */ /* 0x000fea000383ffff */
.L_x_2763:
[----:B0-----:R0:W1:Y:S02]  /*1d410*/  SYNCS.PHASECHK.TRANS64.TRYWAIT P1, [R2+URZ+0x16800], R13 ;  /* 0x0168000d020075a7 */ /* 0x001064000802017f */
[----:B-1----:R-:W-:Y:S05]  /*1d420*/  @!P1 NANOSLEEP.SYNCS 0x989680 ;  /* 0x009896800000995d */ /* 0x002fea0003900000 */
[----:B------:R-:W1:Y:S02]  /*1d430*/  @!P1 SYNCS.PHASECHK.TRANS64 P1, [R2+URZ+0x16800], R13 ;  /* 0x0168000d020095a7 */ /* 0x000e64000802007f */
[----:B-1----:R-:W-:Y:S05]  /*1d440*/  @!P1 BRA `(.L_x_2763) ;  /* 0xfffffffc00f09947 */ /* 0x002fea000383ffff */
[----:B------:R-:W-:Y:S05]  /*1d450*/  BRA `(.L_x_2989) ;  /* 0xfffffeb000f07947 */ /* 0x000fea000383ffff */
.L_x_2769:
[----:B--2---:R2:W3:Y:S02]  /*1d460*/  SYNCS.PHASECHK.TRANS64.TRYWAIT P1, [R0+URZ+0x16830], R5 ;  /* 0x01683005000075a7 */ /* 0x0044e4000802017f */
[----:B---3--:R-:W-:Y:S05]  /*1d470*/  @!P1 NANOSLEEP.SYNCS 0x989680 ;  /* 0x009896800000995d */ /* 0x008fea0003900000 */
[----:B------:R-:W3:Y:S02]  /*1d480*/  @!P1 SYNCS.PHASECHK.TRANS64 P1, [R0+URZ+0x16830], R5 ;  /* 0x01683005000095a7 */ /* 0x000ee4000802007f */
[----:B---3--:R-:W-:Y:S05]  /*1d490*/  @!P1 BRA `(.L_x_2769) ;  /* 0xfffffffc00f09947 */ /* 0x008fea000383ffff */
[----:B------:R-:W-:Y:S05]  /*1d4a0*/  BRA `(.L_x_2768) ;  /* 0xfffffec000c47947 */ /* 0x000fea000383ffff */
.L_x_2776:
[----:B-1----:R1:W2:Y:S02]  /*1d4b0*/  SYNCS.PHASECHK.TRANS64.TRYWAIT P2, [R5+URZ+0x16830], R8 ;  /* 0x01683008050075a7 */ /* 0x0022a4000804017f */
[----:B--2---:R-:W-:Y:S05]  /*1d4c0*/  @!P2 NANOSLEEP.SYNCS 0x989680 ;  /* 0x009896800000a95d */ /* 0x004fea0003900000 */
[----:B------:R-:W2:Y:S02]  /*1d4d0*/  @!P2 SYNCS.PHASECHK.TRANS64 P2, [R5+URZ+0x16830], R8 ;  /* 0x016830080500a5a7 */ /* 0x000ea4000804007f */
[----:B--2---:R-:W-:Y:S05]  /*1d4e0*/  @!P2 BRA `(.L_x_2776) ;  /* 0xfffffffc00f0a947 */ /* 0x004fea000383ffff */
[----:B------:R-:W-:Y:S05]  /*1d4f0*/  BRA `(.L_x_2775) ;  /* 0xfffffeec00807947 */ /* 0x000fea000383ffff */
.L_x_2780:
[----:B-1----:R1:W2:Y:S02]  /*1d500*/  SYNCS.PHASECHK.TRANS64.TRYWAIT P1, [R5+URZ+0x16850], R4 ;  /* 0x01685004050075a7 */ /* 0x0022a4000802017f */
[----:B--2---:R-:W-:Y:S05]  /*1d510*/  @!P1 NANOSLEEP.SYNCS 0x989680 ;  /* 0x009896800000995d */ /* 0x004fea0003900000 */
[----:B------:R-:W2:Y:S02]  /*1d520*/  @!P1 SYNCS.PHASECHK.TRANS64 P1, [R5+URZ+0x16850], R4 ;  /* 0x01685004050095a7 */ /* 0x000ea4000802007f */
[----:B--2---:R-:W-:Y:S05]  /*1d530*/  @!P1 BRA `(.L_x_2780) ;  /* 0xfffffffc00f09947 */ /* 0x004fea000383ffff */
[----:B------:R-:W-:Y:S05]  /*1d540*/  BRA `(.L_x_2777) ;  /* 0xfffffef000507947 */ /* 0x000fea000383ffff */
.L_x_2789:
[----:B-1----:R1:W2:Y:S02]  /*1d550*/  SYNCS.PHASECHK.TRANS64.TRYWAIT P1, [R5+URZ+0x16830], R8 ;  /* 0x01683008050075a7 */ /* 0x0022a4000802017f */
[----:B--2---:R-:W-:Y:S05]  /*1d560*/  @!P1 NANOSLEEP.SYNCS 0x989680 ;  /* 0x009896800000995d */ /* 0x004fea0003900000 */
[----:B------:R-:W2:Y:S02]  /*1d570*/  @!P1 SYNCS.PHASECHK.TRANS64 P1, [R5+URZ+0x16830], R8 ;  /* 0x01683008050095a7 */ /* 0x000ea4000802007f */
[----:B--2---:R-:W-:Y:S05]  /*1d580*/  @!P1 BRA `(.L_x_2789) ;  /* 0xfffffffc00f09947 */ /* 0x004fea000383ffff */
[----:B------:R-:W-:Y:S05]  /*1d590*/  BRA `(.L_x_2788) ;  /* 0xffffff1c00b07947 */ /* 0x000fea000383ffff */
.L_x_2793:
[----:B-1----:R1:W2:Y:S02]  /*1d5a0*/  SYNCS.PHASECHK.TRANS64.TRYWAIT P1, [R5+URZ+0x16850], R4 ;  /* 0x01685004050075a7 */ /* 0x0022a4000802017f */
[----:B--2---:R-:W-:Y:S05]  /*1d5b0*/  @!P1 NANOSLEEP.SYNCS 0x989680 ;  /* 0x009896800000995d */ /* 0x004fea0003900000 */
[----:B------:R-:W2:Y:S02]  /*1d5c0*/  @!P1 SYNCS.PHASECHK.TRANS64 P1, [R5+URZ+0x16850], R4 ;  /* 0x01685004050095a7 */ /* 0x000ea4000802007f */
[----:B--2---:R-:W-:Y:S05]  /*1d5d0*/  @!P1 BRA `(.L_x_2793) ;  /* 0xfffffffc00f09947 */ /* 0x004fea000383ffff */
[----:B------:R-:W-:Y:S05]  /*1d5e0*/  BRA `(.L_x_2790) ;  /* 0xffffff2000747947 */ /* 0x000fea000383ffff */
.L_x_2800:
[----:B-1----:R1:W2:Y:S02]  /*1d5f0*/  SYNCS.PHASECHK.TRANS64.TRYWAIT P1, [R13+URZ+0x16850], R4 ;  /* 0x016850040d0075a7 */ /* 0x0022a4000802017f */
[----:B--2---:R-:W-:Y:S05]  /*1d600*/  @!P1 NANOSLEEP.SYNCS 0x989680 ;  /* 0x009896800000995d */ /* 0x004fea0003900000 */
[----:B------:R-:W2:Y:S02]  /*1d610*/  @!P1 SYNCS.PHASECHK.TRANS64 P1, [R13+URZ+0x16850], R4 ;  /* 0x016850040d0095a7 */ /* 0x000ea4000802007f */
[----:B--2---:R-:W-:Y:S05]  /*1d620*/  @!P1 BRA `(.L_x_2800) ;  /* 0xfffffffc00f09947 */ /* 0x004fea000383ffff */
[----:B------:R-:W-:Y:S05]  /*1d630*/  BRA `(.L_x_2799) ;  /* 0xffffff4400447947 */ /* 0x000fea000383ffff */
.L_x_2806:
        /* <DEDUP_REMOVED lines=8> */
.L_x_2990:
[----:B------:R-:W-:Y:S01]  /*1d6c0*/  IADD3 R20, R41, 0x30, RZ ;  /* 0x0000003029147810 */ /* 0x000fe20007ffe0ff */
[----:B------:R-:W-:Y:S02]  /*1d6d0*/  IMAD.MOV.U32 R13, RZ, RZ, R23 ;  /* 0x000000ffff0d7224 */ /* 0x000fe400078e0017 */
[----:B------:R-:W-:-:S07]  /*1d6e0*/  IMAD.MOV.U32 R0, RZ, RZ, R14 ;  /* 0x000000ffff007224 */ /* 0x000fce00078e000e */
[----:B------:R-:W-:Y:S05]  /*1d6f0*/  WARPSYNC.COLLECTIVE R15, `(.L_x_2991) ;  /* 0x000000000f087348 */ /* 0x000fea0003c00000 */
[----:B------:R0:W1:Y:S02]  /*1d700*/  SHFL.IDX P6, R14, R13, R12, R11 ;  /* 0x0000000c0d0e7389 */ /* 0x00006400000c000b */
[----:B01----:R-:W-:Y:S01]  /*1d710*/  ENDCOLLECTIVE ;  /* 0x000000000000791b */ /* 0x003fe20003800000 */
.L_x_2991:
[----:B------:R-:W-:Y:S02]  /*1d720*/  ULDC UR4, c[0x0][0xac8] ;  /* 0x0002b20000047ab9 */ /* 0x000fe40000000800 */
[----:B------:R-:W-:-:S04]  /*1d730*/  ISETP.GE.AND P0, PT, R43, UR4, PT ;  /* 0x000000042b007c0c */ /* 0x000fc8000bf06270 */
[-C--:B------:R-:W-:Y:S01]  /*1d740*/  ISETP.GE.OR P4, PT, R20, R44.reuse, P0 ;  /* 0x0000002c1400720c */ /* 0x080fe20000786670 */
[C---:B------:R-:W-:Y:S01]  /*1d750*/  VIADD R20, R41.reuse, 0x60 ;  /* 0x0000006029147836 */ /* 0x040fe20000000000 */
[----:B------:R-:W-:-:S04]  /*1d760*/  ISETP.GE.OR P3, PT, R41, R44, P0 ;  /* 0x0000002c2900720c */ /* 0x000fc80000766670 */
[----:B------:R-:W-:Y:S01]  /*1d770*/  ISETP.GE.OR P2, PT, R20, R44, P0 ;  /* 0x0000002c1400720c */ /* 0x000fe20000746670 */
[----:B------:R-:W-:Y:S01]  /*1d780*/  IMAD.MOV.U32 R13, RZ, RZ, R40 ;  /* 0x000000ffff0d7224 */ /* 0x000fe200078e0028 */
[----:B------:R-:W-:Y:S01]  /*1d790*/  MOV R12, 0x1 ;  /* 0x00000001000c7802 */ /* 0x000fe20000000f00 */
[----:B------:R-:W-:-:S10]  /*1d7a0*/  IMAD.MOV.U32 R3, RZ, RZ, R14 ;  /* 0x000000ffff037224 */ /* 0x000fd400078e000e */
[----:B------:R-:W-:Y:S05]  /*1d7b0*/  WARPSYNC.COLLECTIVE R15, `(.L_x_2992) ;  /* 0x000000000f087348 */ /* 0x000fea0003c00000 */
[----:B------:R0:W1:Y:S02]  /*1d7c0*/  SHFL.IDX P6, R14, R13, R12, R11 ;  /* 0x0000000c0d0e7389 */ /* 0x00006400000c000b */
[----:B01----:R-:W-:Y:S01]  /*1d7d0*/  ENDCOLLECTIVE ;  /* 0x000000000000791b */ /* 0x003fe20003800000 */
.L_x_2992:
[----:B------:R-:W-:-:S04]  /*1d7e0*/  @!P3 LEA R28, P5, R43, R3, 0x1 ;  /* 0x000000032b1cb211 */ /* 0x000fc800078a08ff */
[----:B------:R-:W-:Y:S01]  /*1d7f0*/  @!P3 LEA.HI.X R3, R43, R0, R42, 0x1, P5 ;  /* 0x000000002b03b211 */ /* 0x000fe200028f0c2a */
[----:B------:R-:W-:Y:S02]  /*1d800*/  IMAD.MOV.U32 R13, RZ, RZ, R23 ;  /* 0x000000ffff0d7224 */ /* 0x000fe400078e0017 */
[----:B------:R-:W-:-:S07]  /*1d810*/  IMAD.MOV.U32 R8, RZ, RZ, R14 ;  /* 0x000000ffff087224 */ /* 0x000fce00078e000e */
[----:B------:R-:W-:Y:S05]  /*1d820*/  WARPSYNC.COLLECTIVE R15, `(.L_x_2993) ;  /* 0x000000000f087348 */ /* 0x000fea0003c00000 */
[----:B------:R0:W1:Y:S02]  /*1d830*/  SHFL.IDX P6, R14, R13, R12, R11 ;  /* 0x0000000c0d0e7389 */ /* 0x00006400000c000b */
[----:B01----:R-:W-:Y:S01]  /*1d840*/  ENDCOLLECTIVE ;  /* 0x000000000000791b */ /* 0x003fe20003800000 */
.L_x_2993:
[----:B------:R-:W-:Y:S02]  /*1d850*/  IMAD.MOV.U32 R13, RZ, RZ, R40 ;  /* 0x000000ffff0d7224 */ /* 0x000fe400078e0028 */
[----:B------:R-:W-:Y:S02]  /*1d860*/  IMAD.MOV.U32 R12, RZ, RZ, 0x2 ;  /* 0x00000002ff0c7424 */ /* 0x000fe400078e00ff */
[----:B------:R-:W-:-:S07]  /*1d870*/  IMAD.MOV.U32 R9, RZ, RZ, R14 ;  /* 0x000000ffff097224 */ /* 0x000fce00078e000e */
[----:B------:R-:W-:Y:S05]  /*1d880*/  WARPSYNC.COLLECTIVE R15, `(.L_x_2994) ;  /* 0x000000000f087348 */ /* 0x000fea0003c00000 */
[----:B------:R0:W1:Y:S02]  /*1d890*/  SHFL.IDX P6, R14, R13, R12, R11 ;  /* 0x0000000c0d0e7389 */ /* 0x00006400000c000b */
[----:B01----:R-:W-:Y:S01]  /*1d8a0*/  ENDCOLLECTIVE ;  /* 0x000000000000791b */ /* 0x003fe20003800000 */
.L_x_2994:
        /* <DEDUP_REMOVED lines=11> */
.L_x_2995:
[----:B------:R-:W-:Y:S02]  /*1d960*/  IMAD.MOV.U32 R13, RZ, RZ, R40 ;  /* 0x000000ffff0d7224 */ /* 0x000fe400078e0028 */
[----:B------:R-:W-:Y:S01]  /*1d970*/  IMAD.MOV.U32 R12, RZ, RZ, 0x3 ;  /* 0x00000003ff0c7424 */ /* 0x000fe200078e00ff */
[----:B------:R-:W-:-:S13]  /*1d980*/  @!P2 LEA R45, P5, R43, R14, 0x1 ;  /* 0x0000000e2b2da211 */ /* 0x000fda00078a08ff */
[----:B------:R-:W-:Y:S05]  /*1d990*/  WARPSYNC.COLLECTIVE R15, `(.L_x_2996) ;  /* 0x000000000f087348 */ /* 0x000fea0003c00000 */
[----:B------:R0:W1:Y:S02]  /*1d9a0*/  SHFL.IDX P6, R14, R13, R12, R11 ;  /* 0x0000000c0d0e7389 */ /* 0x00006400000c000b */
[----:B01----:R-:W-:Y:S01]  /*1d9b0*/  ENDCOLLECTIVE ;  /* 0x000000000000791b */ /* 0x003fe20003800000 */
.L_x_2996:
[----:B------:R-:W-:Y:S01]  /*1d9c0*/  @!P2 LEA.HI.X R10, R43, R10, R42, 0x1, P5 ;  /* 0x0000000a2b0aa211 */ /* 0x000fe200028f0c2a */
[----:B------:R-:W-:-:S03]  /*1d9d0*/  @!P2 IMAD.MOV.U32 R4, RZ, RZ, R45 ;  /* 0x000000ffff04a224 */ /* 0x000fc600078e002d */
[----:B------:R-:W-:-:S05]  /*1d9e0*/  @!P2 MOV R5, R10 ;  /* 0x0000000a0005a202 */ /* 0x000fca0000000f00 */
[----:B------:R0:W-:Y:S01]  /*1d9f0*/  @!P2 ST.E.128 desc[UR40][R4.64], R32 ;  /* 0x000000200400a985 */ /* 0x0001e2000c101d28 */
[----:B------:R-:W-:Y:S02]  /*1da00*/  IMAD.MOV.U32 R13, RZ, RZ, R23 ;  /* 0x000000ffff0d7224 */ /* 0x000fe400078e0017 */
[----:B------:R-:W-:-:S07]  /*1da10*/  IMAD.MOV.U32 R0, RZ, RZ, R14 ;  /* 0x000000ffff007224 */ /* 0x000fce00078e000e */
[----:B0-----:R-:W-:Y:S05]  /*1da20*/  WARPSYNC.COLLECTIVE R15, `(.L_x_2997) ;  /* 0x000000000f087348 */ /* 0x001fea0003c00000 */
[----:B------:R1:W2:Y:S02]  /*1da30*/  SHFL.IDX P6, R14, R13, R12, R11 ;  /* 0x0000000c0d0e7389 */ /* 0x0002a400000c000b */
[----:B012---:R-:W-:Y:S01]  /*1da40*/  ENDCOLLECTIVE ;  /* 0x000000000000791b */ /* 0x007fe20003800000 */
.L_x_2997:
[----:B------:R-:W-:Y:S05]  /*1da50*/  BRA `(.L_x_2998) ;  /* 0xffffff58007c7947 */ /* 0x000fea000383ffff */
.L_x_2808:
[----:B------:R-:W-:Y:S02]  /*1da60*/  IMAD.MOV.U32 R13, RZ, RZ, R4 ;  /* 0x000000ffff0d7224 */ /* 0x000fe400078e0004 */
[----:B------:R-:W-:Y:S02]  /*1da70*/  IMAD.MOV.U32 R12, RZ, RZ, RZ ;  /* 0x000000ffff0c7224 */ /* 0x000fe400078e00ff */
[----:B------:R-:W-:Y:S02]  /*1da80*/  IMAD.MOV.U32 R11, RZ, RZ, 0x1c1f ;  /* 0x00001c1fff0b7424 */ /* 0x000fe400078e00ff */
[----:B------:R-:W-:-:S07]  /*1da90*/  IMAD.MOV.U32 R15, RZ, RZ, -0x1 ;  /* 0xffffffffff0f7424 */ /* 0x000fce00078e00ff */
[----:B------:R-:W-:Y:S05]  /*1daa0*/  WARPSYNC.COLLECTIVE R15, `(.L_x_2999) ;  /* 0x000000000f087348 */ /* 0x000fea0003c00000 */
[----:B------:R0:W1:Y:S02]  /*1dab0*/  SHFL.IDX P6, R14, R13, R12, R11 ;  /* 0x0000000c0d0e7389 */ /* 0x00006400000c000b */
[----:B01----:R-:W-:Y:S01]  /*1dac0*/  ENDCOLLECTIVE ;  /* 0x000000000000791b */ /* 0x003fe20003800000 */
.L_x_2999:
[----:B------:R-:W-:Y:S02]  /*1dad0*/  IMAD.MOV.U32 R13, RZ, RZ, R0 ;  /* 0x000000ffff0d7224 */ /* 0x000fe400078e0000 */
[----:B------:R-:W-:-:S07]  /*1dae0*/  IMAD.MOV.U32 R3, RZ, RZ, R14 ;  /* 0x000000ffff037224 */ /* 0x000fce00078e000e */
[----:B------:R-:W-:Y:S05]  /*1daf0*/  WARPSYNC.COLLECTIVE R15, `(.L_x_3000) ;  /* 0x000000000f087348 */ /* 0x000fea0003c00000 */
[----:B------:R0:W1:Y:S02]  /*1db00*/  SHFL.IDX P6, R14, R13, R12, R11 ;  /* 0x0000000c0d0e7389 */ /* 0x00006400000c000b */
[----:B01----:R-:W-:Y:S01]  /*1db10*/  ENDCOLLECTIVE ;  /* 0x000000000000791b */ /* 0x003fe20003800000 */
.L_x_3000:
[----:B------:R-:W-:Y:S05]  /*1db20*/  BRA `(.L_x_3001) ;  /* 0xffffff5c00587947 */ /* 0x000fea000383ffff */
.L_x_2811:
        /* <DEDUP_REMOVED lines=8> */
.L_x_3003:
[----:B------:R-:W-:Y:S05]  /*1dbb0*/  BSYNC B1 ;  /* 0x0000000000017941 */ /* 0x000fea0003800000 */
.L_x_3002:
        /* <DEDUP_REMOVED lines=8> */
.L_x_3004:
[----:B------:R-:W-:Y:S05]  /*1dc40*/  BRA `(.L_x_3005) ;  /* 0xffffff5c00b47947 */ /* 0x000fea000383ffff */
.L_x_2815:
[----:B------:R-:W-:Y:S01]  /*1dc50*/  IMAD.MOV.U32 R13, RZ, RZ, R20 ;  /* 0x000000ffff0d7224 */ /* 0x000fe200078e0014 */
[----:B------:R-:W-:Y:S01]  /*1dc60*/  MOV R11, 0x181f ;  /* 0x0000181f000b7802 */ /* 0x000fe20000000f00 */
[----:B------:R-:W-:Y:S02]  /*1dc70*/  IMAD.MOV.U32 R12, RZ, RZ, RZ ;  /* 0x000000ffff0c7224 */ /* 0x000fe400078e00ff */
[----:B------:R-:W-:Y:S02]  /*1dc80*/  IMAD.MOV.U32 R15, RZ, RZ, -0x1 ;  /* 0xffffffffff0f7424 */ /* 0x000fe400078e00ff */
[----:B------:R-:W-:Y:S02]  /*1dc90*/  IMAD R21, R24, R25, RZ ;  /* 0x0000001918157224 */ /* 0x000fe400078e02ff */
[----:B------:R-:W-:-:S07]  /*1dca0*/  IMAD.IADD R24, R27, 0x1, R28 ;  /* 0x000000011b187824 */ /* 0x000fce00078e021c */
[----:B------:R-:W-:Y:S05]  /*1dcb0*/  WARPSYNC.COLLECTIVE R15, `(.L_x_3006) ;  /* 0x000000000f087348 */ /* 0x000fea0003c00000 */
[----:B------:R0:W1:Y:S02]  /*1dcc0*/  SHFL.IDX P6, R14, R13, R12, R11 ;  /* 0x0000000c0d0e7389 */ /* 0x00006400000c000b */
[----:B01----:R-:W-:Y:S01]  /*1dcd0*/  ENDCOLLECTIVE ;  /* 0x000000000000791b */ /* 0x003fe20003800000 */
.L_x_3006:
        /* <DEDUP_REMOVED lines=10> */
.L_x_3007:
[----:B------:R-:W-:Y:S02]  /*1dd80*/  IMAD.MOV.U32 R13, RZ, RZ, R20 ;  /* 0x000000ffff0d7224 */ /* 0x000fe400078e0014 */
[----:B------:R-:W-:Y:S02]  /*1dd90*/  IMAD.MOV.U32 R12, RZ, RZ, 0x1 ;  /* 0x00000001ff0c7424 */ /* 0x000fe400078e00ff */
[----:B------:R-:W-:-:S07]  /*1dda0*/  IMAD.MOV.U32 R3, RZ, RZ, R14 ;  /* 0x000000ffff037224 */ /* 0x000fce00078e000e */
[----:B------:R-:W-:Y:S05]  /*1ddb0*/  WARPSYNC.COLLECTIVE R15, `(.L_x_3008) ;  /* 0x000000000f087348 */ /* 0x000fea0003c00000 */
[----:B------:R0:W1:Y:S02]  /*1ddc0*/  SHFL.IDX P6, R14, R13, R12, R11 ;  /* 0x0000000c0d0e7389 */ /* 0x00006400000c000b */
[----:B01----:R-:W-:Y:S01]  /*1ddd0*/  ENDCOLLECTIVE ;  /* 0x000000000000791b */ /* 0x003fe20003800000 */
.L_x_3008:
[----:B------:R-:W-:-:S04]  /*1dde0*/  @!P3 LEA R10, P5, R43, R3, 0x1 ;  /* 0x000000032b0ab211 */ /* 0x000fc800078a08ff */
[----:B------:R-:W-:Y:S01]  /*1ddf0*/  @!P3 LEA.HI.X R3, R43, R0, R42, 0x1, P5 ;  /* 0x000000002b03b211 */ /* 0x000fe200028f0c2a */
[----:B------:R-:W-:Y:S02]  /*1de00*/  IMAD.MOV.U32 R13, RZ, RZ, R7 ;  /* 0x000000ffff0d7224 */ /* 0x000fe400078e0007 */
[----:B------:R-:W-:-:S07]  /*1de10*/  IMAD.MOV.U32 R4, RZ, RZ, R14 ;  /* 0x000000ffff047224 */ /* 0x000fce00078e000e */
[----:B------:R-:W-:Y:S05]  /*1de20*/  WARPSYNC.COLLECTIVE R15, `(.L_x_3009) ;  /* 0x000000000f087348 */ /* 0x000fea0003c00000 */
[----:B------:R0:W1:Y:S02]  /*1de30*/  SHFL.IDX P6, R14, R13, R12, R11 ;  /* 0x0000000c0d0e7389 */ /* 0x00006400000c000b */
[----:B01----:R-:W-:Y:S01]  /*1de40*/  ENDCOLLECTIVE ;  /* 0x000000000000791b */ /* 0x003fe20003800000 */
.L_x_3009:
[----:B------:R-:W-:Y:S02]  /*1de50*/  IMAD.MOV.U32 R13, RZ, RZ, R20 ;  /* 0x000000ffff0d7224 */ /* 0x000fe400078e0014 */
[----:B------:R-:W-:Y:S01]  /*1de60*/  IMAD.MOV.U32 R12, RZ, RZ, 0x2 ;  /* 0x00000002ff0c7424 */ /* 0x000fe200078e00ff */
[----:B------:R-:W-:-:S07]  /*1de70*/  MOV R5, R14 ;  /* 0x0000000e00057202 */ /* 0x000fce0000000f00 */
[----:B------:R-:W-:Y:S05]  /*1de80*/  WARPSYNC.COLLECTIVE R15, `(.L_x_3010) ;  /* 0x000000000f087348 */ /* 0x000fea0003c00000 */
[----:B------:R0:W1:Y:S02]  /*1de90*/  SHFL.IDX P6, R14, R13, R12, R11 ;  /* 0x0000000c0d0e7389 */ /* 0x00006400000c000b */
[----:B01----:R-:W-:Y:S01]  /*1dea0*/  ENDCOLLECTIVE ;  /* 0x000000000000791b */ /* 0x003fe20003800000 */
.L_x_3010:
[----:B------:R-:W-:-:S04]  /*1deb0*/  @!P4 LEA R8, P1, R43, R5, 0x1 ;  /* 0x000000052b08c211 */ /* 0x000fc800078208ff */
[----:B------:R-:W-:Y:S01]  /*1dec0*/  @!P4 LEA.HI.X R9, R43, R4, R42, 0x1, P1 ;  /* 0x000000042b09c211 */ /* 0x000fe200008f0c2a */
[----:B------:R-:W-:Y:S02]  /*1ded0*/  IMAD.MOV.U32 R13, RZ, RZ, R7 ;  /* 0x000000ffff0d7224 */ /* 0x000fe400078e0007 */
[----:B------:R-:W-:-:S07]  /*1dee0*/  IMAD.MOV.U32 R6, RZ, RZ, R14 ;  /* 0x000000ffff067224 */ /* 0x000fce00078e000e */
[----:B------:R-:W-:Y:S05]  /*1def0*/  WARPSYNC.COLLECTIVE R15, `(.L_x_3011) ;  /* 0x000000000f087348 */ /* 0x000fea0003c00000 */
[----:B------:R0:W1:Y:S02]  /*1df00*/  SHFL.IDX P6, R14, R13, R12, R11 ;  /* 0x0000000c0d0e7389 */ /* 0x00006400000c000b */
[----:B01----:R-:W-:Y:S01]  /*1df10*/  ENDCOLLECTIVE ;  /* 0x000000000000791b */ /* 0x003fe20003800000 */
.L_x_3011:
[----:B------:R-:W-:Y:S01]  /*1df20*/  @!P3 IMAD.MOV.U32 R11, RZ, RZ, R3 ;  /* 0x000000ffff0bb224 */ /* 0x000fe200078e0003 */
[----:B------:R-:W-:Y:S01]  /*1df30*/  MOV R13, R20 ;  /* 0x00000014000d7202 */ /* 0x000fe20000000f00 */
[----:B------:R-:W-:-:S03]  /*1df40*/  IMAD.MOV.U32 R12, RZ, RZ, 0x3 ;  /* 0x00000003ff0c7424 */ /* 0x000fc600078e00ff */
        /* <DEDUP_REMOVED lines=9> */
.L_x_3012:
[----:B------:R0:W-:Y:S01]  /*1dfe0*/  @!P2 ST.E.128 desc[UR40][R4.64], RZ ;  /* 0x000000ff0400a985 */ /* 0x0001e2000c101d28 */
[----:B------:R-:W-:Y:S02]  /*1dff0*/  IMAD.MOV.U32 R13, RZ, RZ, R7 ;  /* 0x000000ffff0d7224 */ /* 0x000fe400078e0007 */
[----:B------:R-:W-:-:S07]  /*1e000*/  IMAD.MOV.U32 R0, RZ, RZ, R14 ;  /* 0x000000ffff007224 */ /* 0x000fce00078e000e */
[----:B0-----:R-:W-:Y:S05]  /*1e010*/  WARPSYNC.COLLECTIVE R15, `(.L_x_3013) ;  /* 0x000000000f087348 */ /* 0x001fea0003c00000 */
[----:B------:R1:W2:Y:S02]  /*1e020*/  SHFL.IDX P6, R14, R13, R12, R11 ;  /* 0x0000000c0d0e7389 */ /* 0x0002a400000c000b */
[----:B012---:R-:W-:Y:S01]  /*1e030*/  ENDCOLLECTIVE ;  /* 0x000000000000791b */ /* 0x007fe20003800000 */
.L_x_3013:
[----:B------:R-:W-:Y:S05]  /*1e040*/  BRA `(.L_x_3014) ;  /* 0xffffff6400c47947 */ /* 0x000fea000383ffff */
.L_x_2834:
[----:B------:R-:W2:Y:S01]  /*1e050*/  S2R R7, SR_TID.X ;  /* 0x0000000000077919 */ /* 0x000ea20000002100 */
[----:B------:R-:W-:Y:S01]  /*1e060*/  BSSY B1, `(.L_x_3015) ;  /* 0x000000a000017945 */ /* 0x000fe20003800000 */
[----:B------:R-:W-:Y:S01]  /*1e070*/  IMAD.MOV.U32 R12, RZ, RZ, RZ ;  /* 0x000000ffff0c7224 */ /* 0x000fe200078e00ff */
[----:B------:R-:W-:Y:S01]  /*1e080*/  MOV R15, 0xffffffff ;  /* 0xffffffff000f7802 */ /* 0x000fe20000000f00 */
[----:B------:R-:W-:Y:S01]  /*1e090*/  IMAD.MOV.U32 R11, RZ, RZ, 0x1f ;  /* 0x0000001fff0b7424 */ /* 0x000fe200078e00ff */
[----:B--2---:R-:W-:-:S04]  /*1e0a0*/  SHF.R.U32.HI R7, RZ, 0x5, R7 ;  /* 0x00000005ff077819 */ /* 0x004fc80000011607 */
[----:B------:R-:W-:-:S05]  /*1e0b0*/  LOP3.LUT R7, R7, 0x3, RZ, 0xc0, !PT ;  /* 0x0000000307077812 */ /* 0x000fca00078ec0ff */
[----:B------:R-:W-:-:S07]  /*1e0c0*/  IMAD.MOV.U32 R13, RZ, RZ, R7 ;  /* 0x000000ffff0d7224 */ /* 0x000fce00078e0007 */
[----:B01----:R-:W-:Y:S05]  /*1e0d0*/  WARPSYNC.COLLECTIVE R15, `(.L_x_3016) ;  /* 0x000000000f087348 */ /* 0x003fea0003c00000 */
[----:B------:R2:W3:Y:S02]  /*1e0e0*/  SHFL.IDX P6, R14, R13, R12, R11 ;  /* 0x0000000c0d0e7389 */ /* 0x0004e400000c000b */
[----:B0123--:R-:W-:Y:S01]  /*1e0f0*/  ENDCOLLECTIVE ;  /* 0x000000000000791b */ /* 0x00ffe20003800000 */
.L_x_3016:
[----:B------:R-:W-:Y:S05]  /*1e100*/  BSYNC B1 ;  /* 0x0000000000017941 */ /* 0x000fea0003800000 */
.L_x_3015:
[----:B------:R-:W-:Y:S05]  /*1e110*/  BRA `(.L_x_3017) ;  /* 0xffffff8000b07947 */ /* 0x000fea000383ffff */
.L_x_2836:
[----:B------:R-:W-:Y:S01]  /*1e120*/  BSSY B1, `(.L_x_3018) ;  /* 0x0000006000017945 */ /* 0x000fe20003800000 */
[----:B------:R-:W-:-:S07]  /*1e130*/  IMAD.MOV.U32 R15, RZ, RZ, -0x1 ;  /* 0xffffffffff0f7424 */ /* 0x000fce00078e00ff */
[----:B012---:R-:W-:Y:S05]  /*1e140*/  WARPSYNC.COLLECTIVE R15, `(.L_x_3019) ;  /* 0x000000000f0c7348 */ /* 0x007fea0003c00000 */
[----:B------:R-:W-:Y:S02]  /*1e150*/  ELECT P6, UR62, PT ;  /* 0x00000000003e782f */ /* 0x000fe400038c0000 */
[----:B------:R-:W-:Y:S01]  /*1e160*/  MOV R14, UR62 ;  /* 0x0000003e000e7c02 */ /* 0x000fe20008000f00 */
[----:B012---:R-:W-:Y:S10]  /*1e170*/  ENDCOLLECTIVE ;  /* 0x000000000000791b */ /* 0x007ff40003800000 */
.L_x_3019:
[----:B------:R-:W-:Y:S05]  /*1e180*/  BSYNC B1 ;  /* 0x0000000000017941 */ /* 0x000fea0003800000 */
.L_x_3018:
[----:B------:R-:W-:Y:S05]  /*1e190*/  BRA `(.L_x_2835) ;  /* 0xffffff8000a87947 */ /* 0x000fea000383ffff */
.L_x_2838:
[----:B--2---:R2:W3:Y:S02]  /*1e1a0*/  SYNCS.PHASECHK.TRANS64.TRYWAIT P0, [R16+URZ+0x16820], R6 ;  /* 0x01682006100075a7 */ /* 0x0044e4000800017f */
[----:B---3--:R-:W-:Y:S05]  /*1e1b0*/  @!P0 NANOSLEEP.SYNCS 0x989680 ;  /* 0x009896800000895d */ /* 0x008fea0003900000 */
[----:B------:R-:W3:Y:S02]  /*1e1c0*/  @!P0 SYNCS.PHASECHK.TRANS64 P0, [R16+URZ+0x16820], R6 ;  /* 0x01682006100085a7 */ /* 0x000ee4000800007f */
[----:B---3--:R-:W-:Y:S05]  /*1e1d0*/  @!P0 BRA `(.L_x_2838) ;  /* 0xfffffffc00f08947 */ /* 0x008fea000383ffff */
[----:B------:R-:W-:Y:S05]  /*1e1e0*/  BRA `(.L_x_3020) ;  /* 0xffffff8000b87947 */ /* 0x000fea000383ffff */
.L_x_2842:
[----:B--2---:R2:W3:Y:S02]  /*1e1f0*/  SYNCS.PHASECHK.TRANS64.TRYWAIT P0, [R6+URZ+0x168a0], R7 ;  /* 0x0168a007060075a7 */ /* 0x0044e4000800017f */
[----:B---3--:R-:W-:Y:S05]  /*1e200*/  @!P0 NANOSLEEP.SYNCS 0x989680 ;  /* 0x009896800000895d */ /* 0x008fea0003900000 */
[----:B------:R-:W3:Y:S02]  /*1e210*/  @!P0 SYNCS.PHASECHK.TRANS64 P0, [R6+URZ+0x168a0], R7 ;  /* 0x0168a007060085a7 */ /* 0x000ee4000800007f */
[----:B---3--:R-:W-:Y:S05]  /*1e220*/  @!P0 BRA `(.L_x_2842) ;  /* 0xfffffffc00f08947 */ /* 0x008fea000383ffff */
[----:B------:R-:W-:Y:S05]  /*1e230*/  BRA `(.L_x_3021) ;  /* 0xffffff8000d47947 */ /* 0x000fea000383ffff */
.L_x_2847:
[----:B0-----:R0:W1:Y:S02]  /*1e240*/  SYNCS.PHASECHK.TRANS64.TRYWAIT P0, [R6+URZ+0x168c0], R7 ;  /* 0x0168c007060075a7 */ /* 0x001064000800017f */
[----:B-1----:R-:W-:Y:S05]  /*1e250*/  @!P0 NANOSLEEP.SYNCS 0x989680 ;  /* 0x009896800000895d */ /* 0x002fea0003900000 */
[----:B------:R-:W1:Y:S02]  /*1e260*/  @!P0 SYNCS.PHASECHK.TRANS64 P0, [R6+URZ+0x168c0], R7 ;  /* 0x0168c007060085a7 */ /* 0x000e64000800007f */
[----:B-1----:R-:W-:Y:S05]  /*1e270*/  @!P0 BRA `(.L_x_2847) ;  /* 0xfffffffc00f08947 */ /* 0x002fea000383ffff */
[----:B------:R-:W-:Y:S05]  /*1e280*/  BRA `(.L_x_3022) ;  /* 0xffffff8400547947 */ /* 0x000fea000383ffff */
.L_x_2854:
[----:B0-----:R0:W3:Y:S02]  /*1e290*/  SYNCS.PHASECHK.TRANS64.TRYWAIT P1, [R6+URZ+0x168a0], R7 ;  /* 0x0168a007060075a7 */ /* 0x0010e4000802017f */
[----:B---3--:R-:W-:Y:S05]  /*1e2a0*/  @!P1 NANOSLEEP.SYNCS 0x989680 ;  /* 0x009896800000995d */ /* 0x008fea0003900000 */
[----:B------:R-:W3:Y:S02]  /*1e2b0*/  @!P1 SYNCS.PHASECHK.TRANS64 P1, [R6+URZ+0x168a0], R7 ;  /* 0x0168a007060095a7 */ /* 0x000ee4000802007f */
[----:B---3--:R-:W-:Y:S05]  /*1e2c0*/  @!P1 BRA `(.L_x_2854) ;  /* 0xfffffffc00f09947 */ /* 0x008fea000383ffff */
[----:B------:R-:W-:Y:S05]  /*1e2d0*/  BRA `(.L_x_3023) ;  /* 0xffffff8800207947 */ /* 0x000fea000383ffff */
.L_x_2859:
[----:B-1----:R1:W2:Y:S02]  /*1e2e0*/  SYNCS.PHASECHK.TRANS64.TRYWAIT P1, [R6+URZ+0x168c0], R7 ;  /* 0x0168c007060075a7 */ /* 0x0022a4000802017f */
[----:B--2---:R-:W-:Y:S05]  /*1e2f0*/  @!P1 NANOSLEEP.SYNCS 0x989680 ;  /* 0x009896800000995d */ /* 0x004fea0003900000 */
[----:B------:R-:W2:Y:S02]  /*1e300*/  @!P1 SYNCS.PHASECHK.TRANS64 P1, [R6+URZ+0x168c0], R7 ;  /* 0x0168c007060095a7 */ /* 0x000ea4000802007f */
[----:B--2---:R-:W-:Y:S05]  /*1e310*/  @!P1 BRA `(.L_x_2859) ;  /* 0xfffffffc00f09947 */ /* 0x004fea000383ffff */
[----:B------:R-:W-:Y:S05]  /*1e320*/  BRA `(.L_x_3024) ;  /* 0xffffff8800987947 */ /* 0x000fea000383ffff */
.L_x_2874:
        /* <DEDUP_REMOVED lines=11> */
.L_x_3026:
[----:B------:R-:W-:Y:S05]  /*1e3e0*/  BSYNC B0 ;  /* 0x0000000000007941 */ /* 0x000fea0003800000 */
.L_x_3025:
[----:B------:R-:W-:Y:S05]  /*1e3f0*/  BRA `(.L_x_3027) ;  /* 0xffffff9400e47947 */ /* 0x000fea000383ffff */
.L_x_2877:
[----:B0-----:R0:W1:Y:S02]  /*1e400*/  SYNCS.PHASECHK.TRANS64.TRYWAIT P0, [R3+URZ+0x16840], R4 ;  /* 0x01684004030075a7 */ /* 0x001064000800017f */
[----:B-1----:R-:W-:Y:S05]  /*1e410*/  @!P0 NANOSLEEP.SYNCS 0x989680 ;  /* 0x009896800000895d */ /* 0x002fea0003900000 */
[----:B------:R-:W1:Y:S02]  /*1e420*/  @!P0 SYNCS.PHASECHK.TRANS64 P0, [R3+URZ+0x16840], R4 ;  /* 0x01684004030085a7 */ /* 0x000e64000800007f */
[----:B-1----:R-:W-:Y:S05]  /*1e430*/  @!P0 BRA `(.L_x_2877) ;  /* 0xfffffffc00f08947 */ /* 0x002fea000383ffff */
[----:B------:R-:W-:Y:S05]  /*1e440*/  BRA `(.L_x_3028) ;  /* 0xffffff9800347947 */ /* 0x000fea000383ffff */
.L_x_2878:
        /* <DEDUP_REMOVED lines=8> */
.L_x_3030:
[----:B------:R-:W-:Y:S05]  /*1e4d0*/  BSYNC B0 ;  /* 0x0000000000007941 */ /* 0x000fea0003800000 */
.L_x_3029:
        /* <DEDUP_REMOVED lines=9> */
.L_x_3031:
[----:B------:R-:W-:Y:S01]  /*1e570*/  MOV R13, R2 ;  /* 0x00000002000d7202 */ /* 0x000fe20000000f00 */
[----:B------:R-:W-:Y:S02]  /*1e580*/  IMAD.MOV.U32 R12, RZ, RZ, 0x1 ;  /* 0x00000001ff0c7424 */ /* 0x000fe400078e00ff */
[----:B------:R-:W-:-:S07]  /*1e590*/  IMAD.MOV.U32 R7, RZ, RZ, R14 ;  /* 0x000000ffff077224 */ /* 0x000fce00078e000e */
[----:B------:R-:W-:Y:S05]  /*1e5a0*/  WARPSYNC.COLLECTIVE R15, `(.L_x_3032) ;  /* 0x000000000f087348 */ /* 0x000fea0003c00000 */
[----:B------:R0:W1:Y:S02]  /*1e5b0*/  SHFL.IDX P6, R14, R13, R12, R11 ;  /* 0x0000000c0d0e7389 */ /* 0x00006400000c000b */
[----:B01----:R-:W-:Y:S01]  /*1e5c0*/  ENDCOLLECTIVE ;  /* 0x000000000000791b */ /* 0x003fe20003800000 */
.L_x_3032:
        /* <DEDUP_REMOVED lines=15> */
.L_x_3033:
[----:B------:R-:W-:Y:S02]  /*1e6c0*/  @P0 IMAD R8, R5, 0x2, R16 ;  /* 0x0000000205080824 */ /* 0x000fe400078e0210 */
[----:B------:R-:W-:Y:S02]  /*1e6d0*/  IMAD.MOV.U32 R13, RZ, RZ, R2 ;  /* 0x000000ffff0d7224 */ /* 0x000fe400078e0002 */
[----:B------:R-:W-:Y:S02]  /*1e6e0*/  IMAD.MOV.U32 R12, RZ, RZ, 0x2 ;  /* 0x00000002ff0c7424 */ /* 0x000fe400078e00ff */
[----:B------:R-:W-:-:S07]  /*1e6f0*/  IMAD.MOV.U32 R7, RZ, RZ, R14 ;  /* 0x000000ffff077224 */ /* 0x000fce00078e000e */
[----:B------:R-:W-:Y:S05]  /*1e700*/  WARPSYNC.COLLECTIVE R15, `(.L_x_3034) ;  /* 0x000000000f087348 */ /* 0x000fea0003c00000 */
[----:B------:R0:W1:Y:S02]  /*1e710*/  SHFL.IDX P6, R14, R13, R12, R11 ;  /* 0x0000000c0d0e7389 */ /* 0x00006400000c000b */
[----:B01----:R-:W-:Y:S01]  /*1e720*/  ENDCOLLECTIVE ;  /* 0x000000000000791b */ /* 0x003fe20003800000 */
.L_x_3034:
        /* <DEDUP_REMOVED lines=15> */
.L_x_3035:
[----:B------:R-:W-:Y:S02]  /*1e820*/  @P0 IMAD R8, R5, 0x2, R16 ;  /* 0x0000000205080824 */ /* 0x000fe400078e0210 */
[----:B------:R-:W-:Y:S02]  /*1e830*/  IMAD.MOV.U32 R13, RZ, RZ, R2 ;  /* 0x000000ffff0d7224 */ /* 0x000fe400078e0002 */
[----:B------:R-:W-:Y:S02]  /*1e840*/  IMAD.MOV.U32 R12, RZ, RZ, 0x3 ;  /* 0x00000003ff0c7424 */ /* 0x000fe400078e00ff */
[----:B------:R-:W-:-:S07]  /*1e850*/  IMAD.MOV.U32 R7, RZ, RZ, R14 ;  /* 0x000000ffff077224 */ /* 0x000fce00078e000e */
[----:B------:R-:W-:Y:S05]  /*1e860*/  WARPSYNC.COLLECTIVE R15, `(.L_x_3036) ;  /* 0x000000000f087348 */ /* 0x000fea0003c00000 */
[----:B------:R0:W1:Y:S02]  /*1e870*/  SHFL.IDX P6, R14, R13, R12, R11 ;  /* 0x0000000c0d0e7389 */ /* 0x00006400000c000b */
[----:B01----:R-:W-:Y:S01]  /*1e880*/  ENDCOLLECTIVE ;  /* 0x000000000000791b */ /* 0x003fe20003800000 */
.L_x_3036:
        /* <DEDUP_REMOVED lines=15> */
.L_x_3037:
[----:B------:R-:W-:Y:S02]  /*1e980*/  @P0 IMAD R8, R5, 0x2, R16 ;  /* 0x0000000205080824 */ /* 0x000fe400078e0210 */
[----:B------:R-:W-:Y:S02]  /*1e990*/  IMAD.MOV.U32 R13, RZ, RZ, R2 ;  /* 0x000000ffff0d7224 */ /* 0x000fe400078e0002 */
[----:B------:R-:W-:Y:S01]  /*1e9a0*/  IMAD.MOV.U32 R12, RZ, RZ, 0x4 ;  /* 0x00000004ff0c7424 */ /* 0x000fe200078e00ff */
[----:B------:R-:W-:-:S07]  /*1e9b0*/  MOV R7, R14 ;  /* 0x0000000e00077202 */ /* 0x000fce0000000f00 */
[----:B------:R-:W-:Y:S05]  /*1e9c0*/  WARPSYNC.COLLECTIVE R15, `(.L_x_3038) ;  /* 0x000000000f087348 */ /* 0x000fea0003c00000 */
[----:B------:R0:W1:Y:S02]  /*1e9d0*/  SHFL.IDX P6, R14, R13, R12, R11 ;  /* 0x0000000c0d0e7389 */ /* 0x00006400000c000b */
[----:B01----:R-:W-:Y:S01]  /*1e9e0*/  ENDCOLLECTIVE ;  /* 0x000000000000791b */ /* 0x003fe20003800000 */
.L_x_3038:
        /* <DEDUP_REMOVED lines=15> */
.L_x_3039:
[----:B------:R-:W-:Y:S01]  /*1eae0*/  @P0 LEA R8, R5, R16, 0x1 ;  /* 0x0000001005080211 */ /* 0x000fe200078e08ff */
[----:B------:R-:W-:Y:S02]  /*1eaf0*/  IMAD.MOV.U32 R13, RZ, RZ, R2 ;  /* 0x000000ffff0d7224 */ /* 0x000fe400078e0002 */
[----:B------:R-:W-:Y:S02]  /*1eb00*/  IMAD.MOV.U32 R12, RZ, RZ, 0x5 ;  /* 0x00000005ff0c7424 */ /* 0x000fe400078e00ff */
[----:B------:R-:W-:-:S07]  /*1eb10*/  IMAD.MOV.U32 R7, RZ, RZ, R14 ;  /* 0x000000ffff077224 */ /* 0x000fce00078e000e */
[----:B------:R-:W-:Y:S05]  /*1eb20*/  WARPSYNC.COLLECTIVE R15, `(.L_x_3040) ;  /* 0x000000000f087348 */ /* 0x000fea0003c00000 */
[----:B------:R0:W1:Y:S02]  /*1eb30*/  SHFL.IDX P6, R14, R13, R12, R11 ;  /* 0x0000000c0d0e7389 */ /* 0x00006400000c000b */
[----:B01----:R-:W-:Y:S01]  /*1eb40*/  ENDCOLLECTIVE ;  /* 0x000000000000791b */ /* 0x003fe20003800000 */
.L_x_3040:
        /* <DEDUP_REMOVED lines=15> */
.L_x_3041:
[----:B------:R-:W-:Y:S02]  /*1ec40*/  @P0 IMAD R8, R5, 0x2, R16 ;  /* 0x0000000205080824 */ /* 0x000fe400078e0210 */
[----:B------:R-:W-:Y:S01]  /*1ec50*/  IMAD.MOV.U32 R13, RZ, RZ, R2 ;  /* 0x000000ffff0d7224 */ /* 0x000fe200078e0002 */
[----:B------:R-:W-:Y:S01]  /*1ec60*/  MOV R12, 0x6 ;  /* 0x00000006000c7802 */ /* 0x000fe20000000f00 */
[----:B------:R-:W-:-:S07]  /*1ec70*/  IMAD.MOV.U32 R7, RZ, RZ, R14 ;  /* 0x000000ffff077224 */ /* 0x000fce00078e000e */
[----:B------:R-:W-:Y:S05]  /*1ec80*/  WARPSYNC.COLLECTIVE R15, `(.L_x_3042) ;  /* 0x000000000f087348 */ /* 0x000fea0003c00000 */
[----:B------:R0:W1:Y:S02]  /*1ec90*/  SHFL.IDX P6, R14, R13, R12, R11 ;  /* 0x0000000c0d0e7389 */ /* 0x00006400000c000b */
[----:B01----:R-:W-:Y:S01]  /*1eca0*/  ENDCOLLECTIVE ;  /* 0x000000000000791b */ /* 0x003fe20003800000 */
.L_x_3042:
        /* <DEDUP_REMOVED lines=15> */
.L_x_3043:
[----:B------:R-:W-:Y:S02]  /*1eda0*/  @P0 IMAD R8, R5, 0x2, R16 ;  /* 0x0000000205080824 */ /* 0x000fe400078e0210 */
[----:B------:R-:W-:Y:S02]  /*1edb0*/  IMAD.MOV.U32 R13, RZ, RZ, R2 ;  /* 0x000000ffff0d7224 */ /* 0x000fe400078e0002 */
[----:B------:R-:W-:Y:S02]  /*1edc0*/  IMAD.MOV.U32 R12, RZ, RZ, 0x7 ;  /* 0x00000007ff0c7424 */ /* 0x000fe400078e00ff */
[----:B------:R-:W-:-:S07]  /*1edd0*/  IMAD.MOV.U32 R7, RZ, RZ, R14 ;  /* 0x000000ffff077224 */ /* 0x000fce00078e000e */
[----:B------:R-:W-:Y:S05]  /*1ede0*/  WARPSYNC.COLLECTIVE R15, `(.L_x_3044) ;  /* 0x000000000f087348 */ /* 0x000fea0003c00000 */
[----:B------:R0:W1:Y:S02]  /*1edf0*/  SHFL.IDX P6, R14, R13, R12, R11 ;  /* 0x0000000c0d0e7389 */ /* 0x00006400000c000b */
[----:B01----:R-:W-:Y:S01]  /*1ee00*/  ENDCOLLECTIVE ;  /* 0x000000000000791b */ /* 0x003fe20003800000 */
.L_x_3044:
[----:B------:R-:W-:-:S05]  /*1ee10*/  @P0 LEA R7, P1, R9, R7, 0x1 ;  /* 0x0000000709070211 */ /* 0x000fca00078208ff */
[----:B------:R-:W-:-:S05]  /*1ee20*/  @P0 IMAD.X R6, RZ, RZ, R6, P1 ;  /* 0x000000ffff060224 */ /* 0x000fca00008e0606 */
[----:B------:R-:W-:Y:S02]  /*1ee30*/  @P0 LOP3.LUT R7, R7, R6, RZ, 0x3c, !PT ;  /* 0x0000000607070212 */ /* 0x000fe400078e3cff */
[----:B------:R-:W-:Y:S02]  /*1ee40*/  MOV R13, R0 ;  /* 0x00000000000d7202 */ /* 0x000fe40000000f00 */
[----:B------:R-:W-:-:S04]  /*1ee50*/  @P0 LOP3.LUT R6, R7, R6, RZ, 0x3c, !PT ;  /* 0x0000000607060212 */ /* 0x000fc800078e3cff */
[----:B------:R-:W-:Y:S01]  /*1ee60*/  @P0 LOP3.LUT R7, R7, R6, RZ, 0x3c, !PT ;  /* 0x0000000607070212 */ /* 0x000fe200078e3cff */
[----:B------:R-:W-:-:S07]  /*1ee70*/  IMAD.MOV.U32 R2, RZ, RZ, R14 ;  /* 0x000000ffff027224 */ /* 0x000fce00078e000e */
[----:B------:R-:W-:Y:S05]  /*1ee80*/  WARPSYNC.COLLECTIVE R15, `(.L_x_3045) ;  /* 0x000000000f087348 */ /* 0x000fea0003c00000 */
[----:B------:R0:W1:Y:S02]  /*1ee90*/  SHFL.IDX P6, R14, R13, R12, R11 ;  /* 0x0000000c0d0e7389 */ /* 0x00006400000c000b */
[----:B01----:R-:W-:Y:S01]  /*1eea0*/  ENDCOLLECTIVE ;  /* 0x000000000000791b */ /* 0x003fe20003800000 */
.L_x_3045:
[----:B------:R-:W-:Y:S01]  /*1eeb0*/  @!PT LDS RZ, [RZ] ;  /* 0x00000000fffff984 */ /* 0x000fe20000000800 */
[----:B------:R-:W-:Y:S01]  /*1eec0*/  @!PT LDS RZ, [RZ] ;  /* 0x00000000fffff984 */ /* 0x000fe20000000800 */
[----:B------:R-:W-:Y:S01]  /*1eed0*/  @!PT LDS RZ, [RZ] ;  /* 0x00000000fffff984 */ /* 0x000fe20000000800 */
[----:B------:R2:W-:Y:S01]  /*1eee0*/  @P0 LDGSTS.E.BYPASS.LTC128B.128 [R8+0x11400], desc[UR40][R6.64], !P2 ;  /* 0x1140000006080fae */ /* 0x0005e2000d101d68 */
[----:B------:R-:W-:Y:S01]  /*1eef0*/  IMAD.MOV.U32 R0, RZ, RZ, R14 ;  /* 0x000000ffff007224 */ /* 0x000fe200078e000e */
[----:B------:R-:W-:Y:S06]  /*1ef00*/  BRA `(.L_x_3046) ;  /* 0xffffff9400447947 */ /* 0x000fec000383ffff */
.L_x_2883:
        /* <DEDUP_REMOVED lines=9> */
.L_x_3047:
[C---:B------:R-:W-:Y:S01]  /*1efa0*/  VIADD R8, R25.reuse, 0x10 ;  /* 0x0000001019087836 */ /* 0x040fe20000000000 */
[----:B------:R-:W-:Y:S01]  /*1efb0*/  ISETP.GE.AND P1, PT, R25, R3, PT ;  /* 0x000000031900720c */ /* 0x000fe20003f26270 */
[----:B------:R-:W-:Y:S02]  /*1efc0*/  IMAD.MOV.U32 R13, RZ, RZ, R2 ;  /* 0x000000ffff0d7224 */ /* 0x000fe400078e0002 */
[----:B------:R-:W-:-:S10]  /*1efd0*/  IMAD.MOV.U32 R7, RZ, RZ, R14 ;  /* 0x000000ffff077224 */ /* 0x000fd400078e000e */
[----:B------:R-:W-:Y:S05]  /*1efe0*/  WARPSYNC.COLLECTIVE R15, `(.L_x_3048) ;  /* 0x000000000f087348 */ /* 0x000fea0003c00000 */
[----:B------:R0:W1:Y:S02]  /*1eff0*/  SHFL.IDX P6, R14, R13, R12, R11 ;  /* 0x0000000c0d0e7389 */ /* 0x00006400000c000b */
[----:B01----:R-:W-:Y:S01]  /*1f000*/  ENDCOLLECTIVE ;  /* 0x000000000000791b */ /* 0x003fe20003800000 */
.L_x_3048:
[----:B------:R-:W-:Y:S02]  /*1f010*/  IMAD.MOV.U32 R13, RZ, RZ, R0 ;  /* 0x000000ffff0d7224 */ /* 0x000fe400078e0000 */
[----:B------:R-:W-:Y:S02]  /*1f020*/  IMAD.MOV.U32 R12, RZ, RZ, 0x1 ;  /* 0x00000001ff0c7424 */ /* 0x000fe400078e00ff */
[----:B------:R-:W-:-:S07]  /*1f030*/  IMAD.MOV.U32 R6, RZ, RZ, R14 ;  /* 0x000000ffff067224 */ /* 0x000fce00078e000e */
[----:B------:R-:W-:Y:S05]  /*1f040*/  WARPSYNC.COLLECTIVE R15, `(.L_x_3049) ;  /* 0x000000000f087348 */ /* 0x000fea0003c00000 */
[----:B------:R0:W1:Y:S02]  /*1f050*/  SHFL.IDX P6, R14, R13, R12, R11 ;  /* 0x0000000c0d0e7389 */ /* 0x00006400000c000b */
[----:B01----:R-:W-:Y:S01]  /*1f060*/  ENDCOLLECTIVE ;  /* 0x000000000000791b */ /* 0x003fe20003800000 */
.L_x_3049:
        /* <DEDUP_REMOVED lines=8> */
[----:B0-----:R-:W-:-:S10]  /*1f0f0*/  IMAD.MOV.U32 R6, RZ, RZ, R14 ;  /* 0x000000ffff067224 */ /* 0x001fd400078e000e */
[----:B------:R-:W-:Y:S05]  /*1f100*/  WARPSYNC.COLLECTIVE R15, `(.L_x_3050) ;  /* 0x000000000f087348 */ /* 0x000fea0003c00000 */
[----:B------:R0:W1:Y:S02]  /*1f110*/  SHFL.IDX P6, R14, R13, R12, R11 ;  /* 0x0000000c0d0e7389 */ /* 0x00006400000c000b */
[----:B01----:R-:W-:Y:S01]  /*1f120*/  ENDCOLLECTIVE ;  /* 0x000000000000791b */ /* 0x003fe20003800000 */
.L_x_3050:
[----:B------:R-:W-:Y:S01]  /*1f130*/  MOV R13, R0 ;  /* 0x00000000000d7202 */ /* 0x000fe20000000f00 */
[----:B------:R-:W-:Y:S02]  /*1f140*/  IMAD.MOV.U32 R12, RZ, RZ, 0x2 ;  /* 0x00000002ff0c7424 */ /* 0x000fe400078e00ff */
[----:B------:R-:W-:-:S07]  /*1f150*/  IMAD.MOV.U32 R7, RZ, RZ, R14 ;  /* 0x000000ffff077224 */ /* 0x000fce00078e000e */
[----:B------:R-:W-:Y:S05]  /*1f160*/  WARPSYNC.COLLECTIVE R15, `(.L_x_3051) ;  /* 0x000000000f087348 */ /* 0x000fea0003c00000 */
[----:B------:R0:W1:Y:S02]  /*1f170*/  SHFL.IDX P6, R14, R13, R12, R11 ;  /* 0x0000000c0d0e7389 */ /* 0x00006400000c000b */
[----:B01----:R-:W-:Y:S01]  /*1f180*/  ENDCOLLECTIVE ;  /* 0x000000000000791b */ /* 0x003fe20003800000 */
.L_x_3051:
        /* <DEDUP_REMOVED lines=16> */
.L_x_3052:
[----:B------:R-:W-:Y:S02]  /*1f290*/  IMAD.MOV.U32 R13, RZ, RZ, R0 ;  /* 0x000000ffff0d7224 */ /* 0x000fe400078e0000 */
[----:B------:R-:W-:Y:S02]  /*1f2a0*/  IMAD.MOV.U32 R12, RZ, RZ, 0x3 ;  /* 0x00000003ff0c7424 */ /* 0x000fe400078e00ff */
[----:B------:R-:W-:-:S07]  /*1f2b0*/  IMAD.MOV.U32 R7, RZ, RZ, R14 ;  /* 0x000000ffff077224 */ /* 0x000fce00078e000e */
[----:B------:R-:W-:Y:S05]  /*1f2c0*/  WARPSYNC.COLLECTIVE R15, `(.L_x_3053) ;  /* 0x000000000f087348 */ /* 0x000fea0003c00000 */
[----:B------:R0:W1:Y:S02]  /*1f2d0*/  SHFL.IDX P6, R14, R13, R12, R11 ;  /* 0x0000000c0d0e7389 */ /* 0x00006400000c000b */
[----:B01----:R-:W-:Y:S01]  /*1f2e0*/  ENDCOLLECTIVE ;  /* 0x000000000000791b */ /* 0x003fe20003800000 */
.L_x_3053:
        /* <DEDUP_REMOVED lines=16> */
.L_x_3054:
[----:B------:R-:W-:Y:S02]  /*1f3f0*/  IMAD.MOV.U32 R13, RZ, RZ, R0 ;  /* 0x000000ffff0d7224 */ /* 0x000fe400078e0000 */
[----:B------:R-:W-:Y:S02]  /*1f400*/  IMAD.MOV.U32 R12, RZ, RZ, 0x4 ;  /* 0x00000004ff0c7424 */ /* 0x000fe400078e00ff */
[----:B------:R-:W-:-:S07]  /*1f410*/  IMAD.MOV.U32 R7, RZ, RZ, R14 ;  /* 0x000000ffff077224 */ /* 0x000fce00078e000e */
[----:B------:R-:W-:Y:S05]  /*1f420*/  WARPSYNC.COLLECTIVE R15, `(.L_x_3055) ;  /* 0x000000000f087348 */ /* 0x000fea0003c00000 */
[----:B------:R0:W1:Y:S02]  /*1f430*/  SHFL.IDX P6, R14, R13, R12, R11 ;  /* 0x0000000c0d0e7389 */ /* 0x00006400000c000b */
[----:B01----:R-:W-:Y:S01]  /*1f440*/  ENDCOLLECTIVE ;  /* 0x000000000000791b */ /* 0x003fe20003800000 */
.L_x_3055:
        /* <DEDUP_REMOVED lines=16> */
.L_x_3056:
[----:B------:R-:W-:Y:S02]  /*1f550*/  IMAD.MOV.U32 R13, RZ, RZ, R0 ;  /* 0x000000ffff0d7224 */ /* 0x000fe400078e0000 */
[----:B------:R-:W-:Y:S01]  /*1f560*/  IMAD.MOV.U32 R12, RZ, RZ, 0x5 ;  /* 0x00000005ff0c7424 */ /* 0x000fe200078e00ff */
[----:B------:R-:W-:-:S07]  /*1f570*/  MOV R7, R14 ;  /* 0x0000000e00077202 */ /* 0x000fce0000000f00 */
[----:B------:R-:W-:Y:S05]  /*1f580*/  WARPSYNC.COLLECTIVE R15, `(.L_x_3057) ;  /* 0x000000000f087348 */ /* 0x000fea0003c00000 */
[----:B------:R0:W1:Y:S02]  /*1f590*/  SHFL.IDX P6, R14, R13, R12, R11 ;  /* 0x0000000c0d0e7389 */ /* 0x00006400000c000b */
[----:B01----:R-:W-:Y:S01]  /*1f5a0*/  ENDCOLLECTIVE ;  /* 0x000000000000791b */ /* 0x003fe20003800000 */
.L_x_3057:
        /* <DEDUP_REMOVED lines=16> */
.L_x_3058:
[----:B------:R-:W-:Y:S02]  /*1f6b0*/  IMAD.MOV.U32 R13, RZ, RZ, R0 ;  /* 0x000000ffff0d7224 */ /* 0x000fe400078e0000 */
[----:B------:R-:W-:Y:S02]  /*1f6c0*/  IMAD.MOV.U32 R12, RZ, RZ, 0x6 ;  /* 0x00000006ff0c7424 */ /* 0x000fe400078e00ff */
[----:B------:R-:W-:-:S07]  /*1f6d0*/  IMAD.MOV.U32 R7, RZ, RZ, R14 ;  /* 0x000000ffff077224 */ /* 0x000fce00078e000e */
[----:B------:R-:W-:Y:S05]  /*1f6e0*/  WARPSYNC.COLLECTIVE R15, `(.L_x_3059) ;  /* 0x000000000f087348 */ /* 0x000fea0003c00000 */
[----:B------:R0:W1:Y:S02]  /*1f6f0*/  SHFL.IDX P6, R14, R13, R12, R11 ;  /* 0x0000000c0d0e7389 */ /* 0x00006400000c000b */
[----:B01----:R-:W-:Y:S01]  /*1f700*/  ENDCOLLECTIVE ;  /* 0x000000000000791b */ /* 0x003fe20003800000 */
.L_x_3059:
        /* <DEDUP_REMOVED lines=16> */
.L_x_3060:
[----:B------:R-:W-:Y:S02]  /*1f810*/  IMAD.MOV.U32 R13, RZ, RZ, R0 ;  /* 0x000000ffff0d7224 */ /* 0x000fe400078e0000 */
[----:B------:R-:W-:Y:S02]  /*1f820*/  IMAD.MOV.U32 R12, RZ, RZ, 0x7 ;  /* 0x00000007ff0c7424 */ /* 0x000fe400078e00ff */
[----:B------:R-:W-:-:S07]  /*1f830*/  IMAD.MOV.U32 R7, RZ, RZ, R14 ;  /* 0x000000ffff077224 */ /* 0x000fce00078e000e */
[----:B------:R-:W-:Y:S05]  /*1f840*/  WARPSYNC.COLLECTIVE R15, `(.L_x_3061) ;  /* 0x000000000f087348 */ /* 0x000fea0003c00000 */
[----:B------:R0:W1:Y:S02]  /*1f850*/  SHFL.IDX P6, R14, R13, R12, R11 ;  /* 0x0000000c0d0e7389 */ /* 0x00006400000c000b */
[----:B01----:R-:W-:Y:S01]  /*1f860*/  ENDCOLLECTIVE ;  /* 0x000000000000791b */ /* 0x003fe20003800000 */
.L_x_3061:
        /* <DEDUP_REMOVED lines=11> */
.L_x_3062:
[----:B------:R-:W-:Y:S01]  /*1f920*/  @!PT LDS RZ, [RZ] ;  /* 0x00000000fffff984 */ /* 0x000fe20000000800 */
[----:B------:R-:W-:Y:S01]  /*1f930*/  @!PT LDS RZ, [RZ] ;  /* 0x00000000fffff984 */ /* 0x000fe20000000800 */
[----:B------:R-:W-:Y:S01]  /*1f940*/  @!PT LDS RZ, [RZ] ;  /* 0x00000000fffff984 */ /* 0x000fe20000000800 */
[----:B------:R0:W-:Y:S01]  /*1f950*/  @!P1 LDGSTS.E.BYPASS.LTC128B.128 [R20+0xb400], desc[UR40][R6.64], !P0 ;  /* 0x0b40000006149fae */ /* 0x0001e2000c101d68 */
[----:B------:R-:W-:Y:S01]  /*1f960*/  ISETP.GE.AND P1, PT, R2, R3, PT ;  /* 0x000000030200720c */ /* 0x000fe20003f26270 */
[----:B------:R-:W-:Y:S02]  /*1f970*/  IMAD.MOV.U32 R13, RZ, RZ, R4 ;  /* 0x000000ffff0d7224 */ /* 0x000fe400078e0004 */
[----:B------:R-:W-:Y:S02]  /*1f980*/  IMAD.MOV.U32 R12, RZ, RZ, RZ ;  /* 0x000000ffff0c7224 */ /* 0x000fe400078e00ff */
[----:B0-----:R-:W-:-:S08]  /*1f990*/  IMAD.MOV.U32 R6, RZ, RZ, R14 ;  /* 0x000000ffff067224 */ /* 0x001fd000078e000e */
[----:B------:R-:W-:Y:S05]  /*1f9a0*/  WARPSYNC.COLLECTIVE R15, `(.L_x_3063) ;  /* 0x000000000f087348 */ /* 0x000fea0003c00000 */
[----:B------:R0:W1:Y:S02]  /*1f9b0*/  SHFL.IDX P6, R14, R13, R12, R11 ;  /* 0x0000000c0d0e7389 */ /* 0x00006400000c000b */
[----:B01----:R-:W-:Y:S01]  /*1f9c0*/  ENDCOLLECTIVE ;  /* 0x000000000000791b */ /* 0x003fe20003800000 */
.L_x_3063:
        /* <DEDUP_REMOVED lines=15> */
.L_x_3064:
[----:B------:R-:W-:Y:S02]  /*1fac0*/  IMAD.MOV.U32 R13, RZ, RZ, R4 ;  /* 0x000000ffff0d7224 */ /* 0x000fe400078e0004 */
[----:B------:R-:W-:Y:S02]  /*1fad0*/  IMAD.MOV.U32 R12, RZ, RZ, 0x1 ;  /* 0x00000001ff0c7424 */ /* 0x000fe400078e00ff */
[----:B------:R-:W-:-:S07]  /*1fae0*/  IMAD.MOV.U32 R2, RZ, RZ, R14 ;  /* 0x000000ffff027224 */ /* 0x000fce00078e000e */
[----:B------:R-:W-:Y:S05]  /*1faf0*/  WARPSYNC.COLLECTIVE R15, `(.L_x_3065) ;  /* 0x000000000f087348 */ /* 0x000fea0003c00000 */
[----:B------:R0:W1:Y:S02]  /*1fb00*/  SHFL.IDX P6, R14, R13, R12, R11 ;  /* 0x0000000c0d0e7389 */ /* 0x00006400000c000b */
[----:B01----:R-:W-:Y:S01]  /*1fb10*/  ENDCOLLECTIVE ;  /* 0x000000000000791b */ /* 0x003fe20003800000 */
.L_x_3065:
[----:B------:R-:W-:-:S05]  /*1fb20*/  @!P1 LEA R2, P2, R21, R2, 0x1 ;  /* 0x0000000215029211 */ /* 0x000fca00078408ff */
[----:B------:R-:W-:-:S04]  /*1fb30*/  @!P1 IMAD.X R6, RZ, RZ, R8, P2 ;  /* 0x000000ffff069224 */ /* 0x000fc800010e0608 */
[----:B------:R-:W-:Y:S02]  /*1fb40*/  @!P1 IMAD.MOV.U32 R7, RZ, RZ, R6 ;  /* 0x000000ffff079224 */ /* 0x000fe400078e0006 */
[----:B------:R-:W-:Y:S02]  /*1fb50*/  @!P1 IMAD.MOV.U32 R6, RZ, RZ, R2 ;  /* 0x000000ffff069224 */ /* 0x000fe400078e0002 */
[----:B------:R-:W-:Y:S02]  /*1fb60*/  IMAD.MOV.U32 R13, RZ, RZ, R5 ;  /* 0x000000ffff0d7224 */ /* 0x000fe400078e0005 */
[----:B------:R-:W-:Y:S01]  /*1fb70*/  VIADD R2, R25, 0xa0 ;  /* 0x000000a019027836 */ /* 0x000fe20000000000 */
[----:B------:R-:W-:Y:S01]  /*1fb80*/  @!PT LDS RZ, [RZ] ;  /* 0x00000000fffff984 */ /* 0x000fe20000000800 */
[----:B------:R-:W-:Y:S01]  /*1fb90*/  @!PT LDS RZ, [RZ] ;  /* 0x00000000fffff984 */ /* 0x000fe20000000800 */
[----:B------:R-:W-:Y:S01]  /*1fba0*/  @!PT LDS RZ, [RZ] ;  /* 0x00000000fffff984 */ /* 0x000fe20000000800 */
[----:B------:R0:W-:Y:S01]  /*1fbb0*/  @!P1 LDGSTS.E.BYPASS.LTC128B.128 [R20+0xc400], desc[UR40][R6.64], !P0 ;  /* 0x0c40000006149fae */ /* 0x0001e2000c101d68 */
[----:B------:R-:W-:Y:S02]  /*1fbc0*/  ISETP.GE.AND P1, PT, R0, R3, PT ;  /* 0x000000030000720c */ /* 0x000fe40003f26270 */
[----:B------:R-:W-:-:S11]  /*1fbd0*/  MOV R0, R14 ;  /* 0x0000000e00007202 */ /* 0x000fd60000000f00 */
[----:B0-----:R-:W-:Y:S05]  /*1fbe0*/  WARPSYNC.COLLECTIVE R15, `(.L_x_3066) ;  /* 0x000000000f087348 */ /* 0x001fea0003c00000 */
[----:B------:R1:W2:Y:S02]  /*1fbf0*/  SHFL.IDX P6, R14, R13, R12, R11 ;  /* 0x0000000c0d0e7389 */ /* 0x0002a400000c000b */
[----:B012---:R-:W-:Y:S01]  /*1fc00*/  ENDCOLLECTIVE ;  /* 0x000000000000791b */ /* 0x007fe20003800000 */
.L_x_3066:
[----:B------:R-:W-:Y:S02]  /*1fc10*/  IMAD.MOV.U32 R13, RZ, RZ, R4 ;  /* 0x000000ffff0d7224 */ /* 0x000fe400078e0004 */
[----:B------:R-:W-:Y:S02]  /*1fc20*/  IMAD.MOV.U32 R12, RZ, RZ, 0x2 ;  /* 0x00000002ff0c7424 */ /* 0x000fe400078e00ff */
[----:B------:R-:W-:-:S07]  /*1fc30*/  IMAD.MOV.U32 R6, RZ, RZ, R14 ;  /* 0x000000ffff067224 */ /* 0x000fce00078e000e */
[----:B------:R-:W-:Y:S05]  /*1fc40*/  WARPSYNC.COLLECTIVE R15, `(.L_x_3067) ;  /* 0x000000000f087348 */ /* 0x000fea0003c00000 */
[----:B------:R0:W1:Y:S02]  /*1fc50*/  SHFL.IDX P6, R14, R13, R12, R11 ;  /* 0x0000000c0d0e7389 */ /* 0x00006400000c000b */
[----:B01----:R-:W-:Y:S01]  /*1fc60*/  ENDCOLLECTIVE ;  /* 0x000000000000791b */ /* 0x003fe20003800000 */
.L_x_3067:
        /* <DEDUP_REMOVED lines=13> */
.L_x_3068:
[----:B------:R-:W-:Y:S02]  /*1fd40*/  IMAD.MOV.U32 R13, RZ, RZ, R4 ;  /* 0x000000ffff0d7224 */ /* 0x000fe400078e0004 */
[----:B------:R-:W-:Y:S01]  /*1fd50*/  IMAD.MOV.U32 R12, RZ, RZ, 0x3 ;  /* 0x00000003ff0c7424 */ /* 0x000fe200078e00ff */
[----:B------:R-:W-:-:S07]  /*1fd60*/  MOV R6, R14 ;  /* 0x0000000e00067202 */ /* 0x000fce0000000f00 */
[----:B------:R-:W-:Y:S05]  /*1fd70*/  WARPSYNC.COLLECTIVE R15, `(.L_x_3069) ;  /* 0x000000000f087348 */ /* 0x000fea0003c00000 */
[----:B------:R0:W1:Y:S02]  /*1fd80*/  SHFL.IDX P6, R14, R13, R12, R11 ;  /* 0x0000000c0d0e7389 */ /* 0x00006400000c000b */
[----:B01----:R-:W-:Y:S01]  /*1fd90*/  ENDCOLLECTIVE ;  /* 0x000000000000791b */ /* 0x003fe20003800000 */
.L_x_3069:
        /* <DEDUP_REMOVED lines=12> */
.L_x_3070:
[----:B------:R-:W-:Y:S01]  /*1fe60*/  IMAD.MOV.U32 R2, RZ, RZ, R14 ;  /* 0x000000ffff027224 */ /* 0x000fe200078e000e */
[----:B------:R-:W-:Y:S06]  /*1fe70*/  BRA `(.L_x_3071) ;  /* 0xffffff9400307947 */ /* 0x000fec000383ffff */
.L_x_2886:
[----:B-1----:R1:W2:Y:S02]  /*1fe80*/  SYNCS.PHASECHK.TRANS64.TRYWAIT P0, [R16+URZ+0x16820], R0 ;  /* 0x01682000100075a7 */ /* 0x0022a4000800017f */
[----:B--2---:R-:W-:Y:S05]  /*1fe90*/  @!P0 NANOSLEEP.SYNCS 0x989680 ;  /* 0x009896800000895d */ /* 0x004fea0003900000 */
[----:B------:R-:W2:Y:S02]  /*1fea0*/  @!P0 SYNCS.PHASECHK.TRANS64 P0, [R16+URZ+0x16820], R0 ;  /* 0x01682000100085a7 */ /* 0x000ea4000800007f */
[----:B--2---:R-:W-:Y:S05]  /*1feb0*/  @!P0 BRA `(.L_x_2886) ;  /* 0xfffffffc00f08947 */ /* 0x004fea000383ffff */
[----:B------:R-:W-:Y:S05]  /*1fec0*/  BRA `(.L_x_3072) ;  /* 0xffffff94008c7947 */ /* 0x000fea000383ffff */
.L_x_2891:
[----:B0-----:R0:W1:Y:S02]  /*1fed0*/  SYNCS.PHASECHK.TRANS64.TRYWAIT P0, [R5+URZ+0x16840], R2 ;  /* 0x01684002050075a7 */ /* 0x001064000800017f */
[----:B-1----:R-:W-:Y:S05]  /*1fee0*/  @!P0 NANOSLEEP.SYNCS 0x989680 ;  /* 0x009896800000895d */ /* 0x002fea0003900000 */
[----:B------:R-:W1:Y:S02]  /*1fef0*/  @!P0 SYNCS.PHASECHK.TRANS64 P0, [R5+URZ+0x16840], R2 ;  /* 0x01684002050085a7 */ /* 0x000e64000800007f */
[----:B-1----:R-:W-:Y:S05]  /*1ff00*/  @!P0 BRA `(.L_x_2891) ;  /* 0xfffffffc00f08947 */ /* 0x002fea000383ffff */
[----:B------:R-:W-:Y:S05]  /*1ff10*/  BRA `(.L_x_3073) ;  /* 0xffffff98006c7947 */ /* 0x000fea000383ffff */
.L_x_2892:
        /* <DEDUP_REMOVED lines=8> */
.L_x_3075:
[----:B------:R-:W-:Y:S05]  /*1ffa0*/  BSYNC B1 ;  /* 0x0000000000017941 */ /* 0x000fea0003800000 */
.L_x_3074:
[----:B------:R-:W0:Y:S01]  /*1ffb0*/  S2R R7, SR_TID.X ;  /* 0x0000000000077919 */ /* 0x000e220000002100 */
[----:B------:R-:W-:Y:S01]  /*1ffc0*/  IMAD.MOV.U32 R13, RZ, RZ, R9 ;  /* 0x000000ffff0d7224 */ /* 0x000fe200078e0009 */
[----:B------:R-:W-:Y:S01]  /*1ffd0*/  MOV R15, 0xffffffff ;  /* 0xffffffff000f7802 */ /* 0x000fe20000000f00 */
[----:B------:R-:W-:Y:S02]  /*1ffe0*/  IMAD.MOV.U32 R12, RZ, RZ, RZ ;  /* 0x000000ffff0c7224 */ /* 0x000fe400078e00ff */
[----:B------:R-:W-:Y:S02]  /*1fff0*/  IMAD.MOV.U32 R11, RZ, RZ, 0x181f ;  /* 0x0000181fff0b7424 */ /* 0x000fe400078e00ff */
[----:B------:R-:W-:Y:S02]  /*20000*/  IMAD.MOV.U32 R3, RZ, RZ, R14 ;  /* 0x000000ffff037224 */ /* 0x000fe400078e000e */
[----:B------:R-:W-:-:S07]  /*20010*/  IMAD R8, R8, 0x2, R16 ;  /* 0x0000000208087824 */ /* 0x000fce00078e0210 */
[----:B0-----:R-:W-:Y:S05]  /*20020*/  WARPSYNC.COLLECTIVE R15, `(.L_x_3076) ;  /* 0x000000000f087348 */ /* 0x001fea0003c00000 */
[----:B------:R1:W2:Y:S02]  /*20030*/  SHFL.IDX P6, R14, R13, R12, R11 ;  /* 0x0000000c0d0e7389 */ /* 0x0002a400000c000b */
[----:B012---:R-:W-:Y:S01]  /*20040*/  ENDCOLLECTIVE ;  /* 0x000000000000791b */ /* 0x007fe20003800000 */
.L_x_3076:
[----:B------:R-:W-:Y:S02]  /*20050*/  IMAD.MOV.U32 R13, RZ, RZ, R10 ;  /* 0x000000ffff0d7224 */ /* 0x000fe400078e000a */
[----:B------:R-:W-:Y:S02]  /*20060*/  IMAD.MOV.U32 R12, RZ, RZ, 0x1 ;  /* 0x00000001ff0c7424 */ /* 0x000fe400078e00ff */
[----:B------:R-:W-:Y:S02]  /*20070*/  IMAD.SHL.U32 R7, R7, 0x8, RZ ;  /* 0x0000000807077824 */ /* 0x000fe400078e00ff */
[----:B------:R-:W-:-:S07]  /*20080*/  IMAD.MOV.U32 R2, RZ, RZ, R14 ;  /* 0x000000ffff027224 */ /* 0x000fce00078e000e */
[----:B------:R-:W-:Y:S05]  /*20090*/  WARPSYNC.COLLECTIVE R15, `(.L_x_3077) ;  /* 0x000000000f087348 */ /* 0x000fea0003c00000 */
[----:B------:R0:W1:Y:S02]  /*200a0*/  SHFL.IDX P6, R14, R13, R12, R11 ;  /* 0x0000000c0d0e7389 */ /* 0x00006400000c000b */
[----:B01----:R-:W-:Y:S01]  /*200b0*/  ENDCOLLECTIVE ;  /* 0x000000000000791b */ /* 0x003fe20003800000 */
.L_x_3077:
        /* <DEDUP_REMOVED lines=13> */
.L_x_3078:
[----:B------:R-:W-:Y:S02]  /*20190*/  IMAD.MOV.U32 R13, RZ, RZ, R10 ;  /* 0x000000ffff0d7224 */ /* 0x000fe400078e000a */
[----:B------:R-:W-:Y:S01]  /*201a0*/  IMAD.MOV.U32 R12, RZ, RZ, 0x2 ;  /* 0x00000002ff0c7424 */ /* 0x000fe200078e00ff */
[----:B------:R-:W-:-:S07]  /*201b0*/  MOV R2, R14 ;  /* 0x0000000e00027202 */ /* 0x000fce0000000f00 */
[----:B------:R-:W-:Y:S05]  /*201c0*/  WARPSYNC.COLLECTIVE R15, `(.L_x_3079) ;  /* 0x000000000f087348 */ /* 0x000fea0003c00000 */
[----:B------:R0:W1:Y:S02]  /*201d0*/  SHFL.IDX P6, R14, R13, R12, R11 ;  /* 0x0000000c0d0e7389 */ /* 0x00006400000c000b */
[----:B01----:R-:W-:Y:S01]  /*201e0*/  ENDCOLLECTIVE ;  /* 0x000000000000791b */ /* 0x003fe20003800000 */
.L_x_3079:
        /* <DEDUP_REMOVED lines=11> */
.L_x_3080:
[----:B------:R-:W-:Y:S01]  /*202a0*/  IMAD.MOV.U32 R13, RZ, RZ, R10 ;  /* 0x000000ffff0d7224 */ /* 0x000fe200078e000a */
[----:B------:R-:W-:Y:S01]  /*202b0*/  MOV R12, 0x3 ;  /* 0x00000003000c7802 */ /* 0x000fe20000000f00 */
[----:B------:R-:W-:-:S07]  /*202c0*/  IMAD.MOV.U32 R2, RZ, RZ, R14 ;  /* 0x000000ffff027224 */ /* 0x000fce00078e000e */
[----:B------:R-:W-:Y:S05]  /*202d0*/  WARPSYNC.COLLECTIVE R15, `(.L_x_3081) ;  /* 0x000000000f087348 */ /* 0x000fea0003c00000 */
[----:B------:R0:W1:Y:S02]  /*202e0*/  SHFL.IDX P6, R14, R13, R12, R11 ;  /* 0x0000000c0d0e7389 */ /* 0x00006400000c000b */
[----:B01----:R-:W-:Y:S01]  /*202f0*/  ENDCOLLECTIVE ;  /* 0x000000000000791b */ /* 0x003fe20003800000 */
.L_x_3081:
        /* <DEDUP_REMOVED lines=11> */
.L_x_3082:
[----:B------:R-:W-:Y:S02]  /*203b0*/  IMAD.MOV.U32 R13, RZ, RZ, R10 ;  /* 0x000000ffff0d7224 */ /* 0x000fe400078e000a */
[----:B------:R-:W-:Y:S02]  /*203c0*/  IMAD.MOV.U32 R12, RZ, RZ, 0x4 ;  /* 0x00000004ff0c7424 */ /* 0x000fe400078e00ff */
[----:B------:R-:W-:-:S07]  /*203d0*/  IMAD.MOV.U32 R2, RZ, RZ, R14 ;  /* 0x000000ffff027224 */ /* 0x000fce00078e000e */
[----:B------:R-:W-:Y:S05]  /*203e0*/  WARPSYNC.COLLECTIVE R15, `(.L_x_3083) ;  /* 0x000000000f087348 */ /* 0x000fea0003c00000 */
[----:B------:R0:W1:Y:S02]  /*203f0*/  SHFL.IDX P6, R14, R13, R12, R11 ;  /* 0x0000000c0d0e7389 */ /* 0x00006400000c000b */
[----:B01----:R-:W-:Y:S01]  /*20400*/  ENDCOLLECTIVE ;  /* 0x000000000000791b */ /* 0x003fe20003800000 */
.L_x_3083:
        /* <DEDUP_REMOVED lines=11> */
.L_x_3084:
[----:B------:R-:W-:Y:S02]  /*204c0*/  IMAD.MOV.U32 R13, RZ, RZ, R10 ;  /* 0x000000ffff0d7224 */ /* 0x000fe400078e000a */
[----:B------:R-:W-:Y:S01]  /*204d0*/  IMAD.MOV.U32 R12, RZ, RZ, 0x5 ;  /* 0x00000005ff0c7424 */ /* 0x000fe200078e00ff */
[----:B------:R-:W-:-:S07]  /*204e0*/  MOV R2, R14 ;  /* 0x0000000e00027202 */ /* 0x000fce0000000f00 */
[----:B------:R-:W-:Y:S05]  /*204f0*/  WARPSYNC.COLLECTIVE R15, `(.L_x_3085) ;  /* 0x000000000f087348 */ /* 0x000fea0003c00000 */
[----:B------:R0:W1:Y:S02]  /*20500*/  SHFL.IDX P6, R14, R13, R12, R11 ;  /* 0x0000000c0d0e7389 */ /* 0x00006400000c000b */
[----:B01----:R-:W-:Y:S01]  /*20510*/  ENDCOLLECTIVE ;  /* 0x000000000000791b */ /* 0x003fe20003800000 */
.L_x_3085:
        /* <DEDUP_REMOVED lines=11> */
.L_x_3086:
[----:B------:R-:W-:Y:S01]  /*205d0*/  IMAD.MOV.U32 R13, RZ, RZ, R10 ;  /* 0x000000ffff0d7224 */ /* 0x000fe200078e000a */
[----:B------:R-:W-:Y:S01]  /*205e0*/  MOV R12, 0x6 ;  /* 0x00000006000c7802 */ /* 0x000fe20000000f00 */
[----:B------:R-:W-:-:S07]  /*205f0*/  IMAD.MOV.U32 R2, RZ, RZ, R14 ;  /* 0x000000ffff027224 */ /* 0x000fce00078e000e */
[----:B------:R-:W-:Y:S05]  /*20600*/  WARPSYNC.COLLECTIVE R15, `(.L_x_3087) ;  /* 0x000000000f087348 */ /* 0x000fea0003c00000 */
[----:B------:R0:W1:Y:S02]  /*20610*/  SHFL.IDX P6, R14, R13, R12, R11 ;  /* 0x0000000c0d0e7389 */ /* 0x00006400000c000b */
[----:B01----:R-:W-:Y:S01]  /*20620*/  ENDCOLLECTIVE ;  /* 0x000000000000791b */ /* 0x003fe20003800000 */
.L_x_3087:
        /* <DEDUP_REMOVED lines=11> */
.L_x_3088:
[----:B------:R-:W-:Y:S02]  /*206e0*/  IMAD.MOV.U32 R13, RZ, RZ, R10 ;  /* 0x000000ffff0d7224 */ /* 0x000fe400078e000a */
[----:B------:R-:W-:Y:S02]  /*206f0*/  IMAD.MOV.U32 R12, RZ, RZ, 0x7 ;  /* 0x00000007ff0c7424 */ /* 0x000fe400078e00ff */
[----:B------:R-:W-:-:S07]  /*20700*/  IMAD.MOV.U32 R2, RZ, RZ, R14 ;  /* 0x000000ffff027224 */ /* 0x000fce00078e000e */
[----:B------:R-:W-:Y:S05]  /*20710*/  WARPSYNC.COLLECTIVE R15, `(.L_x_3089) ;  /* 0x000000000f087348 */ /* 0x000fea0003c00000 */
[----:B------:R0:W1:Y:S02]  /*20720*/  SHFL.IDX P6, R14, R13, R12, R11 ;  /* 0x0000000c0d0e7389 */ /* 0x00006400000c000b */
[----:B01----:R-:W-:Y:S01]  /*20730*/  ENDCOLLECTIVE ;  /* 0x000000000000791b */ /* 0x003fe20003800000 */
.L_x_3089:
        /* <DEDUP_REMOVED lines=11> */
.L_x_3090:
[----:B------:R-:W-:Y:S01]  /*207f0*/  MOV R2, R14 ;  /* 0x0000000e00027202 */ /* 0x000fe20000000f00 */
[----:B------:R-:W-:Y:S06]  /*20800*/  BRA `(.L_x_3091) ;  /* 0xffffff9400587947 */ /* 0x000fec000383ffff */
.L_x_2897:
[----:B-1----:R1:W2:Y:S02]  /*20810*/  SYNCS.PHASECHK.TRANS64.TRYWAIT P0, [R5+URZ+0x16860], R2 ;  /* 0x01686002050075a7 */ /* 0x0022a4000800017f */
[----:B--2---:R-:W-:Y:S05]  /*20820*/  @!P0 NANOSLEEP.SYNCS 0x989680 ;  /* 0x009896800000895d */ /* 0x004fea0003900000 */
[----:B------:R-:W2:Y:S02]  /*20830*/  @!P0 SYNCS.PHASECHK.TRANS64 P0, [R5+URZ+0x16860], R2 ;  /* 0x01686002050085a7 */ /* 0x000ea4000800007f */
[----:B--2---:R-:W-:Y:S05]  /*20840*/  @!P0 BRA `(.L_x_2897) ;  /* 0xfffffffc00f08947 */ /* 0x004fea000383ffff */
[----:B------:R-:W-:Y:S05]  /*20850*/  BRA `(.L_x_3092) ;  /* 0xffffff9400b07947 */ /* 0x000fea000383ffff */
.L_x_2898:
        /* <DEDUP_REMOVED lines=8> */
.L_x_3094:
[----:B------:R-:W-:Y:S05]  /*208e0*/  BSYNC B1 ;  /* 0x0000000000017941 */ /* 0x000fea0003800000 */
.L_x_3093:
[----:B------:R-:W-:Y:S01]  /*208f0*/  IMAD.MOV.U32 R13, RZ, RZ, R18 ;  /* 0x000000ffff0d7224 */ /* 0x000fe200078e0012 */
[----:B------:R-:W-:Y:S01]  /*20900*/  MOV R15, 0xffffffff ;  /* 0xffffffff000f7802 */ /* 0x000fe20000000f00 */
[----:B------:R-:W-:Y:S01]  /*20910*/  IMAD.MOV.U32 R12, RZ, RZ, RZ ;  /* 0x000000ffff0c7224 */ /* 0x000fe200078e00ff */
[----:B------:R-:W-:Y:S01]  /*20920*/  ISETP.LT.OR P2, PT, R8, 0x1, P1 ;  /* 0x000000010800780c */ /* 0x000fe20000f41670 */
[----:B------:R-:W-:Y:S02]  /*20930*/  IMAD.MOV.U32 R11, RZ, RZ, 0x181f ;  /* 0x0000181fff0b7424 */ /* 0x000fe400078e00ff */
[----:B------:R-:W-:Y:S02]  /*20940*/  IMAD.MOV.U32 R3, RZ, RZ, R14 ;  /* 0x000000ffff037224 */ /* 0x000fe400078e000e */
[----:B------:R-:W-:-:S08]  /*20950*/  IMAD R6, R6, 0x2, R16 ;  /* 0x0000000206067824 */ /* 0x000fd000078e0210 */
[----:B------:R-:W-:Y:S05]  /*20960*/  WARPSYNC.COLLECTIVE R15, `(.L_x_3095) ;  /* 0x000000000f087348 */ /* 0x000fea0003c00000 */
[----:B------:R0:W1:Y:S02]  /*20970*/  SHFL.IDX P6, R14, R13, R12, R11 ;  /* 0x0000000c0d0e7389 */ /* 0x00006400000c000b */
[----:B01----:R-:W-:Y:S01]  /*20980*/  ENDCOLLECTIVE ;  /* 0x000000000000791b */ /* 0x003fe20003800000 */
.L_x_3095:
[----:B------:R-:W-:Y:S02]  /*20990*/  IMAD.MOV.U32 R13, RZ, RZ, R19 ;  /* 0x000000ffff0d7224 */ /* 0x000fe400078e0013 */
[----:B------:R-:W-:Y:S02]  /*209a0*/  IMAD.MOV.U32 R12, RZ, RZ, 0x1 ;  /* 0x00000001ff0c7424 */ /* 0x000fe400078e00ff */
[----:B------:R-:W-:-:S07]  /*209b0*/  IMAD.MOV.U32 R2, RZ, RZ, R14 ;  /* 0x000000ffff027224 */ /* 0x000fce00078e000e */
[----:B------:R-:W-:Y:S05]  /*209c0*/  WARPSYNC.COLLECTIVE R15, `(.L_x_3096) ;  /* 0x000000000f087348 */ /* 0x000fea0003c00000 */
[----:B------:R0:W1:Y:S02]  /*209d0*/  SHFL.IDX P6, R14, R13, R12, R11 ;  /* 0x0000000c0d0e7389 */ /* 0x00006400000c000b */
[----:B01----:R-:W-:Y:S01]  /*209e0*/  ENDCOLLECTIVE ;  /* 0x000000000000791b */ /* 0x003fe20003800000 */
.L_x_3096:
        /* <DEDUP_REMOVED lines=12> */
.L_x_3097:
[----:B------:R-:W-:Y:S02]  /*20ab0*/  IMAD.MOV.U32 R13, RZ, RZ, R19 ;  /* 0x000000ffff0d7224 */ /* 0x000fe400078e0013 */
[----:B------:R-:W-:Y:S02]  /*20ac0*/  IMAD.MOV.U32 R12, RZ, RZ, 0x2 ;  /* 0x00000002ff0c7424 */ /* 0x000fe400078e00ff */
[----:B------:R-:W-:-:S07]  /*20ad0*/  IMAD.MOV.U32 R2, RZ, RZ, R14 ;  /* 0x000000ffff027224 */ /* 0x000fce00078e000e */
[----:B------:R-:W-:Y:S05]  /*20ae0*/  WARPSYNC.COLLECTIVE R15, `(.L_x_3098) ;  /* 0x000000000f087348 */ /* 0x000fea0003c00000 */
[----:B------:R0:W1:Y:S02]  /*20af0*/  SHFL.IDX P6, R14, R13, R12, R11 ;  /* 0x0000000c0d0e7389 */ /* 0x00006400000c000b */
[----:B01----:R-:W-:Y:S01]  /*20b00*/  ENDCOLLECTIVE ;  /* 0x000000000000791b */ /* 0x003fe20003800000 */
.L_x_3098:
        /* <DEDUP_REMOVED lines=12> */
.L_x_3099:
[----:B------:R-:W-:Y:S02]  /*20bd0*/  IMAD.MOV.U32 R13, RZ, RZ, R19 ;  /* 0x000000ffff0d7224 */ /* 0x000fe400078e0013 */
[----:B------:R-:W-:Y:S02]  /*20be0*/  IMAD.MOV.U32 R12, RZ, RZ, 0x3 ;  /* 0x00000003ff0c7424 */ /* 0x000fe400078e00ff */
[----:B------:R-:W-:-:S07]  /*20bf0*/  IMAD.MOV.U32 R2, RZ, RZ, R14 ;  /* 0x000000ffff027224 */ /* 0x000fce00078e000e */
[----:B------:R-:W-:Y:S05]  /*20c00*/  WARPSYNC.COLLECTIVE R15, `(.L_x_3100) ;  /* 0x000000000f087348 */ /* 0x000fea0003c00000 */
[----:B------:R0:W1:Y:S02]  /*20c10*/  SHFL.IDX P6, R14, R13, R12, R11 ;  /* 0x0000000c0d0e7389 */ /* 0x00006400000c000b */
[----:B01----:R-:W-:Y:S01]  /*20c20*/  ENDCOLLECTIVE ;  /* 0x000000000000791b */ /* 0x003fe20003800000 */
.L_x_3100:
        /* <DEDUP_REMOVED lines=12> */
.L_x_3101:
[----:B------:R-:W-:Y:S02]  /*20cf0*/  IMAD.MOV.U32 R13, RZ, RZ, R19 ;  /* 0x000000ffff0d7224 */ /* 0x000fe400078e0013 */
[----:B------:R-:W-:Y:S02]  /*20d00*/  IMAD.MOV.U32 R12, RZ, RZ, 0x4 ;  /* 0x00000004ff0c7424 */ /* 0x000fe400078e00ff */
[----:B------:R-:W-:-:S07]  /*20d10*/  IMAD.MOV.U32 R2, RZ, RZ, R14 ;  /* 0x000000ffff027224 */ /* 0x000fce00078e000e */
[----:B------:R-:W-:Y:S05]  /*20d20*/  WARPSYNC.COLLECTIVE R15, `(.L_x_3102) ;  /* 0x000000000f087348 */ /* 0x000fea0003c00000 */
[----:B------:R0:W1:Y:S02]  /*20d30*/  SHFL.IDX P6, R14, R13, R12, R11 ;  /* 0x0000000c0d0e7389 */ /* 0x00006400000c000b */
[----:B01----:R-:W-:Y:S01]  /*20d40*/  ENDCOLLECTIVE ;  /* 0x000000000000791b */ /* 0x003fe20003800000 */
.L_x_3102:
        /* <DEDUP_REMOVED lines=12> */
.L_x_3103:
[----:B------:R-:W-:Y:S02]  /*20e10*/  IMAD.MOV.U32 R13, RZ, RZ, R19 ;  /* 0x000000ffff0d7224 */ /* 0x000fe400078e0013 */
[----:B------:R-:W-:Y:S02]  /*20e20*/  IMAD.MOV.U32 R12, RZ, RZ, 0x5 ;  /* 0x00000005ff0c7424 */ /* 0x000fe400078e00ff */
[----:B------:R-:W-:-:S07]  /*20e30*/  IMAD.MOV.U32 R2, RZ, RZ, R14 ;  /* 0x000000ffff027224 */ /* 0x000fce00078e000e */
[----:B------:R-:W-:Y:S05]  /*20e40*/  WARPSYNC.COLLECTIVE R15, `(.L_x_3104) ;  /* 0x000000000f087348 */ /* 0x000fea0003c00000 */
[----:B------:R0:W1:Y:S02]  /*20e50*/  SHFL.IDX P6, R14, R13, R12, R11 ;  /* 0x0000000c0d0e7389 */ /* 0x00006400000c000b */
[----:B01----:R-:W-:Y:S01]  /*20e60*/  ENDCOLLECTIVE ;  /* 0x000000000000791b */ /* 0x003fe20003800000 */
.L_x_3104:
        /* <DEDUP_REMOVED lines=12> */
.L_x_3105:
[----:B------:R-:W-:Y:S02]  /*20f30*/  IMAD.MOV.U32 R13, RZ, RZ, R19 ;  /* 0x000000ffff0d7224 */ /* 0x000fe400078e0013 */
[----:B------:R-:W-:Y:S02]  /*20f40*/  IMAD.MOV.U32 R12, RZ, RZ, 0x6 ;  /* 0x00000006ff0c7424 */ /* 0x000fe400078e00ff */
[----:B------:R-:W-:-:S07]  /*20f50*/  IMAD.MOV.U32 R2, RZ, RZ, R14 ;  /* 0x000000ffff027224 */ /* 0x000fce00078e000e */
[----:B------:R-:W-:Y:S05]  /*20f60*/  WARPSYNC.COLLECTIVE R15, `(.L_x_3106) ;  /* 0x000000000f087348 */ /* 0x000fea0003c00000 */
[----:B------:R0:W1:Y:S02]  /*20f70*/  SHFL.IDX P6, R14, R13, R12, R11 ;  /* 0x0000000c0d0e7389 */ /* 0x00006400000c000b */
[----:B01----:R-:W-:Y:S01]  /*20f80*/  ENDCOLLECTIVE ;  /* 0x000000000000791b */ /* 0x003fe20003800000 */
.L_x_3106:
        /* <DEDUP_REMOVED lines=12> */
.L_x_3107:
[----:B------:R-:W-:Y:S02]  /*21050*/  IMAD.MOV.U32 R13, RZ, RZ, R19 ;  /* 0x000000ffff0d7224 */ /* 0x000fe400078e0013 */
[----:B------:R-:W-:Y:S02]  /*21060*/  IMAD.MOV.U32 R12, RZ, RZ, 0x7 ;  /* 0x00000007ff0c7424 */ /* 0x000fe400078e00ff */
[----:B------:R-:W-:-:S07]  /*21070*/  IMAD.MOV.U32 R2, RZ, RZ, R14 ;  /* 0x000000ffff027224 */ /* 0x000fce00078e000e */
[----:B------:R-:W-:Y:S05]  /*21080*/  WARPSYNC.COLLECTIVE R15, `(.L_x_3108) ;  /* 0x000000000f087348 */ /* 0x000fea0003c00000 */
[----:B------:R0:W1:Y:S02]  /*21090*/  SHFL.IDX P6, R14, R13, R12, R11 ;  /* 0x0000000c0d0e7389 */ /* 0x00006400000c000b */
[----:B01----:R-:W-:Y:S01]  /*210a0*/  ENDCOLLECTIVE ;  /* 0x000000000000791b */ /* 0x003fe20003800000 */
.L_x_3108:
        /* <DEDUP_REMOVED lines=11> */
.L_x_3109:
[----:B------:R-:W-:Y:S01]  /*21160*/  IMAD.MOV.U32 R2, RZ, RZ, R14 ;  /* 0x000000ffff027224 */ /* 0x000fe200078e000e */
[----:B------:R-:W-:Y:S06]  /*21170*/  BRA `(.L_x_3110) ;  /* 0xffffff90005c7947 */ /* 0x000fec000383ffff */
.L_x_2906:
[----:B0-----:R0:W1:Y:S02]  /*21180*/  SYNCS.PHASECHK.TRANS64.TRYWAIT P0, [R0+URZ+0x16860], R3 ;  /* 0x01686003000075a7 */ /* 0x001064000800017f */
[----:B-1----:R-:W-:Y:S05]  /*21190*/  @!P0 NANOSLEEP.SYNCS 0x989680 ;  /* 0x009896800000895d */ /* 0x002fea0003900000 */
[----:B------:R-:W1:Y:S02]  /*211a0*/  @!P0 SYNCS.PHASECHK.TRANS64 P0, [R0+URZ+0x16860], R3 ;  /* 0x01686003000085a7 */ /* 0x000e64000800007f */
[----:B-1----:R-:W-:Y:S05]  /*211b0*/  @!P0 BRA `(.L_x_2906) ;  /* 0xfffffffc00f08947 */ /* 0x002fea000383ffff */
[----:B------:R-:W-:Y:S05]  /*211c0*/  BRA `(.L_x_3111) ;  /* 0xffffff9400747947 */ /* 0x000fea000383ffff */
.L_x_2907:
        /* <DEDUP_REMOVED lines=8> */
.L_x_3113:
[----:B------:R-:W-:Y:S05]  /*21250*/  BSYNC B0 ;  /* 0x0000000000007941 */ /* 0x000fea0003800000 */
.L_x_3112:
[----:B------:R-:W-:Y:S01]  /*21260*/  IMAD.MOV.U32 R13, RZ, RZ, R18 ;  /* 0x000000ffff0d7224 */ /* 0x000fe200078e0012 */
[----:B------:R-:W-:Y:S01]  /*21270*/  SHF.L.U32 R5, R7, 0x1, RZ ;  /* 0x0000000107057819 */ /* 0x000fe200000006ff */
[----:B------:R-:W-:Y:S01]  /*21280*/  IMAD.MOV.U32 R12, RZ, RZ, RZ ;  /* 0x000000ffff0c7224 */ /* 0x000fe200078e00ff */
[----:B------:R-:W-:Y:S01]  /*21290*/  ISETP.LT.OR P2, PT, R6, 0x1, P0 ;  /* 0x000000010600780c */ /* 0x000fe20000741670 */
[----:B------:R-:W-:Y:S02]  /*212a0*/  IMAD.MOV.U32 R11, RZ, RZ, 0x181f ;  /* 0x0000181fff0b7424 */ /* 0x000fe400078e00ff */
[----:B------:R-:W-:Y:S02]  /*212b0*/  IMAD.MOV.U32 R15, RZ, RZ, -0x1 ;  /* 0xffffffffff0f7424 */ /* 0x000fe400078e00ff */
[----:B------:R-:W-:Y:S02]  /*212c0*/  IMAD.MOV.U32 R3, RZ, RZ, R14 ;  /* 0x000000ffff037224 */ /* 0x000fe400078e000e */
[----:B------:R-:W-:-:S07]  /*212d0*/  IMAD R4, R4, 0x2, R16 ;  /* 0x0000000204047824 */ /* 0x000fce00078e0210 */
[----:B------:R-:W-:Y:S05]  /*212e0*/  WARPSYNC.COLLECTIVE R15, `(.L_x_3114) ;  /* 0x000000000f087348 */ /* 0x000fea0003c00000 */
[----:B------:R0:W1:Y:S02]  /*212f0*/  SHFL.IDX P6, R14, R13, R12, R11 ;  /* 0x0000000c0d0e7389 */ /* 0x00006400000c000b */
[----:B01----:R-:W-:Y:S01]  /*21300*/  ENDCOLLECTIVE ;  /* 0x000000000000791b */ /* 0x003fe20003800000 */
.L_x_3114:
[----:B------:R-:W-:Y:S02]  /*21310*/  IMAD.MOV.U32 R13, RZ, RZ, R19 ;  /* 0x000000ffff0d7224 */ /* 0x000fe400078e0013 */
[----:B------:R-:W-:Y:S01]  /*21320*/  IMAD.MOV.U32 R12, RZ, RZ, 0x1 ;  /* 0x00000001ff0c7424 */ /* 0x000fe200078e00ff */
[----:B------:R-:W-:-:S13]  /*21330*/  IADD3 R2, P1, R14, R5, RZ ;  /* 0x000000050e027210 */ /* 0x000fda0007f3e0ff */
[----:B------:R-:W-:Y:S05]  /*21340*/  WARPSYNC.COLLECTIVE R15, `(.L_x_3115) ;  /* 0x000000000f087348 */ /* 0x000fea0003c00000 */
[----:B------:R0:W1:Y:S02]  /*21350*/  SHFL.IDX P6, R14, R13, R12, R11 ;  /* 0x0000000c0d0e7389 */ /* 0x00006400000c000b */
[----:B01----:R-:W-:Y:S01]  /*21360*/  ENDCOLLECTIVE ;  /* 0x000000000000791b */ /* 0x003fe20003800000 */
.L_x_3115:
        /* <DEDUP_REMOVED lines=11> */
.L_x_3116:
[----:B------:R-:W-:Y:S01]  /*21420*/  IMAD.MOV.U32 R13, RZ, RZ, R19 ;  /* 0x000000ffff0d7224 */ /* 0x000fe200078e0013 */
[----:B------:R-:W-:Y:S02]  /*21430*/  MOV R12, 0x2 ;  /* 0x00000002000c7802 */ /* 0x000fe40000000f00 */
[----:B------:R-:W-:-:S13]  /*21440*/  IADD3 R2, P1, R14, R5, RZ ;  /* 0x000000050e027210 */ /* 0x000fda0007f3e0ff */
[----:B------:R-:W-:Y:S05]  /*21450*/  WARPSYNC.COLLECTIVE R15, `(.L_x_3117) ;  /* 0x000000000f087348 */ /* 0x000fea0003c00000 */
[----:B------:R0:W1:Y:S02]  /*21460*/  SHFL.IDX P6, R14, R13, R12, R11 ;  /* 0x0000000c0d0e7389 */ /* 0x00006400000c000b */
[----:B01----:R-:W-:Y:S01]  /*21470*/  ENDCOLLECTIVE ;  /* 0x000000000000791b */ /* 0x003fe20003800000 */
.L_x_3117:
        /* <DEDUP_REMOVED lines=11> */
.L_x_3118:
[----:B------:R-:W-:Y:S02]  /*21530*/  IMAD.MOV.U32 R13, RZ, RZ, R19 ;  /* 0x000000ffff0d7224 */ /* 0x000fe400078e0013 */
[----:B------:R-:W-:Y:S01]  /*21540*/  IMAD.MOV.U32 R12, RZ, RZ, 0x3 ;  /* 0x00000003ff0c7424 */ /* 0x000fe200078e00ff */
[----:B------:R-:W-:-:S13]  /*21550*/  IADD3 R2, P1, R14, R5, RZ ;  /* 0x000000050e027210 */ /* 0x000fda0007f3e0ff */
[----:B------:R-:W-:Y:S05]  /*21560*/  WARPSYNC.COLLECTIVE R15, `(.L_x_3119) ;  /* 0x000000000f087348 */ /* 0x000fea0003c00000 */
[----:B------:R0:W1:Y:S02]  /*21570*/  SHFL.IDX P6, R14, R13, R12, R11 ;  /* 0x0000000c0d0e7389 */ /* 0x00006400000c000b */
[----:B01----:R-:W-:Y:S01]  /*21580*/  ENDCOLLECTIVE ;  /* 0x000000000000791b */ /* 0x003fe20003800000 */
.L_x_3119:
        /* <DEDUP_REMOVED lines=11> */
.L_x_3120:
[----:B------:R-:W-:Y:S01]  /*21640*/  MOV R13, R19 ;  /* 0x00000013000d7202 */ /* 0x000fe20000000f00 */
[----:B------:R-:W-:Y:S01]  /*21650*/  IMAD.MOV.U32 R12, RZ, RZ, 0x4 ;  /* 0x00000004ff0c7424 */ /* 0x000fe200078e00ff */
[----:B------:R-:W-:-:S13]  /*21660*/  IADD3 R2, P1, R14, R5, RZ ;  /* 0x000000050e027210 */ /* 0x000fda0007f3e0ff */
[----:B------:R-:W-:Y:S05]  /*21670*/  WARPSYNC.COLLECTIVE R15, `(.L_x_3121) ;  /* 0x000000000f087348 */ /* 0x000fea0003c00000 */
[----:B------:R0:W1:Y:S02]  /*21680*/  SHFL.IDX P6, R14, R13, R12, R11 ;  /* 0x0000000c0d0e7389 */ /* 0x00006400000c000b */
[----:B01----:R-:W-:Y:S01]  /*21690*/  ENDCOLLECTIVE ;  /* 0x000000000000791b */ /* 0x003fe20003800000 */
.L_x_3121:
        /* <DEDUP_REMOVED lines=11> */
.L_x_3122:
[----:B------:R-:W-:Y:S02]  /*21750*/  IMAD.MOV.U32 R13, RZ, RZ, R19 ;  /* 0x000000ffff0d7224 */ /* 0x000fe400078e0013 */
[----:B------:R-:W-:Y:S01]  /*21760*/  IMAD.MOV.U32 R12, RZ, RZ, 0x5 ;  /* 0x00000005ff0c7424 */ /* 0x000fe200078e00ff */
[----:B------:R-:W-:-:S13]  /*21770*/  IADD3 R2, P1, R14, R5, RZ ;  /* 0x000000050e027210 */ /* 0x000fda0007f3e0ff */
[----:B------:R-:W-:Y:S05]  /*21780*/  WARPSYNC.COLLECTIVE R15, `(.L_x_3123) ;  /* 0x000000000f087348 */ /* 0x000fea0003c00000 */
[----:B------:R0:W1:Y:S02]  /*21790*/  SHFL.IDX P6, R14, R13, R12, R11 ;  /* 0x0000000c0d0e7389 */ /* 0x00006400000c000b */
[----:B01----:R-:W-:Y:S01]  /*217a0*/  ENDCOLLECTIVE ;  /* 0x000000000000791b */ /* 0x003fe20003800000 */
.L_x_3123:
        /* <DEDUP_REMOVED lines=11> */
.L_x_3124:
[----:B------:R-:W-:Y:S02]  /*21860*/  IMAD.MOV.U32 R13, RZ, RZ, R19 ;  /* 0x000000ffff0d7224 */ /* 0x000fe400078e0013 */
[----:B------:R-:W-:Y:S01]  /*21870*/  IMAD.MOV.U32 R12, RZ, RZ, 0x6 ;  /* 0x00000006ff0c7424 */ /* 0x000fe200078e00ff */
[----:B------:R-:W-:-:S13]  /*21880*/  IADD3 R2, P1, R14, R5, RZ ;  /* 0x000000050e027210 */ /* 0x000fda0007f3e0ff */
[----:B------:R-:W-:Y:S05]  /*21890*/  WARPSYNC.COLLECTIVE R15, `(.L_x_3125) ;  /* 0x000000000f087348 */ /* 0x000fea0003c00000 */
[----:B------:R0:W1:Y:S02]  /*218a0*/  SHFL.IDX P6, R14, R13, R12, R11 ;  /* 0x0000000c0d0e7389 */ /* 0x00006400000c000b */
[----:B01----:R-:W-:Y:S01]  /*218b0*/  ENDCOLLECTIVE ;  /* 0x000000000000791b */ /* 0x003fe20003800000 */
.L_x_3125:
        /* <DEDUP_REMOVED lines=11> */
.L_x_3126:
[----:B------:R-:W-:Y:S02]  /*21970*/  IMAD.MOV.U32 R13, RZ, RZ, R19 ;  /* 0x000000ffff0d7224 */ /* 0x000fe400078e0013 */
[----:B------:R-:W-:Y:S01]  /*21980*/  IMAD.MOV.U32 R12, RZ, RZ, 0x7 ;  /* 0x00000007ff0c7424 */ /* 0x000fe200078e00ff */
[----:B------:R-:W-:-:S13]  /*21990*/  IADD3 R2, P1, R14, R5, RZ ;  /* 0x000000050e027210 */ /* 0x000fda0007f3e0ff */
[----:B------:R-:W-:Y:S05]  /*219a0*/  WARPSYNC.COLLECTIVE R15, `(.L_x_3127) ;  /* 0x000000000f087348 */ /* 0x000fea0003c00000 */
[----:B------:R0:W1:Y:S02]  /*219b0*/  SHFL.IDX P6, R14, R13, R12, R11 ;  /* 0x0000000c0d0e7389 */ /* 0x00006400000c000b */
[----:B01----:R-:W-:Y:S01]  /*219c0*/  ENDCOLLECTIVE ;  /* 0x000000000000791b */ /* 0x003fe20003800000 */
.L_x_3127:
        /* <DEDUP_REMOVED lines=10> */
.L_x_3128:
[----:B------:R-:W-:Y:S05]  /*21a70*/  BRA `(.L_x_3129) ;  /* 0xffffff9000447947 */ /* 0x000fea000383ffff */
.L_x_2912:
[----:B------:R-:W-:Y:S01]  /*21a80*/  BSSY B0, `(.L_x_3130) ;  /* 0x0000008000007945 */ /* 0x000fe20003800000 */
[----:B------:R-:W-:Y:S02]  /*21a90*/  IMAD.MOV.U32 R13, RZ, RZ, R24 ;  /* 0x000000ffff0d7224 */ /* 0x000fe400078e0018 */
[----:B------:R-:W-:Y:S02]  /*21aa0*/  IMAD.MOV.U32 R12, RZ, RZ, RZ ;  /* 0x000000ffff0c7224 */ /* 0x000fe400078e00ff */
[----:B------:R-:W-:Y:S02]  /*21ab0*/  IMAD.MOV.U32 R11, RZ, RZ, 0x1f ;  /* 0x0000001fff0b7424 */ /* 0x000fe400078e00ff */
[----:B------:R-:W-:-:S07]  /*21ac0*/  IMAD.MOV.U32 R15, RZ, RZ, -0x1 ;  /* 0xffffffffff0f7424 */ /* 0x000fce00078e00ff */
[----:B-123--:R-:W-:Y:S05]  /*21ad0*/  WARPSYNC.COLLECTIVE R15, `(.L_x_3131) ;  /* 0x000000000f087348 */ /* 0x00efea0003c00000 */
[----:B------:R0:W4:Y:S02]  /*21ae0*/  SHFL.IDX P6, R14, R13, R12, R11 ;  /* 0x0000000c0d0e7389 */ /* 0x00012400000c000b */
[----:B01234-:R-:W-:Y:S01]  /*21af0*/  ENDCOLLECTIVE ;  /* 0x000000000000791b */ /* 0x01ffe20003800000 */
.L_x_3131:
[----:B------:R-:W-:Y:S05]  /*21b00*/  BSYNC B0 ;  /* 0x0000000000007941 */ /* 0x000fea0003800000 */
.L_x_3130:
        /* <DEDUP_REMOVED lines=9> */
.L_x_3132:
        /* <DEDUP_REMOVED lines=23> */
.L_x_3133:
[----:B------:R-:W-:Y:S02]  /*21d10*/  MOV R12, 0x2 ;  /* 0x00000002000c7802 */ /* 0x000fe40000000f00 */
[----:B------:R-:W-:-:S05]  /*21d20*/  SEL R4, R14, RZ, P1 ;  /* 0x000000ff0e047207 */ /* 0x000fca0000800000 */
[----:B------:R-:W-:-:S04]  /*21d30*/  IMAD.IADD R4, R13, 0x1, R4 ;  /* 0x000000010d047824 */ /* 0x000fc800078e0204 */
[----:B------:R-:W-:-:S07]  /*21d40*/  IMAD.MOV.U32 R13, RZ, RZ, R4 ;  /* 0x000000ffff0d7224 */ /* 0x000fce00078e0004 */
[----:B------:R-:W-:Y:S05]  /*21d50*/  WARPSYNC.COLLECTIVE R15, `(.L_x_3134) ;  /* 0x000000000f087348 */ /* 0x000fea0003c00000 */
[----:B------:R0:W1:Y:S02]  /*21d60*/  SHFL.UP P6, R14, R13, R12, R11 ;  /* 0x0400000c0d0e7389 */ /* 0x00006400000c000b */
[----:B01----:R-:W-:Y:S01]  /*21d70*/  ENDCOLLECTIVE ;  /* 0x000000000000791b */ /* 0x003fe20003800000 */
.L_x_3134:
[----:B------:R-:W-:Y:S01]  /*21d80*/  IMAD.MOV.U32 R12, RZ, RZ, 0x4 ;  /* 0x00000004ff0c7424 */ /* 0x000fe200078e00ff */
[----:B------:R-:W-:-:S05]  /*21d90*/  SEL R3, R14, RZ, P2 ;  /* 0x000000ff0e037207 */ /* 0x000fca0001000000 */
[----:B------:R-:W-:-:S04]  /*21da0*/  IMAD.IADD R2, R4, 0x1, R3 ;  /* 0x0000000104027824 */ /* 0x000fc800078e0203 */
[----:B------:R-:W-:-:S07]  /*21db0*/  IMAD.MOV.U32 R13, RZ, RZ, R2 ;  /* 0x000000ffff0d7224 */ /* 0x000fce00078e0002 */
[----:B------:R-:W-:Y:S05]  /*21dc0*/  WARPSYNC.COLLECTIVE R15, `(.L_x_3135) ;  /* 0x000000000f087348 */ /* 0x000fea0003c00000 */
[----:B------:R0:W1:Y:S02]  /*21dd0*/  SHFL.UP P6, R14, R13, R12, R11 ;  /* 0x0400000c0d0e7389 */ /* 0x00006400000c000b */
[----:B01----:R-:W-:Y:S01]  /*21de0*/  ENDCOLLECTIVE ;  /* 0x000000000000791b */ /* 0x003fe20003800000 */
.L_x_3135:
[----:B------:R-:W-:Y:S01]  /*21df0*/  IMAD.MOV.U32 R12, RZ, RZ, 0x8 ;  /* 0x00000008ff0c7424 */ /* 0x000fe200078e00ff */
[----:B------:R-:W-:-:S05]  /*21e00*/  SEL R3, R14, RZ, P3 ;  /* 0x000000ff0e037207 */ /* 0x000fca0001800000 */
[----:B------:R-:W-:-:S04]  /*21e10*/  IMAD.IADD R3, R2, 0x1, R3 ;  /* 0x0000000102037824 */ /* 0x000fc800078e0203 */
[----:B------:R-:W-:-:S07]  /*21e20*/  IMAD.MOV.U32 R13, RZ, RZ, R3 ;  /* 0x000000ffff0d7224 */ /* 0x000fce00078e0003 */
[----:B------:R-:W-:Y:S05]  /*21e30*/  WARPSYNC.COLLECTIVE R15, `(.L_x_3136) ;  /* 0x000000000f087348 */ /* 0x000fea0003c00000 */
[----:B------:R0:W1:Y:S02]  /*21e40*/  SHFL.UP P6, R14, R13, R12, R11 ;  /* 0x0400000c0d0e7389 */ /* 0x00006400000c000b */
[----:B01----:R-:W-:Y:S01]  /*21e50*/  ENDCOLLECTIVE ;  /* 0x000000000000791b */ /* 0x003fe20003800000 */
.L_x_3136:
[----:B------:R-:W-:Y:S02]  /*21e60*/  MOV R12, 0x10 ;  /* 0x00000010000c7802 */ /* 0x000fe40000000f00 */
[----:B------:R-:W-:-:S05]  /*21e70*/  SEL R4, R14, RZ, P4 ;  /* 0x000000ff0e047207 */ /* 0x000fca0002000000 */
[----:B------:R-:W-:-:S04]  /*21e80*/  IMAD.IADD R4, R3, 0x1, R4 ;  /* 0x0000000103047824 */ /* 0x000fc800078e0204 */
[----:B------:R-:W-:-:S07]  /*21e90*/  IMAD.MOV.U32 R13, RZ, RZ, R4 ;  /* 0x000000ffff0d7224 */ /* 0x000fce00078e0004 */
[----:B------:R-:W-:Y:S05]  /*21ea0*/  WARPSYNC.COLLECTIVE R15, `(.L_x_3137) ;  /* 0x000000000f087348 */ /* 0x000fea0003c00000 */
[----:B------:R0:W1:Y:S02]  /*21eb0*/  SHFL.UP P6, R14, R13, R12, R11 ;  /* 0x0400000c0d0e7389 */ /* 0x00006400000c000b */
[----:B01----:R-:W-:Y:S01]  /*21ec0*/  ENDCOLLECTIVE ;  /* 0x000000000000791b */ /* 0x003fe20003800000 */
.L_x_3137:
        /* <DEDUP_REMOVED lines=8> */
.L_x_3138:
[----:B------:R-:W-:Y:S05]  /*21f50*/  BRA `(.L_x_3139) ;  /* 0xffffff9000547947 */ /* 0x000fea000383ffff */
.L_x_2915:
[----:B------:R-:W-:Y:S01]  /*21f60*/  BSSY B0, `(.L_x_3140) ;  /* 0x0000007000007945 */ /* 0x000fe20003800000 */
[----:B------:R-:W-:Y:S02]  /*21f70*/  IMAD.MOV.U32 R12, RZ, RZ, 0x1 ;  /* 0x00000001ff0c7424 */ /* 0x000fe400078e00ff */
[----:B------:R-:W-:Y:S02]  /*21f80*/  IMAD.MOV.U32 R11, RZ, RZ, RZ ;  /* 0x000000ffff0b7224 */ /* 0x000fe400078e00ff */
[----:B------:R-:W-:-:S07]  /*21f90*/  IMAD.MOV.U32 R15, RZ, RZ, -0x1 ;  /* 0xffffffffff0f7424 */ /* 0x000fce00078e00ff */
[----:B-1----:R-:W-:Y:S05]  /*21fa0*/  WARPSYNC.COLLECTIVE R15, `(.L_x_3141) ;  /* 0x000000000f087348 */ /* 0x002fea0003c00000 */
[----:B------:R0:W2:Y:S02]  /*21fb0*/  SHFL.UP P6, R14, R13, R12, R11 ;  /* 0x0400000c0d0e7389 */ /* 0x0000a400000c000b */
[----:B012---:R-:W-:Y:S01]  /*21fc0*/  ENDCOLLECTIVE ;  /* 0x000000000000791b */ /* 0x007fe20003800000 */
.L_x_3141:
[----:B------:R-:W-:Y:S05]  /*21fd0*/  BSYNC B0 ;  /* 0x0000000000007941 */ /* 0x000fea0003800000 */
.L_x_3140:
        /* <DEDUP_REMOVED lines=8> */
.L_x_3142:
[----:B------:R-:W-:Y:S01]  /*22060*/  IMAD.MOV.U32 R12, RZ, RZ, 0x4 ;  /* 0x00000004ff0c7424 */ /* 0x000fe200078e00ff */
[----:B------:R-:W-:-:S05]  /*22070*/  SEL R14, R14, RZ, P2 ;  /* 0x000000ff0e0e7207 */ /* 0x000fca0001000000 */
[----:B------:R-:W-:-:S04]  /*22080*/  IMAD.IADD R3, R13, 0x1, R14 ;  /* 0x000000010d037824 */ /* 0x000fc800078e020e */
[----:B------:R-:W-:-:S07]  /*22090*/  IMAD.MOV.U32 R13, RZ, RZ, R3 ;  /* 0x000000ffff0d7224 */ /* 0x000fce00078e0003 */
[----:B------:R-:W-:Y:S05]  /*220a0*/  WARPSYNC.COLLECTIVE R15, `(.L_x_3143) ;  /* 0x000000000f087348 */ /* 0x000fea0003c00000 */
[----:B------:R0:W1:Y:S02]  /*220b0*/  SHFL.UP P6, R14, R13, R12, R11 ;  /* 0x0400000c0d0e7389 */ /* 0x00006400000c000b */
[----:B01----:R-:W-:Y:S01]  /*220c0*/  ENDCOLLECTIVE ;  /* 0x000000000000791b */ /* 0x003fe20003800000 */
.L_x_3143:
[----:B------:R-:W-:Y:S01]  /*220d0*/  IMAD.MOV.U32 R12, RZ, RZ, 0x8 ;  /* 0x00000008ff0c7424 */ /* 0x000fe200078e00ff */
[----:B------:R-:W-:-:S05]  /*220e0*/  SEL R4, R14, RZ, P3 ;  /* 0x000000ff0e047207 */ /* 0x000fca0001800000 */
[----:B------:R-:W-:-:S04]  /*220f0*/  IMAD.IADD R4, R3, 0x1, R4 ;  /* 0x0000000103047824 */ /* 0x000fc800078e0204 */
[----:B------:R-:W-:-:S07]  /*22100*/  IMAD.MOV.U32 R13, RZ, RZ, R4 ;  /* 0x000000ffff0d7224 */ /* 0x000fce00078e0004 */
[----:B------:R-:W-:Y:S05]  /*22110*/  WARPSYNC.COLLECTIVE R15, `(.L_x_3144) ;  /* 0x000000000f087348 */ /* 0x000fea0003c00000 */
[----:B------:R0:W1:Y:S02]  /*22120*/  SHFL.UP P6, R14, R13, R12, R11 ;  /* 0x0400000c0d0e7389 */ /* 0x00006400000c000b */
[----:B01----:R-:W-:Y:S01]  /*22130*/  ENDCOLLECTIVE ;  /* 0x000000000000791b */ /* 0x003fe20003800000 */
.L_x_3144:
[----:B------:R-:W-:Y:S01]  /*22140*/  IMAD.MOV.U32 R12, RZ, RZ, 0x10 ;  /* 0x00000010ff0c7424 */ /* 0x000fe200078e00ff */
[----:B------:R-:W-:-:S04]  /*22150*/  SEL R7, R14, RZ, P4 ;  /* 0x000000ff0e077207 */ /* 0x000fc80002000000 */
[----:B------:R-:W-:-:S05]  /*22160*/  IADD3 R7, R4, R7, RZ ;  /* 0x0000000704077210 */ /* 0x000fca0007ffe0ff */
[----:B------:R-:W-:-:S07]  /*22170*/  IMAD.MOV.U32 R13, RZ, RZ, R7 ;  /* 0x000000ffff0d7224 */ /* 0x000fce00078e0007 */
[----:B------:R-:W-:Y:S05]  /*22180*/  WARPSYNC.COLLECTIVE R15, `(.L_x_3145) ;  /* 0x000000000f087348 */ /* 0x000fea0003c00000 */
[----:B------:R0:W1:Y:S02]  /*22190*/  SHFL.UP P6, R14, R13, R12, R11 ;  /* 0x0400000c0d0e7389 */ /* 0x00006400000c000b */
[----:B01----:R-:W-:Y:S01]  /*221a0*/  ENDCOLLECTIVE ;  /* 0x000000000000791b */ /* 0x003fe20003800000 */
.L_x_3145:
        /* <DEDUP_REMOVED lines=8> */
.L_x_3146:
[----:B------:R-:W-:Y:S05]  /*22230*/  BRA `(.L_x_3147) ;  /* 0xffffff9000407947 */ /* 0x000fea000383ffff */
.L_x_2917:
[----:B------:R-:W-:Y:S01]  /*22240*/  BSSY B0, `(.L_x_3148) ;  /* 0x0000006000007945 */ /* 0x000fe20003800000 */
[----:B------:R-:W-:Y:S01]  /*22250*/  PLOP3.LUT P6, PT, P6, PT, PT, 0x8, 0x0 ;  /* 0x000000000000781c */ /* 0x000fe200037ce170 */
[----:B------:R-:W-:-:S12]  /*22260*/  IMAD.MOV.U32 R15, RZ, RZ, -0x1 ;  /* 0xffffffffff0f7424 */ /* 0x000fd800078e00ff */
[----:B01----:R-:W-:Y:S05]  /*22270*/  WARPSYNC.COLLECTIVE R15, `(.L_x_3149) ;  /* 0x000000000f087348 */ /* 0x003fea0003c00000 */
[----:B------:R-:W-:Y:S01]  /*22280*/  VOTE.ANY R14, PT, P6 ;  /* 0x00000000000e7806 */ /* 0x000fe200030e0100 */
[----:B01----:R-:W-:Y:S06]  /*22290*/  ENDCOLLECTIVE ;  /* 0x000000000000791b */ /* 0x003fec0003800000 */
.L_x_3149:
[----:B------:R-:W-:Y:S05]  /*222a0*/  BSYNC B0 ;  /* 0x0000000000007941 */ /* 0x000fea0003800000 */
.L_x_3148:
[----:B------:R-:W-:Y:S01]  /*222b0*/  IMAD.MOV.U32 R3, RZ, RZ, R14 ;  /* 0x000000ffff037224 */ /* 0x000fe200078e000e */
[----:B------:R-:W-:Y:S01]  /*222c0*/  MOV R13, R25 ;  /* 0x00000019000d7202 */ /* 0x000fe20000000f00 */
[----:B------:R-:W-:Y:S02]  /*222d0*/  IMAD.MOV.U32 R11, RZ, RZ, 0x1f ;  /* 0x0000001fff0b7424 */ /* 0x000fe400078e00ff */
[----:B------:R-:W0:Y:S01]  /*222e0*/  POPC R7, R3 ;  /* 0x0000000300077309 */ /* 0x000e220000000000 */
[----:B------:R-:W-:Y:S02]  /*222f0*/  IMAD.MOV.U32 R15, RZ, RZ, -0x1 ;  /* 0xffffffffff0f7424 */ /* 0x000fe400078e00ff */
[----:B0-----:R-:W-:Y:S02]  /*22300*/  IMAD.MOV.U32 R12, RZ, RZ, R7 ;  /* 0x000000ffff0c7224 */ /* 0x001fe400078e0007 */
[----:B------:R-:W-:-:S07]  /*22310*/  IMAD.IADD R27, R7, 0x1, R27 ;  /* 0x00000001071b7824 */ /* 0x000fce00078e021b */
[----:B------:R-:W-:Y:S05]  /*22320*/  WARPSYNC.COLLECTIVE R15, `(.L_x_3150) ;  /* 0x000000000f087348 */ /* 0x000fea0003c00000 */
[----:B------:R0:W1:Y:S02]  /*22330*/  SHFL.IDX P6, R14, R13, R12, R11 ;  /* 0x0000000c0d0e7389 */ /* 0x00006400000c000b */
[----:B01----:R-:W-:Y:S01]  /*22340*/  ENDCOLLECTIVE ;  /* 0x000000000000791b */ /* 0x003fe20003800000 */
.L_x_3150:
[----:B------:R-:W-:Y:S02]  /*22350*/  IMAD.MOV.U32 R13, RZ, RZ, R5 ;  /* 0x000000ffff0d7224 */ /* 0x000fe400078e0005 */
[----:B------:R-:W-:-:S07]  /*22360*/  IMAD.MOV.U32 R25, RZ, RZ, R14 ;  /* 0x000000ffff197224 */ /* 0x000fce00078e000e */
[----:B------:R-:W-:Y:S05]  /*22370*/  WARPSYNC.COLLECTIVE R15, `(.L_x_3151) ;  /* 0x000000000f087348 */ /* 0x000fea0003c00000 */
[----:B------:R0:W1:Y:S02]  /*22380*/  SHFL.IDX P6, R14, R13, R12, R11 ;  /* 0x0000000c0d0e7389 */ /* 0x00006400000c000b */
[----:B01----:R-:W-:Y:S01]  /*22390*/  ENDCOLLECTIVE ;  /* 0x000000000000791b */ /* 0x003fe20003800000 */
.L_x_3151:
[----:B------:R-:W-:Y:S01]  /*223a0*/  IMAD.MOV.U32 R5, RZ, RZ, R14 ;  /* 0x000000ffff057224 */ /* 0x000fe200078e000e */
[----:B------:R-:W-:Y:S06]  /*223b0*/  BRA `(.L_x_3152) ;  /* 0xffffff9000207947 */ /* 0x000fec000383ffff */
.L_x_2919:
[----:B------:R-:W-:Y:S01]  /*223c0*/  BSSY B0, `(.L_x_3153) ;  /* 0x0000007000007945 */ /* 0x000fe20003800000 */
[----:B------:R-:W-:Y:S01]  /*223d0*/  IMAD.MOV.U32 R13, RZ, RZ, R2 ;  /* 0x000000ffff0d7224 */ /* 0x000fe200078e0002 */
[----:B------:R-:W-:Y:S01]  /*223e0*/  MOV R11, 0x1f ;  /* 0x0000001f000b7802 */ /* 0x000fe20000000f00 */
[----:B------:R-:W-:-:S07]  /*223f0*/  IMAD.MOV.U32 R15, RZ, RZ, -0x1 ;  /* 0xffffffffff0f7424 */ /* 0x000fce00078e00ff */
[----:B01234-:R-:W-:Y:S05]  /*22400*/  WARPSYNC.COLLECTIVE R15, `(.L_x_3154) ;  /* 0x000000000f087348 */ /* 0x01ffea0003c00000 */
[----:B------:R0:W0:Y:S02]  /*22410*/  SHFL.IDX P6, R14, R13, R12, R11 ;  /* 0x0000000c0d0e7389 */ /* 0x00002400000c000b */
[----:B01234-:R-:W-:Y:S01]  /*22420*/  ENDCOLLECTIVE ;  /* 0x000000000000791b */ /* 0x01ffe20003800000 */
.L_x_3154:
[----:B------:R-:W-:Y:S05]  /*22430*/  BSYNC B0 ;  /* 0x0000000000007941 */ /* 0x000fea0003800000 */
.L_x_3153:
[----:B------:R-:W-:Y:S01]  /*22440*/  IMAD.MOV.U32 R24, RZ, RZ, R14 ;  /* 0x000000ffff187224 */ /* 0x000fe200078e000e */
[----:B------:R-:W-:Y:S06]  /*22450*/  BRA `(.L_x_2918) ;  /* 0xffffff9000107947 */ /* 0x000fec000383ffff */
.L_x_2925:
[----:B0-----:R0:W4:Y:S02]  /*22460*/  SYNCS.PHASECHK.TRANS64.TRYWAIT P0, [R5+URZ+0x16820], R0 ;  /* 0x01682000050075a7 */ /* 0x001124000800017f */
[----:B----4-:R-:W-:Y:S05]  /*22470*/  @!P0 NANOSLEEP.SYNCS 0x989680 ;  /* 0x009896800000895d */ /* 0x010fea0003900000 */
[----:B------:R-:W4:Y:S02]  /*22480*/  @!P0 SYNCS.PHASECHK.TRANS64 P0, [R5+URZ+0x16820], R0 ;  /* 0x01682000050085a7 */ /* 0x000f24000800007f */
[----:B----4-:R-:W-:Y:S05]  /*22490*/  @!P0 BRA `(.L_x_2925) ;  /* 0xfffffffc00f08947 */ /* 0x010fea000383ffff */
[----:B------:R-:W-:Y:S05]  /*224a0*/  BRA `(.L_x_3155) ;  /* 0xffffff98006c7947 */ /* 0x000fea000383ffff */
.L_x_2926:
[----:B------:R-:W4:Y:S01]  /*224b0*/  S2R R2, SR_TID.X ;  /* 0x0000000000027919 */ /* 0x000f220000002100 */
[----:B------:R-:W-:Y:S01]  /*224c0*/  BSSY B0, `(.L_x_3156) ;  /* 0x000000a000007945 */ /* 0x000fe20003800000 */
[----:B------:R-:W-:Y:S02]  /*224d0*/  IMAD.MOV.U32 R12, RZ, RZ, RZ ;  /* 0x000000ffff0c7224 */ /* 0x000fe400078e00ff */
[----:B------:R-:W-:Y:S02]  /*224e0*/  IMAD.MOV.U32 R11, RZ, RZ, 0x1f ;  /* 0x0000001fff0b7424 */ /* 0x000fe400078e00ff */
[----:B------:R-:W-:Y:S01]  /*224f0*/  IMAD.MOV.U32 R15, RZ, RZ, -0x1 ;  /* 0xffffffffff0f7424 */ /* 0x000fe200078e00ff */
[----:B----4-:R-:W-:-:S04]  /*22500*/  SHF.R.U32.HI R2, RZ, 0x5, R2 ;  /* 0x00000005ff027819 */ /* 0x010fc80000011602 */
[----:B------:R-:W-:-:S05]  /*22510*/  LOP3.LUT R2, R2, 0x3, RZ, 0xc0, !PT ;  /* 0x0000000302027812 */ /* 0x000fca00078ec0ff */
[----:B------:R-:W-:-:S07]  /*22520*/  IMAD.MOV.U32 R13, RZ, RZ, R2 ;  /* 0x000000ffff0d7224 */ /* 0x000fce00078e0002 */
[----:B0123--:R-:W-:Y:S05]  /*22530*/  WARPSYNC.COLLECTIVE R15, `(.L_x_3157) ;  /* 0x000000000f087348 */ /* 0x00ffea0003c00000 */
[----:B------:R4:W0:Y:S02]  /*22540*/  SHFL.IDX P6, R14, R13, R12, R11 ;  /* 0x0000000c0d0e7389 */ /* 0x00082400000c000b */
[----:B01234-:R-:W-:Y:S01]  /*22550*/  ENDCOLLECTIVE ;  /* 0x000000000000791b */ /* 0x01ffe20003800000 */
.L_x_3157:
[----:B------:R-:W-:Y:S05]  /*22560*/  BSYNC B0 ;  /* 0x0000000000007941 */ /* 0x000fea0003800000 */
.L_x_3156:
[----:B------:R-:W-:Y:S05]  /*22570*/  BRA `(.L_x_3158) ;  /* 0xffffff9800547947 */ /* 0x000fea000383ffff */
.L_x_2927:
[----:B------:R-:W-:Y:S01]  /*22580*/  BSSY B0, `(.L_x_3159) ;  /* 0x0000006000007945 */ /* 0x000fe20003800000 */
[----:B------:R-:W-:-:S07]  /*22590*/  IMAD.MOV.U32 R15, RZ, RZ, -0x1 ;  /* 0xffffffffff0f7424 */ /* 0x000fce00078e00ff */
[----:B0123--:R-:W-:Y:S05]  /*225a0*/  WARPSYNC.COLLECTIVE R15, `(.L_x_3160) ;  /* 0x000000000f0c7348 */ /* 0x00ffea0003c00000 */
[----:B------:R-:W-:Y:S02]  /*225b0*/  ELECT P6, UR62, PT ;  /* 0x00000000003e782f */ /* 0x000fe400038c0000 */
[----:B------:R-:W-:Y:S01]  /*225c0*/  MOV R14, UR62 ;  /* 0x0000003e000e7c02 */ /* 0x000fe20008000f00 */
[----:B0123--:R-:W-:Y:S10]  /*225d0*/  ENDCOLLECTIVE ;  /* 0x000000000000791b */ /* 0x00fff40003800000 */
.L_x_3160:
[----:B------:R-:W-:Y:S05]  /*225e0*/  BSYNC B0 ;  /* 0x0000000000007941 */ /* 0x000fea0003800000 */
.L_x_3159:
[----:B------:R-:W-:Y:S05]  /*225f0*/  BRA `(.L_x_3161) ;  /* 0xffffff9800487947 */ /* 0x000fea000383ffff */
.L_x_2929:
[----:B0-----:R0:W4:Y:S02]  /*22600*/  SYNCS.PHASECHK.TRANS64.TRYWAIT P1, [R3+URZ+0x16840], R2 ;  /* 0x01684002030075a7 */ /* 0x001124000802017f */
[----:B----4-:R-:W-:Y:S05]  /*22610*/  @!P1 NANOSLEEP.SYNCS 0x989680 ;  /* 0x009896800000995d */ /* 0x010fea0003900000 */
[----:B------:R-:W4:Y:S02]  /*22620*/  @!P1 SYNCS.PHASECHK.TRANS64 P1, [R3+URZ+0x16840], R2 ;  /* 0x01684002030095a7 */ /* 0x000f24000802007f */
[----:B----4-:R-:W-:Y:S05]  /*22630*/  @!P1 BRA `(.L_x_2929) ;  /* 0xfffffffc00f09947 */ /* 0x010fea000383ffff */
[----:B------:R-:W-:Y:S05]  /*22640*/  BRA `(.L_x_3162) ;  /* 0xffffff9800687947 */ /* 0x000fea000383ffff */
.L_x_2931:
[----:B----4-:R4:W0:Y:S02]  /*22650*/  SYNCS.PHASECHK.TRANS64.TRYWAIT P1, [R5+URZ+0x16840], R0 ;  /* 0x01684000050075a7 */ /* 0x010824000802017f */
[----:B0-----:R-:W-:Y:S05]  /*22660*/  @!P1 NANOSLEEP.SYNCS 0x989680 ;  /* 0x009896800000995d */ /* 0x001fea0003900000 */
[----:B------:R-:W0:Y:S02]  /*22670*/  @!P1 SYNCS.PHASECHK.TRANS64 P1, [R5+URZ+0x16840], R0 ;  /* 0x01684000050095a7 */ /* 0x000e24000802007f */
[----:B0-----:R-:W-:Y:S05]  /*22680*/  @!P1 BRA `(.L_x_2931) ;  /* 0xfffffffc00f09947 */ /* 0x001fea000383ffff */
[----:B------:R-:W-:Y:S05]  /*22690*/  BRA `(.L_x_3163) ;  /* 0xffffff9800747947 */ /* 0x000fea000383ffff */
.L_x_2933:
[----:B------:R0:W0:Y:S02]  /*226a0*/  SYNCS.PHASECHK.TRANS64.TRYWAIT P1, [R3+URZ+0x16860], R2 ;  /* 0x01686002030075a7 */ /* 0x000024000802017f */
[----:B0-----:R-:W-:Y:S05]  /*226b0*/  @!P1 NANOSLEEP.SYNCS 0x989680 ;  /* 0x009896800000995d */ /* 0x001fea0003900000 */
[----:B------:R-:W0:Y:S02]  /*226c0*/  @!P1 SYNCS.PHASECHK.TRANS64 P1, [R3+URZ+0x16860], R2 ;  /* 0x01686002030095a7 */ /* 0x000e24000802007f */
[----:B0-----:R-:W-:Y:S05]  /*226d0*/  @!P1 BRA `(.L_x_2933) ;  /* 0xfffffffc00f09947 */ /* 0x001fea000383ffff */
[----:B------:R-:W-:Y:S05]  /*226e0*/  BRA `(.L_x_3164) ;  /* 0xffffff9800707947 */ /* 0x000fea000383ffff */
.L_x_3165:
        /* <DEDUP_REMOVED lines=9> */
.L_x_3174:


//--------------------- .nv.global.init           --------------------------
	.section	.nv.global.init,"aw",@progbits
.nv.global.init:
	.type		$str$23,@object
	.size		$str$23,($str$24 - $str$23)
$str$23:
        /*0000*/ 	.byte	0x28, 0x61, 0x64, 0x64, 0x72, 0x65, 0x73, 0x73, 0x20, 0x26, 0x20, 0x6d, 0x61, 0x73, 0x6b, 0x29
        /*0010*/ 	.byte	0x20, 0x3d, 0x3d, 0x20, 0x30, 0x00
	.type		$str$24,@object
	.size		$str$24,(__unnamed_4 - $str$24)
$str$24:
        /*0016*/ 	.byte	0x2f, 0x74, 0x6d, 0x70, 0x2f, 0x6f, 0x73, 0x73, 0x5f, 0x6b, 0x65, 0x72, 0x6e, 0x65, 0x6c, 0x73
        /*0026*/ 	.byte	0x5f, 0x73, 0x72, 0x63, 0x2f, 0x66, 0x6c, 0x61, 0x73, 0x68, 0x5f, 0x61, 0x74, 0x74, 0x65, 0x6e
        /*0036*/ 	.byte	0x74, 0x69, 0x6f, 0x6e, 0x2f, 0x63, 0x73, 0x72, 0x63, 0x2f, 0x63, 0x75, 0x74, 0x6c, 0x61, 0x73
        /*0046*/ 	.byte	0x73, 0x2f, 0x69, 0x6e, 0x63, 0x6c, 0x75, 0x64, 0x65, 0x2f, 0x63, 0x75, 0x74, 0x65, 0x2f, 0x70
        /*0056*/ 	.byte	0x6f, 0x69, 0x6e, 0x74, 0x65, 0x72, 0x5f, 0x66, 0x6c, 0x61, 0x67, 0x67, 0x65, 0x64, 0x2e, 0x68
        /*0066*/ 	.byte	0x70, 0x70, 0x00
	.type		__unnamed_4,@object
	.size		__unnamed_4,(__unnamed_5 - __unnamed_4)
__unnamed_4:
        /* <DEDUP_REMOVED lines=24> */
        /*01e9*/ 	.byte	0x00
	.type		__unnamed_5,@object
	.size		__unnamed_5,(__unnamed_3 - __unnamed_5)
__unnamed_5:
        /* <DEDUP_REMOVED lines=24> */
        /*036a*/ 	.byte	0x3e, 0x20, 0x26, 0x5d, 0x00
	.type		__unnamed_3,@object
	.size		__unnamed_3,(__unnamed_2 - __unnamed_3)
__unnamed_3:
        /* <DEDUP_REMOVED lines=29> */
	.type		__unnamed_2,@object
	.size		__unnamed_2,(__unnamed_1 - __unnamed_2)
__unnamed_2:
        /* <DEDUP_REMOVED lines=29> */
	.type		__unnamed_1,@object
	.size		__unnamed_1,(.L_0 - __unnamed_1)
__unnamed_1:
        /* <DEDUP_REMOVED lines=28> */
        /*08c7*/ 	.byte	0x3c, 0x38, 0x31, 0x39, 0x32, 0x3e, 0x3e, 0x3e, 0x3e, 0x3e, 0x20, 0x26, 0x5d, 0x00
.L_0:


//--------------------- .nv.shared._ZN7cutlass13device_kernelIN5flash11enable_sm90INS1_16FlashAttnFwdSm90INS1_25CollectiveMainloopFwdSm90ILi2EN4cute5tupleIJNS5_1CILi1EEES8_S8_EEENS6_IJNS7_ILi192EEENS7_ILi128EEENS7_ILi64EEEEEELi64ENS_10bfloat16_tEfNS_4arch4Sm90ELb0ELb0ELb1ELb0ELb1ELb0ELb0ELb1ELb1ELb1ELb1ELb0EEENS1_21CollectiveEpilogueFwdINS6_IJSA_SC_SB_EEES9_SE_SG_Li384ELb0ELb1ELb1ELb0EEENS1_19SingleTileSchedulerILb0ELb1ELb1ELi192EEEEEEEEEvNT_6ParamsE --------------------------
	.section	.nv.shared._ZN7cutlass13device_kernelIN5flash11enable_sm90INS1_16FlashAttnFwdSm90INS1_25CollectiveMainloopFwdSm90ILi2EN4cute5tupleIJNS5_1CILi1EEES8_S8_EEENS6_IJNS7_ILi192EEENS7_ILi128EEENS7_ILi64EEEEEELi64ENS_10bfloat16_tEfNS_4arch4Sm90ELb0ELb0ELb1ELb0ELb1ELb0ELb0ELb1ELb1ELb1ELb1ELb0EEENS1_21CollectiveEpilogueFwdINS6_IJSA_SC_SB_EEES9_SE_SG_Li384ELb0ELb1ELb1ELb0EEENS1_19SingleTileSchedulerILb0ELb1ELb1ELi192EEEEEEEEEvNT_6ParamsE,"aw",@nobits
	.sectionflags	@""
	.align	16
	.zero		1024


//--------------------- .nv.shared.reserved.0     --------------------------
	.section	.nv.shared.reserved.0,"aw",@nobits
	.weak		__nv_reservedSMEM_offset_0_alias
	.size		__nv_reservedSMEM_offset_0_alias, 0, 0
	.other		__nv_reservedSMEM_offset_0_alias,@"STO_CUDA_RESERVED_SHARED STV_DEFAULT"
__nv_reservedSMEM_offset_0_alias:
	.zero		0


//--------------------- .nv.global                --------------------------
	.section	.nv.global,"aw",@nobits
.nv.global:
	.type		_ZN85_INTERNAL_b346540a_49_flash_fwd_hdim64_bf16_paged_split_softcap_sm90_cu_c784774a_34804cute1_E,@object
	.size		_ZN85_INTERNAL_b346540a_49_flash_fwd_hdim64_bf16_paged_split_softcap_sm90_cu_c784774a_34804cute1_E,(_ZN85_INTERNAL_b346540a_49_flash_fwd_hdim64_bf16_paged_split_softcap_sm90_cu_c784774a_34804cuda3std3__45__cpo6cbeginE - _ZN85_INTERNAL_b346540a_49_flash_fwd_hdim64_bf16_paged_split_softcap_sm90_cu_c784774a_34804cute1_E)
_ZN85_INTERNAL_b346540a_49_flash_fwd_hdim64_bf16_paged_split_softcap_sm90_cu_c784774a_34804cute1_E:
	.zero		1
	.type		_ZN85_INTERNAL_b346540a_49_flash_fwd_hdim64_bf16_paged_split_softcap_sm90_cu_c784774a_34804cuda3std3__45__cpo6cbeginE,@object
	.size		_ZN85_INTERNAL_b346540a_49_flash_fwd_hdim64_bf16_paged_split_softcap_sm90_cu_c784774a_34804cuda3std3__45__cpo6cbeginE,(_ZN85_INTERNAL_b346540a_49_flash_fwd_hdim64_bf16_paged_split_softcap_sm90_cu_c784774a_34804cuda3std3__48in_placeE - _ZN85_INTERNAL_b346540a_49_flash_fwd_hdim64_bf16_paged_split_softcap_sm90_cu_c784774a_34804cuda3std3__45__cpo6cbeginE)
_ZN85_INTERNAL_b346540a_49_flash_fwd_hdim64_bf16_paged_split_softcap_sm90_cu_c784774a_34804cuda3std3__45__cpo6cbeginE:
	.zero		1
	.type		_ZN85_INTERNAL_b346540a_49_flash_fwd_hdim64_bf16_paged_split_softcap_sm90_cu_c784774a_34804cuda3std3__48in_placeE,@object
	.size		_ZN85_INTERNAL_b346540a_49_flash_fwd_hdim64_bf16_paged_split_softcap_sm90_cu_c784774a_34804cuda3std3__48in_placeE,(_ZN85_INTERNAL_b346540a_49_flash_fwd_hdim64_bf16_paged_split_softcap_sm90_cu_c784774a_34804cuda3std6ranges3__45__cpo9iter_moveE - _ZN85_INTERNAL_b346540a_49_flash_fwd_hdim64_bf16_paged_split_softcap_sm90_cu_c784774a_34804cuda3std3__48in_placeE)
_ZN85_INTERNAL_b346540a_49_flash_fwd_hdim64_bf16_paged_split_softcap_sm90_cu_c784774a_34804cuda3std3__48in_placeE:
	.zero		1
	.type		_ZN85_INTERNAL_b346540a_49_flash_fwd_hdim64_bf16_paged_split_softcap_sm90_cu_c784774a_34804cuda3std6ranges3__45__cpo9iter_moveE,@object
	.size		_ZN85_INTERNAL_b346540a_49_flash_fwd_hdim64_bf16_paged_split_softcap_sm90_cu_c784774a_34804cuda3std6ranges3__45__cpo9iter_moveE,(_ZN85_INTERNAL_b346540a_49_flash_fwd_hdim64_bf16_paged_split_softcap_sm90_cu_c784774a_34804cuda3std3__45__cpo5beginE - _ZN85_INTERNAL_b346540a_49_flash_fwd_hdim64_bf16_paged_split_softcap_sm90_cu_c784774a_34804cuda3std6ranges3__45__cpo9iter_moveE)
_ZN85_INTERNAL_b346540a_49_flash_fwd_hdim64_bf16_paged_split_softcap_sm90_cu_c784774a_34804cuda3std6ranges3__45__cpo9iter_moveE:
	.zero		1
	.type		_ZN85_INTERNAL_b346540a_49_flash_fwd_hdim64_bf16_paged_split_softcap_sm90_cu_c784774a_34804cuda3std3__45__cpo5beginE,@object
	.size		_ZN85_INTERNAL_b346540a_49_flash_fwd_hdim64_bf16_paged_split_softcap_sm90_cu_c784774a_34804cuda3std3__45__cpo5beginE,(_ZN85_INTERNAL_b346540a_49_flash_fwd_hdim64_bf16_paged_split_softcap_sm90_cu_c784774a_34804cuda3std3__487_GLOBAL__N__b346540a_49_flash_fwd_hdim64_bf16_paged_split_softcap_sm90_cu_c784774a_34806ignoreE - _ZN85_INTERNAL_b346540a_49_flash_fwd_hdim64_bf16_paged_split_softcap_sm90_cu_c784774a_34804cuda3std3__45__cpo5beginE)
_ZN85_INTERNAL_b346540a_49_flash_fwd_hdim64_bf16_paged_split_softcap_sm90_cu_c784774a_34804cuda3std3__45__cpo5beginE:
	.zero		1
	.type		_ZN85_INTERNAL_b346540a_49_flash_fwd_hdim64_bf16_paged_split_softcap_sm90_cu_c784774a_34804cuda3std3__487_GLOBAL__N__b346540a_49_flash_fwd_hdim64_bf16_paged_split_softcap_sm90_cu_c784774a_34806ignoreE,@object
	.size		_ZN85_INTERNAL_b346540a_49_flash_fwd_hdim64_bf16_paged_split_softcap_sm90_cu_c784774a_34804cuda3std3__487_GLOBAL__N__b346540a_49_flash_fwd_hdim64_bf16_paged_split_softcap_sm90_cu_c784774a_34806ignoreE,(_ZN85_INTERNAL_b346540a_49_flash_fwd_hdim64_bf16_paged_split_softcap_sm90_cu_c784774a_34804cute7productE - _ZN85_INTERNAL_b346540a_49_flash_fwd_hdim64_bf16_paged_split_softcap_sm90_cu_c784774a_34804cuda3std3__487_GLOBAL__N__b346540a_49_flash_fwd_hdim64_bf16_paged_split_softcap_sm90_cu_c784774a_34806ignoreE)
_ZN85_INTERNAL_b346540a_49_flash_fwd_hdim64_bf16_paged_split_softcap_sm90_cu_c784774a_34804cuda3std3__487_GLOBAL__N__b346540a_49_flash_fwd_hdim64_bf16_paged_split_softcap_sm90_cu_c784774a_34806ignoreE:
	.zero		1
	.type		_ZN85_INTERNAL_b346540a_49_flash_fwd_hdim64_bf16_paged_split_softcap_sm90_cu_c784774a_34804cute7productE,@object
	.size		_ZN85_INTERNAL_b346540a_49_flash_fwd_hdim64_bf16_paged_split_softcap_sm90_cu_c784774a_34804cute7productE,(_ZN85_INTERNAL_b346540a_49_flash_fwd_hdim64_bf16_paged_split_softcap_sm90_cu_c784774a_34804cuda3std3__45__cpo3endE - _ZN85_INTERNAL_b346540a_49_flash_fwd_hdim64_bf16_paged_split_softcap_sm90_cu_c784774a_34804cute7productE)
_ZN85_INTERNAL_b346540a_49_flash_fwd_hdim64_bf16_paged_split_softcap_sm90_cu_c784774a_34804cute7productE:
	.zero		1
	.type		_ZN85_INTERNAL_b346540a_49_flash_fwd_hdim64_bf16_paged_split_softcap_sm90_cu_c784774a_34804cuda3std3__45__cpo3endE,@object
	.size		_ZN85_INTERNAL_b346540a_49_flash_fwd_hdim64_bf16_paged_split_softcap_sm90_cu_c784774a_34804cuda3std3__45__cpo3endE,(_ZN85_INTERNAL_b346540a_49_flash_fwd_hdim64_bf16_paged_split_softcap_sm90_cu_c784774a_34804cuda3std3__419piecewise_constructE - _ZN85_INTERNAL_b346540a_49_flash_fwd_hdim64_bf16_paged_split_softcap_sm90_cu_c784774a_34804cuda3std3__45__cpo3endE)
_ZN85_INTERNAL_b346540a_49_flash_fwd_hdim64_bf16_paged_split_softcap_sm90_cu_c784774a_34804cuda3std3__45__cpo3endE:
	.zero		1
	.type		_ZN85_INTERNAL_b346540a_49_flash_fwd_hdim64_bf16_paged_split_softcap_sm90_cu_c784774a_34804cuda3std3__419piecewise_constructE,@object
	.size		_ZN85_INTERNAL_b346540a_49_flash_fwd_hdim64_bf16_paged_split_softcap_sm90_cu_c784774a_34804cuda3std3__419piecewise_constructE,(_ZN85_INTERNAL_b346540a_49_flash_fwd_hdim64_bf16_paged_split_softcap_sm90_cu_c784774a_34804cuda3std3__45__cpo4cendE - _ZN85_INTERNAL_b346540a_49_flash_fwd_hdim64_bf16_paged_split_softcap_sm90_cu_c784774a_34804cuda3std3__419piecewise_constructE)
_ZN85_INTERNAL_b346540a_49_flash_fwd_hdim64_bf16_paged_split_softcap_sm90_cu_c784774a_34804cuda3std3__419piecewise_constructE:
	.zero		1
	.type		_ZN85_INTERNAL_b346540a_49_flash_fwd_hdim64_bf16_paged_split_softcap_sm90_cu_c784774a_34804cuda3std3__45__cpo4cendE,@object
	.size		_ZN85_INTERNAL_b346540a_49_flash_fwd_hdim64_bf16_paged_split_softcap_sm90_cu_c784774a_34804cuda3std3__45__cpo4cendE,(_ZN85_INTERNAL_b346540a_49_flash_fwd_hdim64_bf16_paged_split_softcap_sm90_cu_c784774a_34804cuda3std6ranges3__45__cpo4swapE - _ZN85_INTERNAL_b346540a_49_flash_fwd_hdim64_bf16_paged_split_softcap_sm90_cu_c784774a_34804cuda3std3__45__cpo4cendE)
_ZN85_INTERNAL_b346540a_49_flash_fwd_hdim64_bf16_paged_split_softcap_sm90_cu_c784774a_34804cuda3std3__45__cpo4cendE:
	.zero		1
	.type		_ZN85_INTERNAL_b346540a_49_flash_fwd_hdim64_bf16_paged_split_softcap_sm90_cu_c784774a_34804cuda3std6ranges3__45__cpo4swapE,@object
	.size		_ZN85_INTERNAL_b346540a_49_flash_fwd_hdim64_bf16_paged_split_softcap_sm90_cu_c784774a_34804cuda3std6ranges3__45__cpo4swapE,(.L_12 - _ZN85_INTERNAL_b346540a_49_flash_fwd_hdim64_bf16_paged_split_softcap_sm90_cu_c784774a_34804cuda3std6ranges3__45__cpo4swapE)
_ZN85_INTERNAL_b346540a_49_flash_fwd_hdim64_bf16_paged_split_softcap_sm90_cu_c784774a_34804cuda3std6ranges3__45__cpo4swapE:
	.zero		1
.L_12:


//--------------------- .nv.shared._ZN7cutlass13device_kernelIN5flash11enable_sm90INS1_16FlashAttnFwdSm90INS1_25CollectiveMainloopFwdSm90ILi2EN4cute5tupleIJNS5_1CILi1EEES8_S8_EEENS6_IJNS7_ILi192EEENS7_ILi128EEENS7_ILi64EEEEEELi64ENS_10bfloat16_tEfNS_4arch4Sm90ELb0ELb0ELb1ELb1ELb1ELb0ELb0ELb1ELb1ELb1ELb1ELb0EEENS1_21CollectiveEpilogueFwdINS6_IJSA_SC_SB_EEES9_SE_SG_Li384ELb1ELb1ELb1ELb0EEENS1_36VarlenDynamicPersistentTileSchedulerILi192ELi128ELi384ELi128ELb1ELb1ELb1ELb0ELb1ELb1EEEEEEEEEvNT_6ParamsE --------------------------
	.section	.nv.shared._ZN7cutlass13device_kernelIN5flash11enable_sm90INS1_16FlashAttnFwdSm90INS1_25CollectiveMainloopFwdSm90ILi2EN4cute5tupleIJNS5_1CILi1EEES8_S8_EEENS6_IJNS7_ILi192EEENS7_ILi128EEENS7_ILi64EEEEEELi64ENS_10bfloat16_tEfNS_4arch4Sm90ELb0ELb0ELb1ELb1ELb1ELb0ELb0ELb1ELb1ELb1ELb1ELb0EEENS1_21CollectiveEpilogueFwdINS6_IJSA_SC_SB_EEES9_SE_SG_Li384ELb1ELb1ELb1ELb0EEENS1_36VarlenDynamicPersistentTileSchedulerILi192ELi128ELi384ELi128ELb1ELb1ELb1ELb0ELb1ELb1EEEEEEEEEvNT_6ParamsE,"aw",@nobits
	.sectionflags	@""
	.align	16
	.zero		1024


//--------------------- .nv.shared._ZN7cutlass13device_kernelIN5flash11enable_sm90INS1_16FlashAttnFwdSm90INS1_25CollectiveMainloopFwdSm90ILi2EN4cute5tupleIJNS5_1CILi1EEES8_S8_EEENS6_IJNS7_ILi192EEENS7_ILi128EEENS7_ILi64EEEEEELi64ENS_10bfloat16_tEfNS_4arch4Sm90ELb0ELb0ELb1ELb1ELb1ELb1ELb0ELb1ELb1ELb1ELb1ELb0EEENS1_21CollectiveEpilogueFwdINS6_IJSA_SC_SB_EEES9_SE_SG_Li384ELb1ELb1ELb1ELb0EEENS1_36VarlenDynamicPersistentTileSchedulerILi192ELi128ELi384ELi128ELb1ELb1ELb1ELb0ELb1ELb1EEEEEEEEEvNT_6ParamsE --------------------------
	.section	.nv.shared._ZN7cutlass13device_kernelIN5flash11enable_sm90INS1_16FlashAttnFwdSm90INS1_25CollectiveMainloopFwdSm90ILi2EN4cute5tupleIJNS5_1CILi1EEES8_S8_EEENS6_IJNS7_ILi192EEENS7_ILi128EEENS7_ILi64EEEEEELi64ENS_10bfloat16_tEfNS_4arch4Sm90ELb0ELb0ELb1ELb1ELb1ELb1ELb0ELb1ELb1ELb1ELb1ELb0EEENS1_21CollectiveEpilogueFwdINS6_IJSA_SC_SB_EEES9_SE_SG_Li384ELb1ELb1ELb1ELb0EEENS1_36VarlenDynamicPersistentTileSchedulerILi192ELi128ELi384ELi128ELb1ELb1ELb1ELb0ELb1ELb1EEEEEEEEEvNT_6ParamsE,"aw",@nobits
	.sectionflags	@""
	.align	16
	.zero		1024


//--------------------- .nv.shared._ZN7cutlass13device_kernelIN5flash11enable_sm90INS1_16FlashAttnFwdSm90INS1_25CollectiveMainloopFwdSm90ILi2EN4cute5tupleIJNS5_1CILi1EEES8_S8_EEENS6_IJNS7_ILi192EEENS7_ILi128EEENS7_ILi64EEEEEELi64ENS_10bfloat16_tEfNS_4arch4Sm90ELb0ELb1ELb1ELb0ELb1ELb0ELb0ELb1ELb1ELb1ELb1ELb0EEENS1_21CollectiveEpilogueFwdINS6_IJSA_SC_SB_EEES9_SE_SG_Li384ELb0ELb1ELb1ELb0EEENS1_19SingleTileSchedulerILb0ELb1ELb1ELi192EEEEEEEEEvNT_6ParamsE --------------------------
	.section	.nv.shared._ZN7cutlass13device_kernelIN5flash11enable_sm90INS1_16FlashAttnFwdSm90INS1_25CollectiveMainloopFwdSm90ILi2EN4cute5tupleIJNS5_1CILi1EEES8_S8_EEENS6_IJNS7_ILi192EEENS7_ILi128EEENS7_ILi64EEEEEELi64ENS_10bfloat16_tEfNS_4arch4Sm90ELb0ELb1ELb1ELb0ELb1ELb0ELb0ELb1ELb1ELb1ELb1ELb0EEENS1_21CollectiveEpilogueFwdINS6_IJSA_SC_SB_EEES9_SE_SG_Li384ELb0ELb1ELb1ELb0EEENS1_19SingleTileSchedulerILb0ELb1ELb1ELi192EEEEEEEEEvNT_6ParamsE,"aw",@nobits
	.sectionflags	@""
	.align	16
	.zero		1024


//--------------------- .nv.shared._ZN7cutlass13device_kernelIN5flash11enable_sm90INS1_16FlashAttnFwdSm90INS1_25CollectiveMainloopFwdSm90ILi2EN4cute5tupleIJNS5_1CILi1EEES8_S8_EEENS6_IJNS7_ILi192EEENS7_ILi128EEENS7_ILi64EEEEEELi64ENS_10bfloat16_tEfNS_4arch4Sm90ELb0ELb1ELb1ELb1ELb1ELb0ELb0ELb1ELb1ELb1ELb1ELb0EEENS1_21CollectiveEpilogueFwdINS6_IJSA_SC_SB_EEES9_SE_SG_Li384ELb1ELb1ELb1ELb0EEENS1_36VarlenDynamicPersistentTileSchedulerILi192ELi128ELi384ELi128ELb1ELb1ELb1ELb1ELb0ELb1EEEEEEEEEvNT_6ParamsE --------------------------
	.section	.nv.shared._ZN7cutlass13device_kernelIN5flash11enable_sm90INS1_16FlashAttnFwdSm90INS1_25CollectiveMainloopFwdSm90ILi2EN4cute5tupleIJNS5_1CILi1EEES8_S8_EEENS6_IJNS7_ILi192EEENS7_ILi128EEENS7_ILi64EEEEEELi64ENS_10bfloat16_tEfNS_4arch4Sm90ELb0ELb1ELb1ELb1ELb1ELb0ELb0ELb1ELb1ELb1ELb1ELb0EEENS1_21CollectiveEpilogueFwdINS6_IJSA_SC_SB_EEES9_SE_SG_Li384ELb1ELb1ELb1ELb0EEENS1_36VarlenDynamicPersistentTileSchedulerILi192ELi128ELi384ELi128ELb1ELb1ELb1ELb1ELb0ELb1EEEEEEEEEvNT_6ParamsE,"aw",@nobits
	.sectionflags	@""
	.align	16
	.zero		1024


//--------------------- .nv.shared._ZN7cutlass13device_kernelIN5flash11enable_sm90INS1_16FlashAttnFwdSm90INS1_25CollectiveMainloopFwdSm90ILi2EN4cute5tupleIJNS5_1CILi1EEES8_S8_EEENS6_IJNS7_ILi192EEENS7_ILi128EEENS7_ILi64EEEEEELi64ENS_10bfloat16_tEfNS_4arch4Sm90ELb0ELb1ELb1ELb1ELb1ELb1ELb0ELb1ELb1ELb1ELb1ELb0EEENS1_21CollectiveEpilogueFwdINS6_IJSA_SC_SB_EEES9_SE_SG_Li384ELb1ELb1ELb1ELb0EEENS1_36VarlenDynamicPersistentTileSchedulerILi192ELi128ELi384ELi128ELb1ELb1ELb1ELb1ELb0ELb1EEEEEEEEEvNT_6ParamsE --------------------------
	.section	.nv.shared._ZN7cutlass13device_kernelIN5flash11enable_sm90INS1_16FlashAttnFwdSm90INS1_25CollectiveMainloopFwdSm90ILi2EN4cute5tupleIJNS5_1CILi1EEES8_S8_EEENS6_IJNS7_ILi192EEENS7_ILi128EEENS7_ILi64EEEEEELi64ENS_10bfloat16_tEfNS_4arch4Sm90ELb0ELb1ELb1ELb1ELb1ELb1ELb0ELb1ELb1ELb1ELb1ELb0EEENS1_21CollectiveEpilogueFwdINS6_IJSA_SC_SB_EEES9_SE_SG_Li384ELb1ELb1ELb1ELb0EEENS1_36VarlenDynamicPersistentTileSchedulerILi192ELi128ELi384ELi128ELb1ELb1ELb1ELb1ELb0ELb1EEEEEEEEEvNT_6ParamsE,"aw",@nobits
	.sectionflags	@""
	.align	16
	.zero		1024


//--------------------- .nv.shared._ZN7cutlass13device_kernelIN5flash11enable_sm90INS1_16FlashAttnFwdSm90INS1_25CollectiveMainloopFwdSm90ILi2EN4cute5tupleIJNS5_1CILi1EEES8_S8_EEENS6_IJNS7_ILi192EEENS7_ILi128EEENS7_ILi64EEEEEELi64ENS_10bfloat16_tEfNS_4arch4Sm90ELb1ELb0ELb1ELb0ELb1ELb0ELb0ELb1ELb1ELb1ELb1ELb0EEENS1_21CollectiveEpilogueFwdINS6_IJSA_SC_SB_EEES9_SE_SG_Li384ELb0ELb1ELb1ELb0EEENS1_19SingleTileSchedulerILb0ELb1ELb1ELi192EEEEEEEEEvNT_6ParamsE --------------------------
	.section	.nv.shared._ZN7cutlass13device_kernelIN5flash11enable_sm90INS1_16FlashAttnFwdSm90INS1_25CollectiveMainloopFwdSm90ILi2EN4cute5tupleIJNS5_1CILi1EEES8_S8_EEENS6_IJNS7_ILi192EEENS7_ILi128EEENS7_ILi64EEEEEELi64ENS_10bfloat16_tEfNS_4arch4Sm90ELb1ELb0ELb1ELb0ELb1ELb0ELb0ELb1ELb1ELb1ELb1ELb0EEENS1_21CollectiveEpilogueFwdINS6_IJSA_SC_SB_EEES9_SE_SG_Li384ELb0ELb1ELb1ELb0EEENS1_19SingleTileSchedulerILb0ELb1ELb1ELi192EEEEEEEEEvNT_6ParamsE,"aw",@nobits
	.sectionflags	@""
	.align	16
	.zero		1024


//--------------------- .nv.shared._ZN7cutlass13device_kernelIN5flash11enable_sm90INS1_16FlashAttnFwdSm90INS1_25CollectiveMainloopFwdSm90ILi2EN4cute5tupleIJNS5_1CILi1EEES8_S8_EEENS6_IJNS7_ILi192EEENS7_ILi128EEENS7_ILi64EEEEEELi64ENS_10bfloat16_tEfNS_4arch4Sm90ELb1ELb0ELb1ELb1ELb1ELb0ELb0ELb1ELb1ELb1ELb1ELb0EEENS1_21CollectiveEpilogueFwdINS6_IJSA_SC_SB_EEES9_SE_SG_Li384ELb1ELb1ELb1ELb0EEENS1_36VarlenDynamicPersistentTileSchedulerILi192ELi128ELi384ELi128ELb1ELb1ELb1ELb1ELb1ELb1EEEEEEEEEvNT_6ParamsE --------------------------
	.section	.nv.shared._ZN7cutlass13device_kernelIN5flash11enable_sm90INS1_16FlashAttnFwdSm90INS1_25CollectiveMainloopFwdSm90ILi2EN4cute5tupleIJNS5_1CILi1EEES8_S8_EEENS6_IJNS7_ILi192EEENS7_ILi128EEENS7_ILi64EEEEEELi64ENS_10bfloat16_tEfNS_4arch4Sm90ELb1ELb0ELb1ELb1ELb1ELb0ELb0ELb1ELb1ELb1ELb1ELb0EEENS1_21CollectiveEpilogueFwdINS6_IJSA_SC_SB_EEES9_SE_SG_Li384ELb1ELb1ELb1ELb0EEENS1_36VarlenDynamicPersistentTileSchedulerILi192ELi128ELi384ELi128ELb1ELb1ELb1ELb1ELb1ELb1EEEEEEEEEvNT_6ParamsE,"aw",@nobits
	.sectionflags	@""
	.align	16
	.zero		1024


//--------------------- .nv.shared._ZN7cutlass13device_kernelIN5flash11enable_sm90INS1_16FlashAttnFwdSm90INS1_25CollectiveMainloopFwdSm90ILi2EN4cute5tupleIJNS5_1CILi1EEES8_S8_EEENS6_IJNS7_ILi192EEENS7_ILi128EEENS7_ILi64EEEEEELi64ENS_10bfloat16_tEfNS_4arch4Sm90ELb1ELb0ELb1ELb1ELb1ELb1ELb0ELb1ELb1ELb1ELb1ELb0EEENS1_21CollectiveEpilogueFwdINS6_IJSA_SC_SB_EEES9_SE_SG_Li384ELb1ELb1ELb1ELb0EEENS1_36VarlenDynamicPersistentTileSchedulerILi192ELi128ELi384ELi128ELb1ELb1ELb1ELb1ELb1ELb1EEEEEEEEEvNT_6ParamsE --------------------------
	.section	.nv.shared._ZN7cutlass13device_kernelIN5flash11enable_sm90INS1_16FlashAttnFwdSm90INS1_25CollectiveMainloopFwdSm90ILi2EN4cute5tupleIJNS5_1CILi1EEES8_S8_EEENS6_IJNS7_ILi192EEENS7_ILi128EEENS7_ILi64EEEEEELi64ENS_10bfloat16_tEfNS_4arch4Sm90ELb1ELb0ELb1ELb1ELb1ELb1ELb0ELb1ELb1ELb1ELb1ELb0EEENS1_21CollectiveEpilogueFwdINS6_IJSA_SC_SB_EEES9_SE_SG_Li384ELb1ELb1ELb1ELb0EEENS1_36VarlenDynamicPersistentTileSchedulerILi192ELi128ELi384ELi128ELb1ELb1ELb1ELb1ELb1ELb1EEEEEEEEEvNT_6ParamsE,"aw",@nobits
	.sectionflags	@""
	.align	16
	.zero		1024


//--------------------- .nv.constant0._ZN7cutlass13device_kernelIN5flash11enable_sm90INS1_16FlashAttnFwdSm90INS1_25CollectiveMainloopFwdSm90ILi2EN4cute5tupleIJNS5_1CILi1EEES8_S8_EEENS6_IJNS7_ILi192EEENS7_ILi128EEENS7_ILi64EEEEEELi64ENS_10bfloat16_tEfNS_4arch4Sm90ELb0ELb0ELb1ELb0ELb1ELb0ELb0ELb1ELb1ELb1ELb1ELb0EEENS1_21CollectiveEpilogueFwdINS6_IJSA_SC_SB_EEES9_SE_SG_Li384ELb0ELb1ELb1ELb0EEENS1_19SingleTileSchedulerILb0ELb1ELb1ELi192EEEEEEEEEvNT_6ParamsE --------------------------
	.section	.nv.constant0._ZN7cutlass13device_kernelIN5flash11enable_sm90INS1_16FlashAttnFwdSm90INS1_25CollectiveMainloopFwdSm90ILi2EN4cute5tupleIJNS5_1CILi1EEES8_S8_EEENS6_IJNS7_ILi192EEENS7_ILi128EEENS7_ILi64EEEEEELi64ENS_10bfloat16_tEfNS_4arch4Sm90ELb0ELb0ELb1ELb0ELb1ELb0ELb0ELb1ELb1ELb1ELb1ELb0EEENS1_21CollectiveEpilogueFwdINS6_IJSA_SC_SB_EEES9_SE_SG_Li384ELb0ELb1ELb1ELb0EEENS1_19SingleTileSchedulerILb0ELb1ELb1ELi192EEEEEEEEEvNT_6ParamsE,"a",@progbits
	.sectionflags	@""
	.align	4
.nv.constant0._ZN7cutlass13device_kernelIN5flash11enable_sm90INS1_16FlashAttnFwdSm90INS1_25CollectiveMainloopFwdSm90ILi2EN4cute5tupleIJNS5_1CILi1EEES8_S8_EEENS6_IJNS7_ILi192EEENS7_ILi128EEENS7_ILi64EEEEEELi64ENS_10bfloat16_tEfNS_4arch4Sm90ELb0ELb0ELb1ELb0ELb1ELb0ELb0ELb1ELb1ELb1ELb1ELb0EEENS1_21CollectiveEpilogueFwdINS6_IJSA_SC_SB_EEES9_SE_SG_Li384ELb0ELb1ELb1ELb0EEENS1_19SingleTileSchedulerILb0ELb1ELb1ELi192EEEEEEEEEvNT_6ParamsE:
	.zero		3200


//--------------------- .nv.constant0._ZN7cutlass13device_kernelIN5flash11enable_sm90INS1_16FlashAttnFwdSm90INS1_25CollectiveMainloopFwdSm90ILi2EN4cute5tupleIJNS5_1CILi1EEES8_S8_EEENS6_IJNS7_ILi192EEENS7_ILi128EEENS7_ILi64EEEEEELi64ENS_10bfloat16_tEfNS_4arch4Sm90ELb0ELb0ELb1ELb1ELb1ELb0ELb0ELb1ELb1ELb1ELb1ELb0EEENS1_21CollectiveEpilogueFwdINS6_IJSA_SC_SB_EEES9_SE_SG_Li384ELb1ELb1ELb1ELb0EEENS1_36VarlenDynamicPersistentTileSchedulerILi192ELi128ELi384ELi128ELb1ELb1ELb1ELb0ELb1ELb1EEEEEEEEEvNT_6ParamsE --------------------------
	.section	.nv.constant0._ZN7cutlass13device_kernelIN5flash11enable_sm90INS1_16FlashAttnFwdSm90INS1_25CollectiveMainloopFwdSm90ILi2EN4cute5tupleIJNS5_1CILi1EEES8_S8_EEENS6_IJNS7_ILi192EEENS7_ILi128EEENS7_ILi64EEEEEELi64ENS_10bfloat16_tEfNS_4arch4Sm90ELb0ELb0ELb1ELb1ELb1ELb0ELb0ELb1ELb1ELb1ELb1ELb0EEENS1_21CollectiveEpilogueFwdINS6_IJSA_SC_SB_EEES9_SE_SG_Li384ELb1ELb1ELb1ELb0EEENS1_36VarlenDynamicPersistentTileSchedulerILi192ELi128ELi384ELi128ELb1ELb1ELb1ELb0ELb1ELb1EEEEEEEEEvNT_6ParamsE,"a",@progbits
	.sectionflags	@""
	.align	4
.nv.constant0._ZN7cutlass13device_kernelIN5flash11enable_sm90INS1_16FlashAttnFwdSm90INS1_25CollectiveMainloopFwdSm90ILi2EN4cute5tupleIJNS5_1CILi1EEES8_S8_EEENS6_IJNS7_ILi192EEENS7_ILi128EEENS7_ILi64EEEEEELi64ENS_10bfloat16_tEfNS_4arch4Sm90ELb0ELb0ELb1ELb1ELb1ELb0ELb0ELb1ELb1ELb1ELb1ELb0EEENS1_21CollectiveEpilogueFwdINS6_IJSA_SC_SB_EEES9_SE_SG_Li384ELb1ELb1ELb1ELb0EEENS1_36VarlenDynamicPersistentTileSchedulerILi192ELi128ELi384ELi128ELb1ELb1ELb1ELb0ELb1ELb1EEEEEEEEEvNT_6ParamsE:
	.zero		3328


//--------------------- .nv.constant0._ZN7cutlass13device_kernelIN5flash11enable_sm90INS1_16FlashAttnFwdSm90INS1_25CollectiveMainloopFwdSm90ILi2EN4cute5tupleIJNS5_1CILi1EEES8_S8_EEENS6_IJNS7_ILi192EEENS7_ILi128EEENS7_ILi64EEEEEELi64ENS_10bfloat16_tEfNS_4arch4Sm90ELb0ELb0ELb1ELb1ELb1ELb1ELb0ELb1ELb1ELb1ELb1ELb0EEENS1_21CollectiveEpilogueFwdINS6_IJSA_SC_SB_EEES9_SE_SG_Li384ELb1ELb1ELb1ELb0EEENS1_36VarlenDynamicPersistentTileSchedulerILi192ELi128ELi384ELi128ELb1ELb1ELb1ELb0ELb1ELb1EEEEEEEEEvNT_6ParamsE --------------------------
	.section	.nv.constant0._ZN7cutlass13device_kernelIN5flash11enable_sm90INS1_16FlashAttnFwdSm90INS1_25CollectiveMainloopFwdSm90ILi2EN4cute5tupleIJNS5_1CILi1EEES8_S8_EEENS6_IJNS7_ILi192EEENS7_ILi128EEENS7_ILi64EEEEEELi64ENS_10bfloat16_tEfNS_4arch4Sm90ELb0ELb0ELb1ELb1ELb1ELb1ELb0ELb1ELb1ELb1ELb1ELb0EEENS1_21CollectiveEpilogueFwdINS6_IJSA_SC_SB_EEES9_SE_SG_Li384ELb1ELb1ELb1ELb0EEENS1_36VarlenDynamicPersistentTileSchedulerILi192ELi128ELi384ELi128ELb1ELb1ELb1ELb0ELb1ELb1EEEEEEEEEvNT_6ParamsE,"a",@progbits
	.sectionflags	@""
	.align	4
.nv.constant0._ZN7cutlass13device_kernelIN5flash11enable_sm90INS1_16FlashAttnFwdSm90INS1_25CollectiveMainloopFwdSm90ILi2EN4cute5tupleIJNS5_1CILi1EEES8_S8_EEENS6_IJNS7_ILi192EEENS7_ILi128EEENS7_ILi64EEEEEELi64ENS_10bfloat16_tEfNS_4arch4Sm90ELb0ELb0ELb1ELb1ELb1ELb1ELb0ELb1ELb1ELb1ELb1ELb0EEENS1_21CollectiveEpilogueFwdINS6_IJSA_SC_SB_EEES9_SE_SG_Li384ELb1ELb1ELb1ELb0EEENS1_36VarlenDynamicPersistentTileSchedulerILi192ELi128ELi384ELi128ELb1ELb1ELb1ELb0ELb1ELb1EEEEEEEEEvNT_6ParamsE:
	.zero		3328


//--------------------- .nv.constant0._ZN7cutlass13device_kernelIN5flash11enable_sm90INS1_16FlashAttnFwdSm90INS1_25CollectiveMainloopFwdSm90ILi2EN4cute5tupleIJNS5_1CILi1EEES8_S8_EEENS6_IJNS7_ILi192EEENS7_ILi128EEENS7_ILi64EEEEEELi64ENS_10bfloat16_tEfNS_4arch4Sm90ELb0ELb1ELb1ELb0ELb1ELb0ELb0ELb1ELb1ELb1ELb1ELb0EEENS1_21CollectiveEpilogueFwdINS6_IJSA_SC_SB_EEES9_SE_SG_Li384ELb0ELb1ELb1ELb0EEENS1_19SingleTileSchedulerILb0ELb1ELb1ELi192EEEEEEEEEvNT_6ParamsE --------------------------
	.section	.nv.constant0._ZN7cutlass13device_kernelIN5flash11enable_sm90INS1_16FlashAttnFwdSm90INS1_25CollectiveMainloopFwdSm90ILi2EN4cute5tupleIJNS5_1CILi1EEES8_S8_EEENS6_IJNS7_ILi192EEENS7_ILi128EEENS7_ILi64EEEEEELi64ENS_10bfloat16_tEfNS_4arch4Sm90ELb0ELb1ELb1ELb0ELb1ELb0ELb0ELb1ELb1ELb1ELb1ELb0EEENS1_21CollectiveEpilogueFwdINS6_IJSA_SC_SB_EEES9_SE_SG_Li384ELb0ELb1ELb1ELb0EEENS1_19SingleTileSchedulerILb0ELb1ELb1ELi192EEEEEEEEEvNT_6ParamsE,"a",@progbits
	.sectionflags	@""
	.align	4
.nv.constant0._ZN7cutlass13device_kernelIN5flash11enable_sm90INS1_16FlashAttnFwdSm90INS1_25CollectiveMainloopFwdSm90ILi2EN4cute5tupleIJNS5_1CILi1EEES8_S8_EEENS6_IJNS7_ILi192EEENS7_ILi128EEENS7_ILi64EEEEEELi64ENS_10bfloat16_tEfNS_4arch4Sm90ELb0ELb1ELb1ELb0ELb1ELb0ELb0ELb1ELb1ELb1ELb1ELb0EEENS1_21CollectiveEpilogueFwdINS6_IJSA_SC_SB_EEES9_SE_SG_Li384ELb0ELb1ELb1ELb0EEENS1_19SingleTileSchedulerILb0ELb1ELb1ELi192EEEEEEEEEvNT_6ParamsE:
	.zero		3200


//--------------------- .nv.constant0._ZN7cutlass13device_kernelIN5flash11enable_sm90INS1_16FlashAttnFwdSm90INS1_25CollectiveMainloopFwdSm90ILi2EN4cute5tupleIJNS5_1CILi1EEES8_S8_EEENS6_IJNS7_ILi192EEENS7_ILi128EEENS7_ILi64EEEEEELi64ENS_10bfloat16_tEfNS_4arch4Sm90ELb0ELb1ELb1ELb1ELb1ELb0ELb0ELb1ELb1ELb1ELb1ELb0EEENS1_21CollectiveEpilogueFwdINS6_IJSA_SC_SB_EEES9_SE_SG_Li384ELb1ELb1ELb1ELb0EEENS1_36VarlenDynamicPersistentTileSchedulerILi192ELi128ELi384ELi128ELb1ELb1ELb1ELb1ELb0ELb1EEEEEEEEEvNT_6ParamsE --------------------------
	.section	.nv.constant0._ZN7cutlass13device_kernelIN5flash11enable_sm90INS1_16FlashAttnFwdSm90INS1_25CollectiveMainloopFwdSm90ILi2EN4cute5tupleIJNS5_1CILi1EEES8_S8_EEENS6_IJNS7_ILi192EEENS7_ILi128EEENS7_ILi64EEEEEELi64ENS_10bfloat16_tEfNS_4arch4Sm90ELb0ELb1ELb1ELb1ELb1ELb0ELb0ELb1ELb1ELb1ELb1ELb0EEENS1_21CollectiveEpilogueFwdINS6_IJSA_SC_SB_EEES9_SE_SG_Li384ELb1ELb1ELb1ELb0EEENS1_36VarlenDynamicPersistentTileSchedulerILi192ELi128ELi384ELi128ELb1ELb1ELb1ELb1ELb0ELb1EEEEEEEEEvNT_6ParamsE,"a",@progbits
	.sectionflags	@""
	.align	4
.nv.constant0._ZN7cutlass13device_kernelIN5flash11enable_sm90INS1_16FlashAttnFwdSm90INS1_25CollectiveMainloopFwdSm90ILi2EN4cute5tupleIJNS5_1CILi1EEES8_S8_EEENS6_IJNS7_ILi192EEENS7_ILi128EEENS7_ILi64EEEEEELi64ENS_10bfloat16_tEfNS_4arch4Sm90ELb0ELb1ELb1ELb1ELb1ELb0ELb0ELb1ELb1ELb1ELb1ELb0EEENS1_21CollectiveEpilogueFwdINS6_IJSA_SC_SB_EEES9_SE_SG_Li384ELb1ELb1ELb1ELb0EEENS1_36VarlenDynamicPersistentTileSchedulerILi192ELi128ELi384ELi128ELb1ELb1ELb1ELb1ELb0ELb1EEEEEEEEEvNT_6ParamsE:
	.zero		3328


//--------------------- .nv.constant0._ZN7cutlass13device_kernelIN5flash11enable_sm90INS1_16FlashAttnFwdSm90INS1_25CollectiveMainloopFwdSm90ILi2EN4cute5tupleIJNS5_1CILi1EEES8_S8_EEENS6_IJNS7_ILi192EEENS7_ILi128EEENS7_ILi64EEEEEELi64ENS_10bfloat16_tEfNS_4arch4Sm90ELb0ELb1ELb1ELb1ELb1ELb1ELb0ELb1ELb1ELb1ELb1ELb0EEENS1_21CollectiveEpilogueFwdINS6_IJSA_SC_SB_EEES9_SE_SG_Li384ELb1ELb1ELb1ELb0EEENS1_36VarlenDynamicPersistentTileSchedulerILi192ELi128ELi384ELi128ELb1ELb1ELb1ELb1ELb0ELb1EEEEEEEEEvNT_6ParamsE --------------------------
	.section	.nv.constant0._ZN7cutlass13device_kernelIN5flash11enable_sm90INS1_16FlashAttnFwdSm90INS1_25CollectiveMainloopFwdSm90ILi2EN4cute5tupleIJNS5_1CILi1EEES8_S8_EEENS6_IJNS7_ILi192EEENS7_ILi128EEENS7_ILi64EEEEEELi64ENS_10bfloat16_tEfNS_4arch4Sm90ELb0ELb1ELb1ELb1ELb1ELb1ELb0ELb1ELb1ELb1ELb1ELb0EEENS1_21CollectiveEpilogueFwdINS6_IJSA_SC_SB_EEES9_SE_SG_Li384ELb1ELb1ELb1ELb0EEENS1_36VarlenDynamicPersistentTileSchedulerILi192ELi128ELi384ELi128ELb1ELb1ELb1ELb1ELb0ELb1EEEEEEEEEvNT_6ParamsE,"a",@progbits
	.sectionflags	@""
	.align	4
.nv.constant0._ZN7cutlass13device_kernelIN5flash11enable_sm90INS1_16FlashAttnFwdSm90INS1_25CollectiveMainloopFwdSm90ILi2EN4cute5tupleIJNS5_1CILi1EEES8_S8_EEENS6_IJNS7_ILi192EEENS7_ILi128EEENS7_ILi64EEEEEELi64ENS_10bfloat16_tEfNS_4arch4Sm90ELb0ELb1ELb1ELb1ELb1ELb1ELb0ELb1ELb1ELb1ELb1ELb0EEENS1_21CollectiveEpilogueFwdINS6_IJSA_SC_SB_EEES9_SE_SG_Li384ELb1ELb1ELb1ELb0EEENS1_36VarlenDynamicPersistentTileSchedulerILi192ELi128ELi384ELi128ELb1ELb1ELb1ELb1ELb0ELb1EEEEEEEEEvNT_6ParamsE:
	.zero		3328


//--------------------- .nv.constant0._ZN7cutlass13device_kernelIN5flash11enable_sm90INS1_16FlashAttnFwdSm90INS1_25CollectiveMainloopFwdSm90ILi2EN4cute5tupleIJNS5_1CILi1EEES8_S8_EEENS6_IJNS7_ILi192EEENS7_ILi128EEENS7_ILi64EEEEEELi64ENS_10bfloat16_tEfNS_4arch4Sm90ELb1ELb0ELb1ELb0ELb1ELb0ELb0ELb1ELb1ELb1ELb1ELb0EEENS1_21CollectiveEpilogueFwdINS6_IJSA_SC_SB_EEES9_SE_SG_Li384ELb0ELb1ELb1ELb0EEENS1_19SingleTileSchedulerILb0ELb1ELb1ELi192EEEEEEEEEvNT_6ParamsE --------------------------
	.section	.nv.constant0._ZN7cutlass13device_kernelIN5flash11enable_sm90INS1_16FlashAttnFwdSm90INS1_25CollectiveMainloopFwdSm90ILi2EN4cute5tupleIJNS5_1CILi1EEES8_S8_EEENS6_IJNS7_ILi192EEENS7_ILi128EEENS7_ILi64EEEEEELi64ENS_10bfloat16_tEfNS_4arch4Sm90ELb1ELb0ELb1ELb0ELb1ELb0ELb0ELb1ELb1ELb1ELb1ELb0EEENS1_21CollectiveEpilogueFwdINS6_IJSA_SC_SB_EEES9_SE_SG_Li384ELb0ELb1ELb1ELb0EEENS1_19SingleTileSchedulerILb0ELb1ELb1ELi192EEEEEEEEEvNT_6ParamsE,"a",@progbits
	.sectionflags	@""
	.align	4
.nv.constant0._ZN7cutlass13device_kernelIN5flash11enable_sm90INS1_16FlashAttnFwdSm90INS1_25CollectiveMainloopFwdSm90ILi2EN4cute5tupleIJNS5_1CILi1EEES8_S8_EEENS6_IJNS7_ILi192EEENS7_ILi128EEENS7_ILi64EEEEEELi64ENS_10bfloat16_tEfNS_4arch4Sm90ELb1ELb0ELb1ELb0ELb1ELb0ELb0ELb1ELb1ELb1ELb1ELb0EEENS1_21CollectiveEpilogueFwdINS6_IJSA_SC_SB_EEES9_SE_SG_Li384ELb0ELb1ELb1ELb0EEENS1_19SingleTileSchedulerILb0ELb1ELb1ELi192EEEEEEEEEvNT_6ParamsE:
	.zero		3200


//--------------------- .nv.constant0._ZN7cutlass13device_kernelIN5flash11enable_sm90INS1_16FlashAttnFwdSm90INS1_25CollectiveMainloopFwdSm90ILi2EN4cute5tupleIJNS5_1CILi1EEES8_S8_EEENS6_IJNS7_ILi192EEENS7_ILi128EEENS7_ILi64EEEEEELi64ENS_10bfloat16_tEfNS_4arch4Sm90ELb1ELb0ELb1ELb1ELb1ELb0ELb0ELb1ELb1ELb1ELb1ELb0EEENS1_21CollectiveEpilogueFwdINS6_IJSA_SC_SB_EEES9_SE_SG_Li384ELb1ELb1ELb1ELb0EEENS1_36VarlenDynamicPersistentTileSchedulerILi192ELi128ELi384ELi128ELb1ELb1ELb1ELb1ELb1ELb1EEEEEEEEEvNT_6ParamsE --------------------------
	.section	.nv.constant0._ZN7cutlass13device_kernelIN5flash11enable_sm90INS1_16FlashAttnFwdSm90INS1_25CollectiveMainloopFwdSm90ILi2EN4cute5tupleIJNS5_1CILi1EEES8_S8_EEENS6_IJNS7_ILi192EEENS7_ILi128EEENS7_ILi64EEEEEELi64ENS_10bfloat16_tEfNS_4arch4Sm90ELb1ELb0ELb1ELb1ELb1ELb0ELb0ELb1ELb1ELb1ELb1ELb0EEENS1_21CollectiveEpilogueFwdINS6_IJSA_SC_SB_EEES9_SE_SG_Li384ELb1ELb1ELb1ELb0EEENS1_36VarlenDynamicPersistentTileSchedulerILi192ELi128ELi384ELi128ELb1ELb1ELb1ELb1ELb1ELb1EEEEEEEEEvNT_6ParamsE,"a",@progbits
	.sectionflags	@""
	.align	4
.nv.constant0._ZN7cutlass13device_kernelIN5flash11enable_sm90INS1_16FlashAttnFwdSm90INS1_25CollectiveMainloopFwdSm90ILi2EN4cute5tupleIJNS5_1CILi1EEES8_S8_EEENS6_IJNS7_ILi192EEENS7_ILi128EEENS7_ILi64EEEEEELi64ENS_10bfloat16_tEfNS_4arch4Sm90ELb1ELb0ELb1ELb1ELb1ELb0ELb0ELb1ELb1ELb1ELb1ELb0EEENS1_21CollectiveEpilogueFwdINS6_IJSA_SC_SB_EEES9_SE_SG_Li384ELb1ELb1ELb1ELb0EEENS1_36VarlenDynamicPersistentTileSchedulerILi192ELi128ELi384ELi128ELb1ELb1ELb1ELb1ELb1ELb1EEEEEEEEEvNT_6ParamsE:
	.zero		3328


//--------------------- .nv.constant0._ZN7cutlass13device_kernelIN5flash11enable_sm90INS1_16FlashAttnFwdSm90INS1_25CollectiveMainloopFwdSm90ILi2EN4cute5tupleIJNS5_1CILi1EEES8_S8_EEENS6_IJNS7_ILi192EEENS7_ILi128EEENS7_ILi64EEEEEELi64ENS_10bfloat16_tEfNS_4arch4Sm90ELb1ELb0ELb1ELb1ELb1ELb1ELb0ELb1ELb1ELb1ELb1ELb0EEENS1_21CollectiveEpilogueFwdINS6_IJSA_SC_SB_EEES9_SE_SG_Li384ELb1ELb1ELb1ELb0EEENS1_36VarlenDynamicPersistentTileSchedulerILi192ELi128ELi384ELi128ELb1ELb1ELb1ELb1ELb1ELb1EEEEEEEEEvNT_6ParamsE --------------------------
	.section	.nv.constant0._ZN7cutlass13device_kernelIN5flash11enable_sm90INS1_16FlashAttnFwdSm90INS1_25CollectiveMainloopFwdSm90ILi2EN4cute5tupleIJNS5_1CILi1EEES8_S8_EEENS6_IJNS7_ILi192EEENS7_ILi128EEENS7_ILi64EEEEEELi64ENS_10bfloat16_tEfNS_4arch4Sm90ELb1ELb0ELb1ELb1ELb1ELb1ELb0ELb1ELb1ELb1ELb1ELb0EEENS1_21CollectiveEpilogueFwdINS6_IJSA_SC_SB_EEES9_SE_SG_Li384ELb1ELb1ELb1ELb0EEENS1_36VarlenDynamicPersistentTileSchedulerILi192ELi128ELi384ELi128ELb1ELb1ELb1ELb1ELb1ELb1EEEEEEEEEvNT_6ParamsE,"a",@progbits
	.sectionflags	@""
	.align	4
.nv.constant0._ZN7cutlass13device_kernelIN5flash11enable_sm90INS1_16FlashAttnFwdSm90INS1_25CollectiveMainloopFwdSm90ILi2EN4cute5tupleIJNS5_1CILi1EEES8_S8_EEENS6_IJNS7_ILi192EEENS7_ILi128EEENS7_ILi64EEEEEELi64ENS_10bfloat16_tEfNS_4arch4Sm90ELb1ELb0ELb1ELb1ELb1ELb1ELb0ELb1ELb1ELb1ELb1ELb0EEENS1_21CollectiveEpilogueFwdINS6_IJSA_SC_SB_EEES9_SE_SG_Li384ELb1ELb1ELb1ELb0EEENS1_36VarlenDynamicPersistentTileSchedulerILi192ELi128ELi384ELi128ELb1ELb1ELb1ELb1ELb1ELb1EEEEEEEEEvNT_6ParamsE:
	.zero		3328


//--------------------- SYMBOLS --------------------------

	.type		.nv.reservedSmem.offset0,@object
	.size		.nv.reservedSmem.offset0,0x4
	.type		__assertfail,@function
